	.target	sm_90a

	.elftype	@"ET_EXEC"


//--------------------- .note.nv.tkinfo           --------------------------
	.section	.note.nv.tkinfo,"",@"SHT_NOTE"
	.sectionflags	@"SHF_NOTE_NV_TKINFO"
	.tkinfo
        /*0018*/ 	.word	0x00000002
        /*0030*/ 	.string	""
        /*0030*/ 	.string	"ptxas"
        /*0030*/ 	.string	"Cuda compilation tools, release 13.0, V13.0.88"
        /*0030*/ 	.string	"Build cuda_13.0.r13.0/compiler.36424714_0"
        /*0030*/ 	.string	"-arch sm_90a -m 64 "



//--------------------- .note.nv.cuinfo           --------------------------
	.section	.note.nv.cuinfo,"",@"SHT_NOTE"
	.sectionflags	@"SHF_NOTE_NV_CUINFO"
        /*0018*/ 	.short	0x0002
        /*001a*/ 	.short	0x005a
        /*001c*/ 	.short	0x0082
	.zero		2


//--------------------- .nv.info                  --------------------------
	.section	.nv.info,"",@"SHT_CUDA_INFO"
	.align	4


	//----- nvinfo : EIATTR_REGCOUNT
	.align		4
        /*0000*/ 	.byte	0x04, 0x2f
        /*0002*/ 	.short	(.L_25 - .L_24)
	.align		4
.L_24:
        /*0004*/ 	.word	index@(_ZN7cutlass13device_kernelIN5flash11enable_sm90INS1_16FlashAttnFwdSm90INS1_25CollectiveMainloopFwdSm90ILi2EN4cute5tupleIJNS5_1CILi1EEES8_S8_EEENS6_IJNS7_ILi128EEESA_NS7_ILi192EEEEEELi128ENS_10bfloat16_tEfNS_4arch4Sm90ELb1ELb0ELb0ELb1ELb0ELb1ELb0ELb1ELb1ELb1ELb1ELb0EEENS1_21CollectiveEpilogueFwdINS6_IJSA_SA_SA_EEES9_SD_SF_Li256ELb1ELb1ELb1ELb0EEENS1_36VarlenDynamicPersistentTileSchedulerILi128ELi128ELi256ELi128ELb1ELb1ELb1ELb1ELb1ELb1EEEEEEEEEvNT_6ParamsE)
        /*0008*/ 	.word	0x000000a8


	//----- nvinfo : EIATTR_FRAME_SIZE
	.align		4
.L_25:
        /*000c*/ 	.byte	0x04, 0x11
        /*000e*/ 	.short	(.L_27 - .L_26)
	.align		4
.L_26:
        /*0010*/ 	.word	index@(_ZN7cutlass13device_kernelIN5flash11enable_sm90INS1_16FlashAttnFwdSm90INS1_25CollectiveMainloopFwdSm90ILi2EN4cute5tupleIJNS5_1CILi1EEES8_S8_EEENS6_IJNS7_ILi128EEESA_NS7_ILi192EEEEEELi128ENS_10bfloat16_tEfNS_4arch4Sm90ELb1ELb0ELb0ELb1ELb0ELb1ELb0ELb1ELb1ELb1ELb1ELb0EEENS1_21CollectiveEpilogueFwdINS6_IJSA_SA_SA_EEES9_SD_SF_Li256ELb1ELb1ELb1ELb0EEENS1_36VarlenDynamicPersistentTileSchedulerILi128ELi128ELi256ELi128ELb1ELb1ELb1ELb1ELb1ELb1EEEEEEEEEvNT_6ParamsE)
        /*0014*/ 	.word	0x000000b8


	//----- nvinfo : EIATTR_REGCOUNT
	.align		4
.L_27:
        /*0018*/ 	.byte	0x04, 0x2f
        /*001a*/ 	.short	(.L_29 - .L_28)
	.align		4
.L_28:
        /*001c*/ 	.word	index@(_ZN7cutlass13device_kernelIN5flash11enable_sm90INS1_16FlashAttnFwdSm90INS1_25CollectiveMainloopFwdSm90ILi2EN4cute5tupleIJNS5_1CILi1EEES8_S8_EEENS6_IJNS7_ILi128EEESA_NS7_ILi192EEEEEELi128ENS_10bfloat16_tEfNS_4arch4Sm90ELb1ELb0ELb0ELb1ELb0ELb0ELb0ELb1ELb1ELb1ELb1ELb0EEENS1_21CollectiveEpilogueFwdINS6_IJSA_SA_SA_EEES9_SD_SF_Li256ELb1ELb1ELb1ELb0EEENS1_36VarlenDynamicPersistentTileSchedulerILi128ELi128ELi256ELi128ELb1ELb1ELb1ELb1ELb1ELb1EEEEEEEEEvNT_6ParamsE)
        /*0020*/ 	.word	0x000000a8


	//----- nvinfo : EIATTR_FRAME_SIZE
	.align		4
.L_29:
        /*0024*/ 	.byte	0x04, 0x11
        /*0026*/ 	.short	(.L_31 - .L_30)
	.align		4
.L_30:
        /*0028*/ 	.word	index@(_ZN7cutlass13device_kernelIN5flash11enable_sm90INS1_16FlashAttnFwdSm90INS1_25CollectiveMainloopFwdSm90ILi2EN4cute5tupleIJNS5_1CILi1EEES8_S8_EEENS6_IJNS7_ILi128EEESA_NS7_ILi192EEEEEELi128ENS_10bfloat16_tEfNS_4arch4Sm90ELb1ELb0ELb0ELb1ELb0ELb0ELb0ELb1ELb1ELb1ELb1ELb0EEENS1_21CollectiveEpilogueFwdINS6_IJSA_SA_SA_EEES9_SD_SF_Li256ELb1ELb1ELb1ELb0EEENS1_36VarlenDynamicPersistentTileSchedulerILi128ELi128ELi256ELi128ELb1ELb1ELb1ELb1ELb1ELb1EEEEEEEEEvNT_6ParamsE)
        /*002c*/ 	.word	0x00000068


	//----- nvinfo : EIATTR_REGCOUNT
	.align		4
.L_31:
        /*0030*/ 	.byte	0x04, 0x2f
        /*0032*/ 	.short	(.L_33 - .L_32)
	.align		4
.L_32:
        /*0034*/ 	.word	index@(_ZN7cutlass13device_kernelIN5flash11enable_sm90INS1_16FlashAttnFwdSm90INS1_25CollectiveMainloopFwdSm90ILi2EN4cute5tupleIJNS5_1CILi1EEES8_S8_EEENS6_IJNS7_ILi128EEESA_NS7_ILi192EEEEEELi128ENS_10bfloat16_tEfNS_4arch4Sm90ELb1ELb0ELb0ELb0ELb0ELb0ELb0ELb1ELb1ELb1ELb1ELb0EEENS1_21CollectiveEpilogueFwdINS6_IJSA_SA_SA_EEES9_SD_SF_Li256ELb0ELb1ELb1ELb0EEENS1_19SingleTileSchedulerILb0ELb1ELb1ELi128EEEEEEEEEvNT_6ParamsE)
        /*0038*/ 	.word	0x000000a8


	//----- nvinfo : EIATTR_FRAME_SIZE
	.align		4
.L_33:
        /*003c*/ 	.byte	0x04, 0x11
        /*003e*/ 	.short	(.L_35 - .L_34)
	.align		4
.L_34:
        /*0040*/ 	.word	index@(_ZN7cutlass13device_kernelIN5flash11enable_sm90INS1_16FlashAttnFwdSm90INS1_25CollectiveMainloopFwdSm90ILi2EN4cute5tupleIJNS5_1CILi1EEES8_S8_EEENS6_IJNS7_ILi128EEESA_NS7_ILi192EEEEEELi128ENS_10bfloat16_tEfNS_4arch4Sm90ELb1ELb0ELb0ELb0ELb0ELb0ELb0ELb1ELb1ELb1ELb1ELb0EEENS1_21CollectiveEpilogueFwdINS6_IJSA_SA_SA_EEES9_SD_SF_Li256ELb0ELb1ELb1ELb0EEENS1_19SingleTileSchedulerILb0ELb1ELb1ELi128EEEEEEEEEvNT_6ParamsE)
        /*0044*/ 	.word	0x00000018


	//----- nvinfo : EIATTR_REGCOUNT
	.align		4
.L_35:
        /*0048*/ 	.byte	0x04, 0x2f
        /*004a*/ 	.short	(.L_37 - .L_36)
	.align		4
.L_36:
        /*004c*/ 	.word	index@(_ZN7cutlass13device_kernelIN5flash11enable_sm90INS1_16FlashAttnFwdSm90INS1_25CollectiveMainloopFwdSm90ILi2EN4cute5tupleIJNS5_1CILi1EEES8_S8_EEENS6_IJNS7_ILi128EEENS7_ILi96EEENS7_ILi192EEEEEELi128ENS_10bfloat16_tEfNS_4arch4Sm90ELb0ELb1ELb0ELb1ELb0ELb1ELb0ELb1ELb1ELb1ELb1ELb0EEENS1_21CollectiveEpilogueFwdINS6_IJSA_SA_SB_EEES9_SE_SG_Li256ELb1ELb1ELb1ELb0EEENS1_36VarlenDynamicPersistentTileSchedulerILi128ELi96ELi256ELi128ELb1ELb1ELb1ELb1ELb0ELb1EEEEEEEEEvNT_6ParamsE)
        /*0050*/ 	.word	0x000000a8


	//----- nvinfo : EIATTR_FRAME_SIZE
	.align		4
.L_37:
        /*0054*/ 	.byte	0x04, 0x11
        /*0056*/ 	.short	(.L_39 - .L_38)
	.align		4
.L_38:
        /*0058*/ 	.word	index@(_ZN7cutlass13device_kernelIN5flash11enable_sm90INS1_16FlashAttnFwdSm90INS1_25CollectiveMainloopFwdSm90ILi2EN4cute5tupleIJNS5_1CILi1EEES8_S8_EEENS6_IJNS7_ILi128EEENS7_ILi96EEENS7_ILi192EEEEEELi128ENS_10bfloat16_tEfNS_4arch4Sm90ELb0ELb1ELb0ELb1ELb0ELb1ELb0ELb1ELb1ELb1ELb1ELb0EEENS1_21CollectiveEpilogueFwdINS6_IJSA_SA_SB_EEES9_SE_SG_Li256ELb1ELb1ELb1ELb0EEENS1_36VarlenDynamicPersistentTileSchedulerILi128ELi96ELi256ELi128ELb1ELb1ELb1ELb1ELb0ELb1EEEEEEEEEvNT_6ParamsE)
        /*005c*/ 	.word	0x00000098


	//----- nvinfo : EIATTR_REGCOUNT
	.align		4
.L_39:
        /*0060*/ 	.byte	0x04, 0x2f
        /*0062*/ 	.short	(.L_41 - .L_40)
	.align		4
.L_40:
        /*0064*/ 	.word	index@(_ZN7cutlass13device_kernelIN5flash11enable_sm90INS1_16FlashAttnFwdSm90INS1_25CollectiveMainloopFwdSm90ILi2EN4cute5tupleIJNS5_1CILi1EEES8_S8_EEENS6_IJNS7_ILi128EEENS7_ILi96EEENS7_ILi192EEEEEELi128ENS_10bfloat16_tEfNS_4arch4Sm90ELb0ELb1ELb0ELb1ELb0ELb0ELb0ELb1ELb1ELb1ELb1ELb0EEENS1_21CollectiveEpilogueFwdINS6_IJSA_SA_SB_EEES9_SE_SG_Li256ELb1ELb1ELb1ELb0EEENS1_36VarlenDynamicPersistentTileSchedulerILi128ELi96ELi256ELi128ELb1ELb1ELb1ELb1ELb0ELb1EEEEEEEEEvNT_6ParamsE)
        /*0068*/ 	.word	0x000000a8


	//----- nvinfo : EIATTR_FRAME_SIZE
	.align		4
.L_41:
        /*006c*/ 	.byte	0x04, 0x11
        /*006e*/ 	.short	(.L_43 - .L_42)
	.align		4
.L_42:
        /*0070*/ 	.word	index@(_ZN7cutlass13device_kernelIN5flash11enable_sm90INS1_16FlashAttnFwdSm90INS1_25CollectiveMainloopFwdSm90ILi2EN4cute5tupleIJNS5_1CILi1EEES8_S8_EEENS6_IJNS7_ILi128EEENS7_ILi96EEENS7_ILi192EEEEEELi128ENS_10bfloat16_tEfNS_4arch4Sm90ELb0ELb1ELb0ELb1ELb0ELb0ELb0ELb1ELb1ELb1ELb1ELb0EEENS1_21CollectiveEpilogueFwdINS6_IJSA_SA_SB_EEES9_SE_SG_Li256ELb1ELb1ELb1ELb0EEENS1_36VarlenDynamicPersistentTileSchedulerILi128ELi96ELi256ELi128ELb1ELb1ELb1ELb1ELb0ELb1EEEEEEEEEvNT_6ParamsE)
        /*0074*/ 	.word	0x00000060


	//----- nvinfo : EIATTR_REGCOUNT
	.align		4
.L_43:
        /*0078*/ 	.byte	0x04, 0x2f
        /*007a*/ 	.short	(.L_45 - .L_44)
	.align		4
.L_44:
        /*007c*/ 	.word	index@(_ZN7cutlass13device_kernelIN5flash11enable_sm90INS1_16FlashAttnFwdSm90INS1_25CollectiveMainloopFwdSm90ILi2EN4cute5tupleIJNS5_1CILi1EEES8_S8_EEENS6_IJNS7_ILi128EEENS7_ILi96EEENS7_ILi192EEEEEELi128ENS_10bfloat16_tEfNS_4arch4Sm90ELb0ELb1ELb0ELb0ELb0ELb0ELb0ELb1ELb1ELb1ELb1ELb0EEENS1_21CollectiveEpilogueFwdINS6_IJSA_SA_SB_EEES9_SE_SG_Li256ELb0ELb1ELb1ELb0EEENS1_19SingleTileSchedulerILb0ELb1ELb1ELi128EEEEEEEEEvNT_6ParamsE)
        /*0080*/ 	.word	0x000000a8


	//----- nvinfo : EIATTR_FRAME_SIZE
	.align		4
.L_45:
        /*0084*/ 	.byte	0x04, 0x11
        /*0086*/ 	.short	(.L_47 - .L_46)
	.align		4
.L_46:
        /*0088*/ 	.word	index@(_ZN7cutlass13device_kernelIN5flash11enable_sm90INS1_16FlashAttnFwdSm90INS1_25CollectiveMainloopFwdSm90ILi2EN4cute5tupleIJNS5_1CILi1EEES8_S8_EEENS6_IJNS7_ILi128EEENS7_ILi96EEENS7_ILi192EEEEEELi128ENS_10bfloat16_tEfNS_4arch4Sm90ELb0ELb1ELb0ELb0ELb0ELb0ELb0ELb1ELb1ELb1ELb1ELb0EEENS1_21CollectiveEpilogueFwdINS6_IJSA_SA_SB_EEES9_SE_SG_Li256ELb0ELb1ELb1ELb0EEENS1_19SingleTileSchedulerILb0ELb1ELb1ELi128EEEEEEEEEvNT_6ParamsE)
        /*008c*/ 	.word	0x00000018


	//----- nvinfo : EIATTR_REGCOUNT
	.align		4
.L_47:
        /*0090*/ 	.byte	0x04, 0x2f
        /*0092*/ 	.short	(.L_49 - .L_48)
	.align		4
.L_48:
        /*0094*/ 	.word	index@(_ZN7cutlass13device_kernelIN5flash11enable_sm90INS1_16FlashAttnFwdSm90INS1_25CollectiveMainloopFwdSm90ILi2EN4cute5tupleIJNS5_1CILi1EEES8_S8_EEENS6_IJNS7_ILi128EEESA_NS7_ILi192EEEEEELi128ENS_10bfloat16_tEfNS_4arch4Sm90ELb0ELb0ELb0ELb1ELb0ELb1ELb0ELb1ELb1ELb1ELb1ELb0EEENS1_21CollectiveEpilogueFwdINS6_IJSA_SA_SA_EEES9_SD_SF_Li256ELb1ELb1ELb1ELb0EEENS1_36VarlenDynamicPersistentTileSchedulerILi128ELi128ELi256ELi128ELb1ELb1ELb1ELb0ELb1ELb1EEEEEEEEEvNT_6ParamsE)
        /*0098*/ 	.word	0x000000a8


	//----- nvinfo : EIATTR_FRAME_SIZE
	.align		4
.L_49:
        /*009c*/ 	.byte	0x04, 0x11
        /*009e*/ 	.short	(.L_51 - .L_50)
	.align		4
.L_50:
        /*00a0*/ 	.word	index@(_ZN7cutlass13device_kernelIN5flash11enable_sm90INS1_16FlashAttnFwdSm90INS1_25CollectiveMainloopFwdSm90ILi2EN4cute5tupleIJNS5_1CILi1EEES8_S8_EEENS6_IJNS7_ILi128EEESA_NS7_ILi192EEEEEELi128ENS_10bfloat16_tEfNS_4arch4Sm90ELb0ELb0ELb0ELb1ELb0ELb1ELb0ELb1ELb1ELb1ELb1ELb0EEENS1_21CollectiveEpilogueFwdINS6_IJSA_SA_SA_EEES9_SD_SF_Li256ELb1ELb1ELb1ELb0EEENS1_36VarlenDynamicPersistentTileSchedulerILi128ELi128ELi256ELi128ELb1ELb1ELb1ELb0ELb1ELb1EEEEEEEEEvNT_6ParamsE)
        /*00a4*/ 	.word	0x000000b0


	//----- nvinfo : EIATTR_REGCOUNT
	.align		4
.L_51:
        /*00a8*/ 	.byte	0x04, 0x2f
        /*00aa*/ 	.short	(.L_53 - .L_52)
	.align		4
.L_52:
        /*00ac*/ 	.word	index@(_ZN7cutlass13device_kernelIN5flash11enable_sm90INS1_16FlashAttnFwdSm90INS1_25CollectiveMainloopFwdSm90ILi2EN4cute5tupleIJNS5_1CILi1EEES8_S8_EEENS6_IJNS7_ILi128EEESA_NS7_ILi192EEEEEELi128ENS_10bfloat16_tEfNS_4arch4Sm90ELb0ELb0ELb0ELb1ELb0ELb0ELb0ELb1ELb1ELb1ELb1ELb0EEENS1_21CollectiveEpilogueFwdINS6_IJSA_SA_SA_EEES9_SD_SF_Li256ELb1ELb1ELb1ELb0EEENS1_36VarlenDynamicPersistentTileSchedulerILi128ELi128ELi256ELi128ELb1ELb1ELb1ELb0ELb1ELb1EEEEEEEEEvNT_6ParamsE)
        /*00b0*/ 	.word	0x000000a8


	//----- nvinfo : EIATTR_FRAME_SIZE
	.align		4
.L_53:
        /*00b4*/ 	.byte	0x04, 0x11
        /*00b6*/ 	.short	(.L_55 - .L_54)
	.align		4
.L_54:
        /*00b8*/ 	.word	index@(_ZN7cutlass13device_kernelIN5flash11enable_sm90INS1_16FlashAttnFwdSm90INS1_25CollectiveMainloopFwdSm90ILi2EN4cute5tupleIJNS5_1CILi1EEES8_S8_EEENS6_IJNS7_ILi128EEESA_NS7_ILi192EEEEEELi128ENS_10bfloat16_tEfNS_4arch4Sm90ELb0ELb0ELb0ELb1ELb0ELb0ELb0ELb1ELb1ELb1ELb1ELb0EEENS1_21CollectiveEpilogueFwdINS6_IJSA_SA_SA_EEES9_SD_SF_Li256ELb1ELb1ELb1ELb0EEENS1_36VarlenDynamicPersistentTileSchedulerILi128ELi128ELi256ELi128ELb1ELb1ELb1ELb0ELb1ELb1EEEEEEEEEvNT_6ParamsE)
        /*00bc*/ 	.word	0x00000060


	//----- nvinfo : EIATTR_REGCOUNT
	.align		4
.L_55:
        /*00c0*/ 	.byte	0x04, 0x2f
        /*00c2*/ 	.short	(.L_57 - .L_56)
	.align		4
.L_56:
        /*00c4*/ 	.word	index@(_ZN7cutlass13device_kernelIN5flash11enable_sm90INS1_16FlashAttnFwdSm90INS1_25CollectiveMainloopFwdSm90ILi2EN4cute5tupleIJNS5_1CILi1EEES8_S8_EEENS6_IJNS7_ILi128EEESA_NS7_ILi192EEEEEELi128ENS_10bfloat16_tEfNS_4arch4Sm90ELb0ELb0ELb0ELb0ELb0ELb0ELb0ELb1ELb1ELb1ELb1ELb0EEENS1_21CollectiveEpilogueFwdINS6_IJSA_SA_SA_EEES9_SD_SF_Li256ELb0ELb1ELb1ELb0EEENS1_19SingleTileSchedulerILb0ELb1ELb1ELi128EEEEEEEEEvNT_6ParamsE)
        /*00c8*/ 	.word	0x000000a8


	//----- nvinfo : EIATTR_FRAME_SIZE
	.align		4
.L_57:
        /*00cc*/ 	.byte	0x04, 0x11
        /*00ce*/ 	.short	(.L_59 - .L_58)
	.align		4
.L_58:
        /*00d0*/ 	.word	index@(_ZN7cutlass13device_kernelIN5flash11enable_sm90INS1_16FlashAttnFwdSm90INS1_25CollectiveMainloopFwdSm90ILi2EN4cute5tupleIJNS5_1CILi1EEES8_S8_EEENS6_IJNS7_ILi128EEESA_NS7_ILi192EEEEEELi128ENS_10bfloat16_tEfNS_4arch4Sm90ELb0ELb0ELb0ELb0ELb0ELb0ELb0ELb1ELb1ELb1ELb1ELb0EEENS1_21CollectiveEpilogueFwdINS6_IJSA_SA_SA_EEES9_SD_SF_Li256ELb0ELb1ELb1ELb0EEENS1_19SingleTileSchedulerILb0ELb1ELb1ELi128EEEEEEEEEvNT_6ParamsE)
        /*00d4*/ 	.word	0x00000018


	//----- nvinfo : EIATTR_MIN_STACK_SIZE
	.align		4
.L_59:
        /*00d8*/ 	.byte	0x04, 0x12
        /*00da*/ 	.short	(.L_61 - .L_60)
	.align		4
.L_60:
        /*00dc*/ 	.word	index@(_ZN7cutlass13device_kernelIN5flash11enable_sm90INS1_16FlashAttnFwdSm90INS1_25CollectiveMainloopFwdSm90ILi2EN4cute5tupleIJNS5_1CILi1EEES8_S8_EEENS6_IJNS7_ILi128EEESA_NS7_ILi192EEEEEELi128ENS_10bfloat16_tEfNS_4arch4Sm90ELb0ELb0ELb0ELb0ELb0ELb0ELb0ELb1ELb1ELb1ELb1ELb0EEENS1_21CollectiveEpilogueFwdINS6_IJSA_SA_SA_EEES9_SD_SF_Li256ELb0ELb1ELb1ELb0EEENS1_19SingleTileSchedulerILb0ELb1ELb1ELi128EEEEEEEEEvNT_6ParamsE)
        /*00e0*/ 	.word	0x00000018


	//----- nvinfo : EIATTR_MIN_STACK_SIZE
	.align		4
.L_61:
        /*00e4*/ 	.byte	0x04, 0x12
        /*00e6*/ 	.short	(.L_63 - .L_62)
	.align		4
.L_62:
        /*00e8*/ 	.word	index@(_ZN7cutlass13device_kernelIN5flash11enable_sm90INS1_16FlashAttnFwdSm90INS1_25CollectiveMainloopFwdSm90ILi2EN4cute5tupleIJNS5_1CILi1EEES8_S8_EEENS6_IJNS7_ILi128EEESA_NS7_ILi192EEEEEELi128ENS_10bfloat16_tEfNS_4arch4Sm90ELb0ELb0ELb0ELb1ELb0ELb0ELb0ELb1ELb1ELb1ELb1ELb0EEENS1_21CollectiveEpilogueFwdINS6_IJSA_SA_SA_EEES9_SD_SF_Li256ELb1ELb1ELb1ELb0EEENS1_36VarlenDynamicPersistentTileSchedulerILi128ELi128ELi256ELi128ELb1ELb1ELb1ELb0ELb1ELb1EEEEEEEEEvNT_6ParamsE)
        /*00ec*/ 	.word	0x00000060


	//----- nvinfo : EIATTR_MIN_STACK_SIZE
	.align		4
.L_63:
        /*00f0*/ 	.byte	0x04, 0x12
        /*00f2*/ 	.short	(.L_65 - .L_64)
	.align		4
.L_64:
        /*00f4*/ 	.word	index@(_ZN7cutlass13device_kernelIN5flash11enable_sm90INS1_16FlashAttnFwdSm90INS1_25CollectiveMainloopFwdSm90ILi2EN4cute5tupleIJNS5_1CILi1EEES8_S8_EEENS6_IJNS7_ILi128EEESA_NS7_ILi192EEEEEELi128ENS_10bfloat16_tEfNS_4arch4Sm90ELb0ELb0ELb0ELb1ELb0ELb1ELb0ELb1ELb1ELb1ELb1ELb0EEENS1_21CollectiveEpilogueFwdINS6_IJSA_SA_SA_EEES9_SD_SF_Li256ELb1ELb1ELb1ELb0EEENS1_36VarlenDynamicPersistentTileSchedulerILi128ELi128ELi256ELi128ELb1ELb1ELb1ELb0ELb1ELb1EEEEEEEEEvNT_6ParamsE)
        /*00f8*/ 	.word	0x000000b0


	//----- nvinfo : EIATTR_MIN_STACK_SIZE
	.align		4
.L_65:
        /*00fc*/ 	.byte	0x04, 0x12
        /*00fe*/ 	.short	(.L_67 - .L_66)
	.align		4
.L_66:
        /*0100*/ 	.word	index@(_ZN7cutlass13device_kernelIN5flash11enable_sm90INS1_16FlashAttnFwdSm90INS1_25CollectiveMainloopFwdSm90ILi2EN4cute5tupleIJNS5_1CILi1EEES8_S8_EEENS6_IJNS7_ILi128EEENS7_ILi96EEENS7_ILi192EEEEEELi128ENS_10bfloat16_tEfNS_4arch4Sm90ELb0ELb1ELb0ELb0ELb0ELb0ELb0ELb1ELb1ELb1ELb1ELb0EEENS1_21CollectiveEpilogueFwdINS6_IJSA_SA_SB_EEES9_SE_SG_Li256ELb0ELb1ELb1ELb0EEENS1_19SingleTileSchedulerILb0ELb1ELb1ELi128EEEEEEEEEvNT_6ParamsE)
        /*0104*/ 	.word	0x00000018


	//----- nvinfo : EIATTR_MIN_STACK_SIZE
	.align		4
.L_67:
        /*0108*/ 	.byte	0x04, 0x12
        /*010a*/ 	.short	(.L_69 - .L_68)
	.align		4
.L_68:
        /*010c*/ 	.word	index@(_ZN7cutlass13device_kernelIN5flash11enable_sm90INS1_16FlashAttnFwdSm90INS1_25CollectiveMainloopFwdSm90ILi2EN4cute5tupleIJNS5_1CILi1EEES8_S8_EEENS6_IJNS7_ILi128EEENS7_ILi96EEENS7_ILi192EEEEEELi128ENS_10bfloat16_tEfNS_4arch4Sm90ELb0ELb1ELb0ELb1ELb0ELb0ELb0ELb1ELb1ELb1ELb1ELb0EEENS1_21CollectiveEpilogueFwdINS6_IJSA_SA_SB_EEES9_SE_SG_Li256ELb1ELb1ELb1ELb0EEENS1_36VarlenDynamicPersistentTileSchedulerILi128ELi96ELi256ELi128ELb1ELb1ELb1ELb1ELb0ELb1EEEEEEEEEvNT_6ParamsE)
        /*0110*/ 	.word	0x00000060


	//----- nvinfo : EIATTR_MIN_STACK_SIZE
	.align		4
.L_69:
        /*0114*/ 	.byte	0x04, 0x12
        /*0116*/ 	.short	(.L_71 - .L_70)
	.align		4
.L_70:
        /*0118*/ 	.word	index@(_ZN7cutlass13device_kernelIN5flash11enable_sm90INS1_16FlashAttnFwdSm90INS1_25CollectiveMainloopFwdSm90ILi2EN4cute5tupleIJNS5_1CILi1EEES8_S8_EEENS6_IJNS7_ILi128EEENS7_ILi96EEENS7_ILi192EEEEEELi128ENS_10bfloat16_tEfNS_4arch4Sm90ELb0ELb1ELb0ELb1ELb0ELb1ELb0ELb1ELb1ELb1ELb1ELb0EEENS1_21CollectiveEpilogueFwdINS6_IJSA_SA_SB_EEES9_SE_SG_Li256ELb1ELb1ELb1ELb0EEENS1_36VarlenDynamicPersistentTileSchedulerILi128ELi96ELi256ELi128ELb1ELb1ELb1ELb1ELb0ELb1EEEEEEEEEvNT_6ParamsE)
        /*011c*/ 	.word	0x00000098


	//----- nvinfo : EIATTR_MIN_STACK_SIZE
	.align		4
.L_71:
        /*0120*/ 	.byte	0x04, 0x12
        /*0122*/ 	.short	(.L_73 - .L_72)
	.align		4
.L_72:
        /*0124*/ 	.word	index@(_ZN7cutlass13device_kernelIN5flash11enable_sm90INS1_16FlashAttnFwdSm90INS1_25CollectiveMainloopFwdSm90ILi2EN4cute5tupleIJNS5_1CILi1EEES8_S8_EEENS6_IJNS7_ILi128EEESA_NS7_ILi192EEEEEELi128ENS_10bfloat16_tEfNS_4arch4Sm90ELb1ELb0ELb0ELb0ELb0ELb0ELb0ELb1ELb1ELb1ELb1ELb0EEENS1_21CollectiveEpilogueFwdINS6_IJSA_SA_SA_EEES9_SD_SF_Li256ELb0ELb1ELb1ELb0EEENS1_19SingleTileSchedulerILb0ELb1ELb1ELi128EEEEEEEEEvNT_6ParamsE)
        /*0128*/ 	.word	0x00000018


	//----- nvinfo : EIATTR_MIN_STACK_SIZE
	.align		4
.L_73:
        /*012c*/ 	.byte	0x04, 0x12
        /*012e*/ 	.short	(.L_75 - .L_74)
	.align		4
.L_74:
        /*0130*/ 	.word	index@(_ZN7cutlass13device_kernelIN5flash11enable_sm90INS1_16FlashAttnFwdSm90INS1_25CollectiveMainloopFwdSm90ILi2EN4cute5tupleIJNS5_1CILi1EEES8_S8_EEENS6_IJNS7_ILi128EEESA_NS7_ILi192EEEEEELi128ENS_10bfloat16_tEfNS_4arch4Sm90ELb1ELb0ELb0ELb1ELb0ELb0ELb0ELb1ELb1ELb1ELb1ELb0EEENS1_21CollectiveEpilogueFwdINS6_IJSA_SA_SA_EEES9_SD_SF_Li256ELb1ELb1ELb1ELb0EEENS1_36VarlenDynamicPersistentTileSchedulerILi128ELi128ELi256ELi128ELb1ELb1ELb1ELb1ELb1ELb1EEEEEEEEEvNT_6ParamsE)
        /*0134*/ 	.word	0x00000068


	//----- nvinfo : EIATTR_MIN_STACK_SIZE
	.align		4
.L_75:
        /*0138*/ 	.byte	0x04, 0x12
        /*013a*/ 	.short	(.L_77 - .L_76)
	.align		4
.L_76:
        /*013c*/ 	.word	index@(_ZN7cutlass13device_kernelIN5flash11enable_sm90INS1_16FlashAttnFwdSm90INS1_25CollectiveMainloopFwdSm90ILi2EN4cute5tupleIJNS5_1CILi1EEES8_S8_EEENS6_IJNS7_ILi128EEESA_NS7_ILi192EEEEEELi128ENS_10bfloat16_tEfNS_4arch4Sm90ELb1ELb0ELb0ELb1ELb0ELb1ELb0ELb1ELb1ELb1ELb1ELb0EEENS1_21CollectiveEpilogueFwdINS6_IJSA_SA_SA_EEES9_SD_SF_Li256ELb1ELb1ELb1ELb0EEENS1_36VarlenDynamicPersistentTileSchedulerILi128ELi128ELi256ELi128ELb1ELb1ELb1ELb1ELb1ELb1EEEEEEEEEvNT_6ParamsE)
        /*0140*/ 	.word	0x000000b8
.L_77:


//--------------------- .nv.compat                --------------------------
	.section	.nv.compat,"",@"SHT_CUDA_COMPAT_INFO"
	.align	4
        /*0000*/ 	.byte	0x02, 0x09, 0x01, 0x00, 0x02, 0x02, 0x04, 0x00, 0x02, 0x05, 0x05, 0x00, 0x03, 0x07, 0x01, 0x01
        /*0010*/ 	.byte	0x02, 0x03, 0x01, 0x00, 0x02, 0x06, 0x01, 0x00, 0x04, 0x0b, 0x08, 0x00, 0x00, 0x00, 0x00, 0x00
        /*0020*/ 	.byte	0x00, 0x00, 0x00, 0x00


//--------------------- .nv.info._ZN7cutlass13device_kernelIN5flash11enable_sm90INS1_16FlashAttnFwdSm90INS1_25CollectiveMainloopFwdSm90ILi2EN4cute5tupleIJNS5_1CILi1EEES8_S8_EEENS6_IJNS7_ILi128EEESA_NS7_ILi192EEEEEELi128ENS_10bfloat16_tEfNS_4arch4Sm90ELb0ELb0ELb0ELb0ELb0ELb0ELb0ELb1ELb1ELb1ELb1ELb0EEENS1_21CollectiveEpilogueFwdINS6_IJSA_SA_SA_EEES9_SD_SF_Li256ELb0ELb1ELb1ELb0EEENS1_19SingleTileSchedulerILb0ELb1ELb1ELi128EEEEEEEEEvNT_6ParamsE --------------------------
	.section	.nv.info._ZN7cutlass13device_kernelIN5flash11enable_sm90INS1_16FlashAttnFwdSm90INS1_25CollectiveMainloopFwdSm90ILi2EN4cute5tupleIJNS5_1CILi1EEES8_S8_EEENS6_IJNS7_ILi128EEESA_NS7_ILi192EEEEEELi128ENS_10bfloat16_tEfNS_4arch4Sm90ELb0ELb0ELb0ELb0ELb0ELb0ELb0ELb1ELb1ELb1ELb1ELb0EEENS1_21CollectiveEpilogueFwdINS6_IJSA_SA_SA_EEES9_SD_SF_Li256ELb0ELb1ELb1ELb0EEENS1_19SingleTileSchedulerILb0ELb1ELb1ELi128EEEEEEEEEvNT_6ParamsE,"",@"SHT_CUDA_INFO"
	.sectionflags	@""
	.align	4


	//----- nvinfo : EIATTR_CUDA_API_VERSION
	.align		4
        /*0000*/ 	.byte	0x04, 0x37
        /*0002*/ 	.short	(.L_79 - .L_78)
.L_78:
        /*0004*/ 	.word	0x00000082


	//----- nvinfo : EIATTR_KPARAM_INFO
	.align		4
.L_79:
        /*0008*/ 	.byte	0x04, 0x17
        /*000a*/ 	.short	(.L_81 - .L_80)
.L_80:
        /*000c*/ 	.word	0x00000000
        /*0010*/ 	.short	0x0000
        /*0012*/ 	.short	0x0070
        /*0014*/ 	.byte	0x00, 0xf0, 0x01, 0x28


	//----- nvinfo : EIATTR_SPARSE_MMA_MASK
	.align		4
.L_81:
        /*0018*/ 	.byte	0x03, 0x50
        /*001a*/ 	.short	0x0000


	//----- nvinfo : EIATTR_MAXREG_COUNT
	.align		4
        /*001c*/ 	.byte	0x03, 0x1b
        /*001e*/ 	.short	0x00a8


	//----- nvinfo : EIATTR_NUM_BARRIERS
	.align		4
        /*0020*/ 	.byte	0x02, 0x4c
        /*0022*/ 	.byte	0x09
	.zero		1


	//----- nvinfo : EIATTR_EXTERNS
	.align		4
        /*0024*/ 	.byte	0x04, 0x0f
        /*0026*/ 	.short	(.L_83 - .L_82)


	//   ....[0]....
	.align		4
.L_82:
        /*0028*/ 	.word	index@(__assertfail)


	//----- nvinfo : EIATTR_ANNOTATIONS
	.align		4
.L_83:
        /*002c*/ 	.byte	0x04, 0x55
        /*002e*/ 	.short	(.L_85 - .L_84)


	//   ....[0]....
.L_84:
        /*0030*/ 	.word	0x00000001
        /*0034*/ 	.byte	0x40, 0x09, 0x00, 0x00, 0x01, 0x00, 0x00, 0x00, 0x10, 0x12, 0x00, 0x00, 0x01, 0x00, 0x00, 0x00
        /*0044*/ 	.byte	0xa0, 0x82, 0x00, 0x00, 0x01, 0x00, 0x00, 0x00, 0x50, 0x85, 0x00, 0x00, 0x01, 0x00, 0x00, 0x00
        /*0054*/ 	.byte	0x60, 0x85, 0x00, 0x00, 0x01, 0x00, 0x00, 0x00, 0xa0, 0x85, 0x00, 0x00, 0x01, 0x00, 0x00, 0x00
        /*0064*/ 	.byte	0xc0, 0x85, 0x00, 0x00, 0x01, 0x00, 0x00, 0x00, 0xb0, 0x8a, 0x00, 0x00, 0x01, 0x00, 0x00, 0x00
        /*0074*/ 	.byte	0xe0, 0x9a, 0x00, 0x00, 0x01, 0x00, 0x00, 0x00, 0x00, 0x9b, 0x00, 0x00, 0x01, 0x00, 0x00, 0x00
        /*0084*/ 	.byte	0x80, 0x9b, 0x00, 0x00, 0x01, 0x00, 0x00, 0x00, 0x90, 0x9b, 0x00, 0x00, 0x01, 0x00, 0x00, 0x00
        /*0094*/ 	.byte	0x60, 0x9d, 0x00, 0x00, 0x01, 0x00, 0x00, 0x00, 0xf0, 0xa5, 0x00, 0x00, 0x01, 0x00, 0x00, 0x00
        /*00a4*/ 	.byte	0xd0, 0xae, 0x00, 0x00, 0x01, 0x00, 0x00, 0x00, 0xf0, 0xbb, 0x00, 0x00


	//----- nvinfo : EIATTR_MERCURY_ISA_VERSION
	.align		4
.L_85:
        /*00b0*/ 	.byte	0x03, 0x5f
        /*00b2*/ 	.short	0x0101


	//----- nvinfo : EIATTR_INT_WARP_WIDE_INSTR_OFFSETS
	.align		4
        /*00b4*/ 	.byte	0x04, 0x31
        /*00b6*/ 	.short	(.L_87 - .L_86)


	//   ....[0]....
.L_86:
        /*00b8*/ 	.word	0x00000120


	//   ....[1]....
        /*00bc*/ 	.word	0x00000160


	//   ....[2]....
        /*00c0*/ 	.word	0x00000220


	//----- nvinfo : EIATTR_COOP_GROUP_MASK_REGIDS
	.align		4
.L_87:
        /*00c4*/ 	.byte	0x04, 0x29
        /*00c6*/ 	.short	(.L_89 - .L_88)


	//   ....[0]....
.L_88:
        /*00c8*/ 	.word	0xffffffff


	//   ....[1]....
        /*00cc*/ 	.word	0xffffffff


	//   ....[2]....
        /*00d0*/ 	.word	0xffffffff


	//   ....[3]....
        /*00d4*/ 	.word	0xffffffff


	//   ....[4]....
        /*00d8*/ 	.word	0xffffffff


	//   ....[5]....
        /*00dc*/ 	.word	0xffffffff


	//   ....[6]....
        /*00e0*/ 	.word	0xffffffff


	//   ....[7]....
        /*00e4*/ 	.word	0xffffffff


	//   ....[8]....
        /*00e8*/ 	.word	0xffffffff


	//   ....[9]....
        /*00ec*/ 	.word	0xffffffff


	//   ....[10]....
        /*00f0*/ 	.word	0xffffffff


	//   ....[11]....
        /*00f4*/ 	.word	0xffffffff


	//   ....[12]....
        /*00f8*/ 	.word	0xffffffff


	//   ....[13]....
        /*00fc*/ 	.word	0xffffffff


	//   ....[14]....
        /*0100*/ 	.word	0xffffffff


	//   ....[15]....
        /*0104*/ 	.word	0xffffffff


	//   ....[16]....
        /*0108*/ 	.word	0xffffffff


	//   ....[17]....
        /*010c*/ 	.word	0xffffffff


	//   ....[18]....
        /*0110*/ 	.word	0xffffffff


	//   ....[19]....
        /*0114*/ 	.word	0xffffffff


	//   ....[20]....
        /*0118*/ 	.word	0xffffffff


	//   ....[21]....
        /*011c*/ 	.word	0xffffffff


	//   ....[22]....
        /*0120*/ 	.word	0xffffffff


	//   ....[23]....
        /*0124*/ 	.word	0xffffffff


	//   ....[24]....
        /*0128*/ 	.word	0xffffffff


	//   ....[25]....
        /*012c*/ 	.word	0xffffffff


	//   ....[26]....
        /*0130*/ 	.word	0xffffffff


	//   ....[27]....
        /*0134*/ 	.word	0xffffffff


	//   ....[28]....
        /*0138*/ 	.word	0xffffffff


	//   ....[29]....
        /*013c*/ 	.word	0xffffffff


	//   ....[30]....
        /*0140*/ 	.word	0xffffffff


	//   ....[31]....
        /*0144*/ 	.word	0xffffffff


	//   ....[32]....
        /*0148*/ 	.word	0xffffffff


	//   ....[33]....
        /*014c*/ 	.word	0xffffffff


	//   ....[34]....
        /*0150*/ 	.word	0xffffffff


	//   ....[35]....
        /*0154*/ 	.word	0xffffffff


	//   ....[36]....
        /*0158*/ 	.word	0xffffffff


	//   ....[37]....
        /*015c*/ 	.word	0xffffffff


	//   ....[38]....
        /*0160*/ 	.word	0xffffffff


	//   ....[39]....
        /*0164*/ 	.word	0xffffffff


	//   ....[40]....
        /*0168*/ 	.word	0xffffffff


	//   ....[41]....
        /*016c*/ 	.word	0xffffffff


	//   ....[42]....
        /*0170*/ 	.word	0xffffffff


	//   ....[43]....
        /*0174*/ 	.word	0xffffffff


	//   ....[44]....
        /*0178*/ 	.word	0xffffffff


	//   ....[45]....
        /*017c*/ 	.word	0xffffffff


	//   ....[46]....
        /*0180*/ 	.word	0xffffffff


	//   ....[47]....
        /*0184*/ 	.word	0x0500000f


	//   ....[48]....
        /*0188*/ 	.word	0x0500000f


	//   ....[49]....
        /*018c*/ 	.word	0x0500000f


	//   ....[50]....
        /*0190*/ 	.word	0x0500000f


	//   ....[51]....
        /*0194*/ 	.word	0x0500000f


	//   ....[52]....
        /*0198*/ 	.word	0x0500000f


	//   ....[53]....
        /*019c*/ 	.word	0x0500000f


	//   ....[54]....
        /*01a0*/ 	.word	0x0500000f


	//   ....[55]....
        /*01a4*/ 	.word	0x0500000f


	//   ....[56]....
        /*01a8*/ 	.word	0x0500000f


	//   ....[57]....
        /*01ac*/ 	.word	0x0500000f


	//   ....[58]....
        /*01b0*/ 	.word	0x0500000f


	//   ....[59]....
        /*01b4*/ 	.word	0x0500000f


	//   ....[60]....
        /*01b8*/ 	.word	0x0500000f


	//   ....[61]....
        /*01bc*/ 	.word	0x0500000f


	//   ....[62]....
        /*01c0*/ 	.word	0x0500000f


	//   ....[63]....
        /*01c4*/ 	.word	0x0500000f


	//   ....[64]....
        /*01c8*/ 	.word	0x0500000f


	//----- nvinfo : EIATTR_COOP_GROUP_INSTR_OFFSETS
	.align		4
.L_89:
        /*01cc*/ 	.byte	0x04, 0x28
        /*01ce*/ 	.short	(.L_91 - .L_90)


	//   ....[0]....
.L_90:
        /*01d0*/ 	.word	0x00000060


	//   ....[1]....
        /*01d4*/ 	.word	0x00000130


	//   ....[2]....
        /*01d8*/ 	.word	0x00000230


	//   ....[3]....
        /*01dc*/ 	.word	0x000003a0


	//   ....[4]....
        /*01e0*/ 	.word	0x00000500


	//   ....[5]....
        /*01e4*/ 	.word	0x00000620


	//   ....[6]....
        /*01e8*/ 	.word	0x00000780


	//   ....[7]....
        /*01ec*/ 	.word	0x00001040


	//   ....[8]....
        /*01f0*/ 	.word	0x000023b0


	//   ....[9]....
        /*01f4*/ 	.word	0x000024b0


	//   ....[10]....
        /*01f8*/ 	.word	0x00002a70


	//   ....[11]....
        /*01fc*/ 	.word	0x00002ad0


	//   ....[12]....
        /*0200*/ 	.word	0x000046a0


	//   ....[13]....
        /*0204*/ 	.word	0x000046e0


	//   ....[14]....
        /*0208*/ 	.word	0x00004b90


	//   ....[15]....
        /*020c*/ 	.word	0x00004c70


	//   ....[16]....
        /*0210*/ 	.word	0x00005fa0


	//   ....[17]....
        /*0214*/ 	.word	0x00005fd0


	//   ....[18]....
        /*0218*/ 	.word	0x000060a0


	//   ....[19]....
        /*021c*/ 	.word	0x000060b0


	//   ....[20]....
        /*0220*/ 	.word	0x00006f80


	//   ....[21]....
        /*0224*/ 	.word	0x00006fc0


	//   ....[22]....
        /*0228*/ 	.word	0x00007000


	//   ....[23]....
        /*022c*/ 	.word	0x00007040


	//   ....[24]....
        /*0230*/ 	.word	0x00007050


	//   ....[25]....
        /*0234*/ 	.word	0x00007070


	//   ....[26]....
        /*0238*/ 	.word	0x000076b0


	//   ....[27]....
        /*023c*/ 	.word	0x000076c0


	//   ....[28]....
        /*0240*/ 	.word	0x000080c0


	//   ....[29]....
        /*0244*/ 	.word	0x00008ad0


	//   ....[30]....
        /*0248*/ 	.word	0x000094a0


	//   ....[31]....
        /*024c*/ 	.word	0x000094b0


	//   ....[32]....
        /*0250*/ 	.word	0x000094d0


	//   ....[33]....
        /*0254*/ 	.word	0x00009530


	//   ....[34]....
        /*0258*/ 	.word	0x000095b0


	//   ....[35]....
        /*025c*/ 	.word	0x000095e0


	//   ....[36]....
        /*0260*/ 	.word	0x00009660


	//   ....[37]....
        /*0264*/ 	.word	0x00009690


	//   ....[38]....
        /*0268*/ 	.word	0x00009710


	//   ....[39]....
        /*026c*/ 	.word	0x00009740


	//   ....[40]....
        /*0270*/ 	.word	0x000097c0


	//   ....[41]....
        /*0274*/ 	.word	0x00009800


	//   ....[42]....
        /*0278*/ 	.word	0x00009870


	//   ....[43]....
        /*027c*/ 	.word	0x000098a0


	//   ....[44]....
        /*0280*/ 	.word	0x00009920


	//   ....[45]....
        /*0284*/ 	.word	0x00009950


	//   ....[46]....
        /*0288*/ 	.word	0x0000bb80


	//   ....[47]....
        /*028c*/ 	.word	0x0000c010


	//   ....[48]....
        /*0290*/ 	.word	0x0000c190


	//   ....[49]....
        /*0294*/ 	.word	0x0000c1e0


	//   ....[50]....
        /*0298*/ 	.word	0x0000c290


	//   ....[51]....
        /*029c*/ 	.word	0x0000c360


	//   ....[52]....
        /*02a0*/ 	.word	0x0000c3f0


	//   ....[53]....
        /*02a4*/ 	.word	0x0000c4c0


	//   ....[54]....
        /*02a8*/ 	.word	0x0000c550


	//   ....[55]....
        /*02ac*/ 	.word	0x0000c620


	//   ....[56]....
        /*02b0*/ 	.word	0x0000c6b0


	//   ....[57]....
        /*02b4*/ 	.word	0x0000c780


	//   ....[58]....
        /*02b8*/ 	.word	0x0000c810


	//   ....[59]....
        /*02bc*/ 	.word	0x0000c8e0


	//   ....[60]....
        /*02c0*/ 	.word	0x0000c970


	//   ....[61]....
        /*02c4*/ 	.word	0x0000ca40


	//   ....[62]....
        /*02c8*/ 	.word	0x0000cac0


	//   ....[63]....
        /*02cc*/ 	.word	0x0000cb80


	//   ....[64]....
        /*02d0*/ 	.word	0x0000cf80


	//----- nvinfo : EIATTR_REG_RECONFIG
	.align		4
.L_91:
        /*02d4*/ 	.byte	0x01, 0x54
	.zero		2


	//----- nvinfo : EIATTR_SYSCALL_OFFSETS
	.align		4
        /*02d8*/ 	.byte	0x04, 0x46
        /*02da*/ 	.short	(.L_93 - .L_92)


	//   ....[0]....
.L_92:
        /*02dc*/ 	.word	0x00001200


	//   ....[1]....
        /*02e0*/ 	.word	0x00008750


	//   ....[2]....
        /*02e4*/ 	.word	0x00008890


	//   ....[3]....
        /*02e8*/ 	.word	0x00008980


	//   ....[4]....
        /*02ec*/ 	.word	0x000090b0


	//----- nvinfo : EIATTR_MBARRIER_INSTR_OFFSETS
	.align		4
.L_93:
        /*02f0*/ 	.byte	0x04, 0x39
        /*02f2*/ 	.short	(.L_95 - .L_94)


	//   ....[0]....
.L_94:
        /*02f4*/ 	.word	0x00000250
        /*02f8*/ 	.word	0x000000ff
        /*02fc*/ 	.word	0x00034800
        /*0300*/ 	.short	0x0100
        /*0302*/ 	.byte	0x08
	.zero		1


	//   ....[1]....
        /*0304*/ 	.word	0x00000260
        /*0308*/ 	.word	0x000000ff
        /*030c*/ 	.word	0x00034820
        /*0310*/ 	.short	0x0100
        /*0312*/ 	.byte	0x08
	.zero		1


	//   ....[2]....
        /*0314*/ 	.word	0x00000350
        /*0318*/ 	.word	0x000000ff
        /*031c*/ 	.word	0x00034830
        /*0320*/ 	.short	0x0100
        /*0322*/ 	.byte	0x08
	.zero		1


	//   ....[3]....
        /*0324*/ 	.word	0x00000360
        /*0328*/ 	.word	0x000000ff
        /*032c*/ 	.word	0x00034840
        /*0330*/ 	.short	0x0100
        /*0332*/ 	.byte	0x08
	.zero		1


	//   ....[4]....
        /*0334*/ 	.word	0x00000370
        /*0338*/ 	.word	0x000000ff
        /*033c*/ 	.word	0x00034838
        /*0340*/ 	.short	0x0100
        /*0342*/ 	.byte	0x08
	.zero		1


	//   ....[5]....
        /*0344*/ 	.word	0x00000380
        /*0348*/ 	.word	0x000000ff
        /*034c*/ 	.word	0x00034848
        /*0350*/ 	.short	0x0100
        /*0352*/ 	.byte	0x08
	.zero		1


	//   ....[6]....
        /*0354*/ 	.word	0x000004b0
        /*0358*/ 	.word	0x000000ff
        /*035c*/ 	.word	0x00034850
        /*0360*/ 	.short	0x0100
        /*0362*/ 	.byte	0x08
	.zero		1


	//   ....[7]....
        /*0364*/ 	.word	0x000004c0
        /*0368*/ 	.word	0x000000ff
        /*036c*/ 	.word	0x00034860
        /*0370*/ 	.short	0x0100
        /*0372*/ 	.byte	0x08
	.zero		1


	//   ....[8]....
        /*0374*/ 	.word	0x000004d0
        /*0378*/ 	.word	0x000000ff
        /*037c*/ 	.word	0x00034858
        /*0380*/ 	.short	0x0100
        /*0382*/ 	.byte	0x08
	.zero		1


	//   ....[9]....
        /*0384*/ 	.word	0x000004e0
        /*0388*/ 	.word	0x000000ff
        /*038c*/ 	.word	0x00034868
        /*0390*/ 	.short	0x0100
        /*0392*/ 	.byte	0x08
	.zero		1


	//   ....[10]....
        /*0394*/ 	.word	0x000005d0
        /*0398*/ 	.word	0x000000ff
        /*039c*/ 	.word	0x00034870
        /*03a0*/ 	.short	0x0100
        /*03a2*/ 	.byte	0x06
	.zero		1


	//   ....[11]....
        /*03a4*/ 	.word	0x000005e0
        /*03a8*/ 	.word	0x000000ff
        /*03ac*/ 	.word	0x00034880
        /*03b0*/ 	.short	0x0100
        /*03b2*/ 	.byte	0x06
	.zero		1


	//   ....[12]....
        /*03b4*/ 	.word	0x000005f0
        /*03b8*/ 	.word	0x000000ff
        /*03bc*/ 	.word	0x00034878
        /*03c0*/ 	.short	0x0100
        /*03c2*/ 	.byte	0x06
	.zero		1


	//   ....[13]....
        /*03c4*/ 	.word	0x00000600
        /*03c8*/ 	.word	0x000000ff
        /*03cc*/ 	.word	0x00034888
        /*03d0*/ 	.short	0x0100
        /*03d2*/ 	.byte	0x06
	.zero		1


	//   ....[14]....
        /*03d4*/ 	.word	0x00000730
        /*03d8*/ 	.word	0x000000ff
        /*03dc*/ 	.word	0x00034890
        /*03e0*/ 	.short	0x0100
        /*03e2*/ 	.byte	0x08
	.zero		1


	//   ....[15]....
        /*03e4*/ 	.word	0x00000740
        /*03e8*/ 	.word	0x000000ff
        /*03ec*/ 	.word	0x000348a0
        /*03f0*/ 	.short	0x0100
        /*03f2*/ 	.byte	0x08
	.zero		1


	//   ....[16]....
        /*03f4*/ 	.word	0x00000750
        /*03f8*/ 	.word	0x000000ff
        /*03fc*/ 	.word	0x00034898
        /*0400*/ 	.short	0x0100
        /*0402*/ 	.byte	0x08
	.zero		1


	//   ....[17]....
        /*0404*/ 	.word	0x00000760
        /*0408*/ 	.word	0x000000ff
        /*040c*/ 	.word	0x000348a8
        /*0410*/ 	.short	0x0100
        /*0412*/ 	.byte	0x08
	.zero		1


	//   ....[18]....
        /*0414*/ 	.word	0x00000890
        /*0418*/ 	.word	0x000000ff
        /*041c*/ 	.word	0x000348b0
        /*0420*/ 	.short	0x0100
        /*0422*/ 	.byte	0x08
	.zero		1


	//   ....[19]....
        /*0424*/ 	.word	0x000008a0
        /*0428*/ 	.word	0x000000ff
        /*042c*/ 	.word	0x000348c0
        /*0430*/ 	.short	0x0100
        /*0432*/ 	.byte	0x08
	.zero		1


	//   ....[20]....
        /*0434*/ 	.word	0x000008b0
        /*0438*/ 	.word	0x000000ff
        /*043c*/ 	.word	0x000348b8
        /*0440*/ 	.short	0x0100
        /*0442*/ 	.byte	0x08
	.zero		1


	//   ....[21]....
        /*0444*/ 	.word	0x000008c0
        /*0448*/ 	.word	0x000000ff
        /*044c*/ 	.word	0x000348c8
        /*0450*/ 	.short	0x0100
        /*0452*/ 	.byte	0x08
	.zero		1


	//   ....[22]....
        /*0454*/ 	.word	0x00001230
        /*0458*/ 	.word	0x000000ff
        /*045c*/ 	.word	0x00034800
        /*0460*/ 	.short	0x010a
        /*0462*/ 	.byte	0x24
	.zero		1


	//   ....[23]....
        /*0464*/ 	.word	0x00001290
        /*0468*/ 	.word	0x000000ff
        /*046c*/ 	.word	0x00034830
        /*0470*/ 	.short	0x010a
        /*0472*/ 	.byte	0x24
	.zero		1


	//   ....[24]....
        /*0474*/ 	.word	0x00001310
        /*0478*/ 	.word	0x000000ff
        /*047c*/ 	.word	0x00034830
        /*0480*/ 	.short	0x010a
        /*0482*/ 	.byte	0x24
	.zero		1


	//   ....[25]....
        /*0484*/ 	.word	0x00003040
        /*0488*/ 	.word	0x00000007
        /*048c*/ 	.word	0x00000000
        /*0490*/ 	.short	0x0101
        /*0492*/ 	.byte	0x3f
	.zero		1


	//   ....[26]....
        /*0494*/ 	.word	0x00003ad0
        /*0498*/ 	.word	0x000000ff
        /*049c*/ 	.word	0x00034830
        /*04a0*/ 	.short	0x010a
        /*04a2*/ 	.byte	0x27
	.zero		1


	//   ....[27]....
        /*04a4*/ 	.word	0x00003b10
        /*04a8*/ 	.word	0x000000ff
        /*04ac*/ 	.word	0x00034830
        /*04b0*/ 	.short	0x010a
        /*04b2*/ 	.byte	0x27
	.zero		1


	//   ....[28]....
        /*04b4*/ 	.word	0x00004360
        /*04b8*/ 	.word	0x000000ff
        /*04bc*/ 	.word	0x00034850
        /*04c0*/ 	.short	0x010a
        /*04c2*/ 	.byte	0x07
	.zero		1


	//   ....[29]....
        /*04c4*/ 	.word	0x000043a0
        /*04c8*/ 	.word	0x000000ff
        /*04cc*/ 	.word	0x00034850
        /*04d0*/ 	.short	0x010a
        /*04d2*/ 	.byte	0x07
	.zero		1


	//   ....[30]....
        /*04d4*/ 	.word	0x00005550
        /*04d8*/ 	.word	0x0000001b
        /*04dc*/ 	.word	0x00000000
        /*04e0*/ 	.short	0x0101
        /*04e2*/ 	.byte	0x3f
	.zero		1


	//   ....[31]....
        /*04e4*/ 	.word	0x000055b0
        /*04e8*/ 	.word	0x0000001e
        /*04ec*/ 	.word	0x00000000
        /*04f0*/ 	.short	0x0101
        /*04f2*/ 	.byte	0x3f
	.zero		1


	//   ....[32]....
        /*04f4*/ 	.word	0x00005ef0
        /*04f8*/ 	.word	0x0000000c
        /*04fc*/ 	.word	0x00034850
        /*0500*/ 	.short	0x010a
        /*0502*/ 	.byte	0x3f
	.zero		1


	//   ....[33]....
        /*0504*/ 	.word	0x00005f30
        /*0508*/ 	.word	0x0000000c
        /*050c*/ 	.word	0x00034850
        /*0510*/ 	.short	0x010a
        /*0512*/ 	.byte	0x3f
	.zero		1


	//   ....[34]....
        /*0514*/ 	.word	0x000063f0
        /*0518*/ 	.word	0x0000000c
        /*051c*/ 	.word	0x00000000
        /*0520*/ 	.short	0x0101
        /*0522*/ 	.byte	0x3f
	.zero		1


	//   ....[35]....
        /*0524*/ 	.word	0x00007060
        /*0528*/ 	.word	0x000000ff
        /*052c*/ 	.word	0x00000000
        /*0530*/ 	.short	0x0101
        /*0532*/ 	.byte	0x04
	.zero		1


	//   ....[36]....
        /*0534*/ 	.word	0x00008cd0
        /*0538*/ 	.word	0x000000ff
        /*053c*/ 	.word	0x00034840
        /*0540*/ 	.short	0x010a
        /*0542*/ 	.byte	0x26
	.zero		1


	//   ....[37]....
        /*0544*/ 	.word	0x00009a80
        /*0548*/ 	.word	0x000000ff
        /*054c*/ 	.word	0x00034800
        /*0550*/ 	.short	0x0107
        /*0552*/ 	.byte	0x26
	.zero		1


	//   ....[38]....
        /*0554*/ 	.word	0x00009af0
        /*0558*/ 	.word	0x000000ff
        /*055c*/ 	.word	0x00034800
        /*0560*/ 	.short	0x0101
        /*0562*/ 	.byte	0x26
	.zero		1


	//   ....[39]....
        /*0564*/ 	.word	0x00009b10
        /*0568*/ 	.word	0x000000ff
        /*056c*/ 	.word	0x00034820
        /*0570*/ 	.short	0x010a
        /*0572*/ 	.byte	0x26
	.zero		1


	//   ....[40]....
        /*0574*/ 	.word	0x00009ee0
        /*0578*/ 	.word	0x000000ff
        /*057c*/ 	.word	0x00034848
        /*0580*/ 	.short	0x010a
        /*0582*/ 	.byte	0x26
	.zero		1


	//   ....[41]....
        /*0584*/ 	.word	0x0000a280
        /*0588*/ 	.word	0x000000ff
        /*058c*/ 	.word	0x00034860
        /*0590*/ 	.short	0x010a
        /*0592*/ 	.byte	0x26
	.zero		1


	//   ....[42]....
        /*0594*/ 	.word	0x0000a770
        /*0598*/ 	.word	0x000000ff
        /*059c*/ 	.word	0x00034840
        /*05a0*/ 	.short	0x010a
        /*05a2*/ 	.byte	0x26
	.zero		1


	//   ....[43]....
        /*05a4*/ 	.word	0x0000ab20
        /*05a8*/ 	.word	0x000000ff
        /*05ac*/ 	.word	0x00034868
        /*05b0*/ 	.short	0x010a
        /*05b2*/ 	.byte	0x26
	.zero		1


	//   ....[44]....
        /*05b4*/ 	.word	0x0000b060
        /*05b8*/ 	.word	0x000000ff
        /*05bc*/ 	.word	0x00034848
        /*05c0*/ 	.short	0x010a
        /*05c2*/ 	.byte	0x26
	.zero		1


	//   ....[45]....
        /*05c4*/ 	.word	0x0000b3f0
        /*05c8*/ 	.word	0x000000ff
        /*05cc*/ 	.word	0x00034860
        /*05d0*/ 	.short	0x010a
        /*05d2*/ 	.byte	0x26
	.zero		1


	//   ....[46]....
        /*05d4*/ 	.word	0x0000b780
        /*05d8*/ 	.word	0x00000003
        /*05dc*/ 	.word	0x00034860
        /*05e0*/ 	.short	0x010a
        /*05e2*/ 	.byte	0x3f
	.zero		1


	//   ....[47]....
        /*05e4*/ 	.word	0x0000bb10
        /*05e8*/ 	.word	0x00000002
        /*05ec*/ 	.word	0x00034820
        /*05f0*/ 	.short	0x010a
        /*05f2*/ 	.byte	0x3f
	.zero		1


	//   ....[48]....
        /*05f4*/ 	.word	0x0000bc90
        /*05f8*/ 	.word	0x00000007
        /*05fc*/ 	.word	0x00000000
        /*0600*/ 	.short	0x010a
        /*0602*/ 	.byte	0x3f
	.zero		1


	//   ....[49]....
        /*0604*/ 	.word	0x0000bd00
        /*0608*/ 	.word	0x00000008
        /*060c*/ 	.word	0x00000000
        /*0610*/ 	.short	0x010a
        /*0612*/ 	.byte	0x3f
	.zero		1


	//   ....[50]....
        /*0614*/ 	.word	0x0000bd60
        /*0618*/ 	.word	0x00000007
        /*061c*/ 	.word	0x00000000
        /*0620*/ 	.short	0x010a
        /*0622*/ 	.byte	0x3f
	.zero		1


	//   ....[51]....
        /*0624*/ 	.word	0x0000bd90
        /*0628*/ 	.word	0x00000006
        /*062c*/ 	.word	0x00000000
        /*0630*/ 	.short	0x010a
        /*0632*/ 	.byte	0x3f
	.zero		1


	//   ....[52]....
        /*0634*/ 	.word	0x0000be00
        /*0638*/ 	.word	0x00000000
        /*063c*/ 	.word	0x00034800
        /*0640*/ 	.short	0x010a
        /*0642*/ 	.byte	0x3f
	.zero		1


	//   ....[53]....
        /*0644*/ 	.word	0x0000be60
        /*0648*/ 	.word	0x00000000
        /*064c*/ 	.word	0x00034830
        /*0650*/ 	.short	0x010a
        /*0652*/ 	.byte	0x3f
	.zero		1


	//   ....[54]....
        /*0654*/ 	.word	0x0000bec0
        /*0658*/ 	.word	0x00000006
        /*065c*/ 	.word	0x00034830
        /*0660*/ 	.short	0x010a
        /*0662*/ 	.byte	0x3f
	.zero		1


	//   ....[55]....
        /*0664*/ 	.word	0x0000bf20
        /*0668*/ 	.word	0x00000006
        /*066c*/ 	.word	0x00034850
        /*0670*/ 	.short	0x010a
        /*0672*/ 	.byte	0x3f
	.zero		1


	//   ....[56]....
        /*0674*/ 	.word	0x0000bf70
        /*0678*/ 	.word	0x0000000c
        /*067c*/ 	.word	0x00034850
        /*0680*/ 	.short	0x010a
        /*0682*/ 	.byte	0x3f
	.zero		1


	//   ....[57]....
        /*0684*/ 	.word	0x0000c0d0
        /*0688*/ 	.word	0x00000003
        /*068c*/ 	.word	0x00034840
        /*0690*/ 	.short	0x010a
        /*0692*/ 	.byte	0x3f
	.zero		1


	//   ....[58]....
        /*0694*/ 	.word	0x0000cbc0
        /*0698*/ 	.word	0x00000003
        /*069c*/ 	.word	0x00034820
        /*06a0*/ 	.short	0x010a
        /*06a2*/ 	.byte	0x3f
	.zero		1


	//   ....[59]....
        /*06a4*/ 	.word	0x0000cc20
        /*06a8*/ 	.word	0x00000003
        /*06ac*/ 	.word	0x00034848
        /*06b0*/ 	.short	0x010a
        /*06b2*/ 	.byte	0x3f
	.zero		1


	//   ....[60]....
        /*06b4*/ 	.word	0x0000cc80
        /*06b8*/ 	.word	0x00000003
        /*06bc*/ 	.word	0x00034860
        /*06c0*/ 	.short	0x010a
        /*06c2*/ 	.byte	0x3f
	.zero		1


	//   ....[61]....
        /*06c4*/ 	.word	0x0000cce0
        /*06c8*/ 	.word	0x00000003
        /*06cc*/ 	.word	0x00034840
        /*06d0*/ 	.short	0x010a
        /*06d2*/ 	.byte	0x3f
	.zero		1


	//   ....[62]....
        /*06d4*/ 	.word	0x0000cd40
        /*06d8*/ 	.word	0x00000003
        /*06dc*/ 	.word	0x00034868
        /*06e0*/ 	.short	0x010a
        /*06e2*/ 	.byte	0x3f
	.zero		1


	//   ....[63]....
        /*06e4*/ 	.word	0x0000cda0
        /*06e8*/ 	.word	0x00000003
        /*06ec*/ 	.word	0x00034848
        /*06f0*/ 	.short	0x010a
        /*06f2*/ 	.byte	0x3f
	.zero		1


	//   ....[64]....
        /*06f4*/ 	.word	0x0000ce00
        /*06f8*/ 	.word	0x00000003
        /*06fc*/ 	.word	0x00034860
        /*0700*/ 	.short	0x010a
        /*0702*/ 	.byte	0x3f
	.zero		1


	//   ....[65]....
        /*0704*/ 	.word	0x0000ce50
        /*0708*/ 	.word	0x00000003
        /*070c*/ 	.word	0x00034860
        /*0710*/ 	.short	0x010a
        /*0712*/ 	.byte	0x3f
	.zero		1


	//   ....[66]....
        /*0714*/ 	.word	0x0000cea0
        /*0718*/ 	.word	0x00000002
        /*071c*/ 	.word	0x00034820
        /*0720*/ 	.short	0x010a
        /*0722*/ 	.byte	0x3f
	.zero		1


	//   ....[67]....
        /*0724*/ 	.word	0x0000d040
        /*0728*/ 	.word	0x00000007
        /*072c*/ 	.word	0x00000000
        /*0730*/ 	.short	0x010a
        /*0732*/ 	.byte	0x3f
	.zero		1


	//   ....[68]....
        /*0734*/ 	.word	0x0000d090
        /*0738*/ 	.word	0x00000008
        /*073c*/ 	.word	0x00000000
        /*0740*/ 	.short	0x010a
        /*0742*/ 	.byte	0x3f
	.zero		1


	//   ....[69]....
        /*0744*/ 	.word	0x0000d0e0
        /*0748*/ 	.word	0x00000007
        /*074c*/ 	.word	0x00000000
        /*0750*/ 	.short	0x010a
        /*0752*/ 	.byte	0x3f
	.zero		1


	//----- nvinfo : EIATTR_NUM_MBARRIERS
	.align		4
.L_95:
        /*0754*/ 	.byte	0x03, 0x38
        /*0756*/ 	.short	0x0016


	//----- nvinfo : EIATTR_EXIT_INSTR_OFFSETS
	.align		4
        /*0758*/ 	.byte	0x04, 0x1c
        /*075a*/ 	.short	(.L_97 - .L_96)


	//   ....[0]....
.L_96:
        /*075c*/ 	.word	0x0000bde0


	//----- nvinfo : EIATTR_MAX_THREADS
	.align		4
.L_97:
        /*0760*/ 	.byte	0x04, 0x05
        /*0762*/ 	.short	(.L_99 - .L_98)
.L_98:
        /*0764*/ 	.word	0x00000180
        /*0768*/ 	.word	0x00000001
        /*076c*/ 	.word	0x00000001


	//----- nvinfo : EIATTR_CRS_STACK_SIZE
	.align		4
.L_99:
        /*0770*/ 	.byte	0x04, 0x1e
        /*0772*/ 	.short	(.L_101 - .L_100)
.L_100:
        /*0774*/ 	.word	0x00000000


	//----- nvinfo : EIATTR_CBANK_PARAM_SIZE
	.align		4
.L_101:
        /*0778*/ 	.byte	0x03, 0x19
        /*077a*/ 	.short	0x0a70


	//----- nvinfo : EIATTR_PARAM_CBANK
	.align		4
        /*077c*/ 	.byte	0x04, 0x0a
        /*077e*/ 	.short	(.L_103 - .L_102)
	.align		4
.L_102:
        /*0780*/ 	.word	index@(.nv.constant0._ZN7cutlass13device_kernelIN5flash11enable_sm90INS1_16FlashAttnFwdSm90INS1_25CollectiveMainloopFwdSm90ILi2EN4cute5tupleIJNS5_1CILi1EEES8_S8_EEENS6_IJNS7_ILi128EEESA_NS7_ILi192EEEEEELi128ENS_10bfloat16_tEfNS_4arch4Sm90ELb0ELb0ELb0ELb0ELb0ELb0ELb0ELb1ELb1ELb1ELb1ELb0EEENS1_21CollectiveEpilogueFwdINS6_IJSA_SA_SA_EEES9_SD_SF_Li256ELb0ELb1ELb1ELb0EEENS1_19SingleTileSchedulerILb0ELb1ELb1ELi128EEEEEEEEEvNT_6ParamsE)
        /*0784*/ 	.short	0x0210
        /*0786*/ 	.short	0x0a70


	//----- nvinfo : EIATTR_SW_WAR
	.align		4
.L_103:
        /*0788*/ 	.byte	0x04, 0x36
        /*078a*/ 	.short	(.L_105 - .L_104)
.L_104:
        /*078c*/ 	.word	0x00000008
.L_105:


//--------------------- .nv.info._ZN7cutlass13device_kernelIN5flash11enable_sm90INS1_16FlashAttnFwdSm90INS1_25CollectiveMainloopFwdSm90ILi2EN4cute5tupleIJNS5_1CILi1EEES8_S8_EEENS6_IJNS7_ILi128EEESA_NS7_ILi192EEEEEELi128ENS_10bfloat16_tEfNS_4arch4Sm90ELb0ELb0ELb0ELb1ELb0ELb0ELb0ELb1ELb1ELb1ELb1ELb0EEENS1_21CollectiveEpilogueFwdINS6_IJSA_SA_SA_EEES9_SD_SF_Li256ELb1ELb1ELb1ELb0EEENS1_36VarlenDynamicPersistentTileSchedulerILi128ELi128ELi256ELi128ELb1ELb1ELb1ELb0ELb1ELb1EEEEEEEEEvNT_6ParamsE --------------------------
	.section	.nv.info._ZN7cutlass13device_kernelIN5flash11enable_sm90INS1_16FlashAttnFwdSm90INS1_25CollectiveMainloopFwdSm90ILi2EN4cute5tupleIJNS5_1CILi1EEES8_S8_EEENS6_IJNS7_ILi128EEESA_NS7_ILi192EEEEEELi128ENS_10bfloat16_tEfNS_4arch4Sm90ELb0ELb0ELb0ELb1ELb0ELb0ELb0ELb1ELb1ELb1ELb1ELb0EEENS1_21CollectiveEpilogueFwdINS6_IJSA_SA_SA_EEES9_SD_SF_Li256ELb1ELb1ELb1ELb0EEENS1_36VarlenDynamicPersistentTileSchedulerILi128ELi128ELi256ELi128ELb1ELb1ELb1ELb0ELb1ELb1EEEEEEEEEvNT_6ParamsE,"",@"SHT_CUDA_INFO"
	.sectionflags	@""
	.align	4


	//----- nvinfo : EIATTR_CUDA_API_VERSION
	.align		4
        /*0000*/ 	.byte	0x04, 0x37
        /*0002*/ 	.short	(.L_107 - .L_106)
.L_106:
        /*0004*/ 	.word	0x00000082


	//----- nvinfo : EIATTR_KPARAM_INFO
	.align		4
.L_107:
        /*0008*/ 	.byte	0x04, 0x17
        /*000a*/ 	.short	(.L_109 - .L_108)
.L_108:
        /*000c*/ 	.word	0x00000000
        /*0010*/ 	.short	0x0000
        /*0012*/ 	.short	0x0070
        /*0014*/ 	.byte	0x00, 0xf0, 0x01, 0x2a


	//----- nvinfo : EIATTR_SPARSE_MMA_MASK
	.align		4
.L_109:
        /*0018*/ 	.byte	0x03, 0x50
        /*001a*/ 	.short	0x0000


	//----- nvinfo : EIATTR_MAXREG_COUNT
	.align		4
        /*001c*/ 	.byte	0x03, 0x1b
        /*001e*/ 	.short	0x00a8


	//----- nvinfo : EIATTR_NUM_BARRIERS
	.align		4
        /*0020*/ 	.byte	0x02, 0x4c
        /*0022*/ 	.byte	0x09
	.zero		1


	//----- nvinfo : EIATTR_EXTERNS
	.align		4
        /*0024*/ 	.byte	0x04, 0x0f
        /*0026*/ 	.short	(.L_111 - .L_110)


	//   ....[0]....
	.align		4
.L_110:
        /*0028*/ 	.word	index@(__assertfail)


	//----- nvinfo : EIATTR_ANNOTATIONS
	.align		4
.L_111:
        /*002c*/ 	.byte	0x04, 0x55
        /*002e*/ 	.short	(.L_113 - .L_112)


	//   ....[0]....
.L_112:
        /* <DEDUP_REMOVED lines=70> */
        /*0484*/ 	.byte	0x80, 0x17, 0x01, 0x00


	//----- nvinfo : EIATTR_MERCURY_ISA_VERSION
	.align		4
.L_113:
        /*0488*/ 	.byte	0x03, 0x5f
        /*048a*/ 	.short	0x0101


	//----- nvinfo : EIATTR_UNUSED_LOAD_BYTE_OFFSET
	.align		4
        /*048c*/ 	.byte	0x04, 0x44
        /*048e*/ 	.short	(.L_115 - .L_114)


	//   ....[0]....
.L_114:
        /*0490*/ 	.word	0x000009f0
        /*0494*/ 	.word	0x0000fff0


	//   ....[1]....
        /*0498*/ 	.word	0x000070c0
        /*049c*/ 	.word	0x0000fff0


	//----- nvinfo : EIATTR_INT_WARP_WIDE_INSTR_OFFSETS
	.align		4
.L_115:
        /*04a0*/ 	.byte	0x04, 0x31
        /*04a2*/ 	.short	(.L_117 - .L_116)


	//   ....[0]....
.L_116:
        /*04a4*/ 	.word	0x00000120


	//   ....[1]....
        /*04a8*/ 	.word	0x00000160


	//   ....[2]....
        /*04ac*/ 	.word	0x00000220


	//   ....[3]....
        /*04b0*/ 	.word	0x0000b3b0


	//   ....[4]....
        /*04b4*/ 	.word	0x0000b440


	//   ....[5]....
        /*04b8*/ 	.word	0x0000eec0


	//   ....[6]....
        /*04bc*/ 	.word	0x0000ef20


	//----- nvinfo : EIATTR_COOP_GROUP_MASK_REGIDS
	.align		4
.L_117:
        /*04c0*/ 	.byte	0x04, 0x29
        /*04c2*/ 	.short	(.L_119 - .L_118)


	//   ....[0]....
.L_118:
        /*04c4*/ 	.word	0xffffffff


	//   ....[1]....
        /*04c8*/ 	.word	0xffffffff


	//   ....[2]....
        /*04cc*/ 	.word	0xffffffff


	//   ....[3]....
        /*04d0*/ 	.word	0xffffffff


	//   ....[4]....
        /*04d4*/ 	.word	0xffffffff


	//   ....[5]....
        /*04d8*/ 	.word	0xffffffff


	//   ....[6]....
        /*04dc*/ 	.word	0xffffffff


	//   ....[7]....
        /*04e0*/ 	.word	0xffffffff


	//   ....[8]....
        /*04e4*/ 	.word	0xffffffff


	//   ....[9]....
        /*04e8*/ 	.word	0xffffffff


	//   ....[10]....
        /*04ec*/ 	.word	0xffffffff


	//   ....[11]....
        /*04f0*/ 	.word	0xffffffff


	//   ....[12]....
        /*04f4*/ 	.word	0xffffffff


	//   ....[13]....
        /*04f8*/ 	.word	0xffffffff


	//   ....[14]....
        /*04fc*/ 	.word	0xffffffff


	//   ....[15]....
        /*0500*/ 	.word	0xffffffff


	//   ....[16]....
        /*0504*/ 	.word	0xffffffff


	//   ....[17]....
        /*0508*/ 	.word	0xffffffff


	//   ....[18]....
        /*050c*/ 	.word	0xffffffff


	//   ....[19]....
        /*0510*/ 	.word	0xffffffff


	//   ....[20]....
        /*0514*/ 	.word	0xffffffff


	//   ....[21]....
        /*0518*/ 	.word	0xffffffff


	//   ....[22]....
        /*051c*/ 	.word	0xffffffff


	//   ....[23]....
        /*0520*/ 	.word	0xffffffff


	//   ....[24]....
        /*0524*/ 	.word	0xffffffff


	//   ....[25]....
        /*0528*/ 	.word	0xffffffff


	//   ....[26]....
        /*052c*/ 	.word	0xffffffff


	//   ....[27]....
        /*0530*/ 	.word	0xffffffff


	//   ....[28]....
        /*0534*/ 	.word	0xffffffff


	//   ....[29]....
        /*0538*/ 	.word	0xffffffff


	//   ....[30]....
        /*053c*/ 	.word	0xffffffff


	//   ....[31]....
        /*0540*/ 	.word	0xffffffff


	//   ....[32]....
        /*0544*/ 	.word	0xffffffff


	//   ....[33]....
        /*0548*/ 	.word	0xffffffff


	//   ....[34]....
        /*054c*/ 	.word	0xffffffff


	//   ....[35]....
        /*0550*/ 	.word	0xffffffff


	//   ....[36]....
        /*0554*/ 	.word	0xffffffff


	//   ....[37]....
        /*0558*/ 	.word	0xffffffff


	//   ....[38]....
        /*055c*/ 	.word	0xffffffff


	//   ....[39]....
        /*0560*/ 	.word	0xffffffff


	//   ....[40]....
        /*0564*/ 	.word	0xffffffff


	//   ....[41]....
        /*0568*/ 	.word	0xffffffff


	//   ....[42]....
        /*056c*/ 	.word	0xffffffff


	//   ....[43]....
        /*0570*/ 	.word	0xffffffff


	//   ....[44]....
        /*0574*/ 	.word	0xffffffff


	//   ....[45]....
        /*0578*/ 	.word	0xffffffff


	//   ....[46]....
        /*057c*/ 	.word	0xffffffff


	//   ....[47]....
        /*0580*/ 	.word	0xffffffff


	//   ....[48]....
        /*0584*/ 	.word	0xffffffff


	//   ....[49]....
        /*0588*/ 	.word	0xffffffff


	//   ....[50]....
        /*058c*/ 	.word	0xffffffff


	//   ....[51]....
        /*0590*/ 	.word	0xffffffff


	//   ....[52]....
        /*0594*/ 	.word	0xffffffff


	//   ....[53]....
        /*0598*/ 	.word	0xffffffff


	//   ....[54]....
        /*059c*/ 	.word	0xffffffff


	//   ....[55]....
        /*05a0*/ 	.word	0xffffffff


	//   ....[56]....
        /*05a4*/ 	.word	0xffffffff


	//   ....[57]....
        /*05a8*/ 	.word	0xffffffff


	//   ....[58]....
        /*05ac*/ 	.word	0xffffffff


	//   ....[59]....
        /*05b0*/ 	.word	0xffffffff


	//   ....[60]....
        /*05b4*/ 	.word	0xffffffff


	//   ....[61]....
        /*05b8*/ 	.word	0xffffffff


	//   ....[62]....
        /*05bc*/ 	.word	0xffffffff


	//   ....[63]....
        /*05c0*/ 	.word	0xffffffff


	//   ....[64]....
        /*05c4*/ 	.word	0xffffffff


	//   ....[65]....
        /*05c8*/ 	.word	0xffffffff


	//   ....[66]....
        /*05cc*/ 	.word	0xffffffff


	//   ....[67]....
        /*05d0*/ 	.word	0xffffffff


	//   ....[68]....
        /*05d4*/ 	.word	0xffffffff


	//   ....[69]....
        /*05d8*/ 	.word	0xffffffff


	//   ....[70]....
        /*05dc*/ 	.word	0xffffffff


	//   ....[71]....
        /*05e0*/ 	.word	0xffffffff


	//   ....[72]....
        /*05e4*/ 	.word	0xffffffff


	//   ....[73]....
        /*05e8*/ 	.word	0xffffffff


	//   ....[74]....
        /*05ec*/ 	.word	0xffffffff


	//   ....[75]....
        /*05f0*/ 	.word	0xffffffff


	//   ....[76]....
        /*05f4*/ 	.word	0xffffffff


	//   ....[77]....
        /*05f8*/ 	.word	0xffffffff


	//   ....[78]....
        /*05fc*/ 	.word	0xffffffff


	//   ....[79]....
        /*0600*/ 	.word	0xffffffff


	//   ....[80]....
        /*0604*/ 	.word	0xffffffff


	//   ....[81]....
        /*0608*/ 	.word	0xffffffff


	//   ....[82]....
        /*060c*/ 	.word	0xffffffff


	//   ....[83]....
        /*0610*/ 	.word	0xffffffff


	//   ....[84]....
        /*0614*/ 	.word	0xffffffff


	//   ....[85]....
        /*0618*/ 	.word	0xffffffff


	//   ....[86]....
        /*061c*/ 	.word	0xffffffff


	//   ....[87]....
        /*0620*/ 	.word	0xffffffff


	//   ....[88]....
        /*0624*/ 	.word	0xffffffff


	//   ....[89]....
        /*0628*/ 	.word	0xffffffff


	//   ....[90]....
        /*062c*/ 	.word	0xffffffff


	//   ....[91]....
        /*0630*/ 	.word	0xffffffff


	//   ....[92]....
        /*0634*/ 	.word	0xffffffff


	//   ....[93]....
        /*0638*/ 	.word	0xffffffff


	//   ....[94]....
        /*063c*/ 	.word	0xffffffff


	//   ....[95]....
        /*0640*/ 	.word	0xffffffff


	//   ....[96]....
        /*0644*/ 	.word	0xffffffff


	//   ....[97]....
        /*0648*/ 	.word	0x0500000f


	//   ....[98]....
        /*064c*/ 	.word	0x0500000f


	//   ....[99]....
        /*0650*/ 	.word	0x0500000f


	//   ....[100]....
        /*0654*/ 	.word	0x0500000f


	//   ....[101]....
        /*0658*/ 	.word	0x0500000f


	//   ....[102]....
        /*065c*/ 	.word	0x0500000f


	//   ....[103]....
        /*0660*/ 	.word	0x0500000f


	//   ....[104]....
        /*0664*/ 	.word	0x0500000f


	//   ....[105]....
        /*0668*/ 	.word	0x0500000f


	//   ....[106]....
        /*066c*/ 	.word	0x0500000f


	//   ....[107]....
        /*0670*/ 	.word	0x0500000f


	//   ....[108]....
        /*0674*/ 	.word	0x0500000f


	//   ....[109]....
        /*0678*/ 	.word	0x0500000f


	//   ....[110]....
        /*067c*/ 	.word	0x0500000f


	//   ....[111]....
        /*0680*/ 	.word	0x0500000f


	//   ....[112]....
        /*0684*/ 	.word	0x0500000f


	//   ....[113]....
        /*0688*/ 	.word	0x0500000f


	//   ....[114]....
        /*068c*/ 	.word	0x0500000f


	//   ....[115]....
        /*0690*/ 	.word	0x0500000f


	//   ....[116]....
        /*0694*/ 	.word	0x0500000f


	//   ....[117]....
        /*0698*/ 	.word	0x0500000f


	//   ....[118]....
        /*069c*/ 	.word	0x0500000f


	//   ....[119]....
        /*06a0*/ 	.word	0x0500000f


	//   ....[120]....
        /*06a4*/ 	.word	0x0500000f


	//   ....[121]....
        /*06a8*/ 	.word	0x0500000f


	//   ....[122]....
        /*06ac*/ 	.word	0x0500000f


	//   ....[123]....
        /*06b0*/ 	.word	0x0500000f


	//   ....[124]....
        /*06b4*/ 	.word	0x0500000f


	//   ....[125]....
        /*06b8*/ 	.word	0x0500000f


	//   ....[126]....
        /*06bc*/ 	.word	0x0500000f


	//   ....[127]....
        /*06c0*/ 	.word	0x0500000f


	//   ....[128]....
        /*06c4*/ 	.word	0x0500000f


	//   ....[129]....
        /*06c8*/ 	.word	0x0500000f


	//   ....[130]....
        /*06cc*/ 	.word	0x0500000f


	//   ....[131]....
        /*06d0*/ 	.word	0x0500000f


	//   ....[132]....
        /*06d4*/ 	.word	0x0500000f


	//----- nvinfo : EIATTR_COOP_GROUP_INSTR_OFFSETS
	.align		4
.L_119:
        /*06d8*/ 	.byte	0x04, 0x28
        /*06da*/ 	.short	(.L_121 - .L_120)


	//   ....[0]....
.L_120:
        /*06dc*/ 	.word	0x00000060


	//   ....[1]....
        /*06e0*/ 	.word	0x00000130


	//   ....[2]....
        /*06e4*/ 	.word	0x00000230


	//   ....[3]....
        /*06e8*/ 	.word	0x000003a0


	//   ....[4]....
        /*06ec*/ 	.word	0x00000500


	//   ....[5]....
        /*06f0*/ 	.word	0x00000620


	//   ....[6]....
        /*06f4*/ 	.word	0x00000780


	//   ....[7]....
        /*06f8*/ 	.word	0x00001730


	//   ....[8]....
        /*06fc*/ 	.word	0x00002a60


	//   ....[9]....
        /*0700*/ 	.word	0x00002b60


	//   ....[10]....
        /*0704*/ 	.word	0x00003140


	//   ....[11]....
        /*0708*/ 	.word	0x000031e0


	//   ....[12]....
        /*070c*/ 	.word	0x00004e00


	//   ....[13]....
        /*0710*/ 	.word	0x00004e30


	//   ....[14]....
        /*0714*/ 	.word	0x00005240


	//   ....[15]....
        /*0718*/ 	.word	0x000052f0


	//   ....[16]....
        /*071c*/ 	.word	0x000066c0


	//   ....[17]....
        /*0720*/ 	.word	0x00006720


	//   ....[18]....
        /*0724*/ 	.word	0x00006800


	//   ....[19]....
        /*0728*/ 	.word	0x00006b40


	//   ....[20]....
        /*072c*/ 	.word	0x00007b40


	//   ....[21]....
        /*0730*/ 	.word	0x00007b80


	//   ....[22]....
        /*0734*/ 	.word	0x00007ba0


	//   ....[23]....
        /*0738*/ 	.word	0x00007bd0


	//   ....[24]....
        /*073c*/ 	.word	0x00008250


	//   ....[25]....
        /*0740*/ 	.word	0x00008280


	//   ....[26]....
        /*0744*/ 	.word	0x00008340


	//   ....[27]....
        /*0748*/ 	.word	0x00008360


	//   ....[28]....
        /*074c*/ 	.word	0x00008420


	//   ....[29]....
        /*0750*/ 	.word	0x00008440


	//   ....[30]....
        /*0754*/ 	.word	0x00008510


	//   ....[31]....
        /*0758*/ 	.word	0x00008530


	//   ....[32]....
        /*075c*/ 	.word	0x000088c0


	//   ....[33]....
        /*0760*/ 	.word	0x000088d0


	//   ....[34]....
        /*0764*/ 	.word	0x00008d10


	//   ....[35]....
        /*0768*/ 	.word	0x00008d20


	//   ....[36]....
        /*076c*/ 	.word	0x00009930


	//   ....[37]....
        /*0770*/ 	.word	0x00009960


	//   ....[38]....
        /*0774*/ 	.word	0x00009a30


	//   ....[39]....
        /*0778*/ 	.word	0x00009a50


	//   ....[40]....
        /*077c*/ 	.word	0x00009b10


	//   ....[41]....
        /*0780*/ 	.word	0x00009b30


	//   ....[42]....
        /*0784*/ 	.word	0x00009c00


	//   ....[43]....
        /*0788*/ 	.word	0x00009c20


	//   ....[44]....
        /*078c*/ 	.word	0x00009d70


	//   ....[45]....
        /*0790*/ 	.word	0x00009fb0


	//   ....[46]....
        /*0794*/ 	.word	0x00009fe0


	//   ....[47]....
        /*0798*/ 	.word	0x0000a010


	//   ....[48]....
        /*079c*/ 	.word	0x0000a040


	//   ....[49]....
        /*07a0*/ 	.word	0x0000a070


	//   ....[50]....
        /*07a4*/ 	.word	0x0000a0a0


	//   ....[51]....
        /*07a8*/ 	.word	0x0000a240


	//   ....[52]....
        /*07ac*/ 	.word	0x0000a270


	//   ....[53]....
        /*07b0*/ 	.word	0x0000a2a0


	//   ....[54]....
        /*07b4*/ 	.word	0x0000a2d0


	//   ....[55]....
        /*07b8*/ 	.word	0x0000a300


	//   ....[56]....
        /*07bc*/ 	.word	0x0000a330


	//   ....[57]....
        /*07c0*/ 	.word	0x0000a3c0


	//   ....[58]....
        /*07c4*/ 	.word	0x0000a3f0


	//   ....[59]....
        /*07c8*/ 	.word	0x0000a400


	//   ....[60]....
        /*07cc*/ 	.word	0x0000a4b0


	//   ....[61]....
        /*07d0*/ 	.word	0x0000b990


	//   ....[62]....
        /*07d4*/ 	.word	0x0000c590


	//   ....[63]....
        /*07d8*/ 	.word	0x0000c5b0


	//   ....[64]....
        /*07dc*/ 	.word	0x0000c5e0


	//   ....[65]....
        /*07e0*/ 	.word	0x0000c610


	//   ....[66]....
        /*07e4*/ 	.word	0x0000c730


	//   ....[67]....
        /*07e8*/ 	.word	0x0000c740


	//   ....[68]....
        /*07ec*/ 	.word	0x0000c7e0


	//   ....[69]....
        /*07f0*/ 	.word	0x0000c7f0


	//   ....[70]....
        /*07f4*/ 	.word	0x0000c890


	//   ....[71]....
        /*07f8*/ 	.word	0x0000c8a0


	//   ....[72]....
        /*07fc*/ 	.word	0x0000c940


	//   ....[73]....
        /*0800*/ 	.word	0x0000c950


	//   ....[74]....
        /*0804*/ 	.word	0x0000c9d0


	//   ....[75]....
        /*0808*/ 	.word	0x0000ca00


	//   ....[76]....
        /*080c*/ 	.word	0x0000ca50


	//   ....[77]....
        /*0810*/ 	.word	0x0000ca90


	//   ....[78]....
        /*0814*/ 	.word	0x0000f5f0


	//   ....[79]....
        /*0818*/ 	.word	0x0000f620


	//   ....[80]....
        /*081c*/ 	.word	0x0000f680


	//   ....[81]....
        /*0820*/ 	.word	0x0000f6b0


	//   ....[82]....
        /*0824*/ 	.word	0x0000f6e0


	//   ....[83]....
        /*0828*/ 	.word	0x0000f710


	//   ....[84]....
        /*082c*/ 	.word	0x0000f740


	//   ....[85]....
        /*0830*/ 	.word	0x0000f770


	//   ....[86]....
        /*0834*/ 	.word	0x0000f930


	//   ....[87]....
        /*0838*/ 	.word	0x0000f960


	//   ....[88]....
        /*083c*/ 	.word	0x0000f990


	//   ....[89]....
        /*0840*/ 	.word	0x0000f9c0


	//   ....[90]....
        /*0844*/ 	.word	0x0000f9f0


	//   ....[91]....
        /*0848*/ 	.word	0x0000fa20


	//   ....[92]....
        /*084c*/ 	.word	0x0000fae0


	//   ....[93]....
        /*0850*/ 	.word	0x0000fb00


	//   ....[94]....
        /*0854*/ 	.word	0x0000fb10


	//   ....[95]....
        /*0858*/ 	.word	0x0000fb70


	//   ....[96]....
        /*085c*/ 	.word	0x00010290


	//   ....[97]....
        /*0860*/ 	.word	0x00010740


	//   ....[98]....
        /*0864*/ 	.word	0x000108c0


	//   ....[99]....
        /*0868*/ 	.word	0x00010910


	//   ....[100]....
        /*086c*/ 	.word	0x000109a0


	//   ....[101]....
        /*0870*/ 	.word	0x00010a30


	//   ....[102]....
        /*0874*/ 	.word	0x00010b70


	//   ....[103]....
        /*0878*/ 	.word	0x00010c60


	//   ....[104]....
        /*087c*/ 	.word	0x00010d40


	//   ....[105]....
        /*0880*/ 	.word	0x00010e50


	//   ....[106]....
        /*0884*/ 	.word	0x00010eb0


	//   ....[107]....
        /*0888*/ 	.word	0x00010fc0


	//   ....[108]....
        /*088c*/ 	.word	0x00011020


	//   ....[109]....
        /*0890*/ 	.word	0x00011130


	//   ....[110]....
        /*0894*/ 	.word	0x00011190


	//   ....[111]....
        /*0898*/ 	.word	0x00011280


	//   ....[112]....
        /*089c*/ 	.word	0x00011300


	//   ....[113]....
        /*08a0*/ 	.word	0x000113e0


	//   ....[114]....
        /*08a4*/ 	.word	0x00011750


	//   ....[115]....
        /*08a8*/ 	.word	0x000117f0


	//   ....[116]....
        /*08ac*/ 	.word	0x00011980


	//   ....[117]....
        /*08b0*/ 	.word	0x00011a00


	//   ....[118]....
        /*08b4*/ 	.word	0x00011a80


	//   ....[119]....
        /*08b8*/ 	.word	0x00011b00


	//   ....[120]....
        /*08bc*/ 	.word	0x00011b80


	//   ....[121]....
        /*08c0*/ 	.word	0x00011c10


	//   ....[122]....
        /*08c4*/ 	.word	0x00011cb0


	//   ....[123]....
        /*08c8*/ 	.word	0x00011d60


	//   ....[124]....
        /*08cc*/ 	.word	0x00011de0


	//   ....[125]....
        /*08d0*/ 	.word	0x00011e60


	//   ....[126]....
        /*08d4*/ 	.word	0x00011ee0


	//   ....[127]....
        /*08d8*/ 	.word	0x00011f70


	//   ....[128]....
        /*08dc*/ 	.word	0x00011ff0


	//   ....[129]....
        /*08e0*/ 	.word	0x00012090


	//   ....[130]....
        /*08e4*/ 	.word	0x000120e0


	//   ....[131]....
        /*08e8*/ 	.word	0x00012170


	//   ....[132]....
        /*08ec*/ 	.word	0x000122a0


	//----- nvinfo : EIATTR_REG_RECONFIG
	.align		4
.L_121:
        /*08f0*/ 	.byte	0x01, 0x54
	.zero		2


	//----- nvinfo : EIATTR_SYSCALL_OFFSETS
	.align		4
        /*08f4*/ 	.byte	0x04, 0x46
        /*08f6*/ 	.short	(.L_123 - .L_122)


	//   ....[0]....
.L_122:
        /*08f8*/ 	.word	0x00001910


	//   ....[1]....
        /*08fc*/ 	.word	0x0000b5b0


	//   ....[2]....
        /*0900*/ 	.word	0x0000b700


	//   ....[3]....
        /*0904*/ 	.word	0x0000b800


	//   ....[4]....
        /*0908*/ 	.word	0x0000c170


	//----- nvinfo : EIATTR_MBARRIER_INSTR_OFFSETS
	.align		4
.L_123:
        /*090c*/ 	.byte	0x04, 0x39
        /*090e*/ 	.short	(.L_125 - .L_124)


	//   ....[0]....
.L_124:
        /*0910*/ 	.word	0x00000250
        /*0914*/ 	.word	0x000000ff
        /*0918*/ 	.word	0x00034800
        /*091c*/ 	.short	0x0100
        /*091e*/ 	.byte	0x08
	.zero		1


	//   ....[1]....
        /*0920*/ 	.word	0x00000260
        /*0924*/ 	.word	0x000000ff
        /*0928*/ 	.word	0x00034820
        /*092c*/ 	.short	0x0100
        /*092e*/ 	.byte	0x08
	.zero		1


	//   ....[2]....
        /*0930*/ 	.word	0x00000350
        /*0934*/ 	.word	0x000000ff
        /*0938*/ 	.word	0x00034830
        /*093c*/ 	.short	0x0100
        /*093e*/ 	.byte	0x08
	.zero		1


	//   ....[3]....
        /*0940*/ 	.word	0x00000360
        /*0944*/ 	.word	0x000000ff
        /*0948*/ 	.word	0x00034840
        /*094c*/ 	.short	0x0100
        /*094e*/ 	.byte	0x08
	.zero		1


	//   ....[4]....
        /*0950*/ 	.word	0x00000370
        /*0954*/ 	.word	0x000000ff
        /*0958*/ 	.word	0x00034838
        /*095c*/ 	.short	0x0100
        /*095e*/ 	.byte	0x08
	.zero		1


	//   ....[5]....
        /*0960*/ 	.word	0x00000380
        /*0964*/ 	.word	0x000000ff
        /*0968*/ 	.word	0x00034848
        /*096c*/ 	.short	0x0100
        /*096e*/ 	.byte	0x08
	.zero		1


	//   ....[6]....
        /*0970*/ 	.word	0x000004b0
        /*0974*/ 	.word	0x000000ff
        /*0978*/ 	.word	0x00034850
        /*097c*/ 	.short	0x0100
        /*097e*/ 	.byte	0x08
	.zero		1


	//   ....[7]....
        /*0980*/ 	.word	0x000004c0
        /*0984*/ 	.word	0x000000ff
        /*0988*/ 	.word	0x00034860
        /*098c*/ 	.short	0x0100
        /*098e*/ 	.byte	0x08
	.zero		1


	//   ....[8]....
        /*0990*/ 	.word	0x000004d0
        /*0994*/ 	.word	0x000000ff
        /*0998*/ 	.word	0x00034858
        /*099c*/ 	.short	0x0100
        /*099e*/ 	.byte	0x08
	.zero		1


	//   ....[9]....
        /*09a0*/ 	.word	0x000004e0
        /*09a4*/ 	.word	0x000000ff
        /*09a8*/ 	.word	0x00034868
        /*09ac*/ 	.short	0x0100
        /*09ae*/ 	.byte	0x08
	.zero		1


	//   ....[10]....
        /*09b0*/ 	.word	0x000005d0
        /*09b4*/ 	.word	0x000000ff
        /*09b8*/ 	.word	0x00034870
        /*09bc*/ 	.short	0x0100
        /*09be*/ 	.byte	0x06
	.zero		1


	//   ....[11]....
        /*09c0*/ 	.word	0x000005e0
        /*09c4*/ 	.word	0x000000ff
        /*09c8*/ 	.word	0x00034880
        /*09cc*/ 	.short	0x0100
        /*09ce*/ 	.byte	0x06
	.zero		1


	//   ....[12]....
        /*09d0*/ 	.word	0x000005f0
        /*09d4*/ 	.word	0x000000ff
        /*09d8*/ 	.word	0x00034878
        /*09dc*/ 	.short	0x0100
        /*09de*/ 	.byte	0x06
	.zero		1


	//   ....[13]....
        /*09e0*/ 	.word	0x00000600
        /*09e4*/ 	.word	0x000000ff
        /*09e8*/ 	.word	0x00034888
        /*09ec*/ 	.short	0x0100
        /*09ee*/ 	.byte	0x06
	.zero		1


	//   ....[14]....
        /*09f0*/ 	.word	0x00000730
        /*09f4*/ 	.word	0x000000ff
        /*09f8*/ 	.word	0x00034890
        /*09fc*/ 	.short	0x0100
        /*09fe*/ 	.byte	0x08
	.zero		1


	//   ....[15]....
        /*0a00*/ 	.word	0x00000740
        /*0a04*/ 	.word	0x000000ff
        /*0a08*/ 	.word	0x000348a0
        /*0a0c*/ 	.short	0x0100
        /*0a0e*/ 	.byte	0x08
	.zero		1


	//   ....[16]....
        /*0a10*/ 	.word	0x00000750
        /*0a14*/ 	.word	0x000000ff
        /*0a18*/ 	.word	0x00034898
        /*0a1c*/ 	.short	0x0100
        /*0a1e*/ 	.byte	0x08
	.zero		1


	//   ....[17]....
        /*0a20*/ 	.word	0x00000760
        /*0a24*/ 	.word	0x000000ff
        /*0a28*/ 	.word	0x000348a8
        /*0a2c*/ 	.short	0x0100
        /*0a2e*/ 	.byte	0x08
	.zero		1


	//   ....[18]....
        /*0a30*/ 	.word	0x00000890
        /*0a34*/ 	.word	0x000000ff
        /*0a38*/ 	.word	0x000348b0
        /*0a3c*/ 	.short	0x0100
        /*0a3e*/ 	.byte	0x08
	.zero		1


	//   ....[19]....
        /*0a40*/ 	.word	0x000008a0
        /*0a44*/ 	.word	0x000000ff
        /*0a48*/ 	.word	0x000348c0
        /*0a4c*/ 	.short	0x0100
        /*0a4e*/ 	.byte	0x08
	.zero		1


	//   ....[20]....
        /*0a50*/ 	.word	0x000008b0
        /*0a54*/ 	.word	0x000000ff
        /*0a58*/ 	.word	0x000348b8
        /*0a5c*/ 	.short	0x0100
        /*0a5e*/ 	.byte	0x08
	.zero		1


	//   ....[21]....
        /*0a60*/ 	.word	0x000008c0
        /*0a64*/ 	.word	0x000000ff
        /*0a68*/ 	.word	0x000348c8
        /*0a6c*/ 	.short	0x0100
        /*0a6e*/ 	.byte	0x08
	.zero		1


	//   ....[22]....
        /*0a70*/ 	.word	0x000019c0
        /*0a74*/ 	.word	0x00000000
        /*0a78*/ 	.word	0x00034800
        /*0a7c*/ 	.short	0x010a
        /*0a7e*/ 	.byte	0x3f
	.zero		1


	//   ....[23]....
        /*0a80*/ 	.word	0x00001a30
        /*0a84*/ 	.word	0x00000005
        /*0a88*/ 	.word	0x00034830
        /*0a8c*/ 	.short	0x010a
        /*0a8e*/ 	.byte	0x3f
	.zero		1


	//   ....[24]....
        /*0a90*/ 	.word	0x00001aa0
        /*0a94*/ 	.word	0x00000005
        /*0a98*/ 	.word	0x00034830
        /*0a9c*/ 	.short	0x010a
        /*0a9e*/ 	.byte	0x3f
	.zero		1


	//   ....[25]....
        /*0aa0*/ 	.word	0x00002bc0
        /*0aa4*/ 	.word	0x00000005
        /*0aa8*/ 	.word	0x00000000
        /*0aac*/ 	.short	0x0101
        /*0aae*/ 	.byte	0x3f
	.zero		1


	//   ....[26]....
        /*0ab0*/ 	.word	0x000041b0
        /*0ab4*/ 	.word	0x0000000e
        /*0ab8*/ 	.word	0x00034830
        /*0abc*/ 	.short	0x010a
        /*0abe*/ 	.byte	0x3f
	.zero		1


	//   ....[27]....
        /*0ac0*/ 	.word	0x00004200
        /*0ac4*/ 	.word	0x0000000e
        /*0ac8*/ 	.word	0x00034830
        /*0acc*/ 	.short	0x010a
        /*0ace*/ 	.byte	0x3f
	.zero		1


	//   ....[28]....
        /*0ad0*/ 	.word	0x00004aa0
        /*0ad4*/ 	.word	0x0000000d
        /*0ad8*/ 	.word	0x00034850
        /*0adc*/ 	.short	0x010a
        /*0ade*/ 	.byte	0x3f
	.zero		1


	//   ....[29]....
        /*0ae0*/ 	.word	0x00004ae0
        /*0ae4*/ 	.word	0x0000000d
        /*0ae8*/ 	.word	0x00034850
        /*0aec*/ 	.short	0x010a
        /*0aee*/ 	.byte	0x3f
	.zero		1


	//   ....[30]....
        /*0af0*/ 	.word	0x00005bd0
        /*0af4*/ 	.word	0x0000001f
        /*0af8*/ 	.word	0x00000000
        /*0afc*/ 	.short	0x0101
        /*0afe*/ 	.byte	0x3f
	.zero		1


	//   ....[31]....
        /*0b00*/ 	.word	0x00005c50
        /*0b04*/ 	.word	0x0000001f
        /*0b08*/ 	.word	0x00000000
        /*0b0c*/ 	.short	0x0101
        /*0b0e*/ 	.byte	0x3f
	.zero		1


	//   ....[32]....
        /*0b10*/ 	.word	0x00006620
        /*0b14*/ 	.word	0x0000000e
        /*0b18*/ 	.word	0x00034850
        /*0b1c*/ 	.short	0x010a
        /*0b1e*/ 	.byte	0x3f
	.zero		1


	//   ....[33]....
        /*0b20*/ 	.word	0x00006660
        /*0b24*/ 	.word	0x0000000e
        /*0b28*/ 	.word	0x00034850
        /*0b2c*/ 	.short	0x010a
        /*0b2e*/ 	.byte	0x3f
	.zero		1


	//   ....[34]....
        /*0b30*/ 	.word	0x00006c50
        /*0b34*/ 	.word	0x00000008
        /*0b38*/ 	.word	0x00000000
        /*0b3c*/ 	.short	0x0101
        /*0b3e*/ 	.byte	0x3f
	.zero		1


	//   ....[35]....
        /*0b40*/ 	.word	0x00008240
        /*0b44*/ 	.word	0x00000003
        /*0b48*/ 	.word	0x00000000
        /*0b4c*/ 	.short	0x0101
        /*0b4e*/ 	.byte	0x3f
	.zero		1


	//   ....[36]....
        /*0b50*/ 	.word	0x000088b0
        /*0b54*/ 	.word	0x0000000a
        /*0b58*/ 	.word	0x00000000
        /*0b5c*/ 	.short	0x0101
        /*0b5e*/ 	.byte	0x3f
	.zero		1


	//   ....[37]....
        /*0b60*/ 	.word	0x0000bc00
        /*0b64*/ 	.word	0x00000000
        /*0b68*/ 	.word	0x00034840
        /*0b6c*/ 	.short	0x010a
        /*0b6e*/ 	.byte	0x3f
	.zero		1


	//   ....[38]....
        /*0b70*/ 	.word	0x0000cba0
        /*0b74*/ 	.word	0x00000012
        /*0b78*/ 	.word	0x00034800
        /*0b7c*/ 	.short	0x0107
        /*0b7e*/ 	.byte	0x3f
	.zero		1


	//   ....[39]....
        /*0b80*/ 	.word	0x0000ccb0
        /*0b84*/ 	.word	0x00000012
        /*0b88*/ 	.word	0x00034800
        /*0b8c*/ 	.short	0x0101
        /*0b8e*/ 	.byte	0x3f
	.zero		1


	//   ....[40]....
        /*0b90*/ 	.word	0x0000ccd0
        /*0b94*/ 	.word	0x00000012
        /*0b98*/ 	.word	0x00034820
        /*0b9c*/ 	.short	0x010a
        /*0b9e*/ 	.byte	0x3f
	.zero		1


	//   ....[41]....
        /*0ba0*/ 	.word	0x0000d090
        /*0ba4*/ 	.word	0x00000003
        /*0ba8*/ 	.word	0x00034840
        /*0bac*/ 	.short	0x010a
        /*0bae*/ 	.byte	0x3f
	.zero		1


	//   ....[42]....
        /*0bb0*/ 	.word	0x0000d520
        /*0bb4*/ 	.word	0x00000003
        /*0bb8*/ 	.word	0x00000060
        /*0bbc*/ 	.short	0x010a
        /*0bbe*/ 	.byte	0x3f
	.zero		1


	//   ....[43]....
        /*0bc0*/ 	.word	0x0000dbb0
        /*0bc4*/ 	.word	0x00000003
        /*0bc8*/ 	.word	0x00034840
        /*0bcc*/ 	.short	0x010a
        /*0bce*/ 	.byte	0x3f
	.zero		1


	//   ....[44]....
        /*0bd0*/ 	.word	0x0000e040
        /*0bd4*/ 	.word	0x00000002
        /*0bd8*/ 	.word	0x00000060
        /*0bdc*/ 	.short	0x010a
        /*0bde*/ 	.byte	0x3f
	.zero		1


	//   ....[45]....
        /*0be0*/ 	.word	0x0000e610
        /*0be4*/ 	.word	0x00000002
        /*0be8*/ 	.word	0x00034840
        /*0bec*/ 	.short	0x010a
        /*0bee*/ 	.byte	0x3f
	.zero		1


	//   ....[46]....
        /*0bf0*/ 	.word	0x0000eaa0
        /*0bf4*/ 	.word	0x00000002
        /*0bf8*/ 	.word	0x00000060
        /*0bfc*/ 	.short	0x010a
        /*0bfe*/ 	.byte	0x3f
	.zero		1


	//   ....[47]....
        /*0c00*/ 	.word	0x0000f020
        /*0c04*/ 	.word	0x00000000
        /*0c08*/ 	.word	0x00034860
        /*0c0c*/ 	.short	0x010a
        /*0c0e*/ 	.byte	0x3f
	.zero		1


	//   ....[48]....
        /*0c10*/ 	.word	0x00010210
        /*0c14*/ 	.word	0x00000000
        /*0c18*/ 	.word	0x00034820
        /*0c1c*/ 	.short	0x010a
        /*0c1e*/ 	.byte	0x3f
	.zero		1


	//   ....[49]....
        /*0c20*/ 	.word	0x00010400
        /*0c24*/ 	.word	0x00000006
        /*0c28*/ 	.word	0x00000000
        /*0c2c*/ 	.short	0x010a
        /*0c2e*/ 	.byte	0x3f
	.zero		1


	//   ....[50]....
        /*0c30*/ 	.word	0x00010430
        /*0c34*/ 	.word	0x00000007
        /*0c38*/ 	.word	0x00000000
        /*0c3c*/ 	.short	0x010a
        /*0c3e*/ 	.byte	0x3f
	.zero		1


	//   ....[51]....
        /*0c40*/ 	.word	0x00010490
        /*0c44*/ 	.word	0x00000004
        /*0c48*/ 	.word	0x00000000
        /*0c4c*/ 	.short	0x010a
        /*0c4e*/ 	.byte	0x3f
	.zero		1


	//   ....[52]....
        /*0c50*/ 	.word	0x000104c0
        /*0c54*/ 	.word	0x00000003
        /*0c58*/ 	.word	0x00000000
        /*0c5c*/ 	.short	0x010a
        /*0c5e*/ 	.byte	0x3f
	.zero		1


	//   ....[53]....
        /*0c60*/ 	.word	0x00010520
        /*0c64*/ 	.word	0x00000000
        /*0c68*/ 	.word	0x00034800
        /*0c6c*/ 	.short	0x010a
        /*0c6e*/ 	.byte	0x3f
	.zero		1


	//   ....[54]....
        /*0c70*/ 	.word	0x00010570
        /*0c74*/ 	.word	0x00000005
        /*0c78*/ 	.word	0x00034830
        /*0c7c*/ 	.short	0x010a
        /*0c7e*/ 	.byte	0x3f
	.zero		1


	//   ....[55]....
        /*0c80*/ 	.word	0x000105c0
        /*0c84*/ 	.word	0x0000000e
        /*0c88*/ 	.word	0x00034830
        /*0c8c*/ 	.short	0x010a
        /*0c8e*/ 	.byte	0x3f
	.zero		1


	//   ....[56]....
        /*0c90*/ 	.word	0x00010610
        /*0c94*/ 	.word	0x0000000d
        /*0c98*/ 	.word	0x00034850
        /*0c9c*/ 	.short	0x010a
        /*0c9e*/ 	.byte	0x3f
	.zero		1


	//   ....[57]....
        /*0ca0*/ 	.word	0x00010660
        /*0ca4*/ 	.word	0x0000000e
        /*0ca8*/ 	.word	0x00034850
        /*0cac*/ 	.short	0x010a
        /*0cae*/ 	.byte	0x3f
	.zero		1


	//   ....[58]....
        /*0cb0*/ 	.word	0x00010800
        /*0cb4*/ 	.word	0x00000000
        /*0cb8*/ 	.word	0x00034840
        /*0cbc*/ 	.short	0x010a
        /*0cbe*/ 	.byte	0x3f
	.zero		1


	//   ....[59]....
        /*0cc0*/ 	.word	0x00011460
        /*0cc4*/ 	.word	0x00000012
        /*0cc8*/ 	.word	0x00034820
        /*0ccc*/ 	.short	0x010a
        /*0cce*/ 	.byte	0x3f
	.zero		1


	//   ....[60]....
        /*0cd0*/ 	.word	0x000114b0
        /*0cd4*/ 	.word	0x00000003
        /*0cd8*/ 	.word	0x00034840
        /*0cdc*/ 	.short	0x010a
        /*0cde*/ 	.byte	0x3f
	.zero		1


	//   ....[61]....
        /*0ce0*/ 	.word	0x00011500
        /*0ce4*/ 	.word	0x00000003
        /*0ce8*/ 	.word	0x00000060
        /*0cec*/ 	.short	0x010a
        /*0cee*/ 	.byte	0x3f
	.zero		1


	//   ....[62]....
        /*0cf0*/ 	.word	0x00011550
        /*0cf4*/ 	.word	0x00000003
        /*0cf8*/ 	.word	0x00034840
        /*0cfc*/ 	.short	0x010a
        /*0cfe*/ 	.byte	0x3f
	.zero		1


	//   ....[63]....
        /*0d00*/ 	.word	0x000115a0
        /*0d04*/ 	.word	0x00000002
        /*0d08*/ 	.word	0x00000060
        /*0d0c*/ 	.short	0x010a
        /*0d0e*/ 	.byte	0x3f
	.zero		1


	//   ....[64]....
        /*0d10*/ 	.word	0x000115f0
        /*0d14*/ 	.word	0x00000002
        /*0d18*/ 	.word	0x00034840
        /*0d1c*/ 	.short	0x010a
        /*0d1e*/ 	.byte	0x3f
	.zero		1


	//   ....[65]....
        /*0d20*/ 	.word	0x00011640
        /*0d24*/ 	.word	0x00000002
        /*0d28*/ 	.word	0x00000060
        /*0d2c*/ 	.short	0x010a
        /*0d2e*/ 	.byte	0x3f
	.zero		1


	//   ....[66]....
        /*0d30*/ 	.word	0x00011690
        /*0d34*/ 	.word	0x00000000
        /*0d38*/ 	.word	0x00034860
        /*0d3c*/ 	.short	0x010a
        /*0d3e*/ 	.byte	0x3f
	.zero		1


	//   ....[67]....
        /*0d40*/ 	.word	0x000121c0
        /*0d44*/ 	.word	0x00000000
        /*0d48*/ 	.word	0x00034820
        /*0d4c*/ 	.short	0x010a
        /*0d4e*/ 	.byte	0x3f
	.zero		1


	//   ....[68]....
        /*0d50*/ 	.word	0x00012360
        /*0d54*/ 	.word	0x00000006
        /*0d58*/ 	.word	0x00000000
        /*0d5c*/ 	.short	0x010a
        /*0d5e*/ 	.byte	0x3f
	.zero		1


	//   ....[69]....
        /*0d60*/ 	.word	0x000123b0
        /*0d64*/ 	.word	0x00000007
        /*0d68*/ 	.word	0x00000000
        /*0d6c*/ 	.short	0x010a
        /*0d6e*/ 	.byte	0x3f
	.zero		1


	//   ....[70]....
        /*0d70*/ 	.word	0x00012400
        /*0d74*/ 	.word	0x00000004
        /*0d78*/ 	.word	0x00000000
        /*0d7c*/ 	.short	0x010a
        /*0d7e*/ 	.byte	0x3f
	.zero		1


	//----- nvinfo : EIATTR_NUM_MBARRIERS
	.align		4
.L_125:
        /*0d80*/ 	.byte	0x03, 0x38
        /*0d82*/ 	.short	0x0016


	//----- nvinfo : EIATTR_EXIT_INSTR_OFFSETS
	.align		4
        /*0d84*/ 	.byte	0x04, 0x1c
        /*0d86*/ 	.short	(.L_127 - .L_126)


	//   ....[0]....
.L_126:
        /*0d88*/ 	.word	0x00000a30


	//   ....[1]....
        /*0d8c*/ 	.word	0x00009d10


	//   ....[2]....
        /*0d90*/ 	.word	0x00010510


	//----- nvinfo : EIATTR_MAX_THREADS
	.align		4
.L_127:
        /*0d94*/ 	.byte	0x04, 0x05
        /*0d96*/ 	.short	(.L_129 - .L_128)
.L_128:
        /*0d98*/ 	.word	0x00000180
        /*0d9c*/ 	.word	0x00000001
        /*0da0*/ 	.word	0x00000001


	//----- nvinfo : EIATTR_CRS_STACK_SIZE
	.align		4
.L_129:
        /*0da4*/ 	.byte	0x04, 0x1e
        /*0da6*/ 	.short	(.L_131 - .L_130)
.L_130:
        /*0da8*/ 	.word	0x00000000


	//----- nvinfo : EIATTR_CBANK_PARAM_SIZE
	.align		4
.L_131:
        /*0dac*/ 	.byte	0x03, 0x19
        /*0dae*/ 	.short	0x0af0


	//----- nvinfo : EIATTR_PARAM_CBANK
	.align		4
        /*0db0*/ 	.byte	0x04, 0x0a
        /*0db2*/ 	.short	(.L_133 - .L_132)
	.align		4
.L_132:
        /*0db4*/ 	.word	index@(.nv.constant0._ZN7cutlass13device_kernelIN5flash11enable_sm90INS1_16FlashAttnFwdSm90INS1_25CollectiveMainloopFwdSm90ILi2EN4cute5tupleIJNS5_1CILi1EEES8_S8_EEENS6_IJNS7_ILi128EEESA_NS7_ILi192EEEEEELi128ENS_10bfloat16_tEfNS_4arch4Sm90ELb0ELb0ELb0ELb1ELb0ELb0ELb0ELb1ELb1ELb1ELb1ELb0EEENS1_21CollectiveEpilogueFwdINS6_IJSA_SA_SA_EEES9_SD_SF_Li256ELb1ELb1ELb1ELb0EEENS1_36VarlenDynamicPersistentTileSchedulerILi128ELi128ELi256ELi128ELb1ELb1ELb1ELb0ELb1ELb1EEEEEEEEEvNT_6ParamsE)
        /*0db8*/ 	.short	0x0210
        /*0dba*/ 	.short	0x0af0


	//----- nvinfo : EIATTR_SW_WAR
	.align		4
.L_133:
        /*0dbc*/ 	.byte	0x04, 0x36
        /*0dbe*/ 	.short	(.L_135 - .L_134)
.L_134:
        /*0dc0*/ 	.word	0x00000008
.L_135:


//--------------------- .nv.info._ZN7cutlass13device_kernelIN5flash11enable_sm90INS1_16FlashAttnFwdSm90INS1_25CollectiveMainloopFwdSm90ILi2EN4cute5tupleIJNS5_1CILi1EEES8_S8_EEENS6_IJNS7_ILi128EEESA_NS7_ILi192EEEEEELi128ENS_10bfloat16_tEfNS_4arch4Sm90ELb0ELb0ELb0ELb1ELb0ELb1ELb0ELb1ELb1ELb1ELb1ELb0EEENS1_21CollectiveEpilogueFwdINS6_IJSA_SA_SA_EEES9_SD_SF_Li256ELb1ELb1ELb1ELb0EEENS1_36VarlenDynamicPersistentTileSchedulerILi128ELi128ELi256ELi128ELb1ELb1ELb1ELb0ELb1ELb1EEEEEEEEEvNT_6ParamsE --------------------------
	.section	.nv.info._ZN7cutlass13device_kernelIN5flash11enable_sm90INS1_16FlashAttnFwdSm90INS1_25CollectiveMainloopFwdSm90ILi2EN4cute5tupleIJNS5_1CILi1EEES8_S8_EEENS6_IJNS7_ILi128EEESA_NS7_ILi192EEEEEELi128ENS_10bfloat16_tEfNS_4arch4Sm90ELb0ELb0ELb0ELb1ELb0ELb1ELb0ELb1ELb1ELb1ELb1ELb0EEENS1_21CollectiveEpilogueFwdINS6_IJSA_SA_SA_EEES9_SD_SF_Li256ELb1ELb1ELb1ELb0EEENS1_36VarlenDynamicPersistentTileSchedulerILi128ELi128ELi256ELi128ELb1ELb1ELb1ELb0ELb1ELb1EEEEEEEEEvNT_6ParamsE,"",@"SHT_CUDA_INFO"
	.sectionflags	@""
	.align	4


	//----- nvinfo : EIATTR_CUDA_API_VERSION
	.align		4
        /*0000*/ 	.byte	0x04, 0x37
        /*0002*/ 	.short	(.L_137 - .L_136)
.L_136:
        /*0004*/ 	.word	0x00000082


	//----- nvinfo : EIATTR_KPARAM_INFO
	.align		4
.L_137:
        /*0008*/ 	.byte	0x04, 0x17
        /*000a*/ 	.short	(.L_139 - .L_138)
.L_138:
        /*000c*/ 	.word	0x00000000
        /*0010*/ 	.short	0x0000
        /*0012*/ 	.short	0x0070
        /*0014*/ 	.byte	0x00, 0xf0, 0x01, 0x2a


	//----- nvinfo : EIATTR_SPARSE_MMA_MASK
	.align		4
.L_139:
        /*0018*/ 	.byte	0x03, 0x50
        /*001a*/ 	.short	0x0000


	//----- nvinfo : EIATTR_MAXREG_COUNT
	.align		4
        /*001c*/ 	.byte	0x03, 0x1b
        /*001e*/ 	.short	0x00a8


	//----- nvinfo : EIATTR_NUM_BARRIERS
	.align		4
        /*0020*/ 	.byte	0x02, 0x4c
        /*0022*/ 	.byte	0x10
	.zero		1


	//----- nvinfo : EIATTR_EXTERNS
	.align		4
        /*0024*/ 	.byte	0x04, 0x0f
        /*0026*/ 	.short	(.L_141 - .L_140)


	//   ....[0]....
	.align		4
.L_140:
        /*0028*/ 	.word	index@(__assertfail)


	//----- nvinfo : EIATTR_ANNOTATIONS
	.align		4
.L_141:
        /*002c*/ 	.byte	0x04, 0x55
        /*002e*/ 	.short	(.L_143 - .L_142)


	//   ....[0]....
.L_142:
        /* <DEDUP_REMOVED lines=111> */


	//----- nvinfo : EIATTR_MERCURY_ISA_VERSION
	.align		4
.L_143:
        /*0708*/ 	.byte	0x03, 0x5f
        /*070a*/ 	.short	0x0101


	//----- nvinfo : EIATTR_UNUSED_LOAD_BYTE_OFFSET
	.align		4
        /*070c*/ 	.byte	0x04, 0x44
        /*070e*/ 	.short	(.L_145 - .L_144)


	//   ....[0]....
.L_144:
        /*0710*/ 	.word	0x00000ab0
        /*0714*/ 	.word	0x0000fff0


	//   ....[1]....
        /*0718*/ 	.word	0x00016db0
        /*071c*/ 	.word	0x0000fff0


	//----- nvinfo : EIATTR_INT_WARP_WIDE_INSTR_OFFSETS
	.align		4
.L_145:
        /*0720*/ 	.byte	0x04, 0x31
        /*0722*/ 	.short	(.L_147 - .L_146)


	//   ....[0]....
.L_146:
        /*0724*/ 	.word	0x00000190


	//   ....[1]....
        /*0728*/ 	.word	0x000001d0


	//   ....[2]....
        /*072c*/ 	.word	0x00000240


	//   ....[3]....
        /*0730*/ 	.word	0x0001c9a0


	//   ....[4]....
        /*0734*/ 	.word	0x0001ca30


	//   ....[5]....
        /*0738*/ 	.word	0x000204c0


	//   ....[6]....
        /*073c*/ 	.word	0x00020520


	//----- nvinfo : EIATTR_COOP_GROUP_MASK_REGIDS
	.align		4
.L_147:
        /*0740*/ 	.byte	0x04, 0x29
        /*0742*/ 	.short	(.L_149 - .L_148)


	//   ....[0]....
.L_148:
        /*0744*/ 	.word	0xffffffff


	//   ....[1]....
        /*0748*/ 	.word	0xffffffff


	//   ....[2]....
        /*074c*/ 	.word	0xffffffff


	//   ....[3]....
        /*0750*/ 	.word	0xffffffff


	//   ....[4]....
        /*0754*/ 	.word	0xffffffff


	//   ....[5]....
        /*0758*/ 	.word	0xffffffff


	//   ....[6]....
        /*075c*/ 	.word	0xffffffff


	//   ....[7]....
        /*0760*/ 	.word	0xffffffff


	//   ....[8]....
        /*0764*/ 	.word	0xffffffff


	//   ....[9]....
        /*0768*/ 	.word	0xffffffff


	//   ....[10]....
        /*076c*/ 	.word	0xffffffff


	//   ....[11]....
        /*0770*/ 	.word	0xffffffff


	//   ....[12]....
        /*0774*/ 	.word	0xffffffff


	//   ....[13]....
        /*0778*/ 	.word	0xffffffff


	//   ....[14]....
        /*077c*/ 	.word	0xffffffff


	//   ....[15]....
        /*0780*/ 	.word	0xffffffff


	//   ....[16]....
        /*0784*/ 	.word	0xffffffff


	//   ....[17]....
        /*0788*/ 	.word	0xffffffff


	//   ....[18]....
        /*078c*/ 	.word	0xffffffff


	//   ....[19]....
        /*0790*/ 	.word	0xffffffff


	//   ....[20]....
        /*0794*/ 	.word	0xffffffff


	//   ....[21]....
        /*0798*/ 	.word	0xffffffff


	//   ....[22]....
        /*079c*/ 	.word	0xffffffff


	//   ....[23]....
        /*07a0*/ 	.word	0xffffffff


	//   ....[24]....
        /*07a4*/ 	.word	0xffffffff


	//   ....[25]....
        /*07a8*/ 	.word	0xffffffff


	//   ....[26]....
        /*07ac*/ 	.word	0xffffffff


	//   ....[27]....
        /*07b0*/ 	.word	0xffffffff


	//   ....[28]....
        /*07b4*/ 	.word	0xffffffff


	//   ....[29]....
        /*07b8*/ 	.word	0xffffffff


	//   ....[30]....
        /*07bc*/ 	.word	0xffffffff


	//   ....[31]....
        /*07c0*/ 	.word	0xffffffff


	//   ....[32]....
        /*07c4*/ 	.word	0xffffffff


	//   ....[33]....
        /*07c8*/ 	.word	0xffffffff


	//   ....[34]....
        /*07cc*/ 	.word	0xffffffff


	//   ....[35]....
        /*07d0*/ 	.word	0xffffffff


	//   ....[36]....
        /*07d4*/ 	.word	0xffffffff


	//   ....[37]....
        /*07d8*/ 	.word	0xffffffff


	//   ....[38]....
        /*07dc*/ 	.word	0xffffffff


	//   ....[39]....
        /*07e0*/ 	.word	0xffffffff


	//   ....[40]....
        /*07e4*/ 	.word	0xffffffff


	//   ....[41]....
        /*07e8*/ 	.word	0xffffffff


	//   ....[42]....
        /*07ec*/ 	.word	0xffffffff


	//   ....[43]....
        /*07f0*/ 	.word	0xffffffff


	//   ....[44]....
        /*07f4*/ 	.word	0xffffffff


	//   ....[45]....
        /*07f8*/ 	.word	0xffffffff


	//   ....[46]....
        /*07fc*/ 	.word	0xffffffff


	//   ....[47]....
        /*0800*/ 	.word	0xffffffff


	//   ....[48]....
        /*0804*/ 	.word	0xffffffff


	//   ....[49]....
        /*0808*/ 	.word	0xffffffff


	//   ....[50]....
        /*080c*/ 	.word	0xffffffff


	//   ....[51]....
        /*0810*/ 	.word	0xffffffff


	//   ....[52]....
        /*0814*/ 	.word	0xffffffff


	//   ....[53]....
        /*0818*/ 	.word	0xffffffff


	//   ....[54]....
        /*081c*/ 	.word	0xffffffff


	//   ....[55]....
        /*0820*/ 	.word	0xffffffff


	//   ....[56]....
        /*0824*/ 	.word	0xffffffff


	//   ....[57]....
        /*0828*/ 	.word	0xffffffff


	//   ....[58]....
        /*082c*/ 	.word	0xffffffff


	//   ....[59]....
        /*0830*/ 	.word	0xffffffff


	//   ....[60]....
        /*0834*/ 	.word	0xffffffff


	//   ....[61]....
        /*0838*/ 	.word	0xffffffff


	//   ....[62]....
        /*083c*/ 	.word	0xffffffff


	//   ....[63]....
        /*0840*/ 	.word	0xffffffff


	//   ....[64]....
        /*0844*/ 	.word	0xffffffff


	//   ....[65]....
        /*0848*/ 	.word	0xffffffff


	//   ....[66]....
        /*084c*/ 	.word	0xffffffff


	//   ....[67]....
        /*0850*/ 	.word	0xffffffff


	//   ....[68]....
        /*0854*/ 	.word	0xffffffff


	//   ....[69]....
        /*0858*/ 	.word	0xffffffff


	//   ....[70]....
        /*085c*/ 	.word	0xffffffff


	//   ....[71]....
        /*0860*/ 	.word	0xffffffff


	//   ....[72]....
        /*0864*/ 	.word	0xffffffff


	//   ....[73]....
        /*0868*/ 	.word	0xffffffff


	//   ....[74]....
        /*086c*/ 	.word	0xffffffff


	//   ....[75]....
        /*0870*/ 	.word	0xffffffff


	//   ....[76]....
        /*0874*/ 	.word	0xffffffff


	//   ....[77]....
        /*0878*/ 	.word	0xffffffff


	//   ....[78]....
        /*087c*/ 	.word	0xffffffff


	//   ....[79]....
        /*0880*/ 	.word	0xffffffff


	//   ....[80]....
        /*0884*/ 	.word	0xffffffff


	//   ....[81]....
        /*0888*/ 	.word	0xffffffff


	//   ....[82]....
        /*088c*/ 	.word	0xffffffff


	//   ....[83]....
        /*0890*/ 	.word	0xffffffff


	//   ....[84]....
        /*0894*/ 	.word	0xffffffff


	//   ....[85]....
        /*0898*/ 	.word	0xffffffff


	//   ....[86]....
        /*089c*/ 	.word	0xffffffff


	//   ....[87]....
        /*08a0*/ 	.word	0xffffffff


	//   ....[88]....
        /*08a4*/ 	.word	0xffffffff


	//   ....[89]....
        /*08a8*/ 	.word	0xffffffff


	//   ....[90]....
        /*08ac*/ 	.word	0xffffffff


	//   ....[91]....
        /*08b0*/ 	.word	0xffffffff


	//   ....[92]....
        /*08b4*/ 	.word	0xffffffff


	//   ....[93]....
        /*08b8*/ 	.word	0xffffffff


	//   ....[94]....
        /*08bc*/ 	.word	0xffffffff


	//   ....[95]....
        /*08c0*/ 	.word	0xffffffff


	//   ....[96]....
        /*08c4*/ 	.word	0xffffffff


	//   ....[97]....
        /*08c8*/ 	.word	0xffffffff


	//   ....[98]....
        /*08cc*/ 	.word	0xffffffff


	//   ....[99]....
        /*08d0*/ 	.word	0xffffffff


	//   ....[100]....
        /*08d4*/ 	.word	0xffffffff


	//   ....[101]....
        /*08d8*/ 	.word	0xffffffff


	//   ....[102]....
        /*08dc*/ 	.word	0xffffffff


	//   ....[103]....
        /*08e0*/ 	.word	0xffffffff


	//   ....[104]....
        /*08e4*/ 	.word	0xffffffff


	//   ....[105]....
        /*08e8*/ 	.word	0xffffffff


	//   ....[106]....
        /*08ec*/ 	.word	0x0500000f


	//   ....[107]....
        /*08f0*/ 	.word	0x0500000f


	//   ....[108]....
        /*08f4*/ 	.word	0x0500000f


	//   ....[109]....
        /*08f8*/ 	.word	0x0500000f


	//   ....[110]....
        /*08fc*/ 	.word	0x0500000f


	//   ....[111]....
        /*0900*/ 	.word	0x0500000f


	//   ....[112]....
        /*0904*/ 	.word	0x0500000f


	//   ....[113]....
        /*0908*/ 	.word	0x0500000f


	//   ....[114]....
        /*090c*/ 	.word	0x0500000f


	//   ....[115]....
        /*0910*/ 	.word	0x0500000f


	//   ....[116]....
        /*0914*/ 	.word	0x0500000f


	//   ....[117]....
        /*0918*/ 	.word	0x0500000f


	//   ....[118]....
        /*091c*/ 	.word	0x0500000f


	//   ....[119]....
        /*0920*/ 	.word	0x0500000f


	//   ....[120]....
        /*0924*/ 	.word	0x0500000f


	//   ....[121]....
        /*0928*/ 	.word	0x0500000f


	//   ....[122]....
        /*092c*/ 	.word	0x0500000f


	//   ....[123]....
        /*0930*/ 	.word	0x0500000f


	//   ....[124]....
        /*0934*/ 	.word	0x0500000f


	//   ....[125]....
        /*0938*/ 	.word	0x0500000f


	//   ....[126]....
        /*093c*/ 	.word	0x0500000f


	//   ....[127]....
        /*0940*/ 	.word	0x0500000f


	//   ....[128]....
        /*0944*/ 	.word	0x0500000f


	//   ....[129]....
        /*0948*/ 	.word	0x0500000f


	//   ....[130]....
        /*094c*/ 	.word	0x0500000f


	//   ....[131]....
        /*0950*/ 	.word	0x0500000f


	//   ....[132]....
        /*0954*/ 	.word	0x0500000f


	//   ....[133]....
        /*0958*/ 	.word	0x0500000f


	//   ....[134]....
        /*095c*/ 	.word	0x0500000f


	//   ....[135]....
        /*0960*/ 	.word	0x0500000f


	//   ....[136]....
        /*0964*/ 	.word	0x0500000f


	//   ....[137]....
        /*0968*/ 	.word	0x0500000f


	//   ....[138]....
        /*096c*/ 	.word	0x0500000f


	//   ....[139]....
        /*0970*/ 	.word	0x0500000f


	//   ....[140]....
        /*0974*/ 	.word	0x0500000f


	//   ....[141]....
        /*0978*/ 	.word	0x0500000f


	//   ....[142]....
        /*097c*/ 	.word	0x0500000f


	//   ....[143]....
        /*0980*/ 	.word	0x0500000f


	//   ....[144]....
        /*0984*/ 	.word	0x0500000f


	//   ....[145]....
        /*0988*/ 	.word	0x0500000f


	//   ....[146]....
        /*098c*/ 	.word	0x0500000f


	//   ....[147]....
        /*0990*/ 	.word	0x0500000f


	//   ....[148]....
        /*0994*/ 	.word	0x0500000f


	//   ....[149]....
        /*0998*/ 	.word	0x0500000f


	//   ....[150]....
        /*099c*/ 	.word	0x0500000f


	//----- nvinfo : EIATTR_COOP_GROUP_INSTR_OFFSETS
	.align		4
.L_149:
        /*09a0*/ 	.byte	0x04, 0x28
        /*09a2*/ 	.short	(.L_151 - .L_150)


	//   ....[0]....
.L_150:
        /*09a4*/ 	.word	0x00000060


	//   ....[1]....
        /*09a8*/ 	.word	0x000001a0


	//   ....[2]....
        /*09ac*/ 	.word	0x000001f0


	//   ....[3]....
        /*09b0*/ 	.word	0x00000420


	//   ....[4]....
        /*09b4*/ 	.word	0x00000580


	//   ....[5]....
        /*09b8*/ 	.word	0x000006a0


	//   ....[6]....
        /*09bc*/ 	.word	0x00000800


	//   ....[7]....
        /*09c0*/ 	.word	0x0000b320


	//   ....[8]....
        /*09c4*/ 	.word	0x0000b890


	//   ....[9]....
        /*09c8*/ 	.word	0x0000b8a0


	//   ....[10]....
        /*09cc*/ 	.word	0x0000b8b0


	//   ....[11]....
        /*09d0*/ 	.word	0x0000b8c0


	//   ....[12]....
        /*09d4*/ 	.word	0x0000e340


	//   ....[13]....
        /*09d8*/ 	.word	0x0000e350


	//   ....[14]....
        /*09dc*/ 	.word	0x0000e360


	//   ....[15]....
        /*09e0*/ 	.word	0x0000e370


	//   ....[16]....
        /*09e4*/ 	.word	0x00012420


	//   ....[17]....
        /*09e8*/ 	.word	0x000124f0


	//   ....[18]....
        /*09ec*/ 	.word	0x00012ab0


	//   ....[19]....
        /*09f0*/ 	.word	0x00012b40


	//   ....[20]....
        /*09f4*/ 	.word	0x00014a40


	//   ....[21]....
        /*09f8*/ 	.word	0x00014ad0


	//   ....[22]....
        /*09fc*/ 	.word	0x00015200


	//   ....[23]....
        /*0a00*/ 	.word	0x000152b0


	//   ....[24]....
        /*0a04*/ 	.word	0x00016700


	//   ....[25]....
        /*0a08*/ 	.word	0x00016770


	//   ....[26]....
        /*0a0c*/ 	.word	0x000167a0


	//   ....[27]....
        /*0a10*/ 	.word	0x000167b0


	//   ....[28]....
        /*0a14*/ 	.word	0x00017860


	//   ....[29]....
        /*0a18*/ 	.word	0x00017870


	//   ....[30]....
        /*0a1c*/ 	.word	0x00017880


	//   ....[31]....
        /*0a20*/ 	.word	0x00017890


	//   ....[32]....
        /*0a24*/ 	.word	0x00017f70


	//   ....[33]....
        /*0a28*/ 	.word	0x00017f90


	//   ....[34]....
        /*0a2c*/ 	.word	0x00018060


	//   ....[35]....
        /*0a30*/ 	.word	0x00018080


	//   ....[36]....
        /*0a34*/ 	.word	0x00018140


	//   ....[37]....
        /*0a38*/ 	.word	0x00018160


	//   ....[38]....
        /*0a3c*/ 	.word	0x00018230


	//   ....[39]....
        /*0a40*/ 	.word	0x00018250


	//   ....[40]....
        /*0a44*/ 	.word	0x000186e0


	//   ....[41]....
        /*0a48*/ 	.word	0x00018700


	//   ....[42]....
        /*0a4c*/ 	.word	0x00018b40


	//   ....[43]....
        /*0a50*/ 	.word	0x00018b50


	//   ....[44]....
        /*0a54*/ 	.word	0x000197c0


	//   ....[45]....
        /*0a58*/ 	.word	0x000197e0


	//   ....[46]....
        /*0a5c*/ 	.word	0x000198a0


	//   ....[47]....
        /*0a60*/ 	.word	0x000198c0


	//   ....[48]....
        /*0a64*/ 	.word	0x00019980


	//   ....[49]....
        /*0a68*/ 	.word	0x000199a0


	//   ....[50]....
        /*0a6c*/ 	.word	0x00019a70


	//   ....[51]....
        /*0a70*/ 	.word	0x00019a90


	//   ....[52]....
        /*0a74*/ 	.word	0x00019be0


	//   ....[53]....
        /*0a78*/ 	.word	0x00019e10


	//   ....[54]....
        /*0a7c*/ 	.word	0x00019e40


	//   ....[55]....
        /*0a80*/ 	.word	0x00019e70


	//   ....[56]....
        /*0a84*/ 	.word	0x00019ea0


	//   ....[57]....
        /*0a88*/ 	.word	0x00019ed0


	//   ....[58]....
        /*0a8c*/ 	.word	0x00019f00


	//   ....[59]....
        /*0a90*/ 	.word	0x0001a0a0


	//   ....[60]....
        /*0a94*/ 	.word	0x0001a0d0


	//   ....[61]....
        /*0a98*/ 	.word	0x0001a100


	//   ....[62]....
        /*0a9c*/ 	.word	0x0001a130


	//   ....[63]....
        /*0aa0*/ 	.word	0x0001a160


	//   ....[64]....
        /*0aa4*/ 	.word	0x0001a190


	//   ....[65]....
        /*0aa8*/ 	.word	0x0001a220


	//   ....[66]....
        /*0aac*/ 	.word	0x0001a250


	//   ....[67]....
        /*0ab0*/ 	.word	0x0001a260


	//   ....[68]....
        /*0ab4*/ 	.word	0x0001a310


	//   ....[69]....
        /*0ab8*/ 	.word	0x0001b370


	//   ....[70]....
        /*0abc*/ 	.word	0x0001cf80


	//   ....[71]....
        /*0ac0*/ 	.word	0x0001db90


	//   ....[72]....
        /*0ac4*/ 	.word	0x0001dba0


	//   ....[73]....
        /*0ac8*/ 	.word	0x0001dbe0


	//   ....[74]....
        /*0acc*/ 	.word	0x0001dc10


	//   ....[75]....
        /*0ad0*/ 	.word	0x0001dce0


	//   ....[76]....
        /*0ad4*/ 	.word	0x0001dd40


	//   ....[77]....
        /*0ad8*/ 	.word	0x0001dde0


	//   ....[78]....
        /*0adc*/ 	.word	0x0001ddf0


	//   ....[79]....
        /*0ae0*/ 	.word	0x0001de90


	//   ....[80]....
        /*0ae4*/ 	.word	0x0001dea0


	//   ....[81]....
        /*0ae8*/ 	.word	0x0001df40


	//   ....[82]....
        /*0aec*/ 	.word	0x0001df50


	//   ....[83]....
        /*0af0*/ 	.word	0x0001dfd0


	//   ....[84]....
        /*0af4*/ 	.word	0x0001e000


	//   ....[85]....
        /*0af8*/ 	.word	0x0001e050


	//   ....[86]....
        /*0afc*/ 	.word	0x0001e090


	//   ....[87]....
        /*0b00*/ 	.word	0x00020c00


	//   ....[88]....
        /*0b04*/ 	.word	0x00020c30


	//   ....[89]....
        /*0b08*/ 	.word	0x00020c90


	//   ....[90]....
        /*0b0c*/ 	.word	0x00020cc0


	//   ....[91]....
        /*0b10*/ 	.word	0x00020cf0


	//   ....[92]....
        /*0b14*/ 	.word	0x00020d20


	//   ....[93]....
        /*0b18*/ 	.word	0x00020d50


	//   ....[94]....
        /*0b1c*/ 	.word	0x00020d80


	//   ....[95]....
        /*0b20*/ 	.word	0x00020f40


	//   ....[96]....
        /*0b24*/ 	.word	0x00020f70


	//   ....[97]....
        /*0b28*/ 	.word	0x00020fa0


	//   ....[98]....
        /*0b2c*/ 	.word	0x00020fd0


	//   ....[99]....
        /*0b30*/ 	.word	0x00021000


	//   ....[100]....
        /*0b34*/ 	.word	0x00021030


	//   ....[101]....
        /*0b38*/ 	.word	0x000210f0


	//   ....[102]....
        /*0b3c*/ 	.word	0x00021110


	//   ....[103]....
        /*0b40*/ 	.word	0x00021120


	//   ....[104]....
        /*0b44*/ 	.word	0x00021180


	//   ....[105]....
        /*0b48*/ 	.word	0x000218a0


	//   ....[106]....
        /*0b4c*/ 	.word	0x00021ce0


	//   ....[107]....
        /*0b50*/ 	.word	0x00021d70


	//   ....[108]....
        /*0b54*/ 	.word	0x00021dc0


	//   ....[109]....
        /*0b58*/ 	.word	0x00021e10


	//   ....[110]....
        /*0b5c*/ 	.word	0x00021f00


	//   ....[111]....
        /*0b60*/ 	.word	0x00021f90


	//   ....[112]....
        /*0b64*/ 	.word	0x00021ff0


	//   ....[113]....
        /*0b68*/ 	.word	0x00022050


	//   ....[114]....
        /*0b6c*/ 	.word	0x000222a0


	//   ....[115]....
        /*0b70*/ 	.word	0x00022580


	//   ....[116]....
        /*0b74*/ 	.word	0x000226f0


	//   ....[117]....
        /*0b78*/ 	.word	0x00022740


	//   ....[118]....
        /*0b7c*/ 	.word	0x000227a0


	//   ....[119]....
        /*0b80*/ 	.word	0x00022870


	//   ....[120]....
        /*0b84*/ 	.word	0x000229b0


	//   ....[121]....
        /*0b88*/ 	.word	0x00022aa0


	//   ....[122]....
        /*0b8c*/ 	.word	0x00022b80


	//   ....[123]....
        /*0b90*/ 	.word	0x00022c90


	//   ....[124]....
        /*0b94*/ 	.word	0x00022cf0


	//   ....[125]....
        /*0b98*/ 	.word	0x00022e00


	//   ....[126]....
        /*0b9c*/ 	.word	0x00022e60


	//   ....[127]....
        /*0ba0*/ 	.word	0x00022f70


	//   ....[128]....
        /*0ba4*/ 	.word	0x00022fd0


	//   ....[129]....
        /*0ba8*/ 	.word	0x000230c0


	//   ....[130]....
        /*0bac*/ 	.word	0x00023140


	//   ....[131]....
        /*0bb0*/ 	.word	0x00023220


	//   ....[132]....
        /*0bb4*/ 	.word	0x00023590


	//   ....[133]....
        /*0bb8*/ 	.word	0x00023630


	//   ....[134]....
        /*0bbc*/ 	.word	0x000237d0


	//   ....[135]....
        /*0bc0*/ 	.word	0x00023850


	//   ....[136]....
        /*0bc4*/ 	.word	0x000238d0


	//   ....[137]....
        /*0bc8*/ 	.word	0x00023950


	//   ....[138]....
        /*0bcc*/ 	.word	0x000239d0


	//   ....[139]....
        /*0bd0*/ 	.word	0x00023a60


	//   ....[140]....
        /*0bd4*/ 	.word	0x00023b00


	//   ....[141]....
        /*0bd8*/ 	.word	0x00023bb0


	//   ....[142]....
        /*0bdc*/ 	.word	0x00023c30


	//   ....[143]....
        /*0be0*/ 	.word	0x00023cb0


	//   ....[144]....
        /*0be4*/ 	.word	0x00023d30


	//   ....[145]....
        /*0be8*/ 	.word	0x00023dc0


	//   ....[146]....
        /*0bec*/ 	.word	0x00023e40


	//   ....[147]....
        /*0bf0*/ 	.word	0x00023ee0


	//   ....[148]....
        /*0bf4*/ 	.word	0x00023f30


	//   ....[149]....
        /*0bf8*/ 	.word	0x00023fc0


	//   ....[150]....
        /*0bfc*/ 	.word	0x000240f0


	//----- nvinfo : EIATTR_REG_RECONFIG
	.align		4
.L_151:
        /*0c00*/ 	.byte	0x01, 0x54
	.zero		2


	//----- nvinfo : EIATTR_SYSCALL_OFFSETS
	.align		4
        /*0c04*/ 	.byte	0x04, 0x46
        /*0c06*/ 	.short	(.L_153 - .L_152)


	//   ....[0]....
.L_152:
        /*0c08*/ 	.word	0x00001fa0


	//   ....[1]....
        /*0c0c*/ 	.word	0x000020f0


	//   ....[2]....
        /*0c10*/ 	.word	0x0000b4c0


	//   ....[3]....
        /*0c14*/ 	.word	0x0000b810


	//   ....[4]....
        /*0c18*/ 	.word	0x0001cba0


	//   ....[5]....
        /*0c1c*/ 	.word	0x0001ccf0


	//   ....[6]....
        /*0c20*/ 	.word	0x0001cde0


	//   ....[7]....
        /*0c24*/ 	.word	0x0001d760


	//----- nvinfo : EIATTR_MBARRIER_INSTR_OFFSETS
	.align		4
.L_153:
        /*0c28*/ 	.byte	0x04, 0x39
        /*0c2a*/ 	.short	(.L_155 - .L_154)


	//   ....[0]....
.L_154:
        /*0c2c*/ 	.word	0x000002d0
        /*0c30*/ 	.word	0x000000ff
        /*0c34*/ 	.word	0x00034800
        /*0c38*/ 	.short	0x0100
        /*0c3a*/ 	.byte	0x08
	.zero		1


	//   ....[1]....
        /*0c3c*/ 	.word	0x000002e0
        /*0c40*/ 	.word	0x000000ff
        /*0c44*/ 	.word	0x00034820
        /*0c48*/ 	.short	0x0100
        /*0c4a*/ 	.byte	0x08
	.zero		1


	//   ....[2]....
        /*0c4c*/ 	.word	0x000003d0
        /*0c50*/ 	.word	0x000000ff
        /*0c54*/ 	.word	0x00034830
        /*0c58*/ 	.short	0x0100
        /*0c5a*/ 	.byte	0x08
	.zero		1


	//   ....[3]....
        /*0c5c*/ 	.word	0x000003e0
        /*0c60*/ 	.word	0x000000ff
        /*0c64*/ 	.word	0x00034840
        /*0c68*/ 	.short	0x0100
        /*0c6a*/ 	.byte	0x08
	.zero		1


	//   ....[4]....
        /*0c6c*/ 	.word	0x000003f0
        /*0c70*/ 	.word	0x000000ff
        /*0c74*/ 	.word	0x00034838
        /*0c78*/ 	.short	0x0100
        /*0c7a*/ 	.byte	0x08
	.zero		1


	//   ....[5]....
        /*0c7c*/ 	.word	0x00000400
        /*0c80*/ 	.word	0x000000ff
        /*0c84*/ 	.word	0x00034848
        /*0c88*/ 	.short	0x0100
        /*0c8a*/ 	.byte	0x08
	.zero		1


	//   ....[6]....
        /*0c8c*/ 	.word	0x00000530
        /*0c90*/ 	.word	0x000000ff
        /*0c94*/ 	.word	0x00034850
        /*0c98*/ 	.short	0x0100
        /*0c9a*/ 	.byte	0x08
	.zero		1


	//   ....[7]....
        /*0c9c*/ 	.word	0x00000540
        /*0ca0*/ 	.word	0x000000ff
        /*0ca4*/ 	.word	0x00034860
        /*0ca8*/ 	.short	0x0100
        /*0caa*/ 	.byte	0x08
	.zero		1


	//   ....[8]....
        /*0cac*/ 	.word	0x00000550
        /*0cb0*/ 	.word	0x000000ff
        /*0cb4*/ 	.word	0x00034858
        /*0cb8*/ 	.short	0x0100
        /*0cba*/ 	.byte	0x08
	.zero		1


	//   ....[9]....
        /*0cbc*/ 	.word	0x00000560
        /*0cc0*/ 	.word	0x000000ff
        /*0cc4*/ 	.word	0x00034868
        /*0cc8*/ 	.short	0x0100
        /*0cca*/ 	.byte	0x08
	.zero		1


	//   ....[10]....
        /*0ccc*/ 	.word	0x00000650
        /*0cd0*/ 	.word	0x000000ff
        /*0cd4*/ 	.word	0x00034870
        /*0cd8*/ 	.short	0x0100
        /*0cda*/ 	.byte	0x06
	.zero		1


	//   ....[11]....
        /*0cdc*/ 	.word	0x00000660
        /*0ce0*/ 	.word	0x000000ff
        /*0ce4*/ 	.word	0x00034880
        /*0ce8*/ 	.short	0x0100
        /*0cea*/ 	.byte	0x06
	.zero		1


	//   ....[12]....
        /*0cec*/ 	.word	0x00000670
        /*0cf0*/ 	.word	0x000000ff
        /*0cf4*/ 	.word	0x00034878
        /*0cf8*/ 	.short	0x0100
        /*0cfa*/ 	.byte	0x06
	.zero		1


	//   ....[13]....
        /*0cfc*/ 	.word	0x00000680
        /*0d00*/ 	.word	0x000000ff
        /*0d04*/ 	.word	0x00034888
        /*0d08*/ 	.short	0x0100
        /*0d0a*/ 	.byte	0x06
	.zero		1


	//   ....[14]....
        /*0d0c*/ 	.word	0x000007b0
        /*0d10*/ 	.word	0x000000ff
        /*0d14*/ 	.word	0x00034890
        /*0d18*/ 	.short	0x0100
        /*0d1a*/ 	.byte	0x08
	.zero		1


	//   ....[15]....
        /*0d1c*/ 	.word	0x000007c0
        /*0d20*/ 	.word	0x000000ff
        /*0d24*/ 	.word	0x000348a0
        /*0d28*/ 	.short	0x0100
        /*0d2a*/ 	.byte	0x08
	.zero		1


	//   ....[16]....
        /*0d2c*/ 	.word	0x000007d0
        /*0d30*/ 	.word	0x000000ff
        /*0d34*/ 	.word	0x00034898
        /*0d38*/ 	.short	0x0100
        /*0d3a*/ 	.byte	0x08
	.zero		1


	//   ....[17]....
        /*0d3c*/ 	.word	0x000007e0
        /*0d40*/ 	.word	0x000000ff
        /*0d44*/ 	.word	0x000348a8
        /*0d48*/ 	.short	0x0100
        /*0d4a*/ 	.byte	0x08
	.zero		1


	//   ....[18]....
        /*0d4c*/ 	.word	0x00000910
        /*0d50*/ 	.word	0x000000ff
        /*0d54*/ 	.word	0x000348b0
        /*0d58*/ 	.short	0x0100
        /*0d5a*/ 	.byte	0x08
	.zero		1


	//   ....[19]....
        /*0d5c*/ 	.word	0x00000920
        /*0d60*/ 	.word	0x000000ff
        /*0d64*/ 	.word	0x000348c0
        /*0d68*/ 	.short	0x0100
        /*0d6a*/ 	.byte	0x08
	.zero		1


	//   ....[20]....
        /*0d6c*/ 	.word	0x00000930
        /*0d70*/ 	.word	0x000000ff
        /*0d74*/ 	.word	0x000348b8
        /*0d78*/ 	.short	0x0100
        /*0d7a*/ 	.byte	0x08
	.zero		1


	//   ....[21]....
        /*0d7c*/ 	.word	0x00000940
        /*0d80*/ 	.word	0x000000ff
        /*0d84*/ 	.word	0x000348c8
        /*0d88*/ 	.short	0x0100
        /*0d8a*/ 	.byte	0x08
	.zero		1


	//   ....[22]....
        /*0d8c*/ 	.word	0x00003be0
        /*0d90*/ 	.word	0x00000065
        /*0d94*/ 	.word	0x00034890
        /*0d98*/ 	.short	0x010a
        /*0d9a*/ 	.byte	0x3f
	.zero		1


	//   ....[23]....
        /*0d9c*/ 	.word	0x00007190
        /*0da0*/ 	.word	0x00000065
        /*0da4*/ 	.word	0x00034890
        /*0da8*/ 	.short	0x010a
        /*0daa*/ 	.byte	0x3f
	.zero		1


	//   ....[24]....
        /*0dac*/ 	.word	0x0000a4d0
        /*0db0*/ 	.word	0x00000065
        /*0db4*/ 	.word	0x00034890
        /*0db8*/ 	.short	0x010a
        /*0dba*/ 	.byte	0x3f
	.zero		1


	//   ....[25]....
        /*0dbc*/ 	.word	0x0000a8a0
        /*0dc0*/ 	.word	0x00000028
        /*0dc4*/ 	.word	0x00000000
        /*0dc8*/ 	.short	0x0101
        /*0dca*/ 	.byte	0x3f
	.zero		1


	//   ....[26]....
        /*0dcc*/ 	.word	0x0000a8e0
        /*0dd0*/ 	.word	0x00000065
        /*0dd4*/ 	.word	0x000348b0
        /*0dd8*/ 	.short	0x010a
        /*0dda*/ 	.byte	0x3f
	.zero		1


	//   ....[27]....
        /*0ddc*/ 	.word	0x0000ad80
        /*0de0*/ 	.word	0x00000065
        /*0de4*/ 	.word	0x00000000
        /*0de8*/ 	.short	0x0101
        /*0dea*/ 	.byte	0x3f
	.zero		1


	//   ....[28]....
        /*0dec*/ 	.word	0x0000b540
        /*0df0*/ 	.word	0x00000002
        /*0df4*/ 	.word	0x00034800
        /*0df8*/ 	.short	0x010a
        /*0dfa*/ 	.byte	0x3f
	.zero		1


	//   ....[29]....
        /*0dfc*/ 	.word	0x0000b590
        /*0e00*/ 	.word	0x00000002
        /*0e04*/ 	.word	0x00034800
        /*0e08*/ 	.short	0x010a
        /*0e0a*/ 	.byte	0x3f
	.zero		1


	//   ....[30]....
        /*0e0c*/ 	.word	0x0000bfc0
        /*0e10*/ 	.word	0x00000002
        /*0e14*/ 	.word	0x00034800
        /*0e18*/ 	.short	0x010a
        /*0e1a*/ 	.byte	0x3f
	.zero		1


	//   ....[31]....
        /*0e1c*/ 	.word	0x0000e810
        /*0e20*/ 	.word	0x00000002
        /*0e24*/ 	.word	0x00034800
        /*0e28*/ 	.short	0x010a
        /*0e2a*/ 	.byte	0x3f
	.zero		1


	//   ....[32]....
        /*0e2c*/ 	.word	0x00011000
        /*0e30*/ 	.word	0x0000000a
        /*0e34*/ 	.word	0x00034830
        /*0e38*/ 	.short	0x010a
        /*0e3a*/ 	.byte	0x3f
	.zero		1


	//   ....[33]....
        /*0e3c*/ 	.word	0x00011080
        /*0e40*/ 	.word	0x0000000a
        /*0e44*/ 	.word	0x00034830
        /*0e48*/ 	.short	0x010a
        /*0e4a*/ 	.byte	0x3f
	.zero		1


	//   ....[34]....
        /*0e4c*/ 	.word	0x00013080
        /*0e50*/ 	.word	0x00000005
        /*0e54*/ 	.word	0x00000000
        /*0e58*/ 	.short	0x0101
        /*0e5a*/ 	.byte	0x3f
	.zero		1


	//   ....[35]....
        /*0e5c*/ 	.word	0x00013ad0
        /*0e60*/ 	.word	0x0000000f
        /*0e64*/ 	.word	0x00034830
        /*0e68*/ 	.short	0x010a
        /*0e6a*/ 	.byte	0x3f
	.zero		1


	//   ....[36]....
        /*0e6c*/ 	.word	0x00013b50
        /*0e70*/ 	.word	0x0000000f
        /*0e74*/ 	.word	0x00034830
        /*0e78*/ 	.short	0x010a
        /*0e7a*/ 	.byte	0x3f
	.zero		1


	//   ....[37]....
        /*0e7c*/ 	.word	0x00014660
        /*0e80*/ 	.word	0x00000014
        /*0e84*/ 	.word	0x00034850
        /*0e88*/ 	.short	0x010a
        /*0e8a*/ 	.byte	0x3f
	.zero		1


	//   ....[38]....
        /*0e8c*/ 	.word	0x000146b0
        /*0e90*/ 	.word	0x00000014
        /*0e94*/ 	.word	0x00034850
        /*0e98*/ 	.short	0x010a
        /*0e9a*/ 	.byte	0x3f
	.zero		1


	//   ....[39]....
        /*0e9c*/ 	.word	0x00015a30
        /*0ea0*/ 	.word	0x0000000f
        /*0ea4*/ 	.word	0x00000000
        /*0ea8*/ 	.short	0x0101
        /*0eaa*/ 	.byte	0x3f
	.zero		1


	//   ....[40]....
        /*0eac*/ 	.word	0x00015a80
        /*0eb0*/ 	.word	0x00000014
        /*0eb4*/ 	.word	0x00000000
        /*0eb8*/ 	.short	0x0101
        /*0eba*/ 	.byte	0x3f
	.zero		1


	//   ....[41]....
        /*0ebc*/ 	.word	0x000162e0
        /*0ec0*/ 	.word	0x00000006
        /*0ec4*/ 	.word	0x00034850
        /*0ec8*/ 	.short	0x010a
        /*0eca*/ 	.byte	0x3f
	.zero		1


	//   ....[42]....
        /*0ecc*/ 	.word	0x00016380
        /*0ed0*/ 	.word	0x00000006
        /*0ed4*/ 	.word	0x00034850
        /*0ed8*/ 	.short	0x010a
        /*0eda*/ 	.byte	0x3f
	.zero		1


	//   ....[43]....
        /*0edc*/ 	.word	0x00016940
        /*0ee0*/ 	.word	0x00000008
        /*0ee4*/ 	.word	0x00000000
        /*0ee8*/ 	.short	0x0101
        /*0eea*/ 	.byte	0x3f
	.zero		1


	//   ....[44]....
        /*0eec*/ 	.word	0x00017f60
        /*0ef0*/ 	.word	0x00000000
        /*0ef4*/ 	.word	0x00000000
        /*0ef8*/ 	.short	0x0101
        /*0efa*/ 	.byte	0x3f
	.zero		1


	//   ....[45]....
        /*0efc*/ 	.word	0x000186f0
        /*0f00*/ 	.word	0x00000006
        /*0f04*/ 	.word	0x00000000
        /*0f08*/ 	.short	0x0101
        /*0f0a*/ 	.byte	0x3f
	.zero		1


	//   ....[46]....
        /*0f0c*/ 	.word	0x0001b450
        /*0f10*/ 	.word	0x00000012
        /*0f14*/ 	.word	0x00034820
        /*0f18*/ 	.short	0x010a
        /*0f1a*/ 	.byte	0x3f
	.zero		1


	//   ....[47]....
        /*0f1c*/ 	.word	0x0001b520
        /*0f20*/ 	.word	0x00000005
        /*0f24*/ 	.word	0x000348a0
        /*0f28*/ 	.short	0x010a
        /*0f2a*/ 	.byte	0x3f
	.zero		1


	//   ....[48]....
        /*0f2c*/ 	.word	0x0001b950
        /*0f30*/ 	.word	0x00000005
        /*0f34*/ 	.word	0x000348c0
        /*0f38*/ 	.short	0x010a
        /*0f3a*/ 	.byte	0x3f
	.zero		1


	//   ....[49]....
        /*0f3c*/ 	.word	0x0001be50
        /*0f40*/ 	.word	0x00000007
        /*0f44*/ 	.word	0x000348a0
        /*0f48*/ 	.short	0x010a
        /*0f4a*/ 	.byte	0x3f
	.zero		1


	//   ....[50]....
        /*0f4c*/ 	.word	0x0001c270
        /*0f50*/ 	.word	0x00000007
        /*0f54*/ 	.word	0x000348c0
        /*0f58*/ 	.short	0x010a
        /*0f5a*/ 	.byte	0x3f
	.zero		1


	//   ....[51]....
        /*0f5c*/ 	.word	0x0001d1f0
        /*0f60*/ 	.word	0x00000000
        /*0f64*/ 	.word	0x00034840
        /*0f68*/ 	.short	0x010a
        /*0f6a*/ 	.byte	0x3f
	.zero		1


	//   ....[52]....
        /*0f6c*/ 	.word	0x0001e1a0
        /*0f70*/ 	.word	0x00000012
        /*0f74*/ 	.word	0x00034800
        /*0f78*/ 	.short	0x0107
        /*0f7a*/ 	.byte	0x3f
	.zero		1


	//   ....[53]....
        /*0f7c*/ 	.word	0x0001e2b0
        /*0f80*/ 	.word	0x00000012
        /*0f84*/ 	.word	0x00034800
        /*0f88*/ 	.short	0x0101
        /*0f8a*/ 	.byte	0x3f
	.zero		1


	//   ....[54]....
        /*0f8c*/ 	.word	0x0001e2d0
        /*0f90*/ 	.word	0x00000012
        /*0f94*/ 	.word	0x00034820
        /*0f98*/ 	.short	0x010a
        /*0f9a*/ 	.byte	0x3f
	.zero		1


	//   ....[55]....
        /*0f9c*/ 	.word	0x0001e690
        /*0fa0*/ 	.word	0x00000003
        /*0fa4*/ 	.word	0x00034840
        /*0fa8*/ 	.short	0x010a
        /*0faa*/ 	.byte	0x3f
	.zero		1


	//   ....[56]....
        /*0fac*/ 	.word	0x0001eb20
        /*0fb0*/ 	.word	0x00000003
        /*0fb4*/ 	.word	0x00000060
        /*0fb8*/ 	.short	0x010a
        /*0fba*/ 	.byte	0x3f
	.zero		1


	//   ....[57]....
        /*0fbc*/ 	.word	0x0001f1b0
        /*0fc0*/ 	.word	0x00000003
        /*0fc4*/ 	.word	0x00034840
        /*0fc8*/ 	.short	0x010a
        /*0fca*/ 	.byte	0x3f
	.zero		1


	//   ....[58]....
        /*0fcc*/ 	.word	0x0001f640
        /*0fd0*/ 	.word	0x00000002
        /*0fd4*/ 	.word	0x00000060
        /*0fd8*/ 	.short	0x010a
        /*0fda*/ 	.byte	0x3f
	.zero		1


	//   ....[59]....
        /*0fdc*/ 	.word	0x0001fc10
        /*0fe0*/ 	.word	0x00000002
        /*0fe4*/ 	.word	0x00034840
        /*0fe8*/ 	.short	0x010a
        /*0fea*/ 	.byte	0x3f
	.zero		1


	//   ....[60]....
        /*0fec*/ 	.word	0x000200a0
        /*0ff0*/ 	.word	0x00000002
        /*0ff4*/ 	.word	0x00000060
        /*0ff8*/ 	.short	0x010a
        /*0ffa*/ 	.byte	0x3f
	.zero		1


	//   ....[61]....
        /*0ffc*/ 	.word	0x00020620
        /*1000*/ 	.word	0x00000000
        /*1004*/ 	.word	0x00034860
        /*1008*/ 	.short	0x010a
        /*100a*/ 	.byte	0x3f
	.zero		1


	//   ....[62]....
        /*100c*/ 	.word	0x00021820
        /*1010*/ 	.word	0x00000000
        /*1014*/ 	.word	0x00034820
        /*1018*/ 	.short	0x010a
        /*101a*/ 	.byte	0x3f
	.zero		1


	//   ....[63]....
        /*101c*/ 	.word	0x00021a20
        /*1020*/ 	.word	0x00000006
        /*1024*/ 	.word	0x00000000
        /*1028*/ 	.short	0x010a
        /*102a*/ 	.byte	0x3f
	.zero		1


	//   ....[64]....
        /*102c*/ 	.word	0x00021a50
        /*1030*/ 	.word	0x00000007
        /*1034*/ 	.word	0x00000000
        /*1038*/ 	.short	0x010a
        /*103a*/ 	.byte	0x3f
	.zero		1


	//   ....[65]....
        /*103c*/ 	.word	0x00021ab0
        /*1040*/ 	.word	0x00000004
        /*1044*/ 	.word	0x00000000
        /*1048*/ 	.short	0x010a
        /*104a*/ 	.byte	0x3f
	.zero		1


	//   ....[66]....
        /*104c*/ 	.word	0x00021ae0
        /*1050*/ 	.word	0x00000003
        /*1054*/ 	.word	0x00000000
        /*1058*/ 	.short	0x010a
        /*105a*/ 	.byte	0x3f
	.zero		1


	//   ....[67]....
        /*105c*/ 	.word	0x00021b40
        /*1060*/ 	.word	0x00000065
        /*1064*/ 	.word	0x00034890
        /*1068*/ 	.short	0x010a
        /*106a*/ 	.byte	0x3f
	.zero		1


	//   ....[68]....
        /*106c*/ 	.word	0x00021b90
        /*1070*/ 	.word	0x00000065
        /*1074*/ 	.word	0x00034890
        /*1078*/ 	.short	0x010a
        /*107a*/ 	.byte	0x3f
	.zero		1


	//   ....[69]....
        /*107c*/ 	.word	0x00021be0
        /*1080*/ 	.word	0x00000065
        /*1084*/ 	.word	0x00034890
        /*1088*/ 	.short	0x010a
        /*108a*/ 	.byte	0x3f
	.zero		1


	//   ....[70]....
        /*108c*/ 	.word	0x00021c30
        /*1090*/ 	.word	0x00000065
        /*1094*/ 	.word	0x000348b0
        /*1098*/ 	.short	0x010a
        /*109a*/ 	.byte	0x3f
	.zero		1


	//   ....[71]....
        /*109c*/ 	.word	0x00021e50
        /*10a0*/ 	.word	0x00000002
        /*10a4*/ 	.word	0x00034800
        /*10a8*/ 	.short	0x010a
        /*10aa*/ 	.byte	0x3f
	.zero		1


	//   ....[72]....
        /*10ac*/ 	.word	0x00022080
        /*10b0*/ 	.word	0x00000002
        /*10b4*/ 	.word	0x00034800
        /*10b8*/ 	.short	0x010a
        /*10ba*/ 	.byte	0x3f
	.zero		1


	//   ....[73]....
        /*10bc*/ 	.word	0x000220d0
        /*10c0*/ 	.word	0x0000000a
        /*10c4*/ 	.word	0x00034830
        /*10c8*/ 	.short	0x010a
        /*10ca*/ 	.byte	0x3f
	.zero		1


	//   ....[74]....
        /*10cc*/ 	.word	0x00022120
        /*10d0*/ 	.word	0x0000000f
        /*10d4*/ 	.word	0x00034830
        /*10d8*/ 	.short	0x010a
        /*10da*/ 	.byte	0x3f
	.zero		1


	//   ....[75]....
        /*10dc*/ 	.word	0x00022170
        /*10e0*/ 	.word	0x00000014
        /*10e4*/ 	.word	0x00034850
        /*10e8*/ 	.short	0x010a
        /*10ea*/ 	.byte	0x3f
	.zero		1


	//   ....[76]....
        /*10ec*/ 	.word	0x000221c0
        /*10f0*/ 	.word	0x00000006
        /*10f4*/ 	.word	0x00034850
        /*10f8*/ 	.short	0x010a
        /*10fa*/ 	.byte	0x3f
	.zero		1


	//   ....[77]....
        /*10fc*/ 	.word	0x00022360
        /*1100*/ 	.word	0x00000012
        /*1104*/ 	.word	0x00034820
        /*1108*/ 	.short	0x010a
        /*110a*/ 	.byte	0x3f
	.zero		1


	//   ....[78]....
        /*110c*/ 	.word	0x000223b0
        /*1110*/ 	.word	0x00000005
        /*1114*/ 	.word	0x000348a0
        /*1118*/ 	.short	0x010a
        /*111a*/ 	.byte	0x3f
	.zero		1


	//   ....[79]....
        /*111c*/ 	.word	0x00022400
        /*1120*/ 	.word	0x00000005
        /*1124*/ 	.word	0x000348c0
        /*1128*/ 	.short	0x010a
        /*112a*/ 	.byte	0x3f
	.zero		1


	//   ....[80]....
        /*112c*/ 	.word	0x00022450
        /*1130*/ 	.word	0x00000007
        /*1134*/ 	.word	0x000348a0
        /*1138*/ 	.short	0x010a
        /*113a*/ 	.byte	0x3f
	.zero		1


	//   ....[81]....
        /*113c*/ 	.word	0x000224a0
        /*1140*/ 	.word	0x00000007
        /*1144*/ 	.word	0x000348c0
        /*1148*/ 	.short	0x010a
        /*114a*/ 	.byte	0x3f
	.zero		1


	//   ....[82]....
        /*114c*/ 	.word	0x00022640
        /*1150*/ 	.word	0x00000000
        /*1154*/ 	.word	0x00034840
        /*1158*/ 	.short	0x010a
        /*115a*/ 	.byte	0x3f
	.zero		1


	//   ....[83]....
        /*115c*/ 	.word	0x000232a0
        /*1160*/ 	.word	0x00000012
        /*1164*/ 	.word	0x00034820
        /*1168*/ 	.short	0x010a
        /*116a*/ 	.byte	0x3f
	.zero		1


	//   ....[84]....
        /*116c*/ 	.word	0x000232f0
        /*1170*/ 	.word	0x00000003
        /*1174*/ 	.word	0x00034840
        /*1178*/ 	.short	0x010a
        /*117a*/ 	.byte	0x3f
	.zero		1


	//   ....[85]....
        /*117c*/ 	.word	0x00023340
        /*1180*/ 	.word	0x00000003
        /*1184*/ 	.word	0x00000060
        /*1188*/ 	.short	0x010a
        /*118a*/ 	.byte	0x3f
	.zero		1


	//   ....[86]....
        /*118c*/ 	.word	0x00023390
        /*1190*/ 	.word	0x00000003
        /*1194*/ 	.word	0x00034840
        /*1198*/ 	.short	0x010a
        /*119a*/ 	.byte	0x3f
	.zero		1


	//   ....[87]....
        /*119c*/ 	.word	0x000233e0
        /*11a0*/ 	.word	0x00000002
        /*11a4*/ 	.word	0x00000060
        /*11a8*/ 	.short	0x010a
        /*11aa*/ 	.byte	0x3f
	.zero		1


	//   ....[88]....
        /*11ac*/ 	.word	0x00023430
        /*11b0*/ 	.word	0x00000002
        /*11b4*/ 	.word	0x00034840
        /*11b8*/ 	.short	0x010a
        /*11ba*/ 	.byte	0x3f
	.zero		1


	//   ....[89]....
        /*11bc*/ 	.word	0x00023480
        /*11c0*/ 	.word	0x00000002
        /*11c4*/ 	.word	0x00000060
        /*11c8*/ 	.short	0x010a
        /*11ca*/ 	.byte	0x3f
	.zero		1


	//   ....[90]....
        /*11cc*/ 	.word	0x000234d0
        /*11d0*/ 	.word	0x00000000
        /*11d4*/ 	.word	0x00034860
        /*11d8*/ 	.short	0x010a
        /*11da*/ 	.byte	0x3f
	.zero		1


	//   ....[91]....
        /*11dc*/ 	.word	0x00024010
        /*11e0*/ 	.word	0x00000000
        /*11e4*/ 	.word	0x00034820
        /*11e8*/ 	.short	0x010a
        /*11ea*/ 	.byte	0x3f
	.zero		1


	//   ....[92]....
        /*11ec*/ 	.word	0x000241b0
        /*11f0*/ 	.word	0x00000006
        /*11f4*/ 	.word	0x00000000
        /*11f8*/ 	.short	0x010a
        /*11fa*/ 	.byte	0x3f
	.zero		1


	//   ....[93]....
        /*11fc*/ 	.word	0x00024200
        /*1200*/ 	.word	0x00000007
        /*1204*/ 	.word	0x00000000
        /*1208*/ 	.short	0x010a
        /*120a*/ 	.byte	0x3f
	.zero		1


	//   ....[94]....
        /*120c*/ 	.word	0x00024250
        /*1210*/ 	.word	0x00000004
        /*1214*/ 	.word	0x00000000
        /*1218*/ 	.short	0x010a
        /*121a*/ 	.byte	0x3f
	.zero		1


	//----- nvinfo : EIATTR_NUM_MBARRIERS
	.align		4
.L_155:
        /*121c*/ 	.byte	0x03, 0x38
        /*121e*/ 	.short	0x0016


	//----- nvinfo : EIATTR_EXIT_INSTR_OFFSETS
	.align		4
        /*1220*/ 	.byte	0x04, 0x1c
        /*1222*/ 	.short	(.L_157 - .L_156)


	//   ....[0]....
.L_156:
        /*1224*/ 	.word	0x00021b30


	//----- nvinfo : EIATTR_MAX_THREADS
	.align		4
.L_157:
        /*1228*/ 	.byte	0x04, 0x05
        /*122a*/ 	.short	(.L_159 - .L_158)
.L_158:
        /*122c*/ 	.word	0x00000180
        /*1230*/ 	.word	0x00000001
        /*1234*/ 	.word	0x00000001


	//----- nvinfo : EIATTR_CRS_STACK_SIZE
	.align		4
.L_159:
        /*1238*/ 	.byte	0x04, 0x1e
        /*123a*/ 	.short	(.L_161 - .L_160)
.L_160:
        /*123c*/ 	.word	0x00000000


	//----- nvinfo : EIATTR_CBANK_PARAM_SIZE
	.align		4
.L_161:
        /*1240*/ 	.byte	0x03, 0x19
        /*1242*/ 	.short	0x0af0


	//----- nvinfo : EIATTR_PARAM_CBANK
	.align		4
        /*1244*/ 	.byte	0x04, 0x0a
        /*1246*/ 	.short	(.L_163 - .L_162)
	.align		4
.L_162:
        /*1248*/ 	.word	index@(.nv.constant0._ZN7cutlass13device_kernelIN5flash11enable_sm90INS1_16FlashAttnFwdSm90INS1_25CollectiveMainloopFwdSm90ILi2EN4cute5tupleIJNS5_1CILi1EEES8_S8_EEENS6_IJNS7_ILi128EEESA_NS7_ILi192EEEEEELi128ENS_10bfloat16_tEfNS_4arch4Sm90ELb0ELb0ELb0ELb1ELb0ELb1ELb0ELb1ELb1ELb1ELb1ELb0EEENS1_21CollectiveEpilogueFwdINS6_IJSA_SA_SA_EEES9_SD_SF_Li256ELb1ELb1ELb1ELb0EEENS1_36VarlenDynamicPersistentTileSchedulerILi128ELi128ELi256ELi128ELb1ELb1ELb1ELb0ELb1ELb1EEEEEEEEEvNT_6ParamsE)
        /*124c*/ 	.short	0x0210
        /*124e*/ 	.short	0x0af0


	//----- nvinfo : EIATTR_SW_WAR
	.align		4
.L_163:
        /*1250*/ 	.byte	0x04, 0x36
        /*1252*/ 	.short	(.L_165 - .L_164)
.L_164:
        /*1254*/ 	.word	0x00000008
.L_165:


//--------------------- .nv.info._ZN7cutlass13device_kernelIN5flash11enable_sm90INS1_16FlashAttnFwdSm90INS1_25CollectiveMainloopFwdSm90ILi2EN4cute5tupleIJNS5_1CILi1EEES8_S8_EEENS6_IJNS7_ILi128EEENS7_ILi96EEENS7_ILi192EEEEEELi128ENS_10bfloat16_tEfNS_4arch4Sm90ELb0ELb1ELb0ELb0ELb0ELb0ELb0ELb1ELb1ELb1ELb1ELb0EEENS1_21CollectiveEpilogueFwdINS6_IJSA_SA_SB_EEES9_SE_SG_Li256ELb0ELb1ELb1ELb0EEENS1_19SingleTileSchedulerILb0ELb1ELb1ELi128EEEEEEEEEvNT_6ParamsE --------------------------
	.section	.nv.info._ZN7cutlass13device_kernelIN5flash11enable_sm90INS1_16FlashAttnFwdSm90INS1_25CollectiveMainloopFwdSm90ILi2EN4cute5tupleIJNS5_1CILi1EEES8_S8_EEENS6_IJNS7_ILi128EEENS7_ILi96EEENS7_ILi192EEEEEELi128ENS_10bfloat16_tEfNS_4arch4Sm90ELb0ELb1ELb0ELb0ELb0ELb0ELb0ELb1ELb1ELb1ELb1ELb0EEENS1_21CollectiveEpilogueFwdINS6_IJSA_SA_SB_EEES9_SE_SG_Li256ELb0ELb1ELb1ELb0EEENS1_19SingleTileSchedulerILb0ELb1ELb1ELi128EEEEEEEEEvNT_6ParamsE,"",@"SHT_CUDA_INFO"
	.sectionflags	@""
	.align	4


	//----- nvinfo : EIATTR_CUDA_API_VERSION
	.align		4
        /*0000*/ 	.byte	0x04, 0x37
        /*0002*/ 	.short	(.L_167 - .L_166)
.L_166:
        /*0004*/ 	.word	0x00000082


	//----- nvinfo : EIATTR_KPARAM_INFO
	.align		4
.L_167:
        /*0008*/ 	.byte	0x04, 0x17
        /*000a*/ 	.short	(.L_169 - .L_168)
.L_168:
        /*000c*/ 	.word	0x00000000
        /*0010*/ 	.short	0x0000
        /*0012*/ 	.short	0x0070
        /*0014*/ 	.byte	0x00, 0xf0, 0x01, 0x28


	//----- nvinfo : EIATTR_SPARSE_MMA_MASK
	.align		4
.L_169:
        /*0018*/ 	.byte	0x03, 0x50
        /*001a*/ 	.short	0x0000


	//----- nvinfo : EIATTR_MAXREG_COUNT
	.align		4
        /*001c*/ 	.byte	0x03, 0x1b
        /*001e*/ 	.short	0x00a8


	//----- nvinfo : EIATTR_NUM_BARRIERS
	.align		4
        /*0020*/ 	.byte	0x02, 0x4c
        /*0022*/ 	.byte	0x09
	.zero		1


	//----- nvinfo : EIATTR_EXTERNS
	.align		4
        /*0024*/ 	.byte	0x04, 0x0f
        /*0026*/ 	.short	(.L_171 - .L_170)


	//   ....[0]....
	.align		4
.L_170:
        /*0028*/ 	.word	index@(__assertfail)


	//----- nvinfo : EIATTR_ANNOTATIONS
	.align		4
.L_171:
        /*002c*/ 	.byte	0x04, 0x55
        /*002e*/ 	.short	(.L_173 - .L_172)


	//   ....[0]....
.L_172:
        /* <DEDUP_REMOVED lines=10> */


	//----- nvinfo : EIATTR_MERCURY_ISA_VERSION
	.align		4
.L_173:
        /*00c0*/ 	.byte	0x03, 0x5f
        /*00c2*/ 	.short	0x0101


	//----- nvinfo : EIATTR_INT_WARP_WIDE_INSTR_OFFSETS
	.align		4
        /*00c4*/ 	.byte	0x04, 0x31
        /*00c6*/ 	.short	(.L_175 - .L_174)


	//   ....[0]....
.L_174:
        /*00c8*/ 	.word	0x00000120


	//   ....[1]....
        /*00cc*/ 	.word	0x00000160


	//   ....[2]....
        /*00d0*/ 	.word	0x00000220


	//----- nvinfo : EIATTR_COOP_GROUP_MASK_REGIDS
	.align		4
.L_175:
        /*00d4*/ 	.byte	0x04, 0x29
        /*00d6*/ 	.short	(.L_177 - .L_176)


	//   ....[0]....
.L_176:
        /*00d8*/ 	.word	0xffffffff


	//   ....[1]....
        /*00dc*/ 	.word	0xffffffff


	//   ....[2]....
        /*00e0*/ 	.word	0xffffffff


	//   ....[3]....
        /*00e4*/ 	.word	0xffffffff


	//   ....[4]....
        /*00e8*/ 	.word	0xffffffff


	//   ....[5]....
        /*00ec*/ 	.word	0xffffffff


	//   ....[6]....
        /*00f0*/ 	.word	0xffffffff


	//   ....[7]....
        /*00f4*/ 	.word	0xffffffff


	//   ....[8]....
        /*00f8*/ 	.word	0xffffffff


	//   ....[9]....
        /*00fc*/ 	.word	0xffffffff


	//   ....[10]....
        /*0100*/ 	.word	0xffffffff


	//   ....[11]....
        /*0104*/ 	.word	0xffffffff


	//   ....[12]....
        /*0108*/ 	.word	0xffffffff


	//   ....[13]....
        /*010c*/ 	.word	0xffffffff


	//   ....[14]....
        /*0110*/ 	.word	0xffffffff


	//   ....[15]....
        /*0114*/ 	.word	0xffffffff


	//   ....[16]....
        /*0118*/ 	.word	0xffffffff


	//   ....[17]....
        /*011c*/ 	.word	0xffffffff


	//   ....[18]....
        /*0120*/ 	.word	0xffffffff


	//   ....[19]....
        /*0124*/ 	.word	0xffffffff


	//   ....[20]....
        /*0128*/ 	.word	0xffffffff


	//   ....[21]....
        /*012c*/ 	.word	0xffffffff


	//   ....[22]....
        /*0130*/ 	.word	0xffffffff


	//   ....[23]....
        /*0134*/ 	.word	0xffffffff


	//   ....[24]....
        /*0138*/ 	.word	0xffffffff


	//   ....[25]....
        /*013c*/ 	.word	0xffffffff


	//   ....[26]....
        /*0140*/ 	.word	0xffffffff


	//   ....[27]....
        /*0144*/ 	.word	0xffffffff


	//   ....[28]....
        /*0148*/ 	.word	0xffffffff


	//   ....[29]....
        /*014c*/ 	.word	0xffffffff


	//   ....[30]....
        /*0150*/ 	.word	0xffffffff


	//   ....[31]....
        /*0154*/ 	.word	0xffffffff


	//   ....[32]....
        /*0158*/ 	.word	0xffffffff


	//   ....[33]....
        /*015c*/ 	.word	0xffffffff


	//   ....[34]....
        /*0160*/ 	.word	0xffffffff


	//   ....[35]....
        /*0164*/ 	.word	0xffffffff


	//   ....[36]....
        /*0168*/ 	.word	0xffffffff


	//   ....[37]....
        /*016c*/ 	.word	0xffffffff


	//   ....[38]....
        /*0170*/ 	.word	0xffffffff


	//   ....[39]....
        /*0174*/ 	.word	0xffffffff


	//   ....[40]....
        /*0178*/ 	.word	0xffffffff


	//   ....[41]....
        /*017c*/ 	.word	0xffffffff


	//   ....[42]....
        /*0180*/ 	.word	0xffffffff


	//   ....[43]....
        /*0184*/ 	.word	0xffffffff


	//   ....[44]....
        /*0188*/ 	.word	0xffffffff


	//   ....[45]....
        /*018c*/ 	.word	0xffffffff


	//   ....[46]....
        /*0190*/ 	.word	0xffffffff


	//   ....[47]....
        /*0194*/ 	.word	0xffffffff


	//   ....[48]....
        /*0198*/ 	.word	0xffffffff


	//   ....[49]....
        /*019c*/ 	.word	0xffffffff


	//   ....[50]....
        /*01a0*/ 	.word	0xffffffff


	//   ....[51]....
        /*01a4*/ 	.word	0xffffffff


	//   ....[52]....
        /*01a8*/ 	.word	0xffffffff


	//   ....[53]....
        /*01ac*/ 	.word	0xffffffff


	//   ....[54]....
        /*01b0*/ 	.word	0xffffffff


	//   ....[55]....
        /*01b4*/ 	.word	0xffffffff


	//   ....[56]....
        /*01b8*/ 	.word	0xffffffff


	//   ....[57]....
        /*01bc*/ 	.word	0xffffffff


	//   ....[58]....
        /*01c0*/ 	.word	0xffffffff


	//   ....[59]....
        /*01c4*/ 	.word	0xffffffff


	//   ....[60]....
        /*01c8*/ 	.word	0xffffffff


	//   ....[61]....
        /*01cc*/ 	.word	0x0500000f


	//   ....[62]....
        /*01d0*/ 	.word	0x0500000f


	//   ....[63]....
        /*01d4*/ 	.word	0x0500000f


	//   ....[64]....
        /*01d8*/ 	.word	0x0500000f


	//   ....[65]....
        /*01dc*/ 	.word	0x0500000f


	//   ....[66]....
        /*01e0*/ 	.word	0x0500000f


	//   ....[67]....
        /*01e4*/ 	.word	0x0500000f


	//   ....[68]....
        /*01e8*/ 	.word	0x0500000f


	//   ....[69]....
        /*01ec*/ 	.word	0x0500000f


	//   ....[70]....
        /*01f0*/ 	.word	0x0500000f


	//   ....[71]....
        /*01f4*/ 	.word	0x0500000f


	//   ....[72]....
        /*01f8*/ 	.word	0x0500000f


	//   ....[73]....
        /*01fc*/ 	.word	0x0500000f


	//   ....[74]....
        /*0200*/ 	.word	0x0500000f


	//   ....[75]....
        /*0204*/ 	.word	0x0500000f


	//   ....[76]....
        /*0208*/ 	.word	0x0500000f


	//   ....[77]....
        /*020c*/ 	.word	0x0500000f


	//   ....[78]....
        /*0210*/ 	.word	0x0500000f


	//----- nvinfo : EIATTR_COOP_GROUP_INSTR_OFFSETS
	.align		4
.L_177:
        /*0214*/ 	.byte	0x04, 0x28
        /*0216*/ 	.short	(.L_179 - .L_178)


	//   ....[0]....
.L_178:
        /*0218*/ 	.word	0x00000060


	//   ....[1]....
        /*021c*/ 	.word	0x00000130


	//   ....[2]....
        /*0220*/ 	.word	0x00000230


	//   ....[3]....
        /*0224*/ 	.word	0x000003a0


	//   ....[4]....
        /*0228*/ 	.word	0x00000500


	//   ....[5]....
        /*022c*/ 	.word	0x00000620


	//   ....[6]....
        /*0230*/ 	.word	0x00000780


	//   ....[7]....
        /*0234*/ 	.word	0x00001490


	//   ....[8]....
        /*0238*/ 	.word	0x00001d90


	//   ....[9]....
        /*023c*/ 	.word	0x00002220


	//   ....[10]....
        /*0240*/ 	.word	0x00002f30


	//   ....[11]....
        /*0244*/ 	.word	0x00003040


	//   ....[12]....
        /*0248*/ 	.word	0x00003570


	//   ....[13]....
        /*024c*/ 	.word	0x00003610


	//   ....[14]....
        /*0250*/ 	.word	0x00004e60


	//   ....[15]....
        /*0254*/ 	.word	0x00005460


	//   ....[16]....
        /*0258*/ 	.word	0x00005ff0


	//   ....[17]....
        /*025c*/ 	.word	0x000060d0


	//   ....[18]....
        /*0260*/ 	.word	0x00006680


	//   ....[19]....
        /*0264*/ 	.word	0x000066e0


	//   ....[20]....
        /*0268*/ 	.word	0x00007f80


	//   ....[21]....
        /*026c*/ 	.word	0x000080a0


	//   ....[22]....
        /*0270*/ 	.word	0x00008480


	//   ....[23]....
        /*0274*/ 	.word	0x00008530


	//   ....[24]....
        /*0278*/ 	.word	0x00009a70


	//   ....[25]....
        /*027c*/ 	.word	0x00009e50


	//   ....[26]....
        /*0280*/ 	.word	0x0000ac10


	//   ....[27]....
        /*0284*/ 	.word	0x0000acf0


	//   ....[28]....
        /*0288*/ 	.word	0x0000b2c0


	//   ....[29]....
        /*028c*/ 	.word	0x0000b310


	//   ....[30]....
        /*0290*/ 	.word	0x0000c180


	//   ....[31]....
        /*0294*/ 	.word	0x0000c1b0


	//   ....[32]....
        /*0298*/ 	.word	0x0000c2a0


	//   ....[33]....
        /*029c*/ 	.word	0x0000c2b0


	//   ....[34]....
        /*02a0*/ 	.word	0x0000d0d0


	//   ....[35]....
        /*02a4*/ 	.word	0x0000d110


	//   ....[36]....
        /*02a8*/ 	.word	0x0000d140


	//   ....[37]....
        /*02ac*/ 	.word	0x0000d170


	//   ....[38]....
        /*02b0*/ 	.word	0x0000d180


	//   ....[39]....
        /*02b4*/ 	.word	0x0000d1b0


	//   ....[40]....
        /*02b8*/ 	.word	0x0000d810


	//   ....[41]....
        /*02bc*/ 	.word	0x0000d820


	//   ....[42]....
        /*02c0*/ 	.word	0x0000e220


	//   ....[43]....
        /*02c4*/ 	.word	0x0000f0b0


	//   ....[44]....
        /*02c8*/ 	.word	0x0000fa50


	//   ....[45]....
        /*02cc*/ 	.word	0x0000fa80


	//   ....[46]....
        /*02d0*/ 	.word	0x0000fab0


	//   ....[47]....
        /*02d4*/ 	.word	0x0000fb60


	//   ....[48]....
        /*02d8*/ 	.word	0x0000fbb0


	//   ....[49]....
        /*02dc*/ 	.word	0x0000fc10


	//   ....[50]....
        /*02e0*/ 	.word	0x0000fc60


	//   ....[51]....
        /*02e4*/ 	.word	0x0000fcc0


	//   ....[52]....
        /*02e8*/ 	.word	0x0000fd10


	//   ....[53]....
        /*02ec*/ 	.word	0x0000fd70


	//   ....[54]....
        /*02f0*/ 	.word	0x0000fdc0


	//   ....[55]....
        /*02f4*/ 	.word	0x0000fe20


	//   ....[56]....
        /*02f8*/ 	.word	0x0000fe70


	//   ....[57]....
        /*02fc*/ 	.word	0x0000fed0


	//   ....[58]....
        /*0300*/ 	.word	0x0000fee0


	//   ....[59]....
        /*0304*/ 	.word	0x0000ff20


	//   ....[60]....
        /*0308*/ 	.word	0x000121a0


	//   ....[61]....
        /*030c*/ 	.word	0x000127c0


	//   ....[62]....
        /*0310*/ 	.word	0x00012930


	//   ....[63]....
        /*0314*/ 	.word	0x00012980


	//   ....[64]....
        /*0318*/ 	.word	0x00012a30


	//   ....[65]....
        /*031c*/ 	.word	0x00012b30


	//   ....[66]....
        /*0320*/ 	.word	0x00012bc0


	//   ....[67]....
        /*0324*/ 	.word	0x00012c90


	//   ....[68]....
        /*0328*/ 	.word	0x00012d20


	//   ....[69]....
        /*032c*/ 	.word	0x00012df0


	//   ....[70]....
        /*0330*/ 	.word	0x00012e80


	//   ....[71]....
        /*0334*/ 	.word	0x00012f50


	//   ....[72]....
        /*0338*/ 	.word	0x00012fe0


	//   ....[73]....
        /*033c*/ 	.word	0x000130b0


	//   ....[74]....
        /*0340*/ 	.word	0x00013140


	//   ....[75]....
        /*0344*/ 	.word	0x00013210


	//   ....[76]....
        /*0348*/ 	.word	0x00013290


	//   ....[77]....
        /*034c*/ 	.word	0x00013350


	//   ....[78]....
        /*0350*/ 	.word	0x00013750


	//----- nvinfo : EIATTR_REG_RECONFIG
	.align		4
.L_179:
        /*0354*/ 	.byte	0x01, 0x54
	.zero		2


	//----- nvinfo : EIATTR_SYSCALL_OFFSETS
	.align		4
        /*0358*/ 	.byte	0x04, 0x46
        /*035a*/ 	.short	(.L_181 - .L_180)


	//   ....[0]....
.L_180:
        /*035c*/ 	.word	0x00001650


	//   ....[1]....
        /*0360*/ 	.word	0x0000ed30


	//   ....[2]....
        /*0364*/ 	.word	0x0000ee70


	//   ....[3]....
        /*0368*/ 	.word	0x0000ef60


	//   ....[4]....
        /*036c*/ 	.word	0x0000f6a0


	//----- nvinfo : EIATTR_MBARRIER_INSTR_OFFSETS
	.align		4
.L_181:
        /*0370*/ 	.byte	0x04, 0x39
        /*0372*/ 	.short	(.L_183 - .L_182)


	//   ....[0]....
.L_182:
        /*0374*/ 	.word	0x00000250
        /*0378*/ 	.word	0x000000ff
        /*037c*/ 	.word	0x0002a800
        /*0380*/ 	.short	0x0100
        /*0382*/ 	.byte	0x08
	.zero		1


	//   ....[1]....
        /*0384*/ 	.word	0x00000260
        /*0388*/ 	.word	0x000000ff
        /*038c*/ 	.word	0x0002a820
        /*0390*/ 	.short	0x0100
        /*0392*/ 	.byte	0x08
	.zero		1


	//   ....[2]....
        /*0394*/ 	.word	0x00000350
        /*0398*/ 	.word	0x000000ff
        /*039c*/ 	.word	0x0002a830
        /*03a0*/ 	.short	0x0100
        /*03a2*/ 	.byte	0x08
	.zero		1


	//   ....[3]....
        /*03a4*/ 	.word	0x00000360
        /*03a8*/ 	.word	0x000000ff
        /*03ac*/ 	.word	0x0002a840
        /*03b0*/ 	.short	0x0100
        /*03b2*/ 	.byte	0x08
	.zero		1


	//   ....[4]....
        /*03b4*/ 	.word	0x00000370
        /*03b8*/ 	.word	0x000000ff
        /*03bc*/ 	.word	0x0002a838
        /*03c0*/ 	.short	0x0100
        /*03c2*/ 	.byte	0x08
	.zero		1


	//   ....[5]....
        /*03c4*/ 	.word	0x00000380
        /*03c8*/ 	.word	0x000000ff
        /*03cc*/ 	.word	0x0002a848
        /*03d0*/ 	.short	0x0100
        /*03d2*/ 	.byte	0x08
	.zero		1


	//   ....[6]....
        /*03d4*/ 	.word	0x000004b0
        /*03d8*/ 	.word	0x000000ff
        /*03dc*/ 	.word	0x0002a850
        /*03e0*/ 	.short	0x0100
        /*03e2*/ 	.byte	0x08
	.zero		1


	//   ....[7]....
        /*03e4*/ 	.word	0x000004c0
        /*03e8*/ 	.word	0x000000ff
        /*03ec*/ 	.word	0x0002a860
        /*03f0*/ 	.short	0x0100
        /*03f2*/ 	.byte	0x08
	.zero		1


	//   ....[8]....
        /*03f4*/ 	.word	0x000004d0
        /*03f8*/ 	.word	0x000000ff
        /*03fc*/ 	.word	0x0002a858
        /*0400*/ 	.short	0x0100
        /*0402*/ 	.byte	0x08
	.zero		1


	//   ....[9]....
        /*0404*/ 	.word	0x000004e0
        /*0408*/ 	.word	0x000000ff
        /*040c*/ 	.word	0x0002a868
        /*0410*/ 	.short	0x0100
        /*0412*/ 	.byte	0x08
	.zero		1


	//   ....[10]....
        /*0414*/ 	.word	0x000005d0
        /*0418*/ 	.word	0x000000ff
        /*041c*/ 	.word	0x0002a870
        /*0420*/ 	.short	0x0100
        /*0422*/ 	.byte	0x06
	.zero		1


	//   ....[11]....
        /*0424*/ 	.word	0x000005e0
        /*0428*/ 	.word	0x000000ff
        /*042c*/ 	.word	0x0002a880
        /*0430*/ 	.short	0x0100
        /*0432*/ 	.byte	0x06
	.zero		1


	//   ....[12]....
        /*0434*/ 	.word	0x000005f0
        /*0438*/ 	.word	0x000000ff
        /*043c*/ 	.word	0x0002a878
        /*0440*/ 	.short	0x0100
        /*0442*/ 	.byte	0x06
	.zero		1


	//   ....[13]....
        /*0444*/ 	.word	0x00000600
        /*0448*/ 	.word	0x000000ff
        /*044c*/ 	.word	0x0002a888
        /*0450*/ 	.short	0x0100
        /*0452*/ 	.byte	0x06
	.zero		1


	//   ....[14]....
        /*0454*/ 	.word	0x00000730
        /*0458*/ 	.word	0x000000ff
        /*045c*/ 	.word	0x0002a890
        /*0460*/ 	.short	0x0100
        /*0462*/ 	.byte	0x08
	.zero		1


	//   ....[15]....
        /*0464*/ 	.word	0x00000740
        /*0468*/ 	.word	0x000000ff
        /*046c*/ 	.word	0x0002a8a0
        /*0470*/ 	.short	0x0100
        /*0472*/ 	.byte	0x08
	.zero		1


	//   ....[16]....
        /*0474*/ 	.word	0x00000750
        /*0478*/ 	.word	0x000000ff
        /*047c*/ 	.word	0x0002a898
        /*0480*/ 	.short	0x0100
        /*0482*/ 	.byte	0x08
	.zero		1


	//   ....[17]....
        /*0484*/ 	.word	0x00000760
        /*0488*/ 	.word	0x000000ff
        /*048c*/ 	.word	0x0002a8a8
        /*0490*/ 	.short	0x0100
        /*0492*/ 	.byte	0x08
	.zero		1


	//   ....[18]....
        /*0494*/ 	.word	0x00000890
        /*0498*/ 	.word	0x000000ff
        /*049c*/ 	.word	0x0002a8b0
        /*04a0*/ 	.short	0x0100
        /*04a2*/ 	.byte	0x08
	.zero		1


	//   ....[19]....
        /*04a4*/ 	.word	0x000008a0
        /*04a8*/ 	.word	0x000000ff
        /*04ac*/ 	.word	0x0002a8c0
        /*04b0*/ 	.short	0x0100
        /*04b2*/ 	.byte	0x08
	.zero		1


	//   ....[20]....
        /*04b4*/ 	.word	0x000008b0
        /*04b8*/ 	.word	0x000000ff
        /*04bc*/ 	.word	0x0002a8b8
        /*04c0*/ 	.short	0x0100
        /*04c2*/ 	.byte	0x08
	.zero		1


	//   ....[21]....
        /*04c4*/ 	.word	0x000008c0
        /*04c8*/ 	.word	0x000000ff
        /*04cc*/ 	.word	0x0002a8c8
        /*04d0*/ 	.short	0x0100
        /*04d2*/ 	.byte	0x08
	.zero		1


	//   ....[22]....
        /*04d4*/ 	.word	0x00001680
        /*04d8*/ 	.word	0x000000ff
        /*04dc*/ 	.word	0x0002a800
        /*04e0*/ 	.short	0x010a
        /*04e2*/ 	.byte	0x38
	.zero		1


	//   ....[23]....
        /*04e4*/ 	.word	0x000016e0
        /*04e8*/ 	.word	0x000000ff
        /*04ec*/ 	.word	0x0002a830
        /*04f0*/ 	.short	0x010a
        /*04f2*/ 	.byte	0x38
	.zero		1


	//   ....[24]....
        /*04f4*/ 	.word	0x00001770
        /*04f8*/ 	.word	0x000000ff
        /*04fc*/ 	.word	0x0002a830
        /*0500*/ 	.short	0x010a
        /*0502*/ 	.byte	0x38
	.zero		1


	//   ....[25]....
        /*0504*/ 	.word	0x00002080
        /*0508*/ 	.word	0x00000000
        /*050c*/ 	.word	0x00000000
        /*0510*/ 	.short	0x0101
        /*0512*/ 	.byte	0x3f
	.zero		1


	//   ....[26]....
        /*0514*/ 	.word	0x00004410
        /*0518*/ 	.word	0x000000ff
        /*051c*/ 	.word	0x0002a830
        /*0520*/ 	.short	0x010a
        /*0522*/ 	.byte	0x3a
	.zero		1


	//   ....[27]....
        /*0524*/ 	.word	0x00004450
        /*0528*/ 	.word	0x000000ff
        /*052c*/ 	.word	0x0002a830
        /*0530*/ 	.short	0x010a
        /*0532*/ 	.byte	0x3a
	.zero		1


	//   ....[28]....
        /*0534*/ 	.word	0x00004ca0
        /*0538*/ 	.word	0x000000ff
        /*053c*/ 	.word	0x0002a850
        /*0540*/ 	.short	0x010a
        /*0542*/ 	.byte	0x0b
	.zero		1


	//   ....[29]....
        /*0544*/ 	.word	0x00004ce0
        /*0548*/ 	.word	0x000000ff
        /*054c*/ 	.word	0x0002a850
        /*0550*/ 	.short	0x010a
        /*0552*/ 	.byte	0x0b
	.zero		1


	//   ....[30]....
        /*0554*/ 	.word	0x00005050
        /*0558*/ 	.word	0x00000000
        /*055c*/ 	.word	0x00000000
        /*0560*/ 	.short	0x0101
        /*0562*/ 	.byte	0x3f
	.zero		1


	//   ....[31]....
        /*0564*/ 	.word	0x00006a40
        /*0568*/ 	.word	0x0000005a
        /*056c*/ 	.word	0x00000000
        /*0570*/ 	.short	0x0101
        /*0572*/ 	.byte	0x3f
	.zero		1


	//   ....[32]....
        /*0574*/ 	.word	0x000073f0
        /*0578*/ 	.word	0x000000ff
        /*057c*/ 	.word	0x0002a830
        /*0580*/ 	.short	0x010a
        /*0582*/ 	.byte	0x07
	.zero		1


	//   ....[33]....
        /*0584*/ 	.word	0x00007430
        /*0588*/ 	.word	0x000000ff
        /*058c*/ 	.word	0x0002a830
        /*0590*/ 	.short	0x010a
        /*0592*/ 	.byte	0x07
	.zero		1


	//   ....[34]....
        /*0594*/ 	.word	0x00007c80
        /*0598*/ 	.word	0x000000ff
        /*059c*/ 	.word	0x0002a850
        /*05a0*/ 	.short	0x010a
        /*05a2*/ 	.byte	0x0b
	.zero		1


	//   ....[35]....
        /*05a4*/ 	.word	0x00007cc0
        /*05a8*/ 	.word	0x000000ff
        /*05ac*/ 	.word	0x0002a850
        /*05b0*/ 	.short	0x010a
        /*05b2*/ 	.byte	0x0b
	.zero		1


	//   ....[36]....
        /*05b4*/ 	.word	0x00008d60
        /*05b8*/ 	.word	0x0000005a
        /*05bc*/ 	.word	0x00000000
        /*05c0*/ 	.short	0x0101
        /*05c2*/ 	.byte	0x3f
	.zero		1


	//   ....[37]....
        /*05c4*/ 	.word	0x00008e50
        /*05c8*/ 	.word	0x0000005a
        /*05cc*/ 	.word	0x00000000
        /*05d0*/ 	.short	0x0101
        /*05d2*/ 	.byte	0x3f
	.zero		1


	//   ....[38]....
        /*05d4*/ 	.word	0x00008fe0
        /*05d8*/ 	.word	0x000000ff
        /*05dc*/ 	.word	0x0002a830
        /*05e0*/ 	.short	0x010a
        /*05e2*/ 	.byte	0x07
	.zero		1


	//   ....[39]....
        /*05e4*/ 	.word	0x00009020
        /*05e8*/ 	.word	0x000000ff
        /*05ec*/ 	.word	0x0002a830
        /*05f0*/ 	.short	0x010a
        /*05f2*/ 	.byte	0x07
	.zero		1


	//   ....[40]....
        /*05f4*/ 	.word	0x00009870
        /*05f8*/ 	.word	0x000000ff
        /*05fc*/ 	.word	0x0002a850
        /*0600*/ 	.short	0x010a
        /*0602*/ 	.byte	0x0b
	.zero		1


	//   ....[41]....
        /*0604*/ 	.word	0x000098b0
        /*0608*/ 	.word	0x000000ff
        /*060c*/ 	.word	0x0002a850
        /*0610*/ 	.short	0x010a
        /*0612*/ 	.byte	0x0b
	.zero		1


	//   ....[42]....
        /*0614*/ 	.word	0x00009c40
        /*0618*/ 	.word	0x00000000
        /*061c*/ 	.word	0x00000000
        /*0620*/ 	.short	0x0101
        /*0622*/ 	.byte	0x3f
	.zero		1


	//   ....[43]....
        /*0624*/ 	.word	0x0000b660
        /*0628*/ 	.word	0x0000005a
        /*062c*/ 	.word	0x00000000
        /*0630*/ 	.short	0x0101
        /*0632*/ 	.byte	0x3f
	.zero		1


	//   ....[44]....
        /*0634*/ 	.word	0x0000c0f0
        /*0638*/ 	.word	0x000000ff
        /*063c*/ 	.word	0x0002a850
        /*0640*/ 	.short	0x010a
        /*0642*/ 	.byte	0x05
	.zero		1


	//   ....[45]....
        /*0644*/ 	.word	0x0000c130
        /*0648*/ 	.word	0x000000ff
        /*064c*/ 	.word	0x0002a850
        /*0650*/ 	.short	0x010a
        /*0652*/ 	.byte	0x05
	.zero		1


	//   ....[46]....
        /*0654*/ 	.word	0x0000c550
        /*0658*/ 	.word	0x0000000a
        /*065c*/ 	.word	0x00000000
        /*0660*/ 	.short	0x0101
        /*0662*/ 	.byte	0x3f
	.zero		1


	//   ....[47]....
        /*0664*/ 	.word	0x0000d190
        /*0668*/ 	.word	0x000000ff
        /*066c*/ 	.word	0x00000000
        /*0670*/ 	.short	0x0101
        /*0672*/ 	.byte	0x04
	.zero		1


	//   ....[48]....
        /*0674*/ 	.word	0x0000f2b0
        /*0678*/ 	.word	0x000000ff
        /*067c*/ 	.word	0x0002a840
        /*0680*/ 	.short	0x010a
        /*0682*/ 	.byte	0x26
	.zero		1


	//   ....[49]....
        /*0684*/ 	.word	0x00010060
        /*0688*/ 	.word	0x000000ff
        /*068c*/ 	.word	0x0002a800
        /*0690*/ 	.short	0x0107
        /*0692*/ 	.byte	0x26
	.zero		1


	//   ....[50]....
        /*0694*/ 	.word	0x000100d0
        /*0698*/ 	.word	0x000000ff
        /*069c*/ 	.word	0x0002a800
        /*06a0*/ 	.short	0x0101
        /*06a2*/ 	.byte	0x26
	.zero		1


	//   ....[51]....
        /*06a4*/ 	.word	0x000100f0
        /*06a8*/ 	.word	0x000000ff
        /*06ac*/ 	.word	0x0002a820
        /*06b0*/ 	.short	0x010a
        /*06b2*/ 	.byte	0x26
	.zero		1


	//   ....[52]....
        /*06b4*/ 	.word	0x00010500
        /*06b8*/ 	.word	0x000000ff
        /*06bc*/ 	.word	0x0002a848
        /*06c0*/ 	.short	0x010a
        /*06c2*/ 	.byte	0x26
	.zero		1


	//   ....[53]....
        /*06c4*/ 	.word	0x000108a0
        /*06c8*/ 	.word	0x000000ff
        /*06cc*/ 	.word	0x0002a860
        /*06d0*/ 	.short	0x010a
        /*06d2*/ 	.byte	0x26
	.zero		1


	//   ....[54]....
        /*06d4*/ 	.word	0x00010d90
        /*06d8*/ 	.word	0x000000ff
        /*06dc*/ 	.word	0x0002a840
        /*06e0*/ 	.short	0x010a
        /*06e2*/ 	.byte	0x26
	.zero		1


	//   ....[55]....
        /*06e4*/ 	.word	0x00011140
        /*06e8*/ 	.word	0x000000ff
        /*06ec*/ 	.word	0x0002a868
        /*06f0*/ 	.short	0x010a
        /*06f2*/ 	.byte	0x26
	.zero		1


	//   ....[56]....
        /*06f4*/ 	.word	0x00011680
        /*06f8*/ 	.word	0x000000ff
        /*06fc*/ 	.word	0x0002a848
        /*0700*/ 	.short	0x010a
        /*0702*/ 	.byte	0x26
	.zero		1


	//   ....[57]....
        /*0704*/ 	.word	0x00011a10
        /*0708*/ 	.word	0x000000ff
        /*070c*/ 	.word	0x0002a860
        /*0710*/ 	.short	0x010a
        /*0712*/ 	.byte	0x26
	.zero		1


	//   ....[58]....
        /*0714*/ 	.word	0x00011da0
        /*0718*/ 	.word	0x00000003
        /*071c*/ 	.word	0x0002a860
        /*0720*/ 	.short	0x010a
        /*0722*/ 	.byte	0x3f
	.zero		1


	//   ....[59]....
        /*0724*/ 	.word	0x00012130
        /*0728*/ 	.word	0x00000002
        /*072c*/ 	.word	0x0002a820
        /*0730*/ 	.short	0x010a
        /*0732*/ 	.byte	0x3f
	.zero		1


	//   ....[60]....
        /*0734*/ 	.word	0x000122b0
        /*0738*/ 	.word	0x00000006
        /*073c*/ 	.word	0x00000000
        /*0740*/ 	.short	0x010a
        /*0742*/ 	.byte	0x3f
	.zero		1


	//   ....[61]....
        /*0744*/ 	.word	0x00012320
        /*0748*/ 	.word	0x00000003
        /*074c*/ 	.word	0x00000000
        /*0750*/ 	.short	0x010a
        /*0752*/ 	.byte	0x3f
	.zero		1


	//   ....[62]....
        /*0754*/ 	.word	0x00012380
        /*0758*/ 	.word	0x00000000
        /*075c*/ 	.word	0x00000000
        /*0760*/ 	.short	0x010a
        /*0762*/ 	.byte	0x3f
	.zero		1


	//   ....[63]....
        /*0764*/ 	.word	0x000123b0
        /*0768*/ 	.word	0x00000003
        /*076c*/ 	.word	0x00000000
        /*0770*/ 	.short	0x010a
        /*0772*/ 	.byte	0x3f
	.zero		1


	//   ....[64]....
        /*0774*/ 	.word	0x00012420
        /*0778*/ 	.word	0x00000003
        /*077c*/ 	.word	0x0002a800
        /*0780*/ 	.short	0x010a
        /*0782*/ 	.byte	0x3f
	.zero		1


	//   ....[65]....
        /*0784*/ 	.word	0x00012480
        /*0788*/ 	.word	0x00000003
        /*078c*/ 	.word	0x0002a830
        /*0790*/ 	.short	0x010a
        /*0792*/ 	.byte	0x3f
	.zero		1


	//   ....[66]....
        /*0794*/ 	.word	0x000124e0
        /*0798*/ 	.word	0x0000000f
        /*079c*/ 	.word	0x0002a830
        /*07a0*/ 	.short	0x010a
        /*07a2*/ 	.byte	0x3f
	.zero		1


	//   ....[67]....
        /*07a4*/ 	.word	0x00012540
        /*07a8*/ 	.word	0x0000000f
        /*07ac*/ 	.word	0x0002a850
        /*07b0*/ 	.short	0x010a
        /*07b2*/ 	.byte	0x3f
	.zero		1


	//   ....[68]....
        /*07b4*/ 	.word	0x000125a0
        /*07b8*/ 	.word	0x0000000e
        /*07bc*/ 	.word	0x0002a830
        /*07c0*/ 	.short	0x010a
        /*07c2*/ 	.byte	0x3f
	.zero		1


	//   ....[69]....
        /*07c4*/ 	.word	0x00012600
        /*07c8*/ 	.word	0x00000003
        /*07cc*/ 	.word	0x0002a850
        /*07d0*/ 	.short	0x010a
        /*07d2*/ 	.byte	0x3f
	.zero		1


	//   ....[70]....
        /*07d4*/ 	.word	0x00012660
        /*07d8*/ 	.word	0x0000000e
        /*07dc*/ 	.word	0x0002a830
        /*07e0*/ 	.short	0x010a
        /*07e2*/ 	.byte	0x3f
	.zero		1


	//   ....[71]....
        /*07e4*/ 	.word	0x000126c0
        /*07e8*/ 	.word	0x00000003
        /*07ec*/ 	.word	0x0002a850
        /*07f0*/ 	.short	0x010a
        /*07f2*/ 	.byte	0x3f
	.zero		1


	//   ....[72]....
        /*07f4*/ 	.word	0x00012720
        /*07f8*/ 	.word	0x00000007
        /*07fc*/ 	.word	0x0002a850
        /*0800*/ 	.short	0x010a
        /*0802*/ 	.byte	0x3f
	.zero		1


	//   ....[73]....
        /*0804*/ 	.word	0x00012880
        /*0808*/ 	.word	0x00000003
        /*080c*/ 	.word	0x0002a840
        /*0810*/ 	.short	0x010a
        /*0812*/ 	.byte	0x3f
	.zero		1


	//   ....[74]....
        /*0814*/ 	.word	0x00013390
        /*0818*/ 	.word	0x00000003
        /*081c*/ 	.word	0x0002a820
        /*0820*/ 	.short	0x010a
        /*0822*/ 	.byte	0x3f
	.zero		1


	//   ....[75]....
        /*0824*/ 	.word	0x000133f0
        /*0828*/ 	.word	0x00000003
        /*082c*/ 	.word	0x0002a848
        /*0830*/ 	.short	0x010a
        /*0832*/ 	.byte	0x3f
	.zero		1


	//   ....[76]....
        /*0834*/ 	.word	0x00013450
        /*0838*/ 	.word	0x00000003
        /*083c*/ 	.word	0x0002a860
        /*0840*/ 	.short	0x010a
        /*0842*/ 	.byte	0x3f
	.zero		1


	//   ....[77]....
        /*0844*/ 	.word	0x000134b0
        /*0848*/ 	.word	0x00000003
        /*084c*/ 	.word	0x0002a840
        /*0850*/ 	.short	0x010a
        /*0852*/ 	.byte	0x3f
	.zero		1


	//   ....[78]....
        /*0854*/ 	.word	0x00013510
        /*0858*/ 	.word	0x00000003
        /*085c*/ 	.word	0x0002a868
        /*0860*/ 	.short	0x010a
        /*0862*/ 	.byte	0x3f
	.zero		1


	//   ....[79]....
        /*0864*/ 	.word	0x00013570
        /*0868*/ 	.word	0x00000003
        /*086c*/ 	.word	0x0002a848
        /*0870*/ 	.short	0x010a
        /*0872*/ 	.byte	0x3f
	.zero		1


	//   ....[80]....
        /*0874*/ 	.word	0x000135d0
        /*0878*/ 	.word	0x00000003
        /*087c*/ 	.word	0x0002a860
        /*0880*/ 	.short	0x010a
        /*0882*/ 	.byte	0x3f
	.zero		1


	//   ....[81]....
        /*0884*/ 	.word	0x00013620
        /*0888*/ 	.word	0x00000003
        /*088c*/ 	.word	0x0002a860
        /*0890*/ 	.short	0x010a
        /*0892*/ 	.byte	0x3f
	.zero		1


	//   ....[82]....
        /*0894*/ 	.word	0x00013670
        /*0898*/ 	.word	0x00000002
        /*089c*/ 	.word	0x0002a820
        /*08a0*/ 	.short	0x010a
        /*08a2*/ 	.byte	0x3f
	.zero		1


	//   ....[83]....
        /*08a4*/ 	.word	0x00013810
        /*08a8*/ 	.word	0x00000006
        /*08ac*/ 	.word	0x00000000
        /*08b0*/ 	.short	0x010a
        /*08b2*/ 	.byte	0x3f
	.zero		1


	//   ....[84]....
        /*08b4*/ 	.word	0x00013860
        /*08b8*/ 	.word	0x00000003
        /*08bc*/ 	.word	0x00000000
        /*08c0*/ 	.short	0x010a
        /*08c2*/ 	.byte	0x3f
	.zero		1


	//   ....[85]....
        /*08c4*/ 	.word	0x000138b0
        /*08c8*/ 	.word	0x00000000
        /*08cc*/ 	.word	0x00000000
        /*08d0*/ 	.short	0x010a
        /*08d2*/ 	.byte	0x3f
	.zero		1


	//----- nvinfo : EIATTR_NUM_MBARRIERS
	.align		4
.L_183:
        /*08d4*/ 	.byte	0x03, 0x38
        /*08d6*/ 	.short	0x0016


	//----- nvinfo : EIATTR_EXIT_INSTR_OFFSETS
	.align		4
        /*08d8*/ 	.byte	0x04, 0x1c
        /*08da*/ 	.short	(.L_185 - .L_184)


	//   ....[0]....
.L_184:
        /*08dc*/ 	.word	0x00012400


	//----- nvinfo : EIATTR_MAX_THREADS
	.align		4
.L_185:
        /*08e0*/ 	.byte	0x04, 0x05
        /*08e2*/ 	.short	(.L_187 - .L_186)
.L_186:
        /*08e4*/ 	.word	0x00000180
        /*08e8*/ 	.word	0x00000001
        /*08ec*/ 	.word	0x00000001


	//----- nvinfo : EIATTR_CRS_STACK_SIZE
	.align		4
.L_187:
        /*08f0*/ 	.byte	0x04, 0x1e
        /*08f2*/ 	.short	(.L_189 - .L_188)
.L_188:
        /*08f4*/ 	.word	0x00000000


	//----- nvinfo : EIATTR_CBANK_PARAM_SIZE
	.align		4
.L_189:
        /*08f8*/ 	.byte	0x03, 0x19
        /*08fa*/ 	.short	0x0a70


	//----- nvinfo : EIATTR_PARAM_CBANK
	.align		4
        /*08fc*/ 	.byte	0x04, 0x0a
        /*08fe*/ 	.short	(.L_191 - .L_190)
	.align		4
.L_190:
        /*0900*/ 	.word	index@(.nv.constant0._ZN7cutlass13device_kernelIN5flash11enable_sm90INS1_16FlashAttnFwdSm90INS1_25CollectiveMainloopFwdSm90ILi2EN4cute5tupleIJNS5_1CILi1EEES8_S8_EEENS6_IJNS7_ILi128EEENS7_ILi96EEENS7_ILi192EEEEEELi128ENS_10bfloat16_tEfNS_4arch4Sm90ELb0ELb1ELb0ELb0ELb0ELb0ELb0ELb1ELb1ELb1ELb1ELb0EEENS1_21CollectiveEpilogueFwdINS6_IJSA_SA_SB_EEES9_SE_SG_Li256ELb0ELb1ELb1ELb0EEENS1_19SingleTileSchedulerILb0ELb1ELb1ELi128EEEEEEEEEvNT_6ParamsE)
        /*0904*/ 	.short	0x0210
        /*0906*/ 	.short	0x0a70


	//----- nvinfo : EIATTR_SW_WAR
	.align		4
.L_191:
        /*0908*/ 	.byte	0x04, 0x36
        /*090a*/ 	.short	(.L_193 - .L_192)
.L_192:
        /*090c*/ 	.word	0x00000008
.L_193:


//--------------------- .nv.info._ZN7cutlass13device_kernelIN5flash11enable_sm90INS1_16FlashAttnFwdSm90INS1_25CollectiveMainloopFwdSm90ILi2EN4cute5tupleIJNS5_1CILi1EEES8_S8_EEENS6_IJNS7_ILi128EEENS7_ILi96EEENS7_ILi192EEEEEELi128ENS_10bfloat16_tEfNS_4arch4Sm90ELb0ELb1ELb0ELb1ELb0ELb0ELb0ELb1ELb1ELb1ELb1ELb0EEENS1_21CollectiveEpilogueFwdINS6_IJSA_SA_SB_EEES9_SE_SG_Li256ELb1ELb1ELb1ELb0EEENS1_36VarlenDynamicPersistentTileSchedulerILi128ELi96ELi256ELi128ELb1ELb1ELb1ELb1ELb0ELb1EEEEEEEEEvNT_6ParamsE --------------------------
	.section	.nv.info._ZN7cutlass13device_kernelIN5flash11enable_sm90INS1_16FlashAttnFwdSm90INS1_25CollectiveMainloopFwdSm90ILi2EN4cute5tupleIJNS5_1CILi1EEES8_S8_EEENS6_IJNS7_ILi128EEENS7_ILi96EEENS7_ILi192EEEEEELi128ENS_10bfloat16_tEfNS_4arch4Sm90ELb0ELb1ELb0ELb1ELb0ELb0ELb0ELb1ELb1ELb1ELb1ELb0EEENS1_21CollectiveEpilogueFwdINS6_IJSA_SA_SB_EEES9_SE_SG_Li256ELb1ELb1ELb1ELb0EEENS1_36VarlenDynamicPersistentTileSchedulerILi128ELi96ELi256ELi128ELb1ELb1ELb1ELb1ELb0ELb1EEEEEEEEEvNT_6ParamsE,"",@"SHT_CUDA_INFO"
	.sectionflags	@""
	.align	4


	//----- nvinfo : EIATTR_CUDA_API_VERSION
	.align		4
        /*0000*/ 	.byte	0x04, 0x37
        /*0002*/ 	.short	(.L_195 - .L_194)
.L_194:
        /*0004*/ 	.word	0x00000082


	//----- nvinfo : EIATTR_KPARAM_INFO
	.align		4
.L_195:
        /*0008*/ 	.byte	0x04, 0x17
        /*000a*/ 	.short	(.L_197 - .L_196)
.L_196:
        /*000c*/ 	.word	0x00000000
        /*0010*/ 	.short	0x0000
        /*0012*/ 	.short	0x0070
        /*0014*/ 	.byte	0x00, 0xf0, 0x01, 0x2a


	//----- nvinfo : EIATTR_SPARSE_MMA_MASK
	.align		4
.L_197:
        /*0018*/ 	.byte	0x03, 0x50
        /*001a*/ 	.short	0x0000


	//----- nvinfo : EIATTR_MAXREG_COUNT
	.align		4
        /*001c*/ 	.byte	0x03, 0x1b
        /*001e*/ 	.short	0x00a8


	//----- nvinfo : EIATTR_NUM_BARRIERS
	.align		4
        /*0020*/ 	.byte	0x02, 0x4c
        /*0022*/ 	.byte	0x09
	.zero		1


	//----- nvinfo : EIATTR_EXTERNS
	.align		4
        /*0024*/ 	.byte	0x04, 0x0f
        /*0026*/ 	.short	(.L_199 - .L_198)


	//   ....[0]....
	.align		4
.L_198:
        /*0028*/ 	.word	index@(__assertfail)


	//----- nvinfo : EIATTR_ANNOTATIONS
	.align		4
.L_199:
        /*002c*/ 	.byte	0x04, 0x55
        /*002e*/ 	.short	(.L_201 - .L_200)


	//   ....[0]....
.L_200:
        /* <DEDUP_REMOVED lines=72> */


	//----- nvinfo : EIATTR_MERCURY_ISA_VERSION
	.align		4
.L_201:
        /*0498*/ 	.byte	0x03, 0x5f
        /*049a*/ 	.short	0x0101


	//----- nvinfo : EIATTR_UNUSED_LOAD_BYTE_OFFSET
	.align		4
        /*049c*/ 	.byte	0x04, 0x44
        /*049e*/ 	.short	(.L_203 - .L_202)


	//   ....[0]....
.L_202:
        /*04a0*/ 	.word	0x00000a10
        /*04a4*/ 	.word	0x0000fff0


	//   ....[1]....
        /*04a8*/ 	.word	0x0000d370
        /*04ac*/ 	.word	0x0000fff0


	//----- nvinfo : EIATTR_INT_WARP_WIDE_INSTR_OFFSETS
	.align		4
.L_203:
        /*04b0*/ 	.byte	0x04, 0x31
        /*04b2*/ 	.short	(.L_205 - .L_204)


	//   ....[0]....
.L_204:
        /*04b4*/ 	.word	0x00000130


	//   ....[1]....
        /*04b8*/ 	.word	0x00000170


	//   ....[2]....
        /*04bc*/ 	.word	0x000001e0


	//   ....[3]....
        /*04c0*/ 	.word	0x000123a0


	//   ....[4]....
        /*04c4*/ 	.word	0x00012440


	//   ....[5]....
        /*04c8*/ 	.word	0x00015f70


	//   ....[6]....
        /*04cc*/ 	.word	0x00015fe0


	//----- nvinfo : EIATTR_COOP_GROUP_MASK_REGIDS
	.align		4
.L_205:
        /*04d0*/ 	.byte	0x04, 0x29
        /*04d2*/ 	.short	(.L_207 - .L_206)


	//   ....[0]....
.L_206:
        /*04d4*/ 	.word	0xffffffff


	//   ....[1]....
        /*04d8*/ 	.word	0xffffffff


	//   ....[2]....
        /*04dc*/ 	.word	0xffffffff


	//   ....[3]....
        /*04e0*/ 	.word	0xffffffff


	//   ....[4]....
        /*04e4*/ 	.word	0xffffffff


	//   ....[5]....
        /*04e8*/ 	.word	0xffffffff


	//   ....[6]....
        /*04ec*/ 	.word	0xffffffff


	//   ....[7]....
        /*04f0*/ 	.word	0xffffffff


	//   ....[8]....
        /*04f4*/ 	.word	0xffffffff


	//   ....[9]....
        /*04f8*/ 	.word	0xffffffff


	//   ....[10]....
        /*04fc*/ 	.word	0xffffffff


	//   ....[11]....
        /*0500*/ 	.word	0xffffffff


	//   ....[12]....
        /*0504*/ 	.word	0xffffffff


	//   ....[13]....
        /*0508*/ 	.word	0xffffffff


	//   ....[14]....
        /*050c*/ 	.word	0xffffffff


	//   ....[15]....
        /*0510*/ 	.word	0xffffffff


	//   ....[16]....
        /*0514*/ 	.word	0xffffffff


	//   ....[17]....
        /*0518*/ 	.word	0xffffffff


	//   ....[18]....
        /*051c*/ 	.word	0xffffffff


	//   ....[19]....
        /*0520*/ 	.word	0xffffffff


	//   ....[20]....
        /*0524*/ 	.word	0xffffffff


	//   ....[21]....
        /*0528*/ 	.word	0xffffffff


	//   ....[22]....
        /*052c*/ 	.word	0xffffffff


	//   ....[23]....
        /*0530*/ 	.word	0xffffffff


	//   ....[24]....
        /*0534*/ 	.word	0xffffffff


	//   ....[25]....
        /*0538*/ 	.word	0xffffffff


	//   ....[26]....
        /*053c*/ 	.word	0xffffffff


	//   ....[27]....
        /*0540*/ 	.word	0xffffffff


	//   ....[28]....
        /*0544*/ 	.word	0xffffffff


	//   ....[29]....
        /*0548*/ 	.word	0xffffffff


	//   ....[30]....
        /*054c*/ 	.word	0xffffffff


	//   ....[31]....
        /*0550*/ 	.word	0xffffffff


	//   ....[32]....
        /*0554*/ 	.word	0xffffffff


	//   ....[33]....
        /*0558*/ 	.word	0xffffffff


	//   ....[34]....
        /*055c*/ 	.word	0xffffffff


	//   ....[35]....
        /*0560*/ 	.word	0xffffffff


	//   ....[36]....
        /*0564*/ 	.word	0xffffffff


	//   ....[37]....
        /*0568*/ 	.word	0xffffffff


	//   ....[38]....
        /*056c*/ 	.word	0xffffffff


	//   ....[39]....
        /*0570*/ 	.word	0xffffffff


	//   ....[40]....
        /*0574*/ 	.word	0xffffffff


	//   ....[41]....
        /*0578*/ 	.word	0xffffffff


	//   ....[42]....
        /*057c*/ 	.word	0xffffffff


	//   ....[43]....
        /*0580*/ 	.word	0xffffffff


	//   ....[44]....
        /*0584*/ 	.word	0xffffffff


	//   ....[45]....
        /*0588*/ 	.word	0xffffffff


	//   ....[46]....
        /*058c*/ 	.word	0xffffffff


	//   ....[47]....
        /*0590*/ 	.word	0xffffffff


	//   ....[48]....
        /*0594*/ 	.word	0xffffffff


	//   ....[49]....
        /*0598*/ 	.word	0xffffffff


	//   ....[50]....
        /*059c*/ 	.word	0xffffffff


	//   ....[51]....
        /*05a0*/ 	.word	0xffffffff


	//   ....[52]....
        /*05a4*/ 	.word	0xffffffff


	//   ....[53]....
        /*05a8*/ 	.word	0xffffffff


	//   ....[54]....
        /*05ac*/ 	.word	0xffffffff


	//   ....[55]....
        /*05b0*/ 	.word	0xffffffff


	//   ....[56]....
        /*05b4*/ 	.word	0xffffffff


	//   ....[57]....
        /*05b8*/ 	.word	0xffffffff


	//   ....[58]....
        /*05bc*/ 	.word	0xffffffff


	//   ....[59]....
        /*05c0*/ 	.word	0xffffffff


	//   ....[60]....
        /*05c4*/ 	.word	0xffffffff


	//   ....[61]....
        /*05c8*/ 	.word	0xffffffff


	//   ....[62]....
        /*05cc*/ 	.word	0xffffffff


	//   ....[63]....
        /*05d0*/ 	.word	0xffffffff


	//   ....[64]....
        /*05d4*/ 	.word	0xffffffff


	//   ....[65]....
        /*05d8*/ 	.word	0xffffffff


	//   ....[66]....
        /*05dc*/ 	.word	0xffffffff


	//   ....[67]....
        /*05e0*/ 	.word	0xffffffff


	//   ....[68]....
        /*05e4*/ 	.word	0xffffffff


	//   ....[69]....
        /*05e8*/ 	.word	0xffffffff


	//   ....[70]....
        /*05ec*/ 	.word	0xffffffff


	//   ....[71]....
        /*05f0*/ 	.word	0xffffffff


	//   ....[72]....
        /*05f4*/ 	.word	0xffffffff


	//   ....[73]....
        /*05f8*/ 	.word	0xffffffff


	//   ....[74]....
        /*05fc*/ 	.word	0xffffffff


	//   ....[75]....
        /*0600*/ 	.word	0xffffffff


	//   ....[76]....
        /*0604*/ 	.word	0xffffffff


	//   ....[77]....
        /*0608*/ 	.word	0xffffffff


	//   ....[78]....
        /*060c*/ 	.word	0xffffffff


	//   ....[79]....
        /*0610*/ 	.word	0xffffffff


	//   ....[80]....
        /*0614*/ 	.word	0xffffffff


	//   ....[81]....
        /*0618*/ 	.word	0xffffffff


	//   ....[82]....
        /*061c*/ 	.word	0xffffffff


	//   ....[83]....
        /*0620*/ 	.word	0xffffffff


	//   ....[84]....
        /*0624*/ 	.word	0xffffffff


	//   ....[85]....
        /*0628*/ 	.word	0xffffffff


	//   ....[86]....
        /*062c*/ 	.word	0xffffffff


	//   ....[87]....
        /*0630*/ 	.word	0xffffffff


	//   ....[88]....
        /*0634*/ 	.word	0xffffffff


	//   ....[89]....
        /*0638*/ 	.word	0xffffffff


	//   ....[90]....
        /*063c*/ 	.word	0xffffffff


	//   ....[91]....
        /*0640*/ 	.word	0xffffffff


	//   ....[92]....
        /*0644*/ 	.word	0xffffffff


	//   ....[93]....
        /*0648*/ 	.word	0xffffffff


	//   ....[94]....
        /*064c*/ 	.word	0xffffffff


	//   ....[95]....
        /*0650*/ 	.word	0xffffffff


	//   ....[96]....
        /*0654*/ 	.word	0xffffffff


	//   ....[97]....
        /*0658*/ 	.word	0xffffffff


	//   ....[98]....
        /*065c*/ 	.word	0xffffffff


	//   ....[99]....
        /*0660*/ 	.word	0xffffffff


	//   ....[100]....
        /*0664*/ 	.word	0xffffffff


	//   ....[101]....
        /*0668*/ 	.word	0xffffffff


	//   ....[102]....
        /*066c*/ 	.word	0xffffffff


	//   ....[103]....
        /*0670*/ 	.word	0xffffffff


	//   ....[104]....
        /*0674*/ 	.word	0xffffffff


	//   ....[105]....
        /*0678*/ 	.word	0xffffffff


	//   ....[106]....
        /*067c*/ 	.word	0xffffffff


	//   ....[107]....
        /*0680*/ 	.word	0xffffffff


	//   ....[108]....
        /*0684*/ 	.word	0xffffffff


	//   ....[109]....
        /*0688*/ 	.word	0xffffffff


	//   ....[110]....
        /*068c*/ 	.word	0xffffffff


	//   ....[111]....
        /*0690*/ 	.word	0x0500000f


	//   ....[112]....
        /*0694*/ 	.word	0x0500000f


	//   ....[113]....
        /*0698*/ 	.word	0x0500000f


	//   ....[114]....
        /*069c*/ 	.word	0x0500000f


	//   ....[115]....
        /*06a0*/ 	.word	0x0500000f


	//   ....[116]....
        /*06a4*/ 	.word	0x0500000f


	//   ....[117]....
        /*06a8*/ 	.word	0x0500000f


	//   ....[118]....
        /*06ac*/ 	.word	0x0500000f


	//   ....[119]....
        /*06b0*/ 	.word	0x0500000f


	//   ....[120]....
        /*06b4*/ 	.word	0x0500000f


	//   ....[121]....
        /*06b8*/ 	.word	0x0500000f


	//   ....[122]....
        /*06bc*/ 	.word	0x0500000f


	//   ....[123]....
        /*06c0*/ 	.word	0x0500000f


	//   ....[124]....
        /*06c4*/ 	.word	0x0500000f


	//   ....[125]....
        /*06c8*/ 	.word	0x0500000f


	//   ....[126]....
        /*06cc*/ 	.word	0x0500000f


	//   ....[127]....
        /*06d0*/ 	.word	0x0500000f


	//   ....[128]....
        /*06d4*/ 	.word	0x0500000f


	//   ....[129]....
        /*06d8*/ 	.word	0x0500000f


	//   ....[130]....
        /*06dc*/ 	.word	0x0500000f


	//   ....[131]....
        /*06e0*/ 	.word	0x0500000f


	//   ....[132]....
        /*06e4*/ 	.word	0x0500000f


	//   ....[133]....
        /*06e8*/ 	.word	0x0500000f


	//   ....[134]....
        /*06ec*/ 	.word	0x0500000f


	//   ....[135]....
        /*06f0*/ 	.word	0x0500000f


	//   ....[136]....
        /*06f4*/ 	.word	0x0500000f


	//   ....[137]....
        /*06f8*/ 	.word	0x0500000f


	//   ....[138]....
        /*06fc*/ 	.word	0x0500000f


	//   ....[139]....
        /*0700*/ 	.word	0x0500000f


	//   ....[140]....
        /*0704*/ 	.word	0x0500000f


	//   ....[141]....
        /*0708*/ 	.word	0x0500000f


	//   ....[142]....
        /*070c*/ 	.word	0x0500000f


	//   ....[143]....
        /*0710*/ 	.word	0x0500000f


	//   ....[144]....
        /*0714*/ 	.word	0x0500000f


	//   ....[145]....
        /*0718*/ 	.word	0x0500000f


	//   ....[146]....
        /*071c*/ 	.word	0x0500000f


	//----- nvinfo : EIATTR_COOP_GROUP_INSTR_OFFSETS
	.align		4
.L_207:
        /*0720*/ 	.byte	0x04, 0x28
        /*0722*/ 	.short	(.L_209 - .L_208)


	//   ....[0]....
.L_208:
        /*0724*/ 	.word	0x00000060


	//   ....[1]....
        /*0728*/ 	.word	0x00000140


	//   ....[2]....
        /*072c*/ 	.word	0x00000190


	//   ....[3]....
        /*0730*/ 	.word	0x000003c0


	//   ....[4]....
        /*0734*/ 	.word	0x00000520


	//   ....[5]....
        /*0738*/ 	.word	0x00000640


	//   ....[6]....
        /*073c*/ 	.word	0x000007a0


	//   ....[7]....
        /*0740*/ 	.word	0x00001e40


	//   ....[8]....
        /*0744*/ 	.word	0x00002670


	//   ....[9]....
        /*0748*/ 	.word	0x00003220


	//   ....[10]....
        /*074c*/ 	.word	0x000038c0


	//   ....[11]....
        /*0750*/ 	.word	0x000039d0


	//   ....[12]....
        /*0754*/ 	.word	0x00003fe0


	//   ....[13]....
        /*0758*/ 	.word	0x00004050


	//   ....[14]....
        /*075c*/ 	.word	0x00005940


	//   ....[15]....
        /*0760*/ 	.word	0x00005b60


	//   ....[16]....
        /*0764*/ 	.word	0x000068e0


	//   ....[17]....
        /*0768*/ 	.word	0x000069f0


	//   ....[18]....
        /*076c*/ 	.word	0x00006f70


	//   ....[19]....
        /*0770*/ 	.word	0x00006ff0


	//   ....[20]....
        /*0774*/ 	.word	0x00008990


	//   ....[21]....
        /*0778*/ 	.word	0x000089b0


	//   ....[22]....
        /*077c*/ 	.word	0x00008cc0


	//   ....[23]....
        /*0780*/ 	.word	0x00008d20


	//   ....[24]....
        /*0784*/ 	.word	0x0000a5d0


	//   ....[25]....
        /*0788*/ 	.word	0x0000a7a0


	//   ....[26]....
        /*078c*/ 	.word	0x0000b520


	//   ....[27]....
        /*0790*/ 	.word	0x0000b630


	//   ....[28]....
        /*0794*/ 	.word	0x0000bbd0


	//   ....[29]....
        /*0798*/ 	.word	0x0000bc60


	//   ....[30]....
        /*079c*/ 	.word	0x0000cac0


	//   ....[31]....
        /*07a0*/ 	.word	0x0000cb00


	//   ....[32]....
        /*07a4*/ 	.word	0x0000cc30


	//   ....[33]....
        /*07a8*/ 	.word	0x0000cc50


	//   ....[34]....
        /*07ac*/ 	.word	0x0000df20


	//   ....[35]....
        /*07b0*/ 	.word	0x0000df60


	//   ....[36]....
        /*07b4*/ 	.word	0x0000df90


	//   ....[37]....
        /*07b8*/ 	.word	0x0000dfc0


	//   ....[38]....
        /*07bc*/ 	.word	0x0000e690


	//   ....[39]....
        /*07c0*/ 	.word	0x0000e6d0


	//   ....[40]....
        /*07c4*/ 	.word	0x0000e7a0


	//   ....[41]....
        /*07c8*/ 	.word	0x0000e7c0


	//   ....[42]....
        /*07cc*/ 	.word	0x0000e890


	//   ....[43]....
        /*07d0*/ 	.word	0x0000e8b0


	//   ....[44]....
        /*07d4*/ 	.word	0x0000e990


	//   ....[45]....
        /*07d8*/ 	.word	0x0000e9b0


	//   ....[46]....
        /*07dc*/ 	.word	0x0000edb0


	//   ....[47]....
        /*07e0*/ 	.word	0x0000edc0


	//   ....[48]....
        /*07e4*/ 	.word	0x0000f210


	//   ....[49]....
        /*07e8*/ 	.word	0x0000f220


	//   ....[50]....
        /*07ec*/ 	.word	0x000100a0


	//   ....[51]....
        /*07f0*/ 	.word	0x000100c0


	//   ....[52]....
        /*07f4*/ 	.word	0x00010190


	//   ....[53]....
        /*07f8*/ 	.word	0x000101b0


	//   ....[54]....
        /*07fc*/ 	.word	0x00010280


	//   ....[55]....
        /*0800*/ 	.word	0x000102a0


	//   ....[56]....
        /*0804*/ 	.word	0x00010380


	//   ....[57]....
        /*0808*/ 	.word	0x000103a0


	//   ....[58]....
        /*080c*/ 	.word	0x00010510


	//   ....[59]....
        /*0810*/ 	.word	0x00010750


	//   ....[60]....
        /*0814*/ 	.word	0x00010780


	//   ....[61]....
        /*0818*/ 	.word	0x000107b0


	//   ....[62]....
        /*081c*/ 	.word	0x000107e0


	//   ....[63]....
        /*0820*/ 	.word	0x00010810


	//   ....[64]....
        /*0824*/ 	.word	0x00010840


	//   ....[65]....
        /*0828*/ 	.word	0x000109f0


	//   ....[66]....
        /*082c*/ 	.word	0x00010a20


	//   ....[67]....
        /*0830*/ 	.word	0x00010a50


	//   ....[68]....
        /*0834*/ 	.word	0x00010a80


	//   ....[69]....
        /*0838*/ 	.word	0x00010ab0


	//   ....[70]....
        /*083c*/ 	.word	0x00010ae0


	//   ....[71]....
        /*0840*/ 	.word	0x00010b80


	//   ....[72]....
        /*0844*/ 	.word	0x00010bb0


	//   ....[73]....
        /*0848*/ 	.word	0x00010bc0


	//   ....[74]....
        /*084c*/ 	.word	0x00010bf0


	//   ....[75]....
        /*0850*/ 	.word	0x00012990


	//   ....[76]....
        /*0854*/ 	.word	0x000135d0


	//   ....[77]....
        /*0858*/ 	.word	0x000135f0


	//   ....[78]....
        /*085c*/ 	.word	0x00013600


	//   ....[79]....
        /*0860*/ 	.word	0x00013630


	//   ....[80]....
        /*0864*/ 	.word	0x00013750


	//   ....[81]....
        /*0868*/ 	.word	0x00013760


	//   ....[82]....
        /*086c*/ 	.word	0x00013800


	//   ....[83]....
        /*0870*/ 	.word	0x00013810


	//   ....[84]....
        /*0874*/ 	.word	0x000138b0


	//   ....[85]....
        /*0878*/ 	.word	0x000138c0


	//   ....[86]....
        /*087c*/ 	.word	0x00013960


	//   ....[87]....
        /*0880*/ 	.word	0x00013970


	//   ....[88]....
        /*0884*/ 	.word	0x000139f0


	//   ....[89]....
        /*0888*/ 	.word	0x00013a20


	//   ....[90]....
        /*088c*/ 	.word	0x00013a70


	//   ....[91]....
        /*0890*/ 	.word	0x00013ab0


	//   ....[92]....
        /*0894*/ 	.word	0x000166c0


	//   ....[93]....
        /*0898*/ 	.word	0x00016740


	//   ....[94]....
        /*089c*/ 	.word	0x00016770


	//   ....[95]....
        /*08a0*/ 	.word	0x00016780


	//   ....[96]....
        /*08a4*/ 	.word	0x000167b0


	//   ....[97]....
        /*08a8*/ 	.word	0x000167e0


	//   ....[98]....
        /*08ac*/ 	.word	0x00016810


	//   ....[99]....
        /*08b0*/ 	.word	0x00016840


	//   ....[100]....
        /*08b4*/ 	.word	0x00016a10


	//   ....[101]....
        /*08b8*/ 	.word	0x00016a40


	//   ....[102]....
        /*08bc*/ 	.word	0x00016a70


	//   ....[103]....
        /*08c0*/ 	.word	0x00016aa0


	//   ....[104]....
        /*08c4*/ 	.word	0x00016ad0


	//   ....[105]....
        /*08c8*/ 	.word	0x00016b00


	//   ....[106]....
        /*08cc*/ 	.word	0x00016bd0


	//   ....[107]....
        /*08d0*/ 	.word	0x00016bf0


	//   ....[108]....
        /*08d4*/ 	.word	0x00016c00


	//   ....[109]....
        /*08d8*/ 	.word	0x00016c80


	//   ....[110]....
        /*08dc*/ 	.word	0x000177d0


	//   ....[111]....
        /*08e0*/ 	.word	0x00017e60


	//   ....[112]....
        /*08e4*/ 	.word	0x00018040


	//   ....[113]....
        /*08e8*/ 	.word	0x00018090


	//   ....[114]....
        /*08ec*/ 	.word	0x000181c0


	//   ....[115]....
        /*08f0*/ 	.word	0x00018210


	//   ....[116]....
        /*08f4*/ 	.word	0x00018350


	//   ....[117]....
        /*08f8*/ 	.word	0x000183c0


	//   ....[118]....
        /*08fc*/ 	.word	0x000184f0


	//   ....[119]....
        /*0900*/ 	.word	0x00018540


	//   ....[120]....
        /*0904*/ 	.word	0x00018670


	//   ....[121]....
        /*0908*/ 	.word	0x000186c0


	//   ....[122]....
        /*090c*/ 	.word	0x000187f0


	//   ....[123]....
        /*0910*/ 	.word	0x00018840


	//   ....[124]....
        /*0914*/ 	.word	0x00018950


	//   ....[125]....
        /*0918*/ 	.word	0x000189c0


	//   ....[126]....
        /*091c*/ 	.word	0x00018ad0


	//   ....[127]....
        /*0920*/ 	.word	0x00018b20


	//   ....[128]....
        /*0924*/ 	.word	0x00018e50


	//   ....[129]....
        /*0928*/ 	.word	0x00018ef0


	//   ....[130]....
        /*092c*/ 	.word	0x00019090


	//   ....[131]....
        /*0930*/ 	.word	0x00019110


	//   ....[132]....
        /*0934*/ 	.word	0x00019190


	//   ....[133]....
        /*0938*/ 	.word	0x00019210


	//   ....[134]....
        /*093c*/ 	.word	0x00019290


	//   ....[135]....
        /*0940*/ 	.word	0x00019320


	//   ....[136]....
        /*0944*/ 	.word	0x000193c0


	//   ....[137]....
        /*0948*/ 	.word	0x00019470


	//   ....[138]....
        /*094c*/ 	.word	0x000194f0


	//   ....[139]....
        /*0950*/ 	.word	0x00019570


	//   ....[140]....
        /*0954*/ 	.word	0x000195f0


	//   ....[141]....
        /*0958*/ 	.word	0x00019680


	//   ....[142]....
        /*095c*/ 	.word	0x00019700


	//   ....[143]....
        /*0960*/ 	.word	0x000197b0


	//   ....[144]....
        /*0964*/ 	.word	0x00019800


	//   ....[145]....
        /*0968*/ 	.word	0x000198c0


	//   ....[146]....
        /*096c*/ 	.word	0x000199f0


	//----- nvinfo : EIATTR_REG_RECONFIG
	.align		4
.L_209:
        /*0970*/ 	.byte	0x01, 0x54
	.zero		2


	//----- nvinfo : EIATTR_SYSCALL_OFFSETS
	.align		4
        /*0974*/ 	.byte	0x04, 0x46
        /*0976*/ 	.short	(.L_211 - .L_210)


	//   ....[0]....
.L_210:
        /*0978*/ 	.word	0x00002020


	//   ....[1]....
        /*097c*/ 	.word	0x000125b0


	//   ....[2]....
        /*0980*/ 	.word	0x00012700


	//   ....[3]....
        /*0984*/ 	.word	0x000127f0


	//   ....[4]....
        /*0988*/ 	.word	0x000130f0


	//----- nvinfo : EIATTR_MBARRIER_INSTR_OFFSETS
	.align		4
.L_211:
        /*098c*/ 	.byte	0x04, 0x39
        /*098e*/ 	.short	(.L_213 - .L_212)


	//   ....[0]....
.L_212:
        /*0990*/ 	.word	0x00000270
        /*0994*/ 	.word	0x000000ff
        /*0998*/ 	.word	0x0002a800
        /*099c*/ 	.short	0x0100
        /*099e*/ 	.byte	0x08
	.zero		1


	//   ....[1]....
        /*09a0*/ 	.word	0x00000280
        /*09a4*/ 	.word	0x000000ff
        /*09a8*/ 	.word	0x0002a820
        /*09ac*/ 	.short	0x0100
        /*09ae*/ 	.byte	0x08
	.zero		1


	//   ....[2]....
        /*09b0*/ 	.word	0x00000370
        /*09b4*/ 	.word	0x000000ff
        /*09b8*/ 	.word	0x0002a830
        /*09bc*/ 	.short	0x0100
        /*09be*/ 	.byte	0x08
	.zero		1


	//   ....[3]....
        /*09c0*/ 	.word	0x00000380
        /*09c4*/ 	.word	0x000000ff
        /*09c8*/ 	.word	0x0002a840
        /*09cc*/ 	.short	0x0100
        /*09ce*/ 	.byte	0x08
	.zero		1


	//   ....[4]....
        /*09d0*/ 	.word	0x00000390
        /*09d4*/ 	.word	0x000000ff
        /*09d8*/ 	.word	0x0002a838
        /*09dc*/ 	.short	0x0100
        /*09de*/ 	.byte	0x08
	.zero		1


	//   ....[5]....
        /*09e0*/ 	.word	0x000003a0
        /*09e4*/ 	.word	0x000000ff
        /*09e8*/ 	.word	0x0002a848
        /*09ec*/ 	.short	0x0100
        /*09ee*/ 	.byte	0x08
	.zero		1


	//   ....[6]....
        /*09f0*/ 	.word	0x000004d0
        /*09f4*/ 	.word	0x000000ff
        /*09f8*/ 	.word	0x0002a850
        /*09fc*/ 	.short	0x0100
        /*09fe*/ 	.byte	0x08
	.zero		1


	//   ....[7]....
        /*0a00*/ 	.word	0x000004e0
        /*0a04*/ 	.word	0x000000ff
        /*0a08*/ 	.word	0x0002a860
        /*0a0c*/ 	.short	0x0100
        /*0a0e*/ 	.byte	0x08
	.zero		1


	//   ....[8]....
        /*0a10*/ 	.word	0x000004f0
        /*0a14*/ 	.word	0x000000ff
        /*0a18*/ 	.word	0x0002a858
        /*0a1c*/ 	.short	0x0100
        /*0a1e*/ 	.byte	0x08
	.zero		1


	//   ....[9]....
        /*0a20*/ 	.word	0x00000500
        /*0a24*/ 	.word	0x000000ff
        /*0a28*/ 	.word	0x0002a868
        /*0a2c*/ 	.short	0x0100
        /*0a2e*/ 	.byte	0x08
	.zero		1


	//   ....[10]....
        /*0a30*/ 	.word	0x000005f0
        /*0a34*/ 	.word	0x000000ff
        /*0a38*/ 	.word	0x0002a870
        /*0a3c*/ 	.short	0x0100
        /*0a3e*/ 	.byte	0x06
	.zero		1


	//   ....[11]....
        /*0a40*/ 	.word	0x00000600
        /*0a44*/ 	.word	0x000000ff
        /*0a48*/ 	.word	0x0002a880
        /*0a4c*/ 	.short	0x0100
        /*0a4e*/ 	.byte	0x06
	.zero		1


	//   ....[12]....
        /*0a50*/ 	.word	0x00000610
        /*0a54*/ 	.word	0x000000ff
        /*0a58*/ 	.word	0x0002a878
        /*0a5c*/ 	.short	0x0100
        /*0a5e*/ 	.byte	0x06
	.zero		1


	//   ....[13]....
        /*0a60*/ 	.word	0x00000620
        /*0a64*/ 	.word	0x000000ff
        /*0a68*/ 	.word	0x0002a888
        /*0a6c*/ 	.short	0x0100
        /*0a6e*/ 	.byte	0x06
	.zero		1


	//   ....[14]....
        /*0a70*/ 	.word	0x00000750
        /*0a74*/ 	.word	0x000000ff
        /*0a78*/ 	.word	0x0002a890
        /*0a7c*/ 	.short	0x0100
        /*0a7e*/ 	.byte	0x08
	.zero		1


	//   ....[15]....
        /*0a80*/ 	.word	0x00000760
        /*0a84*/ 	.word	0x000000ff
        /*0a88*/ 	.word	0x0002a8a0
        /*0a8c*/ 	.short	0x0100
        /*0a8e*/ 	.byte	0x08
	.zero		1


	//   ....[16]....
        /*0a90*/ 	.word	0x00000770
        /*0a94*/ 	.word	0x000000ff
        /*0a98*/ 	.word	0x0002a898
        /*0a9c*/ 	.short	0x0100
        /*0a9e*/ 	.byte	0x08
	.zero		1


	//   ....[17]....
        /*0aa0*/ 	.word	0x00000780
        /*0aa4*/ 	.word	0x000000ff
        /*0aa8*/ 	.word	0x0002a8a8
        /*0aac*/ 	.short	0x0100
        /*0aae*/ 	.byte	0x08
	.zero		1


	//   ....[18]....
        /*0ab0*/ 	.word	0x000008b0
        /*0ab4*/ 	.word	0x000000ff
        /*0ab8*/ 	.word	0x0002a8b0
        /*0abc*/ 	.short	0x0100
        /*0abe*/ 	.byte	0x08
	.zero		1


	//   ....[19]....
        /*0ac0*/ 	.word	0x000008c0
        /*0ac4*/ 	.word	0x000000ff
        /*0ac8*/ 	.word	0x0002a8c0
        /*0acc*/ 	.short	0x0100
        /*0ace*/ 	.byte	0x08
	.zero		1


	//   ....[20]....
        /*0ad0*/ 	.word	0x000008d0
        /*0ad4*/ 	.word	0x000000ff
        /*0ad8*/ 	.word	0x0002a8b8
        /*0adc*/ 	.short	0x0100
        /*0ade*/ 	.byte	0x08
	.zero		1


	//   ....[21]....
        /*0ae0*/ 	.word	0x000008e0
        /*0ae4*/ 	.word	0x000000ff
        /*0ae8*/ 	.word	0x0002a8c8
        /*0aec*/ 	.short	0x0100
        /*0aee*/ 	.byte	0x08
	.zero		1


	//   ....[22]....
        /*0af0*/ 	.word	0x000020c0
        /*0af4*/ 	.word	0x000000ff
        /*0af8*/ 	.word	0x0002a800
        /*0afc*/ 	.short	0x010a
        /*0afe*/ 	.byte	0x25
	.zero		1


	//   ....[23]....
        /*0b00*/ 	.word	0x00002140
        /*0b04*/ 	.word	0x00000003
        /*0b08*/ 	.word	0x0002a830
        /*0b0c*/ 	.short	0x010a
        /*0b0e*/ 	.byte	0x3f
	.zero		1


	//   ....[24]....
        /*0b10*/ 	.word	0x000021b0
        /*0b14*/ 	.word	0x00000003
        /*0b18*/ 	.word	0x0002a830
        /*0b1c*/ 	.short	0x010a
        /*0b1e*/ 	.byte	0x3f
	.zero		1


	//   ....[25]....
        /*0b20*/ 	.word	0x00002900
        /*0b24*/ 	.word	0x00000000
        /*0b28*/ 	.word	0x00000000
        /*0b2c*/ 	.short	0x0101
        /*0b2e*/ 	.byte	0x3f
	.zero		1


	//   ....[26]....
        /*0b30*/ 	.word	0x00004d10
        /*0b34*/ 	.word	0x000000ff
        /*0b38*/ 	.word	0x0002a830
        /*0b3c*/ 	.short	0x010a
        /*0b3e*/ 	.byte	0x06
	.zero		1


	//   ....[27]....
        /*0b40*/ 	.word	0x00004d50
        /*0b44*/ 	.word	0x000000ff
        /*0b48*/ 	.word	0x0002a830
        /*0b4c*/ 	.short	0x010a
        /*0b4e*/ 	.byte	0x06
	.zero		1


	//   ....[28]....
        /*0b50*/ 	.word	0x000055d0
        /*0b54*/ 	.word	0x000000ff
        /*0b58*/ 	.word	0x0002a850
        /*0b5c*/ 	.short	0x010a
        /*0b5e*/ 	.byte	0x05
	.zero		1


	//   ....[29]....
        /*0b60*/ 	.word	0x00005610
        /*0b64*/ 	.word	0x000000ff
        /*0b68*/ 	.word	0x0002a850
        /*0b6c*/ 	.short	0x010a
        /*0b6e*/ 	.byte	0x05
	.zero		1


	//   ....[30]....
        /*0b70*/ 	.word	0x00005970
        /*0b74*/ 	.word	0x00000000
        /*0b78*/ 	.word	0x00000000
        /*0b7c*/ 	.short	0x0101
        /*0b7e*/ 	.byte	0x3f
	.zero		1


	//   ....[31]....
        /*0b80*/ 	.word	0x000072b0
        /*0b84*/ 	.word	0x0000006b
        /*0b88*/ 	.word	0x00000000
        /*0b8c*/ 	.short	0x0101
        /*0b8e*/ 	.byte	0x3f
	.zero		1


	//   ....[32]....
        /*0b90*/ 	.word	0x00007d50
        /*0b94*/ 	.word	0x000000ff
        /*0b98*/ 	.word	0x0002a830
        /*0b9c*/ 	.short	0x010a
        /*0b9e*/ 	.byte	0x05
	.zero		1


	//   ....[33]....
        /*0ba0*/ 	.word	0x00007d90
        /*0ba4*/ 	.word	0x000000ff
        /*0ba8*/ 	.word	0x0002a830
        /*0bac*/ 	.short	0x010a
        /*0bae*/ 	.byte	0x05
	.zero		1


	//   ....[34]....
        /*0bb0*/ 	.word	0x00008610
        /*0bb4*/ 	.word	0x000000ff
        /*0bb8*/ 	.word	0x0002a850
        /*0bbc*/ 	.short	0x010a
        /*0bbe*/ 	.byte	0x05
	.zero		1


	//   ....[35]....
        /*0bc0*/ 	.word	0x00008650
        /*0bc4*/ 	.word	0x000000ff
        /*0bc8*/ 	.word	0x0002a850
        /*0bcc*/ 	.short	0x010a
        /*0bce*/ 	.byte	0x05
	.zero		1


	//   ....[36]....
        /*0bd0*/ 	.word	0x000093b0
        /*0bd4*/ 	.word	0x0000005b
        /*0bd8*/ 	.word	0x00000000
        /*0bdc*/ 	.short	0x0101
        /*0bde*/ 	.byte	0x3f
	.zero		1


	//   ....[37]....
        /*0be0*/ 	.word	0x00009420
        /*0be4*/ 	.word	0x0000005f
        /*0be8*/ 	.word	0x00000000
        /*0bec*/ 	.short	0x0101
        /*0bee*/ 	.byte	0x3f
	.zero		1


	//   ....[38]....
        /*0bf0*/ 	.word	0x00009960
        /*0bf4*/ 	.word	0x000000ff
        /*0bf8*/ 	.word	0x0002a830
        /*0bfc*/ 	.short	0x010a
        /*0bfe*/ 	.byte	0x05
	.zero		1


	//   ....[39]....
        /*0c00*/ 	.word	0x000099a0
        /*0c04*/ 	.word	0x000000ff
        /*0c08*/ 	.word	0x0002a830
        /*0c0c*/ 	.short	0x010a
        /*0c0e*/ 	.byte	0x05
	.zero		1


	//   ....[40]....
        /*0c10*/ 	.word	0x0000a220
        /*0c14*/ 	.word	0x000000ff
        /*0c18*/ 	.word	0x0002a850
        /*0c1c*/ 	.short	0x010a
        /*0c1e*/ 	.byte	0x05
	.zero		1


	//   ....[41]....
        /*0c20*/ 	.word	0x0000a260
        /*0c24*/ 	.word	0x000000ff
        /*0c28*/ 	.word	0x0002a850
        /*0c2c*/ 	.short	0x010a
        /*0c2e*/ 	.byte	0x05
	.zero		1


	//   ....[42]....
        /*0c30*/ 	.word	0x0000a540
        /*0c34*/ 	.word	0x00000000
        /*0c38*/ 	.word	0x00000000
        /*0c3c*/ 	.short	0x0101
        /*0c3e*/ 	.byte	0x3f
	.zero		1


	//   ....[43]....
        /*0c40*/ 	.word	0x0000bcd0
        /*0c44*/ 	.word	0x0000006d
        /*0c48*/ 	.word	0x00000000
        /*0c4c*/ 	.short	0x0101
        /*0c4e*/ 	.byte	0x3f
	.zero		1


	//   ....[44]....
        /*0c50*/ 	.word	0x0000ca30
        /*0c54*/ 	.word	0x000000ff
        /*0c58*/ 	.word	0x0002a850
        /*0c5c*/ 	.short	0x010a
        /*0c5e*/ 	.byte	0x05
	.zero		1


	//   ....[45]....
        /*0c60*/ 	.word	0x0000ca70
        /*0c64*/ 	.word	0x000000ff
        /*0c68*/ 	.word	0x0002a850
        /*0c6c*/ 	.short	0x010a
        /*0c6e*/ 	.byte	0x05
	.zero		1


	//   ....[46]....
        /*0c70*/ 	.word	0x0000cf10
        /*0c74*/ 	.word	0x0000000a
        /*0c78*/ 	.word	0x00000000
        /*0c7c*/ 	.short	0x0101
        /*0c7e*/ 	.byte	0x3f
	.zero		1


	//   ....[47]....
        /*0c80*/ 	.word	0x0000e6c0
        /*0c84*/ 	.word	0x00000010
        /*0c88*/ 	.word	0x00000000
        /*0c8c*/ 	.short	0x0101
        /*0c8e*/ 	.byte	0x3f
	.zero		1


	//   ....[48]....
        /*0c90*/ 	.word	0x0000ebe0
        /*0c94*/ 	.word	0x00000006
        /*0c98*/ 	.word	0x00000000
        /*0c9c*/ 	.short	0x0101
        /*0c9e*/ 	.byte	0x3f
	.zero		1


	//   ....[49]....
        /*0ca0*/ 	.word	0x00012c10
        /*0ca4*/ 	.word	0x00000000
        /*0ca8*/ 	.word	0x0002a840
        /*0cac*/ 	.short	0x010a
        /*0cae*/ 	.byte	0x3f
	.zero		1


	//   ....[50]....
        /*0cb0*/ 	.word	0x00013bd0
        /*0cb4*/ 	.word	0x00000012
        /*0cb8*/ 	.word	0x0002a800
        /*0cbc*/ 	.short	0x0107
        /*0cbe*/ 	.byte	0x3f
	.zero		1


	//   ....[51]....
        /*0cc0*/ 	.word	0x00013ce0
        /*0cc4*/ 	.word	0x00000012
        /*0cc8*/ 	.word	0x0002a800
        /*0ccc*/ 	.short	0x0101
        /*0cce*/ 	.byte	0x3f
	.zero		1


	//   ....[52]....
        /*0cd0*/ 	.word	0x00013d00
        /*0cd4*/ 	.word	0x00000012
        /*0cd8*/ 	.word	0x0002a820
        /*0cdc*/ 	.short	0x010a
        /*0cde*/ 	.byte	0x3f
	.zero		1


	//   ....[53]....
        /*0ce0*/ 	.word	0x00014130
        /*0ce4*/ 	.word	0x00000003
        /*0ce8*/ 	.word	0x0002a840
        /*0cec*/ 	.short	0x010a
        /*0cee*/ 	.byte	0x3f
	.zero		1


	//   ....[54]....
        /*0cf0*/ 	.word	0x000145c0
        /*0cf4*/ 	.word	0x00000003
        /*0cf8*/ 	.word	0x00000060
        /*0cfc*/ 	.short	0x010a
        /*0cfe*/ 	.byte	0x3f
	.zero		1


	//   ....[55]....
        /*0d00*/ 	.word	0x00014c50
        /*0d04*/ 	.word	0x00000003
        /*0d08*/ 	.word	0x0002a840
        /*0d0c*/ 	.short	0x010a
        /*0d0e*/ 	.byte	0x3f
	.zero		1


	//   ....[56]....
        /*0d10*/ 	.word	0x000150e0
        /*0d14*/ 	.word	0x00000002
        /*0d18*/ 	.word	0x00000060
        /*0d1c*/ 	.short	0x010a
        /*0d1e*/ 	.byte	0x3f
	.zero		1


	//   ....[57]....
        /*0d20*/ 	.word	0x000156c0
        /*0d24*/ 	.word	0x00000002
        /*0d28*/ 	.word	0x0002a840
        /*0d2c*/ 	.short	0x010a
        /*0d2e*/ 	.byte	0x3f
	.zero		1


	//   ....[58]....
        /*0d30*/ 	.word	0x00015b50
        /*0d34*/ 	.word	0x00000002
        /*0d38*/ 	.word	0x00000060
        /*0d3c*/ 	.short	0x010a
        /*0d3e*/ 	.byte	0x3f
	.zero		1


	//   ....[59]....
        /*0d40*/ 	.word	0x000160e0
        /*0d44*/ 	.word	0x00000000
        /*0d48*/ 	.word	0x0002a860
        /*0d4c*/ 	.short	0x010a
        /*0d4e*/ 	.byte	0x3f
	.zero		1


	//   ....[60]....
        /*0d50*/ 	.word	0x00017750
        /*0d54*/ 	.word	0x00000000
        /*0d58*/ 	.word	0x0002a820
        /*0d5c*/ 	.short	0x010a
        /*0d5e*/ 	.byte	0x3f
	.zero		1


	//   ....[61]....
        /*0d60*/ 	.word	0x00017960
        /*0d64*/ 	.word	0x00000006
        /*0d68*/ 	.word	0x00000000
        /*0d6c*/ 	.short	0x010a
        /*0d6e*/ 	.byte	0x3f
	.zero		1


	//   ....[62]....
        /*0d70*/ 	.word	0x00017990
        /*0d74*/ 	.word	0x00000007
        /*0d78*/ 	.word	0x00000000
        /*0d7c*/ 	.short	0x010a
        /*0d7e*/ 	.byte	0x3f
	.zero		1


	//   ....[63]....
        /*0d80*/ 	.word	0x000179f0
        /*0d84*/ 	.word	0x00000004
        /*0d88*/ 	.word	0x00000000
        /*0d8c*/ 	.short	0x010a
        /*0d8e*/ 	.byte	0x3f
	.zero		1


	//   ....[64]....
        /*0d90*/ 	.word	0x00017a20
        /*0d94*/ 	.word	0x00000003
        /*0d98*/ 	.word	0x00000000
        /*0d9c*/ 	.short	0x010a
        /*0d9e*/ 	.byte	0x3f
	.zero		1


	//   ....[65]....
        /*0da0*/ 	.word	0x00017a90
        /*0da4*/ 	.word	0x00000003
        /*0da8*/ 	.word	0x0002a800
        /*0dac*/ 	.short	0x010a
        /*0dae*/ 	.byte	0x3f
	.zero		1


	//   ....[66]....
        /*0db0*/ 	.word	0x00017ae0
        /*0db4*/ 	.word	0x00000003
        /*0db8*/ 	.word	0x0002a830
        /*0dbc*/ 	.short	0x010a
        /*0dbe*/ 	.byte	0x3f
	.zero		1


	//   ....[67]....
        /*0dc0*/ 	.word	0x00017b40
        /*0dc4*/ 	.word	0x0000000c
        /*0dc8*/ 	.word	0x0002a830
        /*0dcc*/ 	.short	0x010a
        /*0dce*/ 	.byte	0x3f
	.zero		1


	//   ....[68]....
        /*0dd0*/ 	.word	0x00017ba0
        /*0dd4*/ 	.word	0x00000009
        /*0dd8*/ 	.word	0x0002a850
        /*0ddc*/ 	.short	0x010a
        /*0dde*/ 	.byte	0x3f
	.zero		1


	//   ....[69]....
        /*0de0*/ 	.word	0x00017c00
        /*0de4*/ 	.word	0x00000008
        /*0de8*/ 	.word	0x0002a830
        /*0dec*/ 	.short	0x010a
        /*0dee*/ 	.byte	0x3f
	.zero		1


	//   ....[70]....
        /*0df0*/ 	.word	0x00017c60
        /*0df4*/ 	.word	0x00000003
        /*0df8*/ 	.word	0x0002a850
        /*0dfc*/ 	.short	0x010a
        /*0dfe*/ 	.byte	0x3f
	.zero		1


	//   ....[71]....
        /*0e00*/ 	.word	0x00017cc0
        /*0e04*/ 	.word	0x00000008
        /*0e08*/ 	.word	0x0002a830
        /*0e0c*/ 	.short	0x010a
        /*0e0e*/ 	.byte	0x3f
	.zero		1


	//   ....[72]....
        /*0e10*/ 	.word	0x00017d20
        /*0e14*/ 	.word	0x00000003
        /*0e18*/ 	.word	0x0002a850
        /*0e1c*/ 	.short	0x010a
        /*0e1e*/ 	.byte	0x3f
	.zero		1


	//   ....[73]....
        /*0e20*/ 	.word	0x00017d80
        /*0e24*/ 	.word	0x00000005
        /*0e28*/ 	.word	0x0002a850
        /*0e2c*/ 	.short	0x010a
        /*0e2e*/ 	.byte	0x3f
	.zero		1


	//   ....[74]....
        /*0e30*/ 	.word	0x00017f20
        /*0e34*/ 	.word	0x00000000
        /*0e38*/ 	.word	0x0002a840
        /*0e3c*/ 	.short	0x010a
        /*0e3e*/ 	.byte	0x3f
	.zero		1


	//   ....[75]....
        /*0e40*/ 	.word	0x00018b60
        /*0e44*/ 	.word	0x00000012
        /*0e48*/ 	.word	0x0002a820
        /*0e4c*/ 	.short	0x010a
        /*0e4e*/ 	.byte	0x3f
	.zero		1


	//   ....[76]....
        /*0e50*/ 	.word	0x00018bb0
        /*0e54*/ 	.word	0x00000003
        /*0e58*/ 	.word	0x0002a840
        /*0e5c*/ 	.short	0x010a
        /*0e5e*/ 	.byte	0x3f
	.zero		1


	//   ....[77]....
        /*0e60*/ 	.word	0x00018c00
        /*0e64*/ 	.word	0x00000003
        /*0e68*/ 	.word	0x00000060
        /*0e6c*/ 	.short	0x010a
        /*0e6e*/ 	.byte	0x3f
	.zero		1


	//   ....[78]....
        /*0e70*/ 	.word	0x00018c50
        /*0e74*/ 	.word	0x00000003
        /*0e78*/ 	.word	0x0002a840
        /*0e7c*/ 	.short	0x010a
        /*0e7e*/ 	.byte	0x3f
	.zero		1


	//   ....[79]....
        /*0e80*/ 	.word	0x00018ca0
        /*0e84*/ 	.word	0x00000002
        /*0e88*/ 	.word	0x00000060
        /*0e8c*/ 	.short	0x010a
        /*0e8e*/ 	.byte	0x3f
	.zero		1


	//   ....[80]....
        /*0e90*/ 	.word	0x00018cf0
        /*0e94*/ 	.word	0x00000002
        /*0e98*/ 	.word	0x0002a840
        /*0e9c*/ 	.short	0x010a
        /*0e9e*/ 	.byte	0x3f
	.zero		1


	//   ....[81]....
        /*0ea0*/ 	.word	0x00018d40
        /*0ea4*/ 	.word	0x00000002
        /*0ea8*/ 	.word	0x00000060
        /*0eac*/ 	.short	0x010a
        /*0eae*/ 	.byte	0x3f
	.zero		1


	//   ....[82]....
        /*0eb0*/ 	.word	0x00018d90
        /*0eb4*/ 	.word	0x00000000
        /*0eb8*/ 	.word	0x0002a860
        /*0ebc*/ 	.short	0x010a
        /*0ebe*/ 	.byte	0x3f
	.zero		1


	//   ....[83]....
        /*0ec0*/ 	.word	0x00019910
        /*0ec4*/ 	.word	0x00000000
        /*0ec8*/ 	.word	0x0002a820
        /*0ecc*/ 	.short	0x010a
        /*0ece*/ 	.byte	0x3f
	.zero		1


	//   ....[84]....
        /*0ed0*/ 	.word	0x00019ab0
        /*0ed4*/ 	.word	0x00000006
        /*0ed8*/ 	.word	0x00000000
        /*0edc*/ 	.short	0x010a
        /*0ede*/ 	.byte	0x3f
	.zero		1


	//   ....[85]....
        /*0ee0*/ 	.word	0x00019b00
        /*0ee4*/ 	.word	0x00000007
        /*0ee8*/ 	.word	0x00000000
        /*0eec*/ 	.short	0x010a
        /*0eee*/ 	.byte	0x3f
	.zero		1


	//   ....[86]....
        /*0ef0*/ 	.word	0x00019b50
        /*0ef4*/ 	.word	0x00000004
        /*0ef8*/ 	.word	0x00000000
        /*0efc*/ 	.short	0x010a
        /*0efe*/ 	.byte	0x3f
	.zero		1


	//----- nvinfo : EIATTR_NUM_MBARRIERS
	.align		4
.L_213:
        /*0f00*/ 	.byte	0x03, 0x38
        /*0f02*/ 	.short	0x0016


	//----- nvinfo : EIATTR_EXIT_INSTR_OFFSETS
	.align		4
        /*0f04*/ 	.byte	0x04, 0x1c
        /*0f06*/ 	.short	(.L_215 - .L_214)


	//   ....[0]....
.L_214:
        /*0f08*/ 	.word	0x00000a50


	//   ....[1]....
        /*0f0c*/ 	.word	0x000104b0


	//   ....[2]....
        /*0f10*/ 	.word	0x00017a70


	//----- nvinfo : EIATTR_MAX_THREADS
	.align		4
.L_215:
        /*0f14*/ 	.byte	0x04, 0x05
        /*0f16*/ 	.short	(.L_217 - .L_216)
.L_216:
        /*0f18*/ 	.word	0x00000180
        /*0f1c*/ 	.word	0x00000001
        /*0f20*/ 	.word	0x00000001


	//----- nvinfo : EIATTR_CRS_STACK_SIZE
	.align		4
.L_217:
        /*0f24*/ 	.byte	0x04, 0x1e
        /*0f26*/ 	.short	(.L_219 - .L_218)
.L_218:
        /*0f28*/ 	.word	0x00000000


	//----- nvinfo : EIATTR_CBANK_PARAM_SIZE
	.align		4
.L_219:
        /*0f2c*/ 	.byte	0x03, 0x19
        /*0f2e*/ 	.short	0x0af0


	//----- nvinfo : EIATTR_PARAM_CBANK
	.align		4
        /*0f30*/ 	.byte	0x04, 0x0a
        /*0f32*/ 	.short	(.L_221 - .L_220)
	.align		4
.L_220:
        /*0f34*/ 	.word	index@(.nv.constant0._ZN7cutlass13device_kernelIN5flash11enable_sm90INS1_16FlashAttnFwdSm90INS1_25CollectiveMainloopFwdSm90ILi2EN4cute5tupleIJNS5_1CILi1EEES8_S8_EEENS6_IJNS7_ILi128EEENS7_ILi96EEENS7_ILi192EEEEEELi128ENS_10bfloat16_tEfNS_4arch4Sm90ELb0ELb1ELb0ELb1ELb0ELb0ELb0ELb1ELb1ELb1ELb1ELb0EEENS1_21CollectiveEpilogueFwdINS6_IJSA_SA_SB_EEES9_SE_SG_Li256ELb1ELb1ELb1ELb0EEENS1_36VarlenDynamicPersistentTileSchedulerILi128ELi96ELi256ELi128ELb1ELb1ELb1ELb1ELb0ELb1EEEEEEEEEvNT_6ParamsE)
        /*0f38*/ 	.short	0x0210
        /*0f3a*/ 	.short	0x0af0


	//----- nvinfo : EIATTR_SW_WAR
	.align		4
.L_221:
        /*0f3c*/ 	.byte	0x04, 0x36
        /*0f3e*/ 	.short	(.L_223 - .L_222)
.L_222:
        /*0f40*/ 	.word	0x00000008
.L_223:


//--------------------- .nv.info._ZN7cutlass13device_kernelIN5flash11enable_sm90INS1_16FlashAttnFwdSm90INS1_25CollectiveMainloopFwdSm90ILi2EN4cute5tupleIJNS5_1CILi1EEES8_S8_EEENS6_IJNS7_ILi128EEENS7_ILi96EEENS7_ILi192EEEEEELi128ENS_10bfloat16_tEfNS_4arch4Sm90ELb0ELb1ELb0ELb1ELb0ELb1ELb0ELb1ELb1ELb1ELb1ELb0EEENS1_21CollectiveEpilogueFwdINS6_IJSA_SA_SB_EEES9_SE_SG_Li256ELb1ELb1ELb1ELb0EEENS1_36VarlenDynamicPersistentTileSchedulerILi128ELi96ELi256ELi128ELb1ELb1ELb1ELb1ELb0ELb1EEEEEEEEEvNT_6ParamsE --------------------------
	.section	.nv.info._ZN7cutlass13device_kernelIN5flash11enable_sm90INS1_16FlashAttnFwdSm90INS1_25CollectiveMainloopFwdSm90ILi2EN4cute5tupleIJNS5_1CILi1EEES8_S8_EEENS6_IJNS7_ILi128EEENS7_ILi96EEENS7_ILi192EEEEEELi128ENS_10bfloat16_tEfNS_4arch4Sm90ELb0ELb1ELb0ELb1ELb0ELb1ELb0ELb1ELb1ELb1ELb1ELb0EEENS1_21CollectiveEpilogueFwdINS6_IJSA_SA_SB_EEES9_SE_SG_Li256ELb1ELb1ELb1ELb0EEENS1_36VarlenDynamicPersistentTileSchedulerILi128ELi96ELi256ELi128ELb1ELb1ELb1ELb1ELb0ELb1EEEEEEEEEvNT_6ParamsE,"",@"SHT_CUDA_INFO"
	.sectionflags	@""
	.align	4


	//----- nvinfo : EIATTR_CUDA_API_VERSION
	.align		4
        /*0000*/ 	.byte	0x04, 0x37
        /*0002*/ 	.short	(.L_225 - .L_224)
.L_224:
        /*0004*/ 	.word	0x00000082


	//----- nvinfo : EIATTR_KPARAM_INFO
	.align		4
.L_225:
        /*0008*/ 	.byte	0x04, 0x17
        /*000a*/ 	.short	(.L_227 - .L_226)
.L_226:
        /*000c*/ 	.word	0x00000000
        /*0010*/ 	.short	0x0000
        /*0012*/ 	.short	0x0070
        /*0014*/ 	.byte	0x00, 0xf0, 0x01, 0x2a


	//----- nvinfo : EIATTR_SPARSE_MMA_MASK
	.align		4
.L_227:
        /*0018*/ 	.byte	0x03, 0x50
        /*001a*/ 	.short	0x0000


	//----- nvinfo : EIATTR_MAXREG_COUNT
	.align		4
        /*001c*/ 	.byte	0x03, 0x1b
        /*001e*/ 	.short	0x00a8


	//----- nvinfo : EIATTR_NUM_BARRIERS
	.align		4
        /*0020*/ 	.byte	0x02, 0x4c
        /*0022*/ 	.byte	0x10
	.zero		1


	//----- nvinfo : EIATTR_EXTERNS
	.align		4
        /*0024*/ 	.byte	0x04, 0x0f
        /*0026*/ 	.short	(.L_229 - .L_228)


	//   ....[0]....
	.align		4
.L_228:
        /*0028*/ 	.word	index@(__assertfail)


	//----- nvinfo : EIATTR_ANNOTATIONS
	.align		4
.L_229:
        /*002c*/ 	.byte	0x04, 0x55
        /*002e*/ 	.short	(.L_231 - .L_230)


	//   ....[0]....
.L_230:
        /* <DEDUP_REMOVED lines=123> */


	//----- nvinfo : EIATTR_MERCURY_ISA_VERSION
	.align		4
.L_231:
        /*07c8*/ 	.byte	0x03, 0x5f
        /*07ca*/ 	.short	0x0101


	//----- nvinfo : EIATTR_UNUSED_LOAD_BYTE_OFFSET
	.align		4
        /*07cc*/ 	.byte	0x04, 0x44
        /*07ce*/ 	.short	(.L_233 - .L_232)


	//   ....[0]....
.L_232:
        /*07d0*/ 	.word	0x00000ab0
        /*07d4*/ 	.word	0x0000fff0


	//   ....[1]....
        /*07d8*/ 	.word	0x0001f510
        /*07dc*/ 	.word	0x0000fff0


	//----- nvinfo : EIATTR_INT_WARP_WIDE_INSTR_OFFSETS
	.align		4
.L_233:
        /*07e0*/ 	.byte	0x04, 0x31
        /*07e2*/ 	.short	(.L_235 - .L_234)


	//   ....[0]....
.L_234:
        /*07e4*/ 	.word	0x00000190


	//   ....[1]....
        /*07e8*/ 	.word	0x000001d0


	//   ....[2]....
        /*07ec*/ 	.word	0x00000240


	//   ....[3]....
        /*07f0*/ 	.word	0x00025c60


	//   ....[4]....
        /*07f4*/ 	.word	0x00025cf0


	//   ....[5]....
        /*07f8*/ 	.word	0x000297e0


	//   ....[6]....
        /*07fc*/ 	.word	0x00029840


	//----- nvinfo : EIATTR_COOP_GROUP_MASK_REGIDS
	.align		4
.L_235:
        /*0800*/ 	.byte	0x04, 0x29
        /*0802*/ 	.short	(.L_237 - .L_236)


	//   ....[0]....
.L_236:
        /*0804*/ 	.word	0xffffffff


	//   ....[1]....
        /*0808*/ 	.word	0xffffffff


	//   ....[2]....
        /*080c*/ 	.word	0xffffffff


	//   ....[3]....
        /*0810*/ 	.word	0xffffffff


	//   ....[4]....
        /*0814*/ 	.word	0xffffffff


	//   ....[5]....
        /*0818*/ 	.word	0xffffffff


	//   ....[6]....
        /*081c*/ 	.word	0xffffffff


	//   ....[7]....
        /*0820*/ 	.word	0xffffffff


	//   ....[8]....
        /*0824*/ 	.word	0xffffffff


	//   ....[9]....
        /*0828*/ 	.word	0xffffffff


	//   ....[10]....
        /*082c*/ 	.word	0xffffffff


	//   ....[11]....
        /*0830*/ 	.word	0xffffffff


	//   ....[12]....
        /*0834*/ 	.word	0xffffffff


	//   ....[13]....
        /*0838*/ 	.word	0xffffffff


	//   ....[14]....
        /*083c*/ 	.word	0xffffffff


	//   ....[15]....
        /*0840*/ 	.word	0xffffffff


	//   ....[16]....
        /*0844*/ 	.word	0xffffffff


	//   ....[17]....
        /*0848*/ 	.word	0xffffffff


	//   ....[18]....
        /*084c*/ 	.word	0xffffffff


	//   ....[19]....
        /*0850*/ 	.word	0xffffffff


	//   ....[20]....
        /*0854*/ 	.word	0xffffffff


	//   ....[21]....
        /*0858*/ 	.word	0xffffffff


	//   ....[22]....
        /*085c*/ 	.word	0xffffffff


	//   ....[23]....
        /*0860*/ 	.word	0xffffffff


	//   ....[24]....
        /*0864*/ 	.word	0xffffffff


	//   ....[25]....
        /*0868*/ 	.word	0xffffffff


	//   ....[26]....
        /*086c*/ 	.word	0xffffffff


	//   ....[27]....
        /*0870*/ 	.word	0xffffffff


	//   ....[28]....
        /*0874*/ 	.word	0xffffffff


	//   ....[29]....
        /*0878*/ 	.word	0xffffffff


	//   ....[30]....
        /*087c*/ 	.word	0xffffffff


	//   ....[31]....
        /*0880*/ 	.word	0xffffffff


	//   ....[32]....
        /*0884*/ 	.word	0xffffffff


	//   ....[33]....
        /*0888*/ 	.word	0xffffffff


	//   ....[34]....
        /*088c*/ 	.word	0xffffffff


	//   ....[35]....
        /*0890*/ 	.word	0xffffffff


	//   ....[36]....
        /*0894*/ 	.word	0xffffffff


	//   ....[37]....
        /*0898*/ 	.word	0xffffffff


	//   ....[38]....
        /*089c*/ 	.word	0xffffffff


	//   ....[39]....
        /*08a0*/ 	.word	0xffffffff


	//   ....[40]....
        /*08a4*/ 	.word	0xffffffff


	//   ....[41]....
        /*08a8*/ 	.word	0xffffffff


	//   ....[42]....
        /*08ac*/ 	.word	0xffffffff


	//   ....[43]....
        /*08b0*/ 	.word	0xffffffff


	//   ....[44]....
        /*08b4*/ 	.word	0xffffffff


	//   ....[45]....
        /*08b8*/ 	.word	0xffffffff


	//   ....[46]....
        /*08bc*/ 	.word	0xffffffff


	//   ....[47]....
        /*08c0*/ 	.word	0xffffffff


	//   ....[48]....
        /*08c4*/ 	.word	0xffffffff


	//   ....[49]....
        /*08c8*/ 	.word	0xffffffff


	//   ....[50]....
        /*08cc*/ 	.word	0xffffffff


	//   ....[51]....
        /*08d0*/ 	.word	0xffffffff


	//   ....[52]....
        /*08d4*/ 	.word	0xffffffff


	//   ....[53]....
        /*08d8*/ 	.word	0xffffffff


	//   ....[54]....
        /*08dc*/ 	.word	0xffffffff


	//   ....[55]....
        /*08e0*/ 	.word	0xffffffff


	//   ....[56]....
        /*08e4*/ 	.word	0xffffffff


	//   ....[57]....
        /*08e8*/ 	.word	0xffffffff


	//   ....[58]....
        /*08ec*/ 	.word	0xffffffff


	//   ....[59]....
        /*08f0*/ 	.word	0xffffffff


	//   ....[60]....
        /*08f4*/ 	.word	0xffffffff


	//   ....[61]....
        /*08f8*/ 	.word	0xffffffff


	//   ....[62]....
        /*08fc*/ 	.word	0xffffffff


	//   ....[63]....
        /*0900*/ 	.word	0xffffffff


	//   ....[64]....
        /*0904*/ 	.word	0xffffffff


	//   ....[65]....
        /*0908*/ 	.word	0xffffffff


	//   ....[66]....
        /*090c*/ 	.word	0xffffffff


	//   ....[67]....
        /*0910*/ 	.word	0xffffffff


	//   ....[68]....
        /*0914*/ 	.word	0xffffffff


	//   ....[69]....
        /*0918*/ 	.word	0xffffffff


	//   ....[70]....
        /*091c*/ 	.word	0xffffffff


	//   ....[71]....
        /*0920*/ 	.word	0xffffffff


	//   ....[72]....
        /*0924*/ 	.word	0xffffffff


	//   ....[73]....
        /*0928*/ 	.word	0xffffffff


	//   ....[74]....
        /*092c*/ 	.word	0xffffffff


	//   ....[75]....
        /*0930*/ 	.word	0xffffffff


	//   ....[76]....
        /*0934*/ 	.word	0xffffffff


	//   ....[77]....
        /*0938*/ 	.word	0xffffffff


	//   ....[78]....
        /*093c*/ 	.word	0xffffffff


	//   ....[79]....
        /*0940*/ 	.word	0xffffffff


	//   ....[80]....
        /*0944*/ 	.word	0xffffffff


	//   ....[81]....
        /*0948*/ 	.word	0xffffffff


	//   ....[82]....
        /*094c*/ 	.word	0xffffffff


	//   ....[83]....
        /*0950*/ 	.word	0xffffffff


	//   ....[84]....
        /*0954*/ 	.word	0xffffffff


	//   ....[85]....
        /*0958*/ 	.word	0xffffffff


	//   ....[86]....
        /*095c*/ 	.word	0xffffffff


	//   ....[87]....
        /*0960*/ 	.word	0xffffffff


	//   ....[88]....
        /*0964*/ 	.word	0xffffffff


	//   ....[89]....
        /*0968*/ 	.word	0xffffffff


	//   ....[90]....
        /*096c*/ 	.word	0xffffffff


	//   ....[91]....
        /*0970*/ 	.word	0xffffffff


	//   ....[92]....
        /*0974*/ 	.word	0xffffffff


	//   ....[93]....
        /*0978*/ 	.word	0xffffffff


	//   ....[94]....
        /*097c*/ 	.word	0xffffffff


	//   ....[95]....
        /*0980*/ 	.word	0xffffffff


	//   ....[96]....
        /*0984*/ 	.word	0xffffffff


	//   ....[97]....
        /*0988*/ 	.word	0xffffffff


	//   ....[98]....
        /*098c*/ 	.word	0xffffffff


	//   ....[99]....
        /*0990*/ 	.word	0xffffffff


	//   ....[100]....
        /*0994*/ 	.word	0xffffffff


	//   ....[101]....
        /*0998*/ 	.word	0xffffffff


	//   ....[102]....
        /*099c*/ 	.word	0xffffffff


	//   ....[103]....
        /*09a0*/ 	.word	0xffffffff


	//   ....[104]....
        /*09a4*/ 	.word	0xffffffff


	//   ....[105]....
        /*09a8*/ 	.word	0xffffffff


	//   ....[106]....
        /*09ac*/ 	.word	0xffffffff


	//   ....[107]....
        /*09b0*/ 	.word	0xffffffff


	//   ....[108]....
        /*09b4*/ 	.word	0xffffffff


	//   ....[109]....
        /*09b8*/ 	.word	0xffffffff


	//   ....[110]....
        /*09bc*/ 	.word	0xffffffff


	//   ....[111]....
        /*09c0*/ 	.word	0xffffffff


	//   ....[112]....
        /*09c4*/ 	.word	0xffffffff


	//   ....[113]....
        /*09c8*/ 	.word	0xffffffff


	//   ....[114]....
        /*09cc*/ 	.word	0xffffffff


	//   ....[115]....
        /*09d0*/ 	.word	0xffffffff


	//   ....[116]....
        /*09d4*/ 	.word	0xffffffff


	//   ....[117]....
        /*09d8*/ 	.word	0xffffffff


	//   ....[118]....
        /*09dc*/ 	.word	0xffffffff


	//   ....[119]....
        /*09e0*/ 	.word	0xffffffff


	//   ....[120]....
        /*09e4*/ 	.word	0xffffffff


	//   ....[121]....
        /*09e8*/ 	.word	0xffffffff


	//   ....[122]....
        /*09ec*/ 	.word	0xffffffff


	//   ....[123]....
        /*09f0*/ 	.word	0xffffffff


	//   ....[124]....
        /*09f4*/ 	.word	0xffffffff


	//   ....[125]....
        /*09f8*/ 	.word	0xffffffff


	//   ....[126]....
        /*09fc*/ 	.word	0xffffffff


	//   ....[127]....
        /*0a00*/ 	.word	0xffffffff


	//   ....[128]....
        /*0a04*/ 	.word	0x0500000f


	//   ....[129]....
        /*0a08*/ 	.word	0x0500000f


	//   ....[130]....
        /*0a0c*/ 	.word	0x0500000f


	//   ....[131]....
        /*0a10*/ 	.word	0x0500000f


	//   ....[132]....
        /*0a14*/ 	.word	0x0500000f


	//   ....[133]....
        /*0a18*/ 	.word	0x0500000f


	//   ....[134]....
        /*0a1c*/ 	.word	0x0500000f


	//   ....[135]....
        /*0a20*/ 	.word	0x0500000f


	//   ....[136]....
        /*0a24*/ 	.word	0x0500000f


	//   ....[137]....
        /*0a28*/ 	.word	0x0500000f


	//   ....[138]....
        /*0a2c*/ 	.word	0x0500000f


	//   ....[139]....
        /*0a30*/ 	.word	0x0500000f


	//   ....[140]....
        /*0a34*/ 	.word	0x0500000f


	//   ....[141]....
        /*0a38*/ 	.word	0x0500000f


	//   ....[142]....
        /*0a3c*/ 	.word	0x0500000f


	//   ....[143]....
        /*0a40*/ 	.word	0x0500000f


	//   ....[144]....
        /*0a44*/ 	.word	0x0500000f


	//   ....[145]....
        /*0a48*/ 	.word	0x0500000f


	//   ....[146]....
        /*0a4c*/ 	.word	0x0500000f


	//   ....[147]....
        /*0a50*/ 	.word	0x0500000f


	//   ....[148]....
        /*0a54*/ 	.word	0x0500000f


	//   ....[149]....
        /*0a58*/ 	.word	0x0500000f


	//   ....[150]....
        /*0a5c*/ 	.word	0x0500000f


	//   ....[151]....
        /*0a60*/ 	.word	0x0500000f


	//   ....[152]....
        /*0a64*/ 	.word	0x0500000f


	//   ....[153]....
        /*0a68*/ 	.word	0x0500000f


	//   ....[154]....
        /*0a6c*/ 	.word	0x0500000f


	//   ....[155]....
        /*0a70*/ 	.word	0x0500000f


	//   ....[156]....
        /*0a74*/ 	.word	0x0500000f


	//   ....[157]....
        /*0a78*/ 	.word	0x0500000f


	//   ....[158]....
        /*0a7c*/ 	.word	0x0500000f


	//   ....[159]....
        /*0a80*/ 	.word	0x0500000f


	//   ....[160]....
        /*0a84*/ 	.word	0x0500000f


	//   ....[161]....
        /*0a88*/ 	.word	0x0500000f


	//   ....[162]....
        /*0a8c*/ 	.word	0x0500000f


	//   ....[163]....
        /*0a90*/ 	.word	0x0500000f


	//   ....[164]....
        /*0a94*/ 	.word	0x0500000f


	//   ....[165]....
        /*0a98*/ 	.word	0x0500000f


	//   ....[166]....
        /*0a9c*/ 	.word	0x0500000f


	//   ....[167]....
        /*0aa0*/ 	.word	0x0500000f


	//   ....[168]....
        /*0aa4*/ 	.word	0x0500000f


	//   ....[169]....
        /*0aa8*/ 	.word	0x0500000f


	//   ....[170]....
        /*0aac*/ 	.word	0x0500000f


	//   ....[171]....
        /*0ab0*/ 	.word	0x0500000f


	//   ....[172]....
        /*0ab4*/ 	.word	0x0500000f


	//   ....[173]....
        /*0ab8*/ 	.word	0x0500000f


	//   ....[174]....
        /*0abc*/ 	.word	0x0500000f


	//   ....[175]....
        /*0ac0*/ 	.word	0x0500000f


	//   ....[176]....
        /*0ac4*/ 	.word	0x0500000f


	//   ....[177]....
        /*0ac8*/ 	.word	0x0500000f


	//   ....[178]....
        /*0acc*/ 	.word	0x0500000f


	//   ....[179]....
        /*0ad0*/ 	.word	0x0500000f


	//   ....[180]....
        /*0ad4*/ 	.word	0x0500000f


	//----- nvinfo : EIATTR_COOP_GROUP_INSTR_OFFSETS
	.align		4
.L_237:
        /*0ad8*/ 	.byte	0x04, 0x28
        /*0ada*/ 	.short	(.L_239 - .L_238)


	//   ....[0]....
.L_238:
        /*0adc*/ 	.word	0x00000060


	//   ....[1]....
        /*0ae0*/ 	.word	0x000001a0


	//   ....[2]....
        /*0ae4*/ 	.word	0x000001f0


	//   ....[3]....
        /*0ae8*/ 	.word	0x00000420


	//   ....[4]....
        /*0aec*/ 	.word	0x00000580


	//   ....[5]....
        /*0af0*/ 	.word	0x000006a0


	//   ....[6]....
        /*0af4*/ 	.word	0x00000800


	//   ....[7]....
        /*0af8*/ 	.word	0x0000bb50


	//   ....[8]....
        /*0afc*/ 	.word	0x0000c250


	//   ....[9]....
        /*0b00*/ 	.word	0x0000c260


	//   ....[10]....
        /*0b04*/ 	.word	0x0000c270


	//   ....[11]....
        /*0b08*/ 	.word	0x0000c280


	//   ....[12]....
        /*0b0c*/ 	.word	0x0000cae0


	//   ....[13]....
        /*0b10*/ 	.word	0x0000caf0


	//   ....[14]....
        /*0b14*/ 	.word	0x0000cb00


	//   ....[15]....
        /*0b18*/ 	.word	0x0000cb10


	//   ....[16]....
        /*0b1c*/ 	.word	0x0000fc00


	//   ....[17]....
        /*0b20*/ 	.word	0x0000fc10


	//   ....[18]....
        /*0b24*/ 	.word	0x0000fc20


	//   ....[19]....
        /*0b28*/ 	.word	0x0000fc30


	//   ....[20]....
        /*0b2c*/ 	.word	0x000102a0


	//   ....[21]....
        /*0b30*/ 	.word	0x000102b0


	//   ....[22]....
        /*0b34*/ 	.word	0x000102c0


	//   ....[23]....
        /*0b38*/ 	.word	0x000102d0


	//   ....[24]....
        /*0b3c*/ 	.word	0x00013d00


	//   ....[25]....
        /*0b40*/ 	.word	0x000146e0


	//   ....[26]....
        /*0b44*/ 	.word	0x00014cc0


	//   ....[27]....
        /*0b48*/ 	.word	0x00014dc0


	//   ....[28]....
        /*0b4c*/ 	.word	0x00015310


	//   ....[29]....
        /*0b50*/ 	.word	0x000153e0


	//   ....[30]....
        /*0b54*/ 	.word	0x00017100


	//   ....[31]....
        /*0b58*/ 	.word	0x00017b60


	//   ....[32]....
        /*0b5c*/ 	.word	0x000181d0


	//   ....[33]....
        /*0b60*/ 	.word	0x000182f0


	//   ....[34]....
        /*0b64*/ 	.word	0x00018890


	//   ....[35]....
        /*0b68*/ 	.word	0x000188f0


	//   ....[36]....
        /*0b6c*/ 	.word	0x0001a530


	//   ....[37]....
        /*0b70*/ 	.word	0x0001a550


	//   ....[38]....
        /*0b74*/ 	.word	0x0001a9f0


	//   ....[39]....
        /*0b78*/ 	.word	0x0001aa40


	//   ....[40]....
        /*0b7c*/ 	.word	0x0001c550


	//   ....[41]....
        /*0b80*/ 	.word	0x0001c750


	//   ....[42]....
        /*0b84*/ 	.word	0x0001d5e0


	//   ....[43]....
        /*0b88*/ 	.word	0x0001d6f0


	//   ....[44]....
        /*0b8c*/ 	.word	0x0001dce0


	//   ....[45]....
        /*0b90*/ 	.word	0x0001dd50


	//   ....[46]....
        /*0b94*/ 	.word	0x0001ee60


	//   ....[47]....
        /*0b98*/ 	.word	0x0001ee90


	//   ....[48]....
        /*0b9c*/ 	.word	0x0001ef40


	//   ....[49]....
        /*0ba0*/ 	.word	0x0001ef70


	//   ....[50]....
        /*0ba4*/ 	.word	0x0001ffc0


	//   ....[51]....
        /*0ba8*/ 	.word	0x0001ffd0


	//   ....[52]....
        /*0bac*/ 	.word	0x0001ffe0


	//   ....[53]....
        /*0bb0*/ 	.word	0x0001fff0


	//   ....[54]....
        /*0bb4*/ 	.word	0x000206b0


	//   ....[55]....
        /*0bb8*/ 	.word	0x000206e0


	//   ....[56]....
        /*0bbc*/ 	.word	0x000207c0


	//   ....[57]....
        /*0bc0*/ 	.word	0x000207e0


	//   ....[58]....
        /*0bc4*/ 	.word	0x000208a0


	//   ....[59]....
        /*0bc8*/ 	.word	0x000208c0


	//   ....[60]....
        /*0bcc*/ 	.word	0x00020990


	//   ....[61]....
        /*0bd0*/ 	.word	0x000209b0


	//   ....[62]....
        /*0bd4*/ 	.word	0x00020dc0


	//   ....[63]....
        /*0bd8*/ 	.word	0x00020dd0


	//   ....[64]....
        /*0bdc*/ 	.word	0x00021210


	//   ....[65]....
        /*0be0*/ 	.word	0x00021220


	//   ....[66]....
        /*0be4*/ 	.word	0x00021e80


	//   ....[67]....
        /*0be8*/ 	.word	0x00021ea0


	//   ....[68]....
        /*0bec*/ 	.word	0x00021f60


	//   ....[69]....
        /*0bf0*/ 	.word	0x00021f80


	//   ....[70]....
        /*0bf4*/ 	.word	0x00022040


	//   ....[71]....
        /*0bf8*/ 	.word	0x00022060


	//   ....[72]....
        /*0bfc*/ 	.word	0x00022130


	//   ....[73]....
        /*0c00*/ 	.word	0x00022150


	//   ....[74]....
        /*0c04*/ 	.word	0x000222a0


	//   ....[75]....
        /*0c08*/ 	.word	0x000224b0


	//   ....[76]....
        /*0c0c*/ 	.word	0x000224e0


	//   ....[77]....
        /*0c10*/ 	.word	0x00022510


	//   ....[78]....
        /*0c14*/ 	.word	0x00022540


	//   ....[79]....
        /*0c18*/ 	.word	0x00022570


	//   ....[80]....
        /*0c1c*/ 	.word	0x000225a0


	//   ....[81]....
        /*0c20*/ 	.word	0x00022740


	//   ....[82]....
        /*0c24*/ 	.word	0x00022770


	//   ....[83]....
        /*0c28*/ 	.word	0x000227a0


	//   ....[84]....
        /*0c2c*/ 	.word	0x000227d0


	//   ....[85]....
        /*0c30*/ 	.word	0x00022800


	//   ....[86]....
        /*0c34*/ 	.word	0x00022830


	//   ....[87]....
        /*0c38*/ 	.word	0x000228d0


	//   ....[88]....
        /*0c3c*/ 	.word	0x00022900


	//   ....[89]....
        /*0c40*/ 	.word	0x00022910


	//   ....[90]....
        /*0c44*/ 	.word	0x00022940


	//   ....[91]....
        /*0c48*/ 	.word	0x00024210


	//   ....[92]....
        /*0c4c*/ 	.word	0x00026230


	//   ....[93]....
        /*0c50*/ 	.word	0x00026e30


	//   ....[94]....
        /*0c54*/ 	.word	0x00026e50


	//   ....[95]....
        /*0c58*/ 	.word	0x00026e60


	//   ....[96]....
        /*0c5c*/ 	.word	0x00026e90


	//   ....[97]....
        /*0c60*/ 	.word	0x00026fb0


	//   ....[98]....
        /*0c64*/ 	.word	0x00026fc0


	//   ....[99]....
        /*0c68*/ 	.word	0x00027060


	//   ....[100]....
        /*0c6c*/ 	.word	0x00027070


	//   ....[101]....
        /*0c70*/ 	.word	0x00027110


	//   ....[102]....
        /*0c74*/ 	.word	0x00027120


	//   ....[103]....
        /*0c78*/ 	.word	0x000271c0


	//   ....[104]....
        /*0c7c*/ 	.word	0x000271d0


	//   ....[105]....
        /*0c80*/ 	.word	0x00027250


	//   ....[106]....
        /*0c84*/ 	.word	0x00027280


	//   ....[107]....
        /*0c88*/ 	.word	0x000272d0


	//   ....[108]....
        /*0c8c*/ 	.word	0x00027310


	//   ....[109]....
        /*0c90*/ 	.word	0x00029f40


	//   ....[110]....
        /*0c94*/ 	.word	0x00029f70


	//   ....[111]....
        /*0c98*/ 	.word	0x00029fd0


	//   ....[112]....
        /*0c9c*/ 	.word	0x0002a000


	//   ....[113]....
        /*0ca0*/ 	.word	0x0002a030


	//   ....[114]....
        /*0ca4*/ 	.word	0x0002a060


	//   ....[115]....
        /*0ca8*/ 	.word	0x0002a090


	//   ....[116]....
        /*0cac*/ 	.word	0x0002a0c0


	//   ....[117]....
        /*0cb0*/ 	.word	0x0002a280


	//   ....[118]....
        /*0cb4*/ 	.word	0x0002a2b0


	//   ....[119]....
        /*0cb8*/ 	.word	0x0002a2e0


	//   ....[120]....
        /*0cbc*/ 	.word	0x0002a310


	//   ....[121]....
        /*0cc0*/ 	.word	0x0002a340


	//   ....[122]....
        /*0cc4*/ 	.word	0x0002a370


	//   ....[123]....
        /*0cc8*/ 	.word	0x0002a440


	//   ....[124]....
        /*0ccc*/ 	.word	0x0002a460


	//   ....[125]....
        /*0cd0*/ 	.word	0x0002a470


	//   ....[126]....
        /*0cd4*/ 	.word	0x0002a4f0


	//   ....[127]....
        /*0cd8*/ 	.word	0x0002b030


	//   ....[128]....
        /*0cdc*/ 	.word	0x0002b490


	//   ....[129]....
        /*0ce0*/ 	.word	0x0002b520


	//   ....[130]....
        /*0ce4*/ 	.word	0x0002b570


	//   ....[131]....
        /*0ce8*/ 	.word	0x0002b5c0


	//   ....[132]....
        /*0cec*/ 	.word	0x0002b660


	//   ....[133]....
        /*0cf0*/ 	.word	0x0002b6f0


	//   ....[134]....
        /*0cf4*/ 	.word	0x0002b740


	//   ....[135]....
        /*0cf8*/ 	.word	0x0002b790


	//   ....[136]....
        /*0cfc*/ 	.word	0x0002b880


	//   ....[137]....
        /*0d00*/ 	.word	0x0002b910


	//   ....[138]....
        /*0d04*/ 	.word	0x0002b970


	//   ....[139]....
        /*0d08*/ 	.word	0x0002b9d0


	//   ....[140]....
        /*0d0c*/ 	.word	0x0002ba60


	//   ....[141]....
        /*0d10*/ 	.word	0x0002baf0


	//   ....[142]....
        /*0d14*/ 	.word	0x0002bb40


	//   ....[143]....
        /*0d18*/ 	.word	0x0002bb90


	//   ....[144]....
        /*0d1c*/ 	.word	0x0002bf30


	//   ....[145]....
        /*0d20*/ 	.word	0x0002c210


	//   ....[146]....
        /*0d24*/ 	.word	0x0002c3f0


	//   ....[147]....
        /*0d28*/ 	.word	0x0002c440


	//   ....[148]....
        /*0d2c*/ 	.word	0x0002c4a0


	//   ....[149]....
        /*0d30*/ 	.word	0x0002c540


	//   ....[150]....
        /*0d34*/ 	.word	0x0002c610


	//   ....[151]....
        /*0d38*/ 	.word	0x0002c710


	//   ....[152]....
        /*0d3c*/ 	.word	0x0002c7e0


	//   ....[153]....
        /*0d40*/ 	.word	0x0002c8f0


	//   ....[154]....
        /*0d44*/ 	.word	0x0002c950


	//   ....[155]....
        /*0d48*/ 	.word	0x0002ca60


	//   ....[156]....
        /*0d4c*/ 	.word	0x0002cac0


	//   ....[157]....
        /*0d50*/ 	.word	0x0002cbd0


	//   ....[158]....
        /*0d54*/ 	.word	0x0002cc30


	//   ....[159]....
        /*0d58*/ 	.word	0x0002cd20


	//   ....[160]....
        /*0d5c*/ 	.word	0x0002cda0


	//   ....[161]....
        /*0d60*/ 	.word	0x0002ce80


	//   ....[162]....
        /*0d64*/ 	.word	0x0002d1f0


	//   ....[163]....
        /*0d68*/ 	.word	0x0002d290


	//   ....[164]....
        /*0d6c*/ 	.word	0x0002d430


	//   ....[165]....
        /*0d70*/ 	.word	0x0002d4b0


	//   ....[166]....
        /*0d74*/ 	.word	0x0002d530


	//   ....[167]....
        /*0d78*/ 	.word	0x0002d5b0


	//   ....[168]....
        /*0d7c*/ 	.word	0x0002d630


	//   ....[169]....
        /*0d80*/ 	.word	0x0002d6c0


	//   ....[170]....
        /*0d84*/ 	.word	0x0002d760


	//   ....[171]....
        /*0d88*/ 	.word	0x0002d810


	//   ....[172]....
        /*0d8c*/ 	.word	0x0002d890


	//   ....[173]....
        /*0d90*/ 	.word	0x0002d910


	//   ....[174]....
        /*0d94*/ 	.word	0x0002d990


	//   ....[175]....
        /*0d98*/ 	.word	0x0002da20


	//   ....[176]....
        /*0d9c*/ 	.word	0x0002daa0


	//   ....[177]....
        /*0da0*/ 	.word	0x0002db50


	//   ....[178]....
        /*0da4*/ 	.word	0x0002dba0


	//   ....[179]....
        /*0da8*/ 	.word	0x0002dc60


	//   ....[180]....
        /*0dac*/ 	.word	0x0002dd90


	//----- nvinfo : EIATTR_REG_RECONFIG
	.align		4
.L_239:
        /*0db0*/ 	.byte	0x01, 0x54
	.zero		2


	//----- nvinfo : EIATTR_SYSCALL_OFFSETS
	.align		4
        /*0db4*/ 	.byte	0x04, 0x46
        /*0db6*/ 	.short	(.L_241 - .L_240)


	//   ....[0]....
.L_240:
        /*0db8*/ 	.word	0x00002310


	//   ....[1]....
        /*0dbc*/ 	.word	0x00002460


	//   ....[2]....
        /*0dc0*/ 	.word	0x0000bcf0


	//   ....[3]....
        /*0dc4*/ 	.word	0x0000c010


	//   ....[4]....
        /*0dc8*/ 	.word	0x00025e60


	//   ....[5]....
        /*0dcc*/ 	.word	0x00025fb0


	//   ....[6]....
        /*0dd0*/ 	.word	0x000260a0


	//   ....[7]....
        /*0dd4*/ 	.word	0x00026960


	//----- nvinfo : EIATTR_MBARRIER_INSTR_OFFSETS
	.align		4
.L_241:
        /*0dd8*/ 	.byte	0x04, 0x39
        /*0dda*/ 	.short	(.L_243 - .L_242)


	//   ....[0]....
.L_242:
        /*0ddc*/ 	.word	0x000002d0
        /*0de0*/ 	.word	0x000000ff
        /*0de4*/ 	.word	0x0002a800
        /*0de8*/ 	.short	0x0100
        /*0dea*/ 	.byte	0x08
	.zero		1


	//   ....[1]....
        /*0dec*/ 	.word	0x000002e0
        /*0df0*/ 	.word	0x000000ff
        /*0df4*/ 	.word	0x0002a820
        /*0df8*/ 	.short	0x0100
        /*0dfa*/ 	.byte	0x08
	.zero		1


	//   ....[2]....
        /*0dfc*/ 	.word	0x000003d0
        /*0e00*/ 	.word	0x000000ff
        /*0e04*/ 	.word	0x0002a830
        /*0e08*/ 	.short	0x0100
        /*0e0a*/ 	.byte	0x08
	.zero		1


	//   ....[3]....
        /*0e0c*/ 	.word	0x000003e0
        /*0e10*/ 	.word	0x000000ff
        /*0e14*/ 	.word	0x0002a840
        /*0e18*/ 	.short	0x0100
        /*0e1a*/ 	.byte	0x08
	.zero		1


	//   ....[4]....
        /*0e1c*/ 	.word	0x000003f0
        /*0e20*/ 	.word	0x000000ff
        /*0e24*/ 	.word	0x0002a838
        /*0e28*/ 	.short	0x0100
        /*0e2a*/ 	.byte	0x08
	.zero		1


	//   ....[5]....
        /*0e2c*/ 	.word	0x00000400
        /*0e30*/ 	.word	0x000000ff
        /*0e34*/ 	.word	0x0002a848
        /*0e38*/ 	.short	0x0100
        /*0e3a*/ 	.byte	0x08
	.zero		1


	//   ....[6]....
        /*0e3c*/ 	.word	0x00000530
        /*0e40*/ 	.word	0x000000ff
        /*0e44*/ 	.word	0x0002a850
        /*0e48*/ 	.short	0x0100
        /*0e4a*/ 	.byte	0x08
	.zero		1


	//   ....[7]....
        /*0e4c*/ 	.word	0x00000540
        /*0e50*/ 	.word	0x000000ff
        /*0e54*/ 	.word	0x0002a860
        /*0e58*/ 	.short	0x0100
        /*0e5a*/ 	.byte	0x08
	.zero		1


	//   ....[8]....
        /*0e5c*/ 	.word	0x00000550
        /*0e60*/ 	.word	0x000000ff
        /*0e64*/ 	.word	0x0002a858
        /*0e68*/ 	.short	0x0100
        /*0e6a*/ 	.byte	0x08
	.zero		1


	//   ....[9]....
        /*0e6c*/ 	.word	0x00000560
        /*0e70*/ 	.word	0x000000ff
        /*0e74*/ 	.word	0x0002a868
        /*0e78*/ 	.short	0x0100
        /*0e7a*/ 	.byte	0x08
	.zero		1


	//   ....[10]....
        /*0e7c*/ 	.word	0x00000650
        /*0e80*/ 	.word	0x000000ff
        /*0e84*/ 	.word	0x0002a870
        /*0e88*/ 	.short	0x0100
        /*0e8a*/ 	.byte	0x06
	.zero		1


	//   ....[11]....
        /*0e8c*/ 	.word	0x00000660
        /*0e90*/ 	.word	0x000000ff
        /*0e94*/ 	.word	0x0002a880
        /*0e98*/ 	.short	0x0100
        /*0e9a*/ 	.byte	0x06
	.zero		1


	//   ....[12]....
        /*0e9c*/ 	.word	0x00000670
        /*0ea0*/ 	.word	0x000000ff
        /*0ea4*/ 	.word	0x0002a878
        /*0ea8*/ 	.short	0x0100
        /*0eaa*/ 	.byte	0x06
	.zero		1


	//   ....[13]....
        /*0eac*/ 	.word	0x00000680
        /*0eb0*/ 	.word	0x000000ff
        /*0eb4*/ 	.word	0x0002a888
        /*0eb8*/ 	.short	0x0100
        /*0eba*/ 	.byte	0x06
	.zero		1


	//   ....[14]....
        /*0ebc*/ 	.word	0x000007b0
        /*0ec0*/ 	.word	0x000000ff
        /*0ec4*/ 	.word	0x0002a890
        /*0ec8*/ 	.short	0x0100
        /*0eca*/ 	.byte	0x08
	.zero		1


	//   ....[15]....
        /*0ecc*/ 	.word	0x000007c0
        /*0ed0*/ 	.word	0x000000ff
        /*0ed4*/ 	.word	0x0002a8a0
        /*0ed8*/ 	.short	0x0100
        /*0eda*/ 	.byte	0x08
	.zero		1


	//   ....[16]....
        /*0edc*/ 	.word	0x000007d0
        /*0ee0*/ 	.word	0x000000ff
        /*0ee4*/ 	.word	0x0002a898
        /*0ee8*/ 	.short	0x0100
        /*0eea*/ 	.byte	0x08
	.zero		1


	//   ....[17]....
        /*0eec*/ 	.word	0x000007e0
        /*0ef0*/ 	.word	0x000000ff
        /*0ef4*/ 	.word	0x0002a8a8
        /*0ef8*/ 	.short	0x0100
        /*0efa*/ 	.byte	0x08
	.zero		1


	//   ....[18]....
        /*0efc*/ 	.word	0x00000910
        /*0f00*/ 	.word	0x000000ff
        /*0f04*/ 	.word	0x0002a8b0
        /*0f08*/ 	.short	0x0100
        /*0f0a*/ 	.byte	0x08
	.zero		1


	//   ....[19]....
        /*0f0c*/ 	.word	0x00000920
        /*0f10*/ 	.word	0x000000ff
        /*0f14*/ 	.word	0x0002a8c0
        /*0f18*/ 	.short	0x0100
        /*0f1a*/ 	.byte	0x08
	.zero		1


	//   ....[20]....
        /*0f1c*/ 	.word	0x00000930
        /*0f20*/ 	.word	0x000000ff
        /*0f24*/ 	.word	0x0002a8b8
        /*0f28*/ 	.short	0x0100
        /*0f2a*/ 	.byte	0x08
	.zero		1


	//   ....[21]....
        /*0f2c*/ 	.word	0x00000940
        /*0f30*/ 	.word	0x000000ff
        /*0f34*/ 	.word	0x0002a8c8
        /*0f38*/ 	.short	0x0100
        /*0f3a*/ 	.byte	0x08
	.zero		1


	//   ....[22]....
        /*0f3c*/ 	.word	0x00003f40
        /*0f40*/ 	.word	0x00000003
        /*0f44*/ 	.word	0x0002a890
        /*0f48*/ 	.short	0x010a
        /*0f4a*/ 	.byte	0x3f
	.zero		1


	//   ....[23]....
        /*0f4c*/ 	.word	0x00007540
        /*0f50*/ 	.word	0x00000003
        /*0f54*/ 	.word	0x0002a890
        /*0f58*/ 	.short	0x010a
        /*0f5a*/ 	.byte	0x3f
	.zero		1


	//   ....[24]....
        /*0f5c*/ 	.word	0x0000a910
        /*0f60*/ 	.word	0x00000003
        /*0f64*/ 	.word	0x0002a890
        /*0f68*/ 	.short	0x010a
        /*0f6a*/ 	.byte	0x3f
	.zero		1


	//   ....[25]....
        /*0f6c*/ 	.word	0x0000ace0
        /*0f70*/ 	.word	0x0000001c
        /*0f74*/ 	.word	0x00000000
        /*0f78*/ 	.short	0x0101
        /*0f7a*/ 	.byte	0x3f
	.zero		1


	//   ....[26]....
        /*0f7c*/ 	.word	0x0000ad20
        /*0f80*/ 	.word	0x00000003
        /*0f84*/ 	.word	0x0002a8b0
        /*0f88*/ 	.short	0x010a
        /*0f8a*/ 	.byte	0x3f
	.zero		1


	//   ....[27]....
        /*0f8c*/ 	.word	0x0000b1c0
        /*0f90*/ 	.word	0x00000003
        /*0f94*/ 	.word	0x00000000
        /*0f98*/ 	.short	0x0101
        /*0f9a*/ 	.byte	0x3f
	.zero		1


	//   ....[28]....
        /*0f9c*/ 	.word	0x0000bd70
        /*0fa0*/ 	.word	0x00000002
        /*0fa4*/ 	.word	0x0002a800
        /*0fa8*/ 	.short	0x010a
        /*0faa*/ 	.byte	0x3f
	.zero		1


	//   ....[29]....
        /*0fac*/ 	.word	0x0000bdc0
        /*0fb0*/ 	.word	0x00000002
        /*0fb4*/ 	.word	0x0002a800
        /*0fb8*/ 	.short	0x010a
        /*0fba*/ 	.byte	0x3f
	.zero		1


	//   ....[30]....
        /*0fbc*/ 	.word	0x0000d1f0
        /*0fc0*/ 	.word	0x00000002
        /*0fc4*/ 	.word	0x0002a800
        /*0fc8*/ 	.short	0x010a
        /*0fca*/ 	.byte	0x3f
	.zero		1


	//   ....[31]....
        /*0fcc*/ 	.word	0x000106e0
        /*0fd0*/ 	.word	0x00000002
        /*0fd4*/ 	.word	0x0002a800
        /*0fd8*/ 	.short	0x010a
        /*0fda*/ 	.byte	0x3f
	.zero		1


	//   ....[32]....
        /*0fdc*/ 	.word	0x000132f0
        /*0fe0*/ 	.word	0x00000009
        /*0fe4*/ 	.word	0x0002a830
        /*0fe8*/ 	.short	0x010a
        /*0fea*/ 	.byte	0x3f
	.zero		1


	//   ....[33]....
        /*0fec*/ 	.word	0x00013360
        /*0ff0*/ 	.word	0x00000009
        /*0ff4*/ 	.word	0x0002a830
        /*0ff8*/ 	.short	0x010a
        /*0ffa*/ 	.byte	0x3f
	.zero		1


	//   ....[34]....
        /*0ffc*/ 	.word	0x00013e00
        /*1000*/ 	.word	0x00000000
        /*1004*/ 	.word	0x00000000
        /*1008*/ 	.short	0x0101
        /*100a*/ 	.byte	0x3f
	.zero		1


	//   ....[35]....
        /*100c*/ 	.word	0x000161b0
        /*1010*/ 	.word	0x00000007
        /*1014*/ 	.word	0x0002a830
        /*1018*/ 	.short	0x010a
        /*101a*/ 	.byte	0x3f
	.zero		1


	//   ....[36]....
        /*101c*/ 	.word	0x00016230
        /*1020*/ 	.word	0x00000007
        /*1024*/ 	.word	0x0002a830
        /*1028*/ 	.short	0x010a
        /*102a*/ 	.byte	0x3f
	.zero		1


	//   ....[37]....
        /*102c*/ 	.word	0x00016cd0
        /*1030*/ 	.word	0x00000017
        /*1034*/ 	.word	0x0002a850
        /*1038*/ 	.short	0x010a
        /*103a*/ 	.byte	0x3f
	.zero		1


	//   ....[38]....
        /*103c*/ 	.word	0x00016d20
        /*1040*/ 	.word	0x00000017
        /*1044*/ 	.word	0x0002a850
        /*1048*/ 	.short	0x010a
        /*104a*/ 	.byte	0x3f
	.zero		1


	//   ....[39]....
        /*104c*/ 	.word	0x00017120
        /*1050*/ 	.word	0x00000007
        /*1054*/ 	.word	0x00000000
        /*1058*/ 	.short	0x0101
        /*105a*/ 	.byte	0x3f
	.zero		1


	//   ....[40]....
        /*105c*/ 	.word	0x00018ce0
        /*1060*/ 	.word	0x00000069
        /*1064*/ 	.word	0x00000000
        /*1068*/ 	.short	0x0101
        /*106a*/ 	.byte	0x3f
	.zero		1


	//   ....[41]....
        /*106c*/ 	.word	0x00019690
        /*1070*/ 	.word	0x00000000
        /*1074*/ 	.word	0x0002a830
        /*1078*/ 	.short	0x010a
        /*107a*/ 	.byte	0x3f
	.zero		1


	//   ....[42]....
        /*107c*/ 	.word	0x00019710
        /*1080*/ 	.word	0x00000000
        /*1084*/ 	.word	0x0002a830
        /*1088*/ 	.short	0x010a
        /*108a*/ 	.byte	0x3f
	.zero		1


	//   ....[43]....
        /*108c*/ 	.word	0x0001a1d0
        /*1090*/ 	.word	0x000000d2
        /*1094*/ 	.word	0x0002a850
        /*1098*/ 	.short	0x010a
        /*109a*/ 	.byte	0x3f
	.zero		1


	//   ....[44]....
        /*109c*/ 	.word	0x0001a220
        /*10a0*/ 	.word	0x000000d2
        /*10a4*/ 	.word	0x0002a850
        /*10a8*/ 	.short	0x010a
        /*10aa*/ 	.byte	0x3f
	.zero		1


	//   ....[45]....
        /*10ac*/ 	.word	0x0001af70
        /*10b0*/ 	.word	0x00000015
        /*10b4*/ 	.word	0x00000000
        /*10b8*/ 	.short	0x0101
        /*10ba*/ 	.byte	0x3f
	.zero		1


	//   ....[46]....
        /*10bc*/ 	.word	0x0001b020
        /*10c0*/ 	.word	0x000000d2
        /*10c4*/ 	.word	0x00000000
        /*10c8*/ 	.short	0x0101
        /*10ca*/ 	.byte	0x3f
	.zero		1


	//   ....[47]....
        /*10cc*/ 	.word	0x0001b5f0
        /*10d0*/ 	.word	0x00000003
        /*10d4*/ 	.word	0x0002a830
        /*10d8*/ 	.short	0x010a
        /*10da*/ 	.byte	0x3f
	.zero		1


	//   ....[48]....
        /*10dc*/ 	.word	0x0001b670
        /*10e0*/ 	.word	0x00000003
        /*10e4*/ 	.word	0x0002a830
        /*10e8*/ 	.short	0x010a
        /*10ea*/ 	.byte	0x3f
	.zero		1


	//   ....[49]....
        /*10ec*/ 	.word	0x0001c110
        /*10f0*/ 	.word	0x00000015
        /*10f4*/ 	.word	0x0002a850
        /*10f8*/ 	.short	0x010a
        /*10fa*/ 	.byte	0x3f
	.zero		1


	//   ....[50]....
        /*10fc*/ 	.word	0x0001c160
        /*1100*/ 	.word	0x00000015
        /*1104*/ 	.word	0x0002a850
        /*1108*/ 	.short	0x010a
        /*110a*/ 	.byte	0x3f
	.zero		1


	//   ....[51]....
        /*110c*/ 	.word	0x0001c560
        /*1110*/ 	.word	0x00000000
        /*1114*/ 	.word	0x00000000
        /*1118*/ 	.short	0x0101
        /*111a*/ 	.byte	0x3f
	.zero		1


	//   ....[52]....
        /*111c*/ 	.word	0x0001e240
        /*1120*/ 	.word	0x00000065
        /*1124*/ 	.word	0x00000000
        /*1128*/ 	.short	0x0101
        /*112a*/ 	.byte	0x3f
	.zero		1


	//   ....[53]....
        /*112c*/ 	.word	0x0001eb20
        /*1130*/ 	.word	0x0000000d
        /*1134*/ 	.word	0x0002a850
        /*1138*/ 	.short	0x010a
        /*113a*/ 	.byte	0x3f
	.zero		1


	//   ....[54]....
        /*113c*/ 	.word	0x0001ebc0
        /*1140*/ 	.word	0x0000000d
        /*1144*/ 	.word	0x0002a850
        /*1148*/ 	.short	0x010a
        /*114a*/ 	.byte	0x3f
	.zero		1


	//   ....[55]....
        /*114c*/ 	.word	0x0001f0a0
        /*1150*/ 	.word	0x00000004
        /*1154*/ 	.word	0x00000000
        /*1158*/ 	.short	0x0101
        /*115a*/ 	.byte	0x3f
	.zero		1


	//   ....[56]....
        /*115c*/ 	.word	0x000206d0
        /*1160*/ 	.word	0x00000000
        /*1164*/ 	.word	0x00000000
        /*1168*/ 	.short	0x0101
        /*116a*/ 	.byte	0x3f
	.zero		1


	//   ....[57]....
        /*116c*/ 	.word	0x00020cd0
        /*1170*/ 	.word	0x00000006
        /*1174*/ 	.word	0x00000000
        /*1178*/ 	.short	0x0101
        /*117a*/ 	.byte	0x3f
	.zero		1


	//   ....[58]....
        /*117c*/ 	.word	0x000242f0
        /*1180*/ 	.word	0x00000013
        /*1184*/ 	.word	0x0002a820
        /*1188*/ 	.short	0x010a
        /*118a*/ 	.byte	0x3f
	.zero		1


	//   ....[59]....
        /*118c*/ 	.word	0x000243c0
        /*1190*/ 	.word	0x00000007
        /*1194*/ 	.word	0x0002a8a0
        /*1198*/ 	.short	0x010a
        /*119a*/ 	.byte	0x3f
	.zero		1


	//   ....[60]....
        /*119c*/ 	.word	0x000247f0
        /*11a0*/ 	.word	0x00000007
        /*11a4*/ 	.word	0x0002a8c0
        /*11a8*/ 	.short	0x010a
        /*11aa*/ 	.byte	0x3f
	.zero		1


	//   ....[61]....
        /*11ac*/ 	.word	0x00024cb0
        /*11b0*/ 	.word	0x00000008
        /*11b4*/ 	.word	0x0002a8a0
        /*11b8*/ 	.short	0x010a
        /*11ba*/ 	.byte	0x3f
	.zero		1


	//   ....[62]....
        /*11bc*/ 	.word	0x000250d0
        /*11c0*/ 	.word	0x00000008
        /*11c4*/ 	.word	0x0002a8c0
        /*11c8*/ 	.short	0x010a
        /*11ca*/ 	.byte	0x3f
	.zero		1


	//   ....[63]....
        /*11cc*/ 	.word	0x00026490
        /*11d0*/ 	.word	0x00000000
        /*11d4*/ 	.word	0x0002a840
        /*11d8*/ 	.short	0x010a
        /*11da*/ 	.byte	0x3f
	.zero		1


	//   ....[64]....
        /*11dc*/ 	.word	0x00027420
        /*11e0*/ 	.word	0x00000013
        /*11e4*/ 	.word	0x0002a800
        /*11e8*/ 	.short	0x0107
        /*11ea*/ 	.byte	0x3f
	.zero		1


	//   ....[65]....
        /*11ec*/ 	.word	0x00027530
        /*11f0*/ 	.word	0x00000013
        /*11f4*/ 	.word	0x0002a800
        /*11f8*/ 	.short	0x0101
        /*11fa*/ 	.byte	0x3f
	.zero		1


	//   ....[66]....
        /*11fc*/ 	.word	0x00027550
        /*1200*/ 	.word	0x00000013
        /*1204*/ 	.word	0x0002a820
        /*1208*/ 	.short	0x010a
        /*120a*/ 	.byte	0x3f
	.zero		1


	//   ....[67]....
        /*120c*/ 	.word	0x00027970
        /*1210*/ 	.word	0x00000003
        /*1214*/ 	.word	0x0002a840
        /*1218*/ 	.short	0x010a
        /*121a*/ 	.byte	0x3f
	.zero		1


	//   ....[68]....
        /*121c*/ 	.word	0x00027e10
        /*1220*/ 	.word	0x00000003
        /*1224*/ 	.word	0x00000060
        /*1228*/ 	.short	0x010a
        /*122a*/ 	.byte	0x3f
	.zero		1


	//   ....[69]....
        /*122c*/ 	.word	0x000284a0
        /*1230*/ 	.word	0x00000003
        /*1234*/ 	.word	0x0002a840
        /*1238*/ 	.short	0x010a
        /*123a*/ 	.byte	0x3f
	.zero		1


	//   ....[70]....
        /*123c*/ 	.word	0x00028940
        /*1240*/ 	.word	0x00000002
        /*1244*/ 	.word	0x00000060
        /*1248*/ 	.short	0x010a
        /*124a*/ 	.byte	0x3f
	.zero		1


	//   ....[71]....
        /*124c*/ 	.word	0x00028f20
        /*1250*/ 	.word	0x00000002
        /*1254*/ 	.word	0x0002a840
        /*1258*/ 	.short	0x010a
        /*125a*/ 	.byte	0x3f
	.zero		1


	//   ....[72]....
        /*125c*/ 	.word	0x000293c0
        /*1260*/ 	.word	0x00000002
        /*1264*/ 	.word	0x00000060
        /*1268*/ 	.short	0x010a
        /*126a*/ 	.byte	0x3f
	.zero		1


	//   ....[73]....
        /*126c*/ 	.word	0x00029940
        /*1270*/ 	.word	0x00000000
        /*1274*/ 	.word	0x0002a860
        /*1278*/ 	.short	0x010a
        /*127a*/ 	.byte	0x3f
	.zero		1


	//   ....[74]....
        /*127c*/ 	.word	0x0002afb0
        /*1280*/ 	.word	0x00000000
        /*1284*/ 	.word	0x0002a820
        /*1288*/ 	.short	0x010a
        /*128a*/ 	.byte	0x3f
	.zero		1


	//   ....[75]....
        /*128c*/ 	.word	0x0002b180
        /*1290*/ 	.word	0x00000006
        /*1294*/ 	.word	0x00000000
        /*1298*/ 	.short	0x010a
        /*129a*/ 	.byte	0x3f
	.zero		1


	//   ....[76]....
        /*129c*/ 	.word	0x0002b1f0
        /*12a0*/ 	.word	0x00000007
        /*12a4*/ 	.word	0x00000000
        /*12a8*/ 	.short	0x010a
        /*12aa*/ 	.byte	0x3f
	.zero		1


	//   ....[77]....
        /*12ac*/ 	.word	0x0002b260
        /*12b0*/ 	.word	0x00000004
        /*12b4*/ 	.word	0x00000000
        /*12b8*/ 	.short	0x010a
        /*12ba*/ 	.byte	0x3f
	.zero		1


	//   ....[78]....
        /*12bc*/ 	.word	0x0002b290
        /*12c0*/ 	.word	0x00000003
        /*12c4*/ 	.word	0x00000000
        /*12c8*/ 	.short	0x010a
        /*12ca*/ 	.byte	0x3f
	.zero		1


	//   ....[79]....
        /*12cc*/ 	.word	0x0002b2f0
        /*12d0*/ 	.word	0x00000003
        /*12d4*/ 	.word	0x0002a890
        /*12d8*/ 	.short	0x010a
        /*12da*/ 	.byte	0x3f
	.zero		1


	//   ....[80]....
        /*12dc*/ 	.word	0x0002b340
        /*12e0*/ 	.word	0x00000003
        /*12e4*/ 	.word	0x0002a890
        /*12e8*/ 	.short	0x010a
        /*12ea*/ 	.byte	0x3f
	.zero		1


	//   ....[81]....
        /*12ec*/ 	.word	0x0002b390
        /*12f0*/ 	.word	0x00000003
        /*12f4*/ 	.word	0x0002a890
        /*12f8*/ 	.short	0x010a
        /*12fa*/ 	.byte	0x3f
	.zero		1


	//   ....[82]....
        /*12fc*/ 	.word	0x0002b3e0
        /*1300*/ 	.word	0x00000003
        /*1304*/ 	.word	0x0002a8b0
        /*1308*/ 	.short	0x010a
        /*130a*/ 	.byte	0x3f
	.zero		1


	//   ....[83]....
        /*130c*/ 	.word	0x0002b7d0
        /*1310*/ 	.word	0x00000002
        /*1314*/ 	.word	0x0002a800
        /*1318*/ 	.short	0x010a
        /*131a*/ 	.byte	0x3f
	.zero		1


	//   ....[84]....
        /*131c*/ 	.word	0x0002bbd0
        /*1320*/ 	.word	0x00000002
        /*1324*/ 	.word	0x0002a800
        /*1328*/ 	.short	0x010a
        /*132a*/ 	.byte	0x3f
	.zero		1


	//   ....[85]....
        /*132c*/ 	.word	0x0002bc20
        /*1330*/ 	.word	0x00000009
        /*1334*/ 	.word	0x0002a830
        /*1338*/ 	.short	0x010a
        /*133a*/ 	.byte	0x3f
	.zero		1


	//   ....[86]....
        /*133c*/ 	.word	0x0002bc70
        /*1340*/ 	.word	0x00000007
        /*1344*/ 	.word	0x0002a830
        /*1348*/ 	.short	0x010a
        /*134a*/ 	.byte	0x3f
	.zero		1


	//   ....[87]....
        /*134c*/ 	.word	0x0002bcc0
        /*1350*/ 	.word	0x00000017
        /*1354*/ 	.word	0x0002a850
        /*1358*/ 	.short	0x010a
        /*135a*/ 	.byte	0x3f
	.zero		1


	//   ....[88]....
        /*135c*/ 	.word	0x0002bd10
        /*1360*/ 	.word	0x00000000
        /*1364*/ 	.word	0x0002a830
        /*1368*/ 	.short	0x010a
        /*136a*/ 	.byte	0x3f
	.zero		1


	//   ....[89]....
        /*136c*/ 	.word	0x0002bd60
        /*1370*/ 	.word	0x000000d2
        /*1374*/ 	.word	0x0002a850
        /*1378*/ 	.short	0x010a
        /*137a*/ 	.byte	0x3f
	.zero		1


	//   ....[90]....
        /*137c*/ 	.word	0x0002bdb0
        /*1380*/ 	.word	0x00000003
        /*1384*/ 	.word	0x0002a830
        /*1388*/ 	.short	0x010a
        /*138a*/ 	.byte	0x3f
	.zero		1


	//   ....[91]....
        /*138c*/ 	.word	0x0002be00
        /*1390*/ 	.word	0x00000015
        /*1394*/ 	.word	0x0002a850
        /*1398*/ 	.short	0x010a
        /*139a*/ 	.byte	0x3f
	.zero		1


	//   ....[92]....
        /*139c*/ 	.word	0x0002be50
        /*13a0*/ 	.word	0x0000000d
        /*13a4*/ 	.word	0x0002a850
        /*13a8*/ 	.short	0x010a
        /*13aa*/ 	.byte	0x3f
	.zero		1


	//   ....[93]....
        /*13ac*/ 	.word	0x0002bff0
        /*13b0*/ 	.word	0x00000013
        /*13b4*/ 	.word	0x0002a820
        /*13b8*/ 	.short	0x010a
        /*13ba*/ 	.byte	0x3f
	.zero		1


	//   ....[94]....
        /*13bc*/ 	.word	0x0002c040
        /*13c0*/ 	.word	0x00000007
        /*13c4*/ 	.word	0x0002a8a0
        /*13c8*/ 	.short	0x010a
        /*13ca*/ 	.byte	0x3f
	.zero		1


	//   ....[95]....
        /*13cc*/ 	.word	0x0002c090
        /*13d0*/ 	.word	0x00000007
        /*13d4*/ 	.word	0x0002a8c0
        /*13d8*/ 	.short	0x010a
        /*13da*/ 	.byte	0x3f
	.zero		1


	//   ....[96]....
        /*13dc*/ 	.word	0x0002c0e0
        /*13e0*/ 	.word	0x00000008
        /*13e4*/ 	.word	0x0002a8a0
        /*13e8*/ 	.short	0x010a
        /*13ea*/ 	.byte	0x3f
	.zero		1


	//   ....[97]....
        /*13ec*/ 	.word	0x0002c130
        /*13f0*/ 	.word	0x00000008
        /*13f4*/ 	.word	0x0002a8c0
        /*13f8*/ 	.short	0x010a
        /*13fa*/ 	.byte	0x3f
	.zero		1


	//   ....[98]....
        /*13fc*/ 	.word	0x0002c2d0
        /*1400*/ 	.word	0x00000000
        /*1404*/ 	.word	0x0002a840
        /*1408*/ 	.short	0x010a
        /*140a*/ 	.byte	0x3f
	.zero		1


	//   ....[99]....
        /*140c*/ 	.word	0x0002cf00
        /*1410*/ 	.word	0x00000013
        /*1414*/ 	.word	0x0002a820
        /*1418*/ 	.short	0x010a
        /*141a*/ 	.byte	0x3f
	.zero		1


	//   ....[100]....
        /*141c*/ 	.word	0x0002cf50
        /*1420*/ 	.word	0x00000003
        /*1424*/ 	.word	0x0002a840
        /*1428*/ 	.short	0x010a
        /*142a*/ 	.byte	0x3f
	.zero		1


	//   ....[101]....
        /*142c*/ 	.word	0x0002cfa0
        /*1430*/ 	.word	0x00000003
        /*1434*/ 	.word	0x00000060
        /*1438*/ 	.short	0x010a
        /*143a*/ 	.byte	0x3f
	.zero		1


	//   ....[102]....
        /*143c*/ 	.word	0x0002cff0
        /*1440*/ 	.word	0x00000003
        /*1444*/ 	.word	0x0002a840
        /*1448*/ 	.short	0x010a
        /*144a*/ 	.byte	0x3f
	.zero		1


	//   ....[103]....
        /*144c*/ 	.word	0x0002d040
        /*1450*/ 	.word	0x00000002
        /*1454*/ 	.word	0x00000060
        /*1458*/ 	.short	0x010a
        /*145a*/ 	.byte	0x3f
	.zero		1


	//   ....[104]....
        /*145c*/ 	.word	0x0002d090
        /*1460*/ 	.word	0x00000002
        /*1464*/ 	.word	0x0002a840
        /*1468*/ 	.short	0x010a
        /*146a*/ 	.byte	0x3f
	.zero		1


	//   ....[105]....
        /*146c*/ 	.word	0x0002d0e0
        /*1470*/ 	.word	0x00000002
        /*1474*/ 	.word	0x00000060
        /*1478*/ 	.short	0x010a
        /*147a*/ 	.byte	0x3f
	.zero		1


	//   ....[106]....
        /*147c*/ 	.word	0x0002d130
        /*1480*/ 	.word	0x00000000
        /*1484*/ 	.word	0x0002a860
        /*1488*/ 	.short	0x010a
        /*148a*/ 	.byte	0x3f
	.zero		1


	//   ....[107]....
        /*148c*/ 	.word	0x0002dcb0
        /*1490*/ 	.word	0x00000000
        /*1494*/ 	.word	0x0002a820
        /*1498*/ 	.short	0x010a
        /*149a*/ 	.byte	0x3f
	.zero		1


	//   ....[108]....
        /*149c*/ 	.word	0x0002de50
        /*14a0*/ 	.word	0x00000006
        /*14a4*/ 	.word	0x00000000
        /*14a8*/ 	.short	0x010a
        /*14aa*/ 	.byte	0x3f
	.zero		1


	//   ....[109]....
        /*14ac*/ 	.word	0x0002dea0
        /*14b0*/ 	.word	0x00000007
        /*14b4*/ 	.word	0x00000000
        /*14b8*/ 	.short	0x010a
        /*14ba*/ 	.byte	0x3f
	.zero		1


	//   ....[110]....
        /*14bc*/ 	.word	0x0002def0
        /*14c0*/ 	.word	0x00000004
        /*14c4*/ 	.word	0x00000000
        /*14c8*/ 	.short	0x010a
        /*14ca*/ 	.byte	0x3f
	.zero		1


	//----- nvinfo : EIATTR_NUM_MBARRIERS
	.align		4
.L_243:
        /*14cc*/ 	.byte	0x03, 0x38
        /*14ce*/ 	.short	0x0016


	//----- nvinfo : EIATTR_EXIT_INSTR_OFFSETS
	.align		4
        /*14d0*/ 	.byte	0x04, 0x1c
        /*14d2*/ 	.short	(.L_245 - .L_244)


	//   ....[0]....
.L_244:
        /*14d4*/ 	.word	0x0002b2e0


	//----- nvinfo : EIATTR_MAX_THREADS
	.align		4
.L_245:
        /*14d8*/ 	.byte	0x04, 0x05
        /*14da*/ 	.short	(.L_247 - .L_246)
.L_246:
        /*14dc*/ 	.word	0x00000180
        /*14e0*/ 	.word	0x00000001
        /*14e4*/ 	.word	0x00000001


	//----- nvinfo : EIATTR_CRS_STACK_SIZE
	.align		4
.L_247:
        /*14e8*/ 	.byte	0x04, 0x1e
        /*14ea*/ 	.short	(.L_249 - .L_248)
.L_248:
        /*14ec*/ 	.word	0x00000000


	//----- nvinfo : EIATTR_CBANK_PARAM_SIZE
	.align		4
.L_249:
        /*14f0*/ 	.byte	0x03, 0x19
        /*14f2*/ 	.short	0x0af0


	//----- nvinfo : EIATTR_PARAM_CBANK
	.align		4
        /*14f4*/ 	.byte	0x04, 0x0a
        /*14f6*/ 	.short	(.L_251 - .L_250)
	.align		4
.L_250:
        /*14f8*/ 	.word	index@(.nv.constant0._ZN7cutlass13device_kernelIN5flash11enable_sm90INS1_16FlashAttnFwdSm90INS1_25CollectiveMainloopFwdSm90ILi2EN4cute5tupleIJNS5_1CILi1EEES8_S8_EEENS6_IJNS7_ILi128EEENS7_ILi96EEENS7_ILi192EEEEEELi128ENS_10bfloat16_tEfNS_4arch4Sm90ELb0ELb1ELb0ELb1ELb0ELb1ELb0ELb1ELb1ELb1ELb1ELb0EEENS1_21CollectiveEpilogueFwdINS6_IJSA_SA_SB_EEES9_SE_SG_Li256ELb1ELb1ELb1ELb0EEENS1_36VarlenDynamicPersistentTileSchedulerILi128ELi96ELi256ELi128ELb1ELb1ELb1ELb1ELb0ELb1EEEEEEEEEvNT_6ParamsE)
        /*14fc*/ 	.short	0x0210
        /*14fe*/ 	.short	0x0af0


	//----- nvinfo : EIATTR_SW_WAR
	.align		4
.L_251:
        /*1500*/ 	.byte	0x04, 0x36
        /*1502*/ 	.short	(.L_253 - .L_252)
.L_252:
        /*1504*/ 	.word	0x00000008
.L_253:


//--------------------- .nv.info._ZN7cutlass13device_kernelIN5flash11enable_sm90INS1_16FlashAttnFwdSm90INS1_25CollectiveMainloopFwdSm90ILi2EN4cute5tupleIJNS5_1CILi1EEES8_S8_EEENS6_IJNS7_ILi128EEESA_NS7_ILi192EEEEEELi128ENS_10bfloat16_tEfNS_4arch4Sm90ELb1ELb0ELb0ELb0ELb0ELb0ELb0ELb1ELb1ELb1ELb1ELb0EEENS1_21CollectiveEpilogueFwdINS6_IJSA_SA_SA_EEES9_SD_SF_Li256ELb0ELb1ELb1ELb0EEENS1_19SingleTileSchedulerILb0ELb1ELb1ELi128EEEEEEEEEvNT_6ParamsE --------------------------
	.section	.nv.info._ZN7cutlass13device_kernelIN5flash11enable_sm90INS1_16FlashAttnFwdSm90INS1_25CollectiveMainloopFwdSm90ILi2EN4cute5tupleIJNS5_1CILi1EEES8_S8_EEENS6_IJNS7_ILi128EEESA_NS7_ILi192EEEEEELi128ENS_10bfloat16_tEfNS_4arch4Sm90ELb1ELb0ELb0ELb0ELb0ELb0ELb0ELb1ELb1ELb1ELb1ELb0EEENS1_21CollectiveEpilogueFwdINS6_IJSA_SA_SA_EEES9_SD_SF_Li256ELb0ELb1ELb1ELb0EEENS1_19SingleTileSchedulerILb0ELb1ELb1ELi128EEEEEEEEEvNT_6ParamsE,"",@"SHT_CUDA_INFO"
	.sectionflags	@""
	.align	4


	//----- nvinfo : EIATTR_CUDA_API_VERSION
	.align		4
        /*0000*/ 	.byte	0x04, 0x37
        /*0002*/ 	.short	(.L_255 - .L_254)
.L_254:
        /*0004*/ 	.word	0x00000082


	//----- nvinfo : EIATTR_KPARAM_INFO
	.align		4
.L_255:
        /*0008*/ 	.byte	0x04, 0x17
        /*000a*/ 	.short	(.L_257 - .L_256)
.L_256:
        /*000c*/ 	.word	0x00000000
        /*0010*/ 	.short	0x0000
        /*0012*/ 	.short	0x0070
        /*0014*/ 	.byte	0x00, 0xf0, 0x01, 0x28


	//----- nvinfo : EIATTR_SPARSE_MMA_MASK
	.align		4
.L_257:
        /*0018*/ 	.byte	0x03, 0x50
        /*001a*/ 	.short	0x0000


	//----- nvinfo : EIATTR_MAXREG_COUNT
	.align		4
        /*001c*/ 	.byte	0x03, 0x1b
        /*001e*/ 	.short	0x00a8


	//----- nvinfo : EIATTR_NUM_BARRIERS
	.align		4
        /*0020*/ 	.byte	0x02, 0x4c
        /*0022*/ 	.byte	0x09
	.zero		1


	//----- nvinfo : EIATTR_EXTERNS
	.align		4
        /*0024*/ 	.byte	0x04, 0x0f
        /*0026*/ 	.short	(.L_259 - .L_258)


	//   ....[0]....
	.align		4
.L_258:
        /*0028*/ 	.word	index@(__assertfail)


	//----- nvinfo : EIATTR_ANNOTATIONS
	.align		4
.L_259:
        /*002c*/ 	.byte	0x04, 0x55
        /*002e*/ 	.short	(.L_261 - .L_260)


	//   ....[0]....
.L_260:
        /* <DEDUP_REMOVED lines=12> */


	//----- nvinfo : EIATTR_MERCURY_ISA_VERSION
	.align		4
.L_261:
        /*00e0*/ 	.byte	0x03, 0x5f
        /*00e2*/ 	.short	0x0101


	//----- nvinfo : EIATTR_INT_WARP_WIDE_INSTR_OFFSETS
	.align		4
        /*00e4*/ 	.byte	0x04, 0x31
        /*00e6*/ 	.short	(.L_263 - .L_262)


	//   ....[0]....
.L_262:
        /*00e8*/ 	.word	0x00000120


	//   ....[1]....
        /*00ec*/ 	.word	0x00000160


	//   ....[2]....
        /*00f0*/ 	.word	0x00000220


	//----- nvinfo : EIATTR_COOP_GROUP_MASK_REGIDS
	.align		4
.L_263:
        /*00f4*/ 	.byte	0x04, 0x29
        /*00f6*/ 	.short	(.L_265 - .L_264)


	//   ....[0]....
.L_264:
        /*00f8*/ 	.word	0xffffffff


	//   ....[1]....
        /*00fc*/ 	.word	0xffffffff


	//   ....[2]....
        /*0100*/ 	.word	0xffffffff


	//   ....[3]....
        /*0104*/ 	.word	0xffffffff


	//   ....[4]....
        /*0108*/ 	.word	0xffffffff


	//   ....[5]....
        /*010c*/ 	.word	0xffffffff


	//   ....[6]....
        /*0110*/ 	.word	0xffffffff


	//   ....[7]....
        /*0114*/ 	.word	0xffffffff


	//   ....[8]....
        /*0118*/ 	.word	0xffffffff


	//   ....[9]....
        /*011c*/ 	.word	0xffffffff


	//   ....[10]....
        /*0120*/ 	.word	0xffffffff


	//   ....[11]....
        /*0124*/ 	.word	0xffffffff


	//   ....[12]....
        /*0128*/ 	.word	0xffffffff


	//   ....[13]....
        /*012c*/ 	.word	0xffffffff


	//   ....[14]....
        /*0130*/ 	.word	0xffffffff


	//   ....[15]....
        /*0134*/ 	.word	0xffffffff


	//   ....[16]....
        /*0138*/ 	.word	0xffffffff


	//   ....[17]....
        /*013c*/ 	.word	0xffffffff


	//   ....[18]....
        /*0140*/ 	.word	0xffffffff


	//   ....[19]....
        /*0144*/ 	.word	0xffffffff


	//   ....[20]....
        /*0148*/ 	.word	0xffffffff


	//   ....[21]....
        /*014c*/ 	.word	0xffffffff


	//   ....[22]....
        /*0150*/ 	.word	0xffffffff


	//   ....[23]....
        /*0154*/ 	.word	0xffffffff


	//   ....[24]....
        /*0158*/ 	.word	0xffffffff


	//   ....[25]....
        /*015c*/ 	.word	0xffffffff


	//   ....[26]....
        /*0160*/ 	.word	0xffffffff


	//   ....[27]....
        /*0164*/ 	.word	0xffffffff


	//   ....[28]....
        /*0168*/ 	.word	0xffffffff


	//   ....[29]....
        /*016c*/ 	.word	0xffffffff


	//   ....[30]....
        /*0170*/ 	.word	0xffffffff


	//   ....[31]....
        /*0174*/ 	.word	0xffffffff


	//   ....[32]....
        /*0178*/ 	.word	0xffffffff


	//   ....[33]....
        /*017c*/ 	.word	0xffffffff


	//   ....[34]....
        /*0180*/ 	.word	0xffffffff


	//   ....[35]....
        /*0184*/ 	.word	0xffffffff


	//   ....[36]....
        /*0188*/ 	.word	0xffffffff


	//   ....[37]....
        /*018c*/ 	.word	0xffffffff


	//   ....[38]....
        /*0190*/ 	.word	0xffffffff


	//   ....[39]....
        /*0194*/ 	.word	0xffffffff


	//   ....[40]....
        /*0198*/ 	.word	0xffffffff


	//   ....[41]....
        /*019c*/ 	.word	0xffffffff


	//   ....[42]....
        /*01a0*/ 	.word	0xffffffff


	//   ....[43]....
        /*01a4*/ 	.word	0xffffffff


	//   ....[44]....
        /*01a8*/ 	.word	0xffffffff


	//   ....[45]....
        /*01ac*/ 	.word	0xffffffff


	//   ....[46]....
        /*01b0*/ 	.word	0xffffffff


	//   ....[47]....
        /*01b4*/ 	.word	0xffffffff


	//   ....[48]....
        /*01b8*/ 	.word	0xffffffff


	//   ....[49]....
        /*01bc*/ 	.word	0xffffffff


	//   ....[50]....
        /*01c0*/ 	.word	0xffffffff


	//   ....[51]....
        /*01c4*/ 	.word	0xffffffff


	//   ....[52]....
        /*01c8*/ 	.word	0xffffffff


	//   ....[53]....
        /*01cc*/ 	.word	0xffffffff


	//   ....[54]....
        /*01d0*/ 	.word	0xffffffff


	//   ....[55]....
        /*01d4*/ 	.word	0x0500000f


	//   ....[56]....
        /*01d8*/ 	.word	0x0500000f


	//   ....[57]....
        /*01dc*/ 	.word	0x0500000f


	//   ....[58]....
        /*01e0*/ 	.word	0x0500000f


	//   ....[59]....
        /*01e4*/ 	.word	0x0500000f


	//   ....[60]....
        /*01e8*/ 	.word	0x0500000f


	//   ....[61]....
        /*01ec*/ 	.word	0x0500000f


	//   ....[62]....
        /*01f0*/ 	.word	0x0500000f


	//   ....[63]....
        /*01f4*/ 	.word	0x0500000f


	//   ....[64]....
        /*01f8*/ 	.word	0x0500000f


	//   ....[65]....
        /*01fc*/ 	.word	0x0500000f


	//   ....[66]....
        /*0200*/ 	.word	0x0500000f


	//   ....[67]....
        /*0204*/ 	.word	0x0500000f


	//   ....[68]....
        /*0208*/ 	.word	0x0500000f


	//   ....[69]....
        /*020c*/ 	.word	0x0500000f


	//   ....[70]....
        /*0210*/ 	.word	0x0500000f


	//   ....[71]....
        /*0214*/ 	.word	0x0500000f


	//   ....[72]....
        /*0218*/ 	.word	0x0500000f


	//----- nvinfo : EIATTR_COOP_GROUP_INSTR_OFFSETS
	.align		4
.L_265:
        /*021c*/ 	.byte	0x04, 0x28
        /*021e*/ 	.short	(.L_267 - .L_266)


	//   ....[0]....
.L_266:
        /*0220*/ 	.word	0x00000060


	//   ....[1]....
        /*0224*/ 	.word	0x00000130


	//   ....[2]....
        /*0228*/ 	.word	0x00000230


	//   ....[3]....
        /*022c*/ 	.word	0x000003a0


	//   ....[4]....
        /*0230*/ 	.word	0x00000500


	//   ....[5]....
        /*0234*/ 	.word	0x00000620


	//   ....[6]....
        /*0238*/ 	.word	0x00000780


	//   ....[7]....
        /*023c*/ 	.word	0x00001140


	//   ....[8]....
        /*0240*/ 	.word	0x00001a90


	//   ....[9]....
        /*0244*/ 	.word	0x00001ad0


	//   ....[10]....
        /*0248*/ 	.word	0x000023f0


	//   ....[11]....
        /*024c*/ 	.word	0x00002430


	//   ....[12]....
        /*0250*/ 	.word	0x00002eb0


	//   ....[13]....
        /*0254*/ 	.word	0x00002f20


	//   ....[14]....
        /*0258*/ 	.word	0x00004620


	//   ....[15]....
        /*025c*/ 	.word	0x00004d60


	//   ....[16]....
        /*0260*/ 	.word	0x00004d90


	//   ....[17]....
        /*0264*/ 	.word	0x00004df0


	//   ....[18]....
        /*0268*/ 	.word	0x00005750


	//   ....[19]....
        /*026c*/ 	.word	0x000057e0


	//   ....[20]....
        /*0270*/ 	.word	0x000071d0


	//   ....[21]....
        /*0274*/ 	.word	0x00007200


	//   ....[22]....
        /*0278*/ 	.word	0x000076d0


	//   ....[23]....
        /*027c*/ 	.word	0x000077d0


	//   ....[24]....
        /*0280*/ 	.word	0x00008aa0


	//   ....[25]....
        /*0284*/ 	.word	0x00008ad0


	//   ....[26]....
        /*0288*/ 	.word	0x00008ba0


	//   ....[27]....
        /*028c*/ 	.word	0x00008bb0


	//   ....[28]....
        /*0290*/ 	.word	0x00009a90


	//   ....[29]....
        /*0294*/ 	.word	0x00009ad0


	//   ....[30]....
        /*0298*/ 	.word	0x00009b00


	//   ....[31]....
        /*029c*/ 	.word	0x00009b30


	//   ....[32]....
        /*02a0*/ 	.word	0x00009b40


	//   ....[33]....
        /*02a4*/ 	.word	0x00009b70


	//   ....[34]....
        /*02a8*/ 	.word	0x0000a1d0


	//   ....[35]....
        /*02ac*/ 	.word	0x0000a1e0


	//   ....[36]....
        /*02b0*/ 	.word	0x0000abe0


	//   ....[37]....
        /*02b4*/ 	.word	0x0000b6f0


	//   ....[38]....
        /*02b8*/ 	.word	0x0000c0a0


	//   ....[39]....
        /*02bc*/ 	.word	0x0000c0d0


	//   ....[40]....
        /*02c0*/ 	.word	0x0000c100


	//   ....[41]....
        /*02c4*/ 	.word	0x0000c120


	//   ....[42]....
        /*02c8*/ 	.word	0x0000c1e0


	//   ....[43]....
        /*02cc*/ 	.word	0x0000c1f0


	//   ....[44]....
        /*02d0*/ 	.word	0x0000c290


	//   ....[45]....
        /*02d4*/ 	.word	0x0000c2d0


	//   ....[46]....
        /*02d8*/ 	.word	0x0000c340


	//   ....[47]....
        /*02dc*/ 	.word	0x0000c370


	//   ....[48]....
        /*02e0*/ 	.word	0x0000c3f0


	//   ....[49]....
        /*02e4*/ 	.word	0x0000c430


	//   ....[50]....
        /*02e8*/ 	.word	0x0000c4a0


	//   ....[51]....
        /*02ec*/ 	.word	0x0000c4d0


	//   ....[52]....
        /*02f0*/ 	.word	0x0000c550


	//   ....[53]....
        /*02f4*/ 	.word	0x0000c580


	//   ....[54]....
        /*02f8*/ 	.word	0x0000e7f0


	//   ....[55]....
        /*02fc*/ 	.word	0x0000ed50


	//   ....[56]....
        /*0300*/ 	.word	0x0000eec0


	//   ....[57]....
        /*0304*/ 	.word	0x0000ef20


	//   ....[58]....
        /*0308*/ 	.word	0x0000efc0


	//   ....[59]....
        /*030c*/ 	.word	0x0000f0a0


	//   ....[60]....
        /*0310*/ 	.word	0x0000f180


	//   ....[61]....
        /*0314*/ 	.word	0x0000f250


	//   ....[62]....
        /*0318*/ 	.word	0x0000f2e0


	//   ....[63]....
        /*031c*/ 	.word	0x0000f3b0


	//   ....[64]....
        /*0320*/ 	.word	0x0000f440


	//   ....[65]....
        /*0324*/ 	.word	0x0000f510


	//   ....[66]....
        /*0328*/ 	.word	0x0000f5a0


	//   ....[67]....
        /*032c*/ 	.word	0x0000f670


	//   ....[68]....
        /*0330*/ 	.word	0x0000f700


	//   ....[69]....
        /*0334*/ 	.word	0x0000f7d0


	//   ....[70]....
        /*0338*/ 	.word	0x0000f850


	//   ....[71]....
        /*033c*/ 	.word	0x0000f910


	//   ....[72]....
        /*0340*/ 	.word	0x0000fd10


	//----- nvinfo : EIATTR_REG_RECONFIG
	.align		4
.L_267:
        /*0344*/ 	.byte	0x01, 0x54
	.zero		2


	//----- nvinfo : EIATTR_SYSCALL_OFFSETS
	.align		4
        /*0348*/ 	.byte	0x04, 0x46
        /*034a*/ 	.short	(.L_269 - .L_268)


	//   ....[0]....
.L_268:
        /*034c*/ 	.word	0x00001300


	//   ....[1]....
        /*0350*/ 	.word	0x0000b380


	//   ....[2]....
        /*0354*/ 	.word	0x0000b4c0


	//   ....[3]....
        /*0358*/ 	.word	0x0000b5b0


	//   ....[4]....
        /*035c*/ 	.word	0x0000bce0


	//----- nvinfo : EIATTR_MBARRIER_INSTR_OFFSETS
	.align		4
.L_269:
        /*0360*/ 	.byte	0x04, 0x39
        /*0362*/ 	.short	(.L_271 - .L_270)


	//   ....[0]....
.L_270:
        /*0364*/ 	.word	0x00000250
        /*0368*/ 	.word	0x000000ff
        /*036c*/ 	.word	0x00034800
        /*0370*/ 	.short	0x0100
        /*0372*/ 	.byte	0x08
	.zero		1


	//   ....[1]....
        /*0374*/ 	.word	0x00000260
        /*0378*/ 	.word	0x000000ff
        /*037c*/ 	.word	0x00034820
        /*0380*/ 	.short	0x0100
        /*0382*/ 	.byte	0x08
	.zero		1


	//   ....[2]....
        /*0384*/ 	.word	0x00000350
        /*0388*/ 	.word	0x000000ff
        /*038c*/ 	.word	0x00034830
        /*0390*/ 	.short	0x0100
        /*0392*/ 	.byte	0x08
	.zero		1


	//   ....[3]....
        /*0394*/ 	.word	0x00000360
        /*0398*/ 	.word	0x000000ff
        /*039c*/ 	.word	0x00034840
        /*03a0*/ 	.short	0x0100
        /*03a2*/ 	.byte	0x08
	.zero		1


	//   ....[4]....
        /*03a4*/ 	.word	0x00000370
        /*03a8*/ 	.word	0x000000ff
        /*03ac*/ 	.word	0x00034838
        /*03b0*/ 	.short	0x0100
        /*03b2*/ 	.byte	0x08
	.zero		1


	//   ....[5]....
        /*03b4*/ 	.word	0x00000380
        /*03b8*/ 	.word	0x000000ff
        /*03bc*/ 	.word	0x00034848
        /*03c0*/ 	.short	0x0100
        /*03c2*/ 	.byte	0x08
	.zero		1


	//   ....[6]....
        /*03c4*/ 	.word	0x000004b0
        /*03c8*/ 	.word	0x000000ff
        /*03cc*/ 	.word	0x00034850
        /*03d0*/ 	.short	0x0100
        /*03d2*/ 	.byte	0x08
	.zero		1


	//   ....[7]....
        /*03d4*/ 	.word	0x000004c0
        /*03d8*/ 	.word	0x000000ff
        /*03dc*/ 	.word	0x00034860
        /*03e0*/ 	.short	0x0100
        /*03e2*/ 	.byte	0x08
	.zero		1


	//   ....[8]....
        /*03e4*/ 	.word	0x000004d0
        /*03e8*/ 	.word	0x000000ff
        /*03ec*/ 	.word	0x00034858
        /*03f0*/ 	.short	0x0100
        /*03f2*/ 	.byte	0x08
	.zero		1


	//   ....[9]....
        /*03f4*/ 	.word	0x000004e0
        /*03f8*/ 	.word	0x000000ff
        /*03fc*/ 	.word	0x00034868
        /*0400*/ 	.short	0x0100
        /*0402*/ 	.byte	0x08
	.zero		1


	//   ....[10]....
        /*0404*/ 	.word	0x000005d0
        /*0408*/ 	.word	0x000000ff
        /*040c*/ 	.word	0x00034870
        /*0410*/ 	.short	0x0100
        /*0412*/ 	.byte	0x06
	.zero		1


	//   ....[11]....
        /*0414*/ 	.word	0x000005e0
        /*0418*/ 	.word	0x000000ff
        /*041c*/ 	.word	0x00034880
        /*0420*/ 	.short	0x0100
        /*0422*/ 	.byte	0x06
	.zero		1


	//   ....[12]....
        /*0424*/ 	.word	0x000005f0
        /*0428*/ 	.word	0x000000ff
        /*042c*/ 	.word	0x00034878
        /*0430*/ 	.short	0x0100
        /*0432*/ 	.byte	0x06
	.zero		1


	//   ....[13]....
        /*0434*/ 	.word	0x00000600
        /*0438*/ 	.word	0x000000ff
        /*043c*/ 	.word	0x00034888
        /*0440*/ 	.short	0x0100
        /*0442*/ 	.byte	0x06
	.zero		1


	//   ....[14]....
        /*0444*/ 	.word	0x00000730
        /*0448*/ 	.word	0x000000ff
        /*044c*/ 	.word	0x00034890
        /*0450*/ 	.short	0x0100
        /*0452*/ 	.byte	0x08
	.zero		1


	//   ....[15]....
        /*0454*/ 	.word	0x00000740
        /*0458*/ 	.word	0x000000ff
        /*045c*/ 	.word	0x000348a0
        /*0460*/ 	.short	0x0100
        /*0462*/ 	.byte	0x08
	.zero		1


	//   ....[16]....
        /*0464*/ 	.word	0x00000750
        /*0468*/ 	.word	0x000000ff
        /*046c*/ 	.word	0x00034898
        /*0470*/ 	.short	0x0100
        /*0472*/ 	.byte	0x08
	.zero		1


	//   ....[17]....
        /*0474*/ 	.word	0x00000760
        /*0478*/ 	.word	0x000000ff
        /*047c*/ 	.word	0x000348a8
        /*0480*/ 	.short	0x0100
        /*0482*/ 	.byte	0x08
	.zero		1


	//   ....[18]....
        /*0484*/ 	.word	0x00000890
        /*0488*/ 	.word	0x000000ff
        /*048c*/ 	.word	0x000348b0
        /*0490*/ 	.short	0x0100
        /*0492*/ 	.byte	0x08
	.zero		1


	//   ....[19]....
        /*0494*/ 	.word	0x000008a0
        /*0498*/ 	.word	0x000000ff
        /*049c*/ 	.word	0x000348c0
        /*04a0*/ 	.short	0x0100
        /*04a2*/ 	.byte	0x08
	.zero		1


	//   ....[20]....
        /*04a4*/ 	.word	0x000008b0
        /*04a8*/ 	.word	0x000000ff
        /*04ac*/ 	.word	0x000348b8
        /*04b0*/ 	.short	0x0100
        /*04b2*/ 	.byte	0x08
	.zero		1


	//   ....[21]....
        /*04b4*/ 	.word	0x000008c0
        /*04b8*/ 	.word	0x000000ff
        /*04bc*/ 	.word	0x000348c8
        /*04c0*/ 	.short	0x0100
        /*04c2*/ 	.byte	0x08
	.zero		1


	//   ....[22]....
        /*04c4*/ 	.word	0x00001330
        /*04c8*/ 	.word	0x000000ff
        /*04cc*/ 	.word	0x00034800
        /*04d0*/ 	.short	0x010a
        /*04d2*/ 	.byte	0x24
	.zero		1


	//   ....[23]....
        /*04d4*/ 	.word	0x00001390
        /*04d8*/ 	.word	0x000000ff
        /*04dc*/ 	.word	0x00034830
        /*04e0*/ 	.short	0x010a
        /*04e2*/ 	.byte	0x24
	.zero		1


	//   ....[24]....
        /*04e4*/ 	.word	0x00001420
        /*04e8*/ 	.word	0x000000ff
        /*04ec*/ 	.word	0x00034830
        /*04f0*/ 	.short	0x010a
        /*04f2*/ 	.byte	0x24
	.zero		1


	//   ....[25]....
        /*04f4*/ 	.word	0x000033e0
        /*04f8*/ 	.word	0x00000005
        /*04fc*/ 	.word	0x00000000
        /*0500*/ 	.short	0x0101
        /*0502*/ 	.byte	0x3f
	.zero		1


	//   ....[26]....
        /*0504*/ 	.word	0x00003c20
        /*0508*/ 	.word	0x000000ff
        /*050c*/ 	.word	0x00034830
        /*0510*/ 	.short	0x010a
        /*0512*/ 	.byte	0x3c
	.zero		1


	//   ....[27]....
        /*0514*/ 	.word	0x00003c60
        /*0518*/ 	.word	0x000000ff
        /*051c*/ 	.word	0x00034830
        /*0520*/ 	.short	0x010a
        /*0522*/ 	.byte	0x3c
	.zero		1


	//   ....[28]....
        /*0524*/ 	.word	0x000044a0
        /*0528*/ 	.word	0x000000ff
        /*052c*/ 	.word	0x00034850
        /*0530*/ 	.short	0x010a
        /*0532*/ 	.byte	0x07
	.zero		1


	//   ....[29]....
        /*0534*/ 	.word	0x000044e0
        /*0538*/ 	.word	0x000000ff
        /*053c*/ 	.word	0x00034850
        /*0540*/ 	.short	0x010a
        /*0542*/ 	.byte	0x07
	.zero		1


	//   ....[30]....
        /*0544*/ 	.word	0x00006160
        /*0548*/ 	.word	0x0000000f
        /*054c*/ 	.word	0x00000000
        /*0550*/ 	.short	0x0101
        /*0552*/ 	.byte	0x3f
	.zero		1


	//   ....[31]....
        /*0554*/ 	.word	0x000061b0
        /*0558*/ 	.word	0x00000027
        /*055c*/ 	.word	0x00000000
        /*0560*/ 	.short	0x0101
        /*0562*/ 	.byte	0x3f
	.zero		1


	//   ....[32]....
        /*0564*/ 	.word	0x00006600
        /*0568*/ 	.word	0x000000ff
        /*056c*/ 	.word	0x00034830
        /*0570*/ 	.short	0x010a
        /*0572*/ 	.byte	0x27
	.zero		1


	//   ....[33]....
        /*0574*/ 	.word	0x00006640
        /*0578*/ 	.word	0x000000ff
        /*057c*/ 	.word	0x00034830
        /*0580*/ 	.short	0x010a
        /*0582*/ 	.byte	0x27
	.zero		1


	//   ....[34]....
        /*0584*/ 	.word	0x00006e80
        /*0588*/ 	.word	0x000000ff
        /*058c*/ 	.word	0x00034850
        /*0590*/ 	.short	0x010a
        /*0592*/ 	.byte	0x07
	.zero		1


	//   ....[35]....
        /*0594*/ 	.word	0x00006ec0
        /*0598*/ 	.word	0x000000ff
        /*059c*/ 	.word	0x00034850
        /*05a0*/ 	.short	0x010a
        /*05a2*/ 	.byte	0x07
	.zero		1


	//   ....[36]....
        /*05a4*/ 	.word	0x000084c0
        /*05a8*/ 	.word	0x00000013
        /*05ac*/ 	.word	0x00000000
        /*05b0*/ 	.short	0x0101
        /*05b2*/ 	.byte	0x3f
	.zero		1


	//   ....[37]....
        /*05b4*/ 	.word	0x00008570
        /*05b8*/ 	.word	0x00000013
        /*05bc*/ 	.word	0x00000000
        /*05c0*/ 	.short	0x0101
        /*05c2*/ 	.byte	0x3f
	.zero		1


	//   ....[38]....
        /*05c4*/ 	.word	0x00008a10
        /*05c8*/ 	.word	0x000000ff
        /*05cc*/ 	.word	0x00034850
        /*05d0*/ 	.short	0x010a
        /*05d2*/ 	.byte	0x05
	.zero		1


	//   ....[39]....
        /*05d4*/ 	.word	0x00008a50
        /*05d8*/ 	.word	0x000000ff
        /*05dc*/ 	.word	0x00034850
        /*05e0*/ 	.short	0x010a
        /*05e2*/ 	.byte	0x05
	.zero		1


	//   ....[40]....
        /*05e4*/ 	.word	0x00008f10
        /*05e8*/ 	.word	0x0000000a
        /*05ec*/ 	.word	0x00000000
        /*05f0*/ 	.short	0x0101
        /*05f2*/ 	.byte	0x3f
	.zero		1


	//   ....[41]....
        /*05f4*/ 	.word	0x00009b50
        /*05f8*/ 	.word	0x000000ff
        /*05fc*/ 	.word	0x00000000
        /*0600*/ 	.short	0x0101
        /*0602*/ 	.byte	0x04
	.zero		1


	//   ....[42]....
        /*0604*/ 	.word	0x0000b900
        /*0608*/ 	.word	0x000000ff
        /*060c*/ 	.word	0x00034840
        /*0610*/ 	.short	0x010a
        /*0612*/ 	.byte	0x26
	.zero		1


	//   ....[43]....
        /*0614*/ 	.word	0x0000c6b0
        /*0618*/ 	.word	0x000000ff
        /*061c*/ 	.word	0x00034800
        /*0620*/ 	.short	0x0107
        /*0622*/ 	.byte	0x26
	.zero		1


	//   ....[44]....
        /*0624*/ 	.word	0x0000c720
        /*0628*/ 	.word	0x000000ff
        /*062c*/ 	.word	0x00034800
        /*0630*/ 	.short	0x0101
        /*0632*/ 	.byte	0x26
	.zero		1


	//   ....[45]....
        /*0634*/ 	.word	0x0000c740
        /*0638*/ 	.word	0x000000ff
        /*063c*/ 	.word	0x00034820
        /*0640*/ 	.short	0x010a
        /*0642*/ 	.byte	0x26
	.zero		1


	//   ....[46]....
        /*0644*/ 	.word	0x0000cb20
        /*0648*/ 	.word	0x000000ff
        /*064c*/ 	.word	0x00034848
        /*0650*/ 	.short	0x010a
        /*0652*/ 	.byte	0x26
	.zero		1


	//   ....[47]....
        /*0654*/ 	.word	0x0000cec0
        /*0658*/ 	.word	0x000000ff
        /*065c*/ 	.word	0x00034860
        /*0660*/ 	.short	0x010a
        /*0662*/ 	.byte	0x26
	.zero		1


	//   ....[48]....
        /*0664*/ 	.word	0x0000d3c0
        /*0668*/ 	.word	0x000000ff
        /*066c*/ 	.word	0x00034840
        /*0670*/ 	.short	0x010a
        /*0672*/ 	.byte	0x26
	.zero		1


	//   ....[49]....
        /*0674*/ 	.word	0x0000d770
        /*0678*/ 	.word	0x000000ff
        /*067c*/ 	.word	0x00034868
        /*0680*/ 	.short	0x010a
        /*0682*/ 	.byte	0x26
	.zero		1


	//   ....[50]....
        /*0684*/ 	.word	0x0000dcc0
        /*0688*/ 	.word	0x000000ff
        /*068c*/ 	.word	0x00034848
        /*0690*/ 	.short	0x010a
        /*0692*/ 	.byte	0x26
	.zero		1


	//   ....[51]....
        /*0694*/ 	.word	0x0000e050
        /*0698*/ 	.word	0x000000ff
        /*069c*/ 	.word	0x00034860
        /*06a0*/ 	.short	0x010a
        /*06a2*/ 	.byte	0x26
	.zero		1


	//   ....[52]....
        /*06a4*/ 	.word	0x0000e3f0
        /*06a8*/ 	.word	0x00000003
        /*06ac*/ 	.word	0x00034860
        /*06b0*/ 	.short	0x010a
        /*06b2*/ 	.byte	0x3f
	.zero		1


	//   ....[53]....
        /*06b4*/ 	.word	0x0000e780
        /*06b8*/ 	.word	0x00000002
        /*06bc*/ 	.word	0x00034820
        /*06c0*/ 	.short	0x010a
        /*06c2*/ 	.byte	0x3f
	.zero		1


	//   ....[54]....
        /*06c4*/ 	.word	0x0000e900
        /*06c8*/ 	.word	0x00000006
        /*06cc*/ 	.word	0x00000000
        /*06d0*/ 	.short	0x010a
        /*06d2*/ 	.byte	0x3f
	.zero		1


	//   ....[55]....
        /*06d4*/ 	.word	0x0000e970
        /*06d8*/ 	.word	0x00000003
        /*06dc*/ 	.word	0x00000000
        /*06e0*/ 	.short	0x010a
        /*06e2*/ 	.byte	0x3f
	.zero		1


	//   ....[56]....
        /*06e4*/ 	.word	0x0000e9d0
        /*06e8*/ 	.word	0x00000000
        /*06ec*/ 	.word	0x00000000
        /*06f0*/ 	.short	0x010a
        /*06f2*/ 	.byte	0x3f
	.zero		1


	//   ....[57]....
        /*06f4*/ 	.word	0x0000ea00
        /*06f8*/ 	.word	0x00000003
        /*06fc*/ 	.word	0x00000000
        /*0700*/ 	.short	0x010a
        /*0702*/ 	.byte	0x3f
	.zero		1


	//   ....[58]....
        /*0704*/ 	.word	0x0000ea70
        /*0708*/ 	.word	0x00000003
        /*070c*/ 	.word	0x00034800
        /*0710*/ 	.short	0x010a
        /*0712*/ 	.byte	0x3f
	.zero		1


	//   ....[59]....
        /*0714*/ 	.word	0x0000ead0
        /*0718*/ 	.word	0x00000003
        /*071c*/ 	.word	0x00034830
        /*0720*/ 	.short	0x010a
        /*0722*/ 	.byte	0x3f
	.zero		1


	//   ....[60]....
        /*0724*/ 	.word	0x0000eb30
        /*0728*/ 	.word	0x00000015
        /*072c*/ 	.word	0x00034830
        /*0730*/ 	.short	0x010a
        /*0732*/ 	.byte	0x3f
	.zero		1


	//   ....[61]....
        /*0734*/ 	.word	0x0000eb90
        /*0738*/ 	.word	0x00000003
        /*073c*/ 	.word	0x00034850
        /*0740*/ 	.short	0x010a
        /*0742*/ 	.byte	0x3f
	.zero		1


	//   ....[62]....
        /*0744*/ 	.word	0x0000ebf0
        /*0748*/ 	.word	0x0000000f
        /*074c*/ 	.word	0x00034830
        /*0750*/ 	.short	0x010a
        /*0752*/ 	.byte	0x3f
	.zero		1


	//   ....[63]....
        /*0754*/ 	.word	0x0000ec50
        /*0758*/ 	.word	0x00000003
        /*075c*/ 	.word	0x00034850
        /*0760*/ 	.short	0x010a
        /*0762*/ 	.byte	0x3f
	.zero		1


	//   ....[64]....
        /*0764*/ 	.word	0x0000ecb0
        /*0768*/ 	.word	0x00000002
        /*076c*/ 	.word	0x00034850
        /*0770*/ 	.short	0x010a
        /*0772*/ 	.byte	0x3f
	.zero		1


	//   ....[65]....
        /*0774*/ 	.word	0x0000ee10
        /*0778*/ 	.word	0x00000003
        /*077c*/ 	.word	0x00034840
        /*0780*/ 	.short	0x010a
        /*0782*/ 	.byte	0x3f
	.zero		1


	//   ....[66]....
        /*0784*/ 	.word	0x0000f950
        /*0788*/ 	.word	0x00000003
        /*078c*/ 	.word	0x00034820
        /*0790*/ 	.short	0x010a
        /*0792*/ 	.byte	0x3f
	.zero		1


	//   ....[67]....
        /*0794*/ 	.word	0x0000f9b0
        /*0798*/ 	.word	0x00000003
        /*079c*/ 	.word	0x00034848
        /*07a0*/ 	.short	0x010a
        /*07a2*/ 	.byte	0x3f
	.zero		1


	//   ....[68]....
        /*07a4*/ 	.word	0x0000fa10
        /*07a8*/ 	.word	0x00000003
        /*07ac*/ 	.word	0x00034860
        /*07b0*/ 	.short	0x010a
        /*07b2*/ 	.byte	0x3f
	.zero		1


	//   ....[69]....
        /*07b4*/ 	.word	0x0000fa70
        /*07b8*/ 	.word	0x00000003
        /*07bc*/ 	.word	0x00034840
        /*07c0*/ 	.short	0x010a
        /*07c2*/ 	.byte	0x3f
	.zero		1


	//   ....[70]....
        /*07c4*/ 	.word	0x0000fad0
        /*07c8*/ 	.word	0x00000003
        /*07cc*/ 	.word	0x00034868
        /*07d0*/ 	.short	0x010a
        /*07d2*/ 	.byte	0x3f
	.zero		1


	//   ....[71]....
        /*07d4*/ 	.word	0x0000fb30
        /*07d8*/ 	.word	0x00000003
        /*07dc*/ 	.word	0x00034848
        /*07e0*/ 	.short	0x010a
        /*07e2*/ 	.byte	0x3f
	.zero		1


	//   ....[72]....
        /*07e4*/ 	.word	0x0000fb90
        /*07e8*/ 	.word	0x00000003
        /*07ec*/ 	.word	0x00034860
        /*07f0*/ 	.short	0x010a
        /*07f2*/ 	.byte	0x3f
	.zero		1


	//   ....[73]....
        /*07f4*/ 	.word	0x0000fbe0
        /*07f8*/ 	.word	0x00000003
        /*07fc*/ 	.word	0x00034860
        /*0800*/ 	.short	0x010a
        /*0802*/ 	.byte	0x3f
	.zero		1


	//   ....[74]....
        /*0804*/ 	.word	0x0000fc30
        /*0808*/ 	.word	0x00000002
        /*080c*/ 	.word	0x00034820
        /*0810*/ 	.short	0x010a
        /*0812*/ 	.byte	0x3f
	.zero		1


	//   ....[75]....
        /*0814*/ 	.word	0x0000fdd0
        /*0818*/ 	.word	0x00000006
        /*081c*/ 	.word	0x00000000
        /*0820*/ 	.short	0x010a
        /*0822*/ 	.byte	0x3f
	.zero		1


	//   ....[76]....
        /*0824*/ 	.word	0x0000fe20
        /*0828*/ 	.word	0x00000003
        /*082c*/ 	.word	0x00000000
        /*0830*/ 	.short	0x010a
        /*0832*/ 	.byte	0x3f
	.zero		1


	//   ....[77]....
        /*0834*/ 	.word	0x0000fe70
        /*0838*/ 	.word	0x00000000
        /*083c*/ 	.word	0x00000000
        /*0840*/ 	.short	0x010a
        /*0842*/ 	.byte	0x3f
	.zero		1


	//----- nvinfo : EIATTR_NUM_MBARRIERS
	.align		4
.L_271:
        /*0844*/ 	.byte	0x03, 0x38
        /*0846*/ 	.short	0x0016


	//----- nvinfo : EIATTR_EXIT_INSTR_OFFSETS
	.align		4
        /*0848*/ 	.byte	0x04, 0x1c
        /*084a*/ 	.short	(.L_273 - .L_272)


	//   ....[0]....
.L_272:
        /*084c*/ 	.word	0x0000ea50


	//----- nvinfo : EIATTR_MAX_THREADS
	.align		4
.L_273:
        /*0850*/ 	.byte	0x04, 0x05
        /*0852*/ 	.short	(.L_275 - .L_274)
.L_274:
        /*0854*/ 	.word	0x00000180
        /*0858*/ 	.word	0x00000001
        /*085c*/ 	.word	0x00000001


	//----- nvinfo : EIATTR_CRS_STACK_SIZE
	.align		4
.L_275:
        /*0860*/ 	.byte	0x04, 0x1e
        /*0862*/ 	.short	(.L_277 - .L_276)
.L_276:
        /*0864*/ 	.word	0x00000000


	//----- nvinfo : EIATTR_CBANK_PARAM_SIZE
	.align		4
.L_277:
        /*0868*/ 	.byte	0x03, 0x19
        /*086a*/ 	.short	0x0a70


	//----- nvinfo : EIATTR_PARAM_CBANK
	.align		4
        /*086c*/ 	.byte	0x04, 0x0a
        /*086e*/ 	.short	(.L_279 - .L_278)
	.align		4
.L_278:
        /*0870*/ 	.word	index@(.nv.constant0._ZN7cutlass13device_kernelIN5flash11enable_sm90INS1_16FlashAttnFwdSm90INS1_25CollectiveMainloopFwdSm90ILi2EN4cute5tupleIJNS5_1CILi1EEES8_S8_EEENS6_IJNS7_ILi128EEESA_NS7_ILi192EEEEEELi128ENS_10bfloat16_tEfNS_4arch4Sm90ELb1ELb0ELb0ELb0ELb0ELb0ELb0ELb1ELb1ELb1ELb1ELb0EEENS1_21CollectiveEpilogueFwdINS6_IJSA_SA_SA_EEES9_SD_SF_Li256ELb0ELb1ELb1ELb0EEENS1_19SingleTileSchedulerILb0ELb1ELb1ELi128EEEEEEEEEvNT_6ParamsE)
        /*0874*/ 	.short	0x0210
        /*0876*/ 	.short	0x0a70


	//----- nvinfo : EIATTR_SW_WAR
	.align		4
.L_279:
        /*0878*/ 	.byte	0x04, 0x36
        /*087a*/ 	.short	(.L_281 - .L_280)
.L_280:
        /*087c*/ 	.word	0x00000008
.L_281:


//--------------------- .nv.info._ZN7cutlass13device_kernelIN5flash11enable_sm90INS1_16FlashAttnFwdSm90INS1_25CollectiveMainloopFwdSm90ILi2EN4cute5tupleIJNS5_1CILi1EEES8_S8_EEENS6_IJNS7_ILi128EEESA_NS7_ILi192EEEEEELi128ENS_10bfloat16_tEfNS_4arch4Sm90ELb1ELb0ELb0ELb1ELb0ELb0ELb0ELb1ELb1ELb1ELb1ELb0EEENS1_21CollectiveEpilogueFwdINS6_IJSA_SA_SA_EEES9_SD_SF_Li256ELb1ELb1ELb1ELb0EEENS1_36VarlenDynamicPersistentTileSchedulerILi128ELi128ELi256ELi128ELb1ELb1ELb1ELb1ELb1ELb1EEEEEEEEEvNT_6ParamsE --------------------------
	.section	.nv.info._ZN7cutlass13device_kernelIN5flash11enable_sm90INS1_16FlashAttnFwdSm90INS1_25CollectiveMainloopFwdSm90ILi2EN4cute5tupleIJNS5_1CILi1EEES8_S8_EEENS6_IJNS7_ILi128EEESA_NS7_ILi192EEEEEELi128ENS_10bfloat16_tEfNS_4arch4Sm90ELb1ELb0ELb0ELb1ELb0ELb0ELb0ELb1ELb1ELb1ELb1ELb0EEENS1_21CollectiveEpilogueFwdINS6_IJSA_SA_SA_EEES9_SD_SF_Li256ELb1ELb1ELb1ELb0EEENS1_36VarlenDynamicPersistentTileSchedulerILi128ELi128ELi256ELi128ELb1ELb1ELb1ELb1ELb1ELb1EEEEEEEEEvNT_6ParamsE,"",@"SHT_CUDA_INFO"
	.sectionflags	@""
	.align	4


	//----- nvinfo : EIATTR_CUDA_API_VERSION
	.align		4
        /*0000*/ 	.byte	0x04, 0x37
        /*0002*/ 	.short	(.L_283 - .L_282)
.L_282:
        /*0004*/ 	.word	0x00000082


	//----- nvinfo : EIATTR_KPARAM_INFO
	.align		4
.L_283:
        /*0008*/ 	.byte	0x04, 0x17
        /*000a*/ 	.short	(.L_285 - .L_284)
.L_284:
        /*000c*/ 	.word	0x00000000
        /*0010*/ 	.short	0x0000
        /*0012*/ 	.short	0x0070
        /*0014*/ 	.byte	0x00, 0xf0, 0x01, 0x2a


	//----- nvinfo : EIATTR_SPARSE_MMA_MASK
	.align		4
.L_285:
        /*0018*/ 	.byte	0x03, 0x50
        /*001a*/ 	.short	0x0000


	//----- nvinfo : EIATTR_MAXREG_COUNT
	.align		4
        /*001c*/ 	.byte	0x03, 0x1b
        /*001e*/ 	.short	0x00a8


	//----- nvinfo : EIATTR_NUM_BARRIERS
	.align		4
        /*0020*/ 	.byte	0x02, 0x4c
        /*0022*/ 	.byte	0x09
	.zero		1


	//----- nvinfo : EIATTR_EXTERNS
	.align		4
        /*0024*/ 	.byte	0x04, 0x0f
        /*0026*/ 	.short	(.L_287 - .L_286)


	//   ....[0]....
	.align		4
.L_286:
        /*0028*/ 	.word	index@(__assertfail)


	//----- nvinfo : EIATTR_ANNOTATIONS
	.align		4
.L_287:
        /*002c*/ 	.byte	0x04, 0x55
        /*002e*/ 	.short	(.L_289 - .L_288)


	//   ....[0]....
.L_288:
        /* <DEDUP_REMOVED lines=73> */


	//----- nvinfo : EIATTR_MERCURY_ISA_VERSION
	.align		4
.L_289:
        /*04a8*/ 	.byte	0x03, 0x5f
        /*04aa*/ 	.short	0x0101


	//----- nvinfo : EIATTR_UNUSED_LOAD_BYTE_OFFSET
	.align		4
        /*04ac*/ 	.byte	0x04, 0x44
        /*04ae*/ 	.short	(.L_291 - .L_290)


	//   ....[0]....
.L_290:
        /*04b0*/ 	.word	0x000009f0
        /*04b4*/ 	.word	0x0000fff0


	//   ....[1]....
        /*04b8*/ 	.word	0x00009950
        /*04bc*/ 	.word	0x0000fff0


	//----- nvinfo : EIATTR_INT_WARP_WIDE_INSTR_OFFSETS
	.align		4
.L_291:
        /*04c0*/ 	.byte	0x04, 0x31
        /*04c2*/ 	.short	(.L_293 - .L_292)


	//   ....[0]....
.L_292:
        /*04c4*/ 	.word	0x00000120


	//   ....[1]....
        /*04c8*/ 	.word	0x00000160


	//   ....[2]....
        /*04cc*/ 	.word	0x00000220


	//   ....[3]....
        /*04d0*/ 	.word	0x0000e130


	//   ....[4]....
        /*04d4*/ 	.word	0x0000e1c0


	//   ....[5]....
        /*04d8*/ 	.word	0x00011c40


	//   ....[6]....
        /*04dc*/ 	.word	0x00011ca0


	//----- nvinfo : EIATTR_COOP_GROUP_MASK_REGIDS
	.align		4
.L_293:
        /*04e0*/ 	.byte	0x04, 0x29
        /*04e2*/ 	.short	(.L_295 - .L_294)


	//   ....[0]....
.L_294:
        /*04e4*/ 	.word	0xffffffff


	//   ....[1]....
        /*04e8*/ 	.word	0xffffffff


	//   ....[2]....
        /*04ec*/ 	.word	0xffffffff


	//   ....[3]....
        /*04f0*/ 	.word	0xffffffff


	//   ....[4]....
        /*04f4*/ 	.word	0xffffffff


	//   ....[5]....
        /*04f8*/ 	.word	0xffffffff


	//   ....[6]....
        /*04fc*/ 	.word	0xffffffff


	//   ....[7]....
        /*0500*/ 	.word	0xffffffff


	//   ....[8]....
        /*0504*/ 	.word	0xffffffff


	//   ....[9]....
        /*0508*/ 	.word	0xffffffff


	//   ....[10]....
        /*050c*/ 	.word	0xffffffff


	//   ....[11]....
        /*0510*/ 	.word	0xffffffff


	//   ....[12]....
        /*0514*/ 	.word	0xffffffff


	//   ....[13]....
        /*0518*/ 	.word	0xffffffff


	//   ....[14]....
        /*051c*/ 	.word	0xffffffff


	//   ....[15]....
        /*0520*/ 	.word	0xffffffff


	//   ....[16]....
        /*0524*/ 	.word	0xffffffff


	//   ....[17]....
        /*0528*/ 	.word	0xffffffff


	//   ....[18]....
        /*052c*/ 	.word	0xffffffff


	//   ....[19]....
        /*0530*/ 	.word	0xffffffff


	//   ....[20]....
        /*0534*/ 	.word	0xffffffff


	//   ....[21]....
        /*0538*/ 	.word	0xffffffff


	//   ....[22]....
        /*053c*/ 	.word	0xffffffff


	//   ....[23]....
        /*0540*/ 	.word	0xffffffff


	//   ....[24]....
        /*0544*/ 	.word	0xffffffff


	//   ....[25]....
        /*0548*/ 	.word	0xffffffff


	//   ....[26]....
        /*054c*/ 	.word	0xffffffff


	//   ....[27]....
        /*0550*/ 	.word	0xffffffff


	//   ....[28]....
        /*0554*/ 	.word	0xffffffff


	//   ....[29]....
        /*0558*/ 	.word	0xffffffff


	//   ....[30]....
        /*055c*/ 	.word	0xffffffff


	//   ....[31]....
        /*0560*/ 	.word	0xffffffff


	//   ....[32]....
        /*0564*/ 	.word	0xffffffff


	//   ....[33]....
        /*0568*/ 	.word	0xffffffff


	//   ....[34]....
        /*056c*/ 	.word	0xffffffff


	//   ....[35]....
        /*0570*/ 	.word	0xffffffff


	//   ....[36]....
        /*0574*/ 	.word	0xffffffff


	//   ....[37]....
        /*0578*/ 	.word	0xffffffff


	//   ....[38]....
        /*057c*/ 	.word	0xffffffff


	//   ....[39]....
        /*0580*/ 	.word	0xffffffff


	//   ....[40]....
        /*0584*/ 	.word	0xffffffff


	//   ....[41]....
        /*0588*/ 	.word	0xffffffff


	//   ....[42]....
        /*058c*/ 	.word	0xffffffff


	//   ....[43]....
        /*0590*/ 	.word	0xffffffff


	//   ....[44]....
        /*0594*/ 	.word	0xffffffff


	//   ....[45]....
        /*0598*/ 	.word	0xffffffff


	//   ....[46]....
        /*059c*/ 	.word	0xffffffff


	//   ....[47]....
        /*05a0*/ 	.word	0xffffffff


	//   ....[48]....
        /*05a4*/ 	.word	0xffffffff


	//   ....[49]....
        /*05a8*/ 	.word	0xffffffff


	//   ....[50]....
        /*05ac*/ 	.word	0xffffffff


	//   ....[51]....
        /*05b0*/ 	.word	0xffffffff


	//   ....[52]....
        /*05b4*/ 	.word	0xffffffff


	//   ....[53]....
        /*05b8*/ 	.word	0xffffffff


	//   ....[54]....
        /*05bc*/ 	.word	0xffffffff


	//   ....[55]....
        /*05c0*/ 	.word	0xffffffff


	//   ....[56]....
        /*05c4*/ 	.word	0xffffffff


	//   ....[57]....
        /*05c8*/ 	.word	0xffffffff


	//   ....[58]....
        /*05cc*/ 	.word	0xffffffff


	//   ....[59]....
        /*05d0*/ 	.word	0xffffffff


	//   ....[60]....
        /*05d4*/ 	.word	0xffffffff


	//   ....[61]....
        /*05d8*/ 	.word	0xffffffff


	//   ....[62]....
        /*05dc*/ 	.word	0xffffffff


	//   ....[63]....
        /*05e0*/ 	.word	0xffffffff


	//   ....[64]....
        /*05e4*/ 	.word	0xffffffff


	//   ....[65]....
        /*05e8*/ 	.word	0xffffffff


	//   ....[66]....
        /*05ec*/ 	.word	0xffffffff


	//   ....[67]....
        /*05f0*/ 	.word	0xffffffff


	//   ....[68]....
        /*05f4*/ 	.word	0xffffffff


	//   ....[69]....
        /*05f8*/ 	.word	0xffffffff


	//   ....[70]....
        /*05fc*/ 	.word	0xffffffff


	//   ....[71]....
        /*0600*/ 	.word	0xffffffff


	//   ....[72]....
        /*0604*/ 	.word	0xffffffff


	//   ....[73]....
        /*0608*/ 	.word	0xffffffff


	//   ....[74]....
        /*060c*/ 	.word	0xffffffff


	//   ....[75]....
        /*0610*/ 	.word	0xffffffff


	//   ....[76]....
        /*0614*/ 	.word	0xffffffff


	//   ....[77]....
        /*0618*/ 	.word	0xffffffff


	//   ....[78]....
        /*061c*/ 	.word	0xffffffff


	//   ....[79]....
        /*0620*/ 	.word	0xffffffff


	//   ....[80]....
        /*0624*/ 	.word	0xffffffff


	//   ....[81]....
        /*0628*/ 	.word	0xffffffff


	//   ....[82]....
        /*062c*/ 	.word	0xffffffff


	//   ....[83]....
        /*0630*/ 	.word	0xffffffff


	//   ....[84]....
        /*0634*/ 	.word	0xffffffff


	//   ....[85]....
        /*0638*/ 	.word	0xffffffff


	//   ....[86]....
        /*063c*/ 	.word	0xffffffff


	//   ....[87]....
        /*0640*/ 	.word	0xffffffff


	//   ....[88]....
        /*0644*/ 	.word	0xffffffff


	//   ....[89]....
        /*0648*/ 	.word	0xffffffff


	//   ....[90]....
        /*064c*/ 	.word	0xffffffff


	//   ....[91]....
        /*0650*/ 	.word	0xffffffff


	//   ....[92]....
        /*0654*/ 	.word	0xffffffff


	//   ....[93]....
        /*0658*/ 	.word	0xffffffff


	//   ....[94]....
        /*065c*/ 	.word	0xffffffff


	//   ....[95]....
        /*0660*/ 	.word	0xffffffff


	//   ....[96]....
        /*0664*/ 	.word	0xffffffff


	//   ....[97]....
        /*0668*/ 	.word	0xffffffff


	//   ....[98]....
        /*066c*/ 	.word	0xffffffff


	//   ....[99]....
        /*0670*/ 	.word	0xffffffff


	//   ....[100]....
        /*0674*/ 	.word	0xffffffff


	//   ....[101]....
        /*0678*/ 	.word	0xffffffff


	//   ....[102]....
        /*067c*/ 	.word	0xffffffff


	//   ....[103]....
        /*0680*/ 	.word	0xffffffff


	//   ....[104]....
        /*0684*/ 	.word	0xffffffff


	//   ....[105]....
        /*0688*/ 	.word	0x0500000f


	//   ....[106]....
        /*068c*/ 	.word	0x0500000f


	//   ....[107]....
        /*0690*/ 	.word	0x0500000f


	//   ....[108]....
        /*0694*/ 	.word	0x0500000f


	//   ....[109]....
        /*0698*/ 	.word	0x0500000f


	//   ....[110]....
        /*069c*/ 	.word	0x0500000f


	//   ....[111]....
        /*06a0*/ 	.word	0x0500000f


	//   ....[112]....
        /*06a4*/ 	.word	0x0500000f


	//   ....[113]....
        /*06a8*/ 	.word	0x0500000f


	//   ....[114]....
        /*06ac*/ 	.word	0x0500000f


	//   ....[115]....
        /*06b0*/ 	.word	0x0500000f


	//   ....[116]....
        /*06b4*/ 	.word	0x0500000f


	//   ....[117]....
        /*06b8*/ 	.word	0x0500000f


	//   ....[118]....
        /*06bc*/ 	.word	0x0500000f


	//   ....[119]....
        /*06c0*/ 	.word	0x0500000f


	//   ....[120]....
        /*06c4*/ 	.word	0x0500000f


	//   ....[121]....
        /*06c8*/ 	.word	0x0500000f


	//   ....[122]....
        /*06cc*/ 	.word	0x0500000f


	//   ....[123]....
        /*06d0*/ 	.word	0x0500000f


	//   ....[124]....
        /*06d4*/ 	.word	0x0500000f


	//   ....[125]....
        /*06d8*/ 	.word	0x0500000f


	//   ....[126]....
        /*06dc*/ 	.word	0x0500000f


	//   ....[127]....
        /*06e0*/ 	.word	0x0500000f


	//   ....[128]....
        /*06e4*/ 	.word	0x0500000f


	//   ....[129]....
        /*06e8*/ 	.word	0x0500000f


	//   ....[130]....
        /*06ec*/ 	.word	0x0500000f


	//   ....[131]....
        /*06f0*/ 	.word	0x0500000f


	//   ....[132]....
        /*06f4*/ 	.word	0x0500000f


	//   ....[133]....
        /*06f8*/ 	.word	0x0500000f


	//   ....[134]....
        /*06fc*/ 	.word	0x0500000f


	//   ....[135]....
        /*0700*/ 	.word	0x0500000f


	//   ....[136]....
        /*0704*/ 	.word	0x0500000f


	//   ....[137]....
        /*0708*/ 	.word	0x0500000f


	//   ....[138]....
        /*070c*/ 	.word	0x0500000f


	//   ....[139]....
        /*0710*/ 	.word	0x0500000f


	//   ....[140]....
        /*0714*/ 	.word	0x0500000f


	//----- nvinfo : EIATTR_COOP_GROUP_INSTR_OFFSETS
	.align		4
.L_295:
        /*0718*/ 	.byte	0x04, 0x28
        /*071a*/ 	.short	(.L_297 - .L_296)


	//   ....[0]....
.L_296:
        /*071c*/ 	.word	0x00000060


	//   ....[1]....
        /*0720*/ 	.word	0x00000130


	//   ....[2]....
        /*0724*/ 	.word	0x00000230


	//   ....[3]....
        /*0728*/ 	.word	0x000003a0


	//   ....[4]....
        /*072c*/ 	.word	0x00000500


	//   ....[5]....
        /*0730*/ 	.word	0x00000620


	//   ....[6]....
        /*0734*/ 	.word	0x00000780


	//   ....[7]....
        /*0738*/ 	.word	0x00001900


	//   ....[8]....
        /*073c*/ 	.word	0x00002160


	//   ....[9]....
        /*0740*/ 	.word	0x00002a10


	//   ....[10]....
        /*0744*/ 	.word	0x00002a20


	//   ....[11]....
        /*0748*/ 	.word	0x00002a80


	//   ....[12]....
        /*074c*/ 	.word	0x00003420


	//   ....[13]....
        /*0750*/ 	.word	0x000034a0


	//   ....[14]....
        /*0754*/ 	.word	0x00004bb0


	//   ....[15]....
        /*0758*/ 	.word	0x00004bd0


	//   ....[16]....
        /*075c*/ 	.word	0x00005600


	//   ....[17]....
        /*0760*/ 	.word	0x00005640


	//   ....[18]....
        /*0764*/ 	.word	0x00005dd0


	//   ....[19]....
        /*0768*/ 	.word	0x00005e80


	//   ....[20]....
        /*076c*/ 	.word	0x00007750


	//   ....[21]....
        /*0770*/ 	.word	0x00007780


	//   ....[22]....
        /*0774*/ 	.word	0x00007ea0


	//   ....[23]....
        /*0778*/ 	.word	0x00007ef0


	//   ....[24]....
        /*077c*/ 	.word	0x00009020


	//   ....[25]....
        /*0780*/ 	.word	0x00009050


	//   ....[26]....
        /*0784*/ 	.word	0x00009150


	//   ....[27]....
        /*0788*/ 	.word	0x00009170


	//   ....[28]....
        /*078c*/ 	.word	0x0000a3d0


	//   ....[29]....
        /*0790*/ 	.word	0x0000a410


	//   ....[30]....
        /*0794*/ 	.word	0x0000a430


	//   ....[31]....
        /*0798*/ 	.word	0x0000a460


	//   ....[32]....
        /*079c*/ 	.word	0x0000aae0


	//   ....[33]....
        /*07a0*/ 	.word	0x0000ab10


	//   ....[34]....
        /*07a4*/ 	.word	0x0000abd0


	//   ....[35]....
        /*07a8*/ 	.word	0x0000abf0


	//   ....[36]....
        /*07ac*/ 	.word	0x0000acb0


	//   ....[37]....
        /*07b0*/ 	.word	0x0000acd0


	//   ....[38]....
        /*07b4*/ 	.word	0x0000ada0


	//   ....[39]....
        /*07b8*/ 	.word	0x0000adc0


	//   ....[40]....
        /*07bc*/ 	.word	0x0000b150


	//   ....[41]....
        /*07c0*/ 	.word	0x0000b160


	//   ....[42]....
        /*07c4*/ 	.word	0x0000b5a0


	//   ....[43]....
        /*07c8*/ 	.word	0x0000b5b0


	//   ....[44]....
        /*07cc*/ 	.word	0x0000c1e0


	//   ....[45]....
        /*07d0*/ 	.word	0x0000c1f0


	//   ....[46]....
        /*07d4*/ 	.word	0x0000c2b0


	//   ....[47]....
        /*07d8*/ 	.word	0x0000c2d0


	//   ....[48]....
        /*07dc*/ 	.word	0x0000c390


	//   ....[49]....
        /*07e0*/ 	.word	0x0000c3b0


	//   ....[50]....
        /*07e4*/ 	.word	0x0000c480


	//   ....[51]....
        /*07e8*/ 	.word	0x0000c4a0


	//   ....[52]....
        /*07ec*/ 	.word	0x0000c5e0


	//   ....[53]....
        /*07f0*/ 	.word	0x0000c810


	//   ....[54]....
        /*07f4*/ 	.word	0x0000c840


	//   ....[55]....
        /*07f8*/ 	.word	0x0000c870


	//   ....[56]....
        /*07fc*/ 	.word	0x0000c8a0


	//   ....[57]....
        /*0800*/ 	.word	0x0000c8d0


	//   ....[58]....
        /*0804*/ 	.word	0x0000c900


	//   ....[59]....
        /*0808*/ 	.word	0x0000caa0


	//   ....[60]....
        /*080c*/ 	.word	0x0000cad0


	//   ....[61]....
        /*0810*/ 	.word	0x0000cb00


	//   ....[62]....
        /*0814*/ 	.word	0x0000cb30


	//   ....[63]....
        /*0818*/ 	.word	0x0000cb60


	//   ....[64]....
        /*081c*/ 	.word	0x0000cb90


	//   ....[65]....
        /*0820*/ 	.word	0x0000cc30


	//   ....[66]....
        /*0824*/ 	.word	0x0000cc60


	//   ....[67]....
        /*0828*/ 	.word	0x0000cc70


	//   ....[68]....
        /*082c*/ 	.word	0x0000cca0


	//   ....[69]....
        /*0830*/ 	.word	0x0000e710


	//   ....[70]....
        /*0834*/ 	.word	0x0000f310


	//   ....[71]....
        /*0838*/ 	.word	0x0000f340


	//   ....[72]....
        /*083c*/ 	.word	0x0000f360


	//   ....[73]....
        /*0840*/ 	.word	0x0000f380


	//   ....[74]....
        /*0844*/ 	.word	0x0000f460


	//   ....[75]....
        /*0848*/ 	.word	0x0000f4c0


	//   ....[76]....
        /*084c*/ 	.word	0x0000f560


	//   ....[77]....
        /*0850*/ 	.word	0x0000f570


	//   ....[78]....
        /*0854*/ 	.word	0x0000f610


	//   ....[79]....
        /*0858*/ 	.word	0x0000f620


	//   ....[80]....
        /*085c*/ 	.word	0x0000f6c0


	//   ....[81]....
        /*0860*/ 	.word	0x0000f6d0


	//   ....[82]....
        /*0864*/ 	.word	0x0000f750


	//   ....[83]....
        /*0868*/ 	.word	0x0000f780


	//   ....[84]....
        /*086c*/ 	.word	0x0000f7d0


	//   ....[85]....
        /*0870*/ 	.word	0x0000f810


	//   ....[86]....
        /*0874*/ 	.word	0x00012370


	//   ....[87]....
        /*0878*/ 	.word	0x000123a0


	//   ....[88]....
        /*087c*/ 	.word	0x000123f0


	//   ....[89]....
        /*0880*/ 	.word	0x00012430


	//   ....[90]....
        /*0884*/ 	.word	0x00012460


	//   ....[91]....
        /*0888*/ 	.word	0x00012490


	//   ....[92]....
        /*088c*/ 	.word	0x000124c0


	//   ....[93]....
        /*0890*/ 	.word	0x000124f0


	//   ....[94]....
        /*0894*/ 	.word	0x000126b0


	//   ....[95]....
        /*0898*/ 	.word	0x000126e0


	//   ....[96]....
        /*089c*/ 	.word	0x00012710


	//   ....[97]....
        /*08a0*/ 	.word	0x00012740


	//   ....[98]....
        /*08a4*/ 	.word	0x00012770


	//   ....[99]....
        /*08a8*/ 	.word	0x000127a0


	//   ....[100]....
        /*08ac*/ 	.word	0x00012870


	//   ....[101]....
        /*08b0*/ 	.word	0x00012890


	//   ....[102]....
        /*08b4*/ 	.word	0x000128a0


	//   ....[103]....
        /*08b8*/ 	.word	0x00012920


	//   ....[104]....
        /*08bc*/ 	.word	0x00013460


	//   ....[105]....
        /*08c0*/ 	.word	0x00013a10


	//   ....[106]....
        /*08c4*/ 	.word	0x00013be0


	//   ....[107]....
        /*08c8*/ 	.word	0x00013c30


	//   ....[108]....
        /*08cc*/ 	.word	0x00013c90


	//   ....[109]....
        /*08d0*/ 	.word	0x00013d30


	//   ....[110]....
        /*08d4*/ 	.word	0x00013e00


	//   ....[111]....
        /*08d8*/ 	.word	0x00013f00


	//   ....[112]....
        /*08dc*/ 	.word	0x00013fd0


	//   ....[113]....
        /*08e0*/ 	.word	0x000140e0


	//   ....[114]....
        /*08e4*/ 	.word	0x00014140


	//   ....[115]....
        /*08e8*/ 	.word	0x00014250


	//   ....[116]....
        /*08ec*/ 	.word	0x000142b0


	//   ....[117]....
        /*08f0*/ 	.word	0x000143c0


	//   ....[118]....
        /*08f4*/ 	.word	0x00014420


	//   ....[119]....
        /*08f8*/ 	.word	0x00014510


	//   ....[120]....
        /*08fc*/ 	.word	0x00014590


	//   ....[121]....
        /*0900*/ 	.word	0x00014670


	//   ....[122]....
        /*0904*/ 	.word	0x000149e0


	//   ....[123]....
        /*0908*/ 	.word	0x00014a80


	//   ....[124]....
        /*090c*/ 	.word	0x00014c10


	//   ....[125]....
        /*0910*/ 	.word	0x00014c90


	//   ....[126]....
        /*0914*/ 	.word	0x00014d10


	//   ....[127]....
        /*0918*/ 	.word	0x00014d90


	//   ....[128]....
        /*091c*/ 	.word	0x00014e10


	//   ....[129]....
        /*0920*/ 	.word	0x00014ea0


	//   ....[130]....
        /*0924*/ 	.word	0x00014f40


	//   ....[131]....
        /*0928*/ 	.word	0x00014ff0


	//   ....[132]....
        /*092c*/ 	.word	0x00015070


	//   ....[133]....
        /*0930*/ 	.word	0x000150f0


	//   ....[134]....
        /*0934*/ 	.word	0x00015170


	//   ....[135]....
        /*0938*/ 	.word	0x00015200


	//   ....[136]....
        /*093c*/ 	.word	0x00015280


	//   ....[137]....
        /*0940*/ 	.word	0x00015330


	//   ....[138]....
        /*0944*/ 	.word	0x00015380


	//   ....[139]....
        /*0948*/ 	.word	0x00015440


	//   ....[140]....
        /*094c*/ 	.word	0x00015570


	//----- nvinfo : EIATTR_REG_RECONFIG
	.align		4
.L_297:
        /*0950*/ 	.byte	0x01, 0x54
	.zero		2


	//----- nvinfo : EIATTR_SYSCALL_OFFSETS
	.align		4
        /*0954*/ 	.byte	0x04, 0x46
        /*0956*/ 	.short	(.L_299 - .L_298)


	//   ....[0]....
.L_298:
        /*0958*/ 	.word	0x00001ae0


	//   ....[1]....
        /*095c*/ 	.word	0x0000e330


	//   ....[2]....
        /*0960*/ 	.word	0x0000e480


	//   ....[3]....
        /*0964*/ 	.word	0x0000e580


	//   ....[4]....
        /*0968*/ 	.word	0x0000eeb0


	//----- nvinfo : EIATTR_MBARRIER_INSTR_OFFSETS
	.align		4
.L_299:
        /*096c*/ 	.byte	0x04, 0x39
        /*096e*/ 	.short	(.L_301 - .L_300)


	//   ....[0]....
.L_300:
        /*0970*/ 	.word	0x00000250
        /*0974*/ 	.word	0x000000ff
        /*0978*/ 	.word	0x00034800
        /*097c*/ 	.short	0x0100
        /*097e*/ 	.byte	0x08
	.zero		1


	//   ....[1]....
        /*0980*/ 	.word	0x00000260
        /*0984*/ 	.word	0x000000ff
        /*0988*/ 	.word	0x00034820
        /*098c*/ 	.short	0x0100
        /*098e*/ 	.byte	0x08
	.zero		1


	//   ....[2]....
        /*0990*/ 	.word	0x00000350
        /*0994*/ 	.word	0x000000ff
        /*0998*/ 	.word	0x00034830
        /*099c*/ 	.short	0x0100
        /*099e*/ 	.byte	0x08
	.zero		1


	//   ....[3]....
        /*09a0*/ 	.word	0x00000360
        /*09a4*/ 	.word	0x000000ff
        /*09a8*/ 	.word	0x00034840
        /*09ac*/ 	.short	0x0100
        /*09ae*/ 	.byte	0x08
	.zero		1


	//   ....[4]....
        /*09b0*/ 	.word	0x00000370
        /*09b4*/ 	.word	0x000000ff
        /*09b8*/ 	.word	0x00034838
        /*09bc*/ 	.short	0x0100
        /*09be*/ 	.byte	0x08
	.zero		1


	//   ....[5]....
        /*09c0*/ 	.word	0x00000380
        /*09c4*/ 	.word	0x000000ff
        /*09c8*/ 	.word	0x00034848
        /*09cc*/ 	.short	0x0100
        /*09ce*/ 	.byte	0x08
	.zero		1


	//   ....[6]....
        /*09d0*/ 	.word	0x000004b0
        /*09d4*/ 	.word	0x000000ff
        /*09d8*/ 	.word	0x00034850
        /*09dc*/ 	.short	0x0100
        /*09de*/ 	.byte	0x08
	.zero		1


	//   ....[7]....
        /*09e0*/ 	.word	0x000004c0
        /*09e4*/ 	.word	0x000000ff
        /*09e8*/ 	.word	0x00034860
        /*09ec*/ 	.short	0x0100
        /*09ee*/ 	.byte	0x08
	.zero		1


	//   ....[8]....
        /*09f0*/ 	.word	0x000004d0
        /*09f4*/ 	.word	0x000000ff
        /*09f8*/ 	.word	0x00034858
        /*09fc*/ 	.short	0x0100
        /*09fe*/ 	.byte	0x08
	.zero		1


	//   ....[9]....
        /*0a00*/ 	.word	0x000004e0
        /*0a04*/ 	.word	0x000000ff
        /*0a08*/ 	.word	0x00034868
        /*0a0c*/ 	.short	0x0100
        /*0a0e*/ 	.byte	0x08
	.zero		1


	//   ....[10]....
        /*0a10*/ 	.word	0x000005d0
        /*0a14*/ 	.word	0x000000ff
        /*0a18*/ 	.word	0x00034870
        /*0a1c*/ 	.short	0x0100
        /*0a1e*/ 	.byte	0x06
	.zero		1


	//   ....[11]....
        /*0a20*/ 	.word	0x000005e0
        /*0a24*/ 	.word	0x000000ff
        /*0a28*/ 	.word	0x00034880
        /*0a2c*/ 	.short	0x0100
        /*0a2e*/ 	.byte	0x06
	.zero		1


	//   ....[12]....
        /*0a30*/ 	.word	0x000005f0
        /*0a34*/ 	.word	0x000000ff
        /*0a38*/ 	.word	0x00034878
        /*0a3c*/ 	.short	0x0100
        /*0a3e*/ 	.byte	0x06
	.zero		1


	//   ....[13]....
        /*0a40*/ 	.word	0x00000600
        /*0a44*/ 	.word	0x000000ff
        /*0a48*/ 	.word	0x00034888
        /*0a4c*/ 	.short	0x0100
        /*0a4e*/ 	.byte	0x06
	.zero		1


	//   ....[14]....
        /*0a50*/ 	.word	0x00000730
        /*0a54*/ 	.word	0x000000ff
        /*0a58*/ 	.word	0x00034890
        /*0a5c*/ 	.short	0x0100
        /*0a5e*/ 	.byte	0x08
	.zero		1


	//   ....[15]....
        /*0a60*/ 	.word	0x00000740
        /*0a64*/ 	.word	0x000000ff
        /*0a68*/ 	.word	0x000348a0
        /*0a6c*/ 	.short	0x0100
        /*0a6e*/ 	.byte	0x08
	.zero		1


	//   ....[16]....
        /*0a70*/ 	.word	0x00000750
        /*0a74*/ 	.word	0x000000ff
        /*0a78*/ 	.word	0x00034898
        /*0a7c*/ 	.short	0x0100
        /*0a7e*/ 	.byte	0x08
	.zero		1


	//   ....[17]....
        /*0a80*/ 	.word	0x00000760
        /*0a84*/ 	.word	0x000000ff
        /*0a88*/ 	.word	0x000348a8
        /*0a8c*/ 	.short	0x0100
        /*0a8e*/ 	.byte	0x08
	.zero		1


	//   ....[18]....
        /*0a90*/ 	.word	0x00000890
        /*0a94*/ 	.word	0x000000ff
        /*0a98*/ 	.word	0x000348b0
        /*0a9c*/ 	.short	0x0100
        /*0a9e*/ 	.byte	0x08
	.zero		1


	//   ....[19]....
        /*0aa0*/ 	.word	0x000008a0
        /*0aa4*/ 	.word	0x000000ff
        /*0aa8*/ 	.word	0x000348c0
        /*0aac*/ 	.short	0x0100
        /*0aae*/ 	.byte	0x08
	.zero		1


	//   ....[20]....
        /*0ab0*/ 	.word	0x000008b0
        /*0ab4*/ 	.word	0x000000ff
        /*0ab8*/ 	.word	0x000348b8
        /*0abc*/ 	.short	0x0100
        /*0abe*/ 	.byte	0x08
	.zero		1


	//   ....[21]....
        /*0ac0*/ 	.word	0x000008c0
        /*0ac4*/ 	.word	0x000000ff
        /*0ac8*/ 	.word	0x000348c8
        /*0acc*/ 	.short	0x0100
        /*0ace*/ 	.byte	0x08
	.zero		1


	//   ....[22]....
        /*0ad0*/ 	.word	0x00001b40
        /*0ad4*/ 	.word	0x000000ff
        /*0ad8*/ 	.word	0x00034800
        /*0adc*/ 	.short	0x010a
        /*0ade*/ 	.byte	0x25
	.zero		1


	//   ....[23]....
        /*0ae0*/ 	.word	0x00001bc0
        /*0ae4*/ 	.word	0x00000002
        /*0ae8*/ 	.word	0x00034830
        /*0aec*/ 	.short	0x010a
        /*0aee*/ 	.byte	0x3f
	.zero		1


	//   ....[24]....
        /*0af0*/ 	.word	0x00001c20
        /*0af4*/ 	.word	0x00000002
        /*0af8*/ 	.word	0x00034830
        /*0afc*/ 	.short	0x010a
        /*0afe*/ 	.byte	0x3f
	.zero		1


	//   ....[25]....
        /*0b00*/ 	.word	0x00002440
        /*0b04*/ 	.word	0x00000002
        /*0b08*/ 	.word	0x00000000
        /*0b0c*/ 	.short	0x0101
        /*0b0e*/ 	.byte	0x3f
	.zero		1


	//   ....[26]....
        /*0b10*/ 	.word	0x000041b0
        /*0b14*/ 	.word	0x000000ff
        /*0b18*/ 	.word	0x00034830
        /*0b1c*/ 	.short	0x010a
        /*0b1e*/ 	.byte	0x3a
	.zero		1


	//   ....[27]....
        /*0b20*/ 	.word	0x000041f0
        /*0b24*/ 	.word	0x000000ff
        /*0b28*/ 	.word	0x00034830
        /*0b2c*/ 	.short	0x010a
        /*0b2e*/ 	.byte	0x3a
	.zero		1


	//   ....[28]....
        /*0b30*/ 	.word	0x00004a20
        /*0b34*/ 	.word	0x000000ff
        /*0b38*/ 	.word	0x00034850
        /*0b3c*/ 	.short	0x010a
        /*0b3e*/ 	.byte	0x07
	.zero		1


	//   ....[29]....
        /*0b40*/ 	.word	0x00004a60
        /*0b44*/ 	.word	0x000000ff
        /*0b48*/ 	.word	0x00034850
        /*0b4c*/ 	.short	0x010a
        /*0b4e*/ 	.byte	0x07
	.zero		1


	//   ....[30]....
        /*0b50*/ 	.word	0x00006440
        /*0b54*/ 	.word	0x00000008
        /*0b58*/ 	.word	0x00000000
        /*0b5c*/ 	.short	0x0101
        /*0b5e*/ 	.byte	0x3f
	.zero		1


	//   ....[31]....
        /*0b60*/ 	.word	0x000064a0
        /*0b64*/ 	.word	0x00000008
        /*0b68*/ 	.word	0x00000000
        /*0b6c*/ 	.short	0x0101
        /*0b6e*/ 	.byte	0x3f
	.zero		1


	//   ....[32]....
        /*0b70*/ 	.word	0x00006b80
        /*0b74*/ 	.word	0x000000ff
        /*0b78*/ 	.word	0x00034830
        /*0b7c*/ 	.short	0x010a
        /*0b7e*/ 	.byte	0x06
	.zero		1


	//   ....[33]....
        /*0b80*/ 	.word	0x00006bc0
        /*0b84*/ 	.word	0x000000ff
        /*0b88*/ 	.word	0x00034830
        /*0b8c*/ 	.short	0x010a
        /*0b8e*/ 	.byte	0x06
	.zero		1


	//   ....[34]....
        /*0b90*/ 	.word	0x000073f0
        /*0b94*/ 	.word	0x000000ff
        /*0b98*/ 	.word	0x00034850
        /*0b9c*/ 	.short	0x010a
        /*0b9e*/ 	.byte	0x07
	.zero		1


	//   ....[35]....
        /*0ba0*/ 	.word	0x00007430
        /*0ba4*/ 	.word	0x000000ff
        /*0ba8*/ 	.word	0x00034850
        /*0bac*/ 	.short	0x010a
        /*0bae*/ 	.byte	0x07
	.zero		1


	//   ....[36]....
        /*0bb0*/ 	.word	0x000084d0
        /*0bb4*/ 	.word	0x0000001f
        /*0bb8*/ 	.word	0x00000000
        /*0bbc*/ 	.short	0x0101
        /*0bbe*/ 	.byte	0x3f
	.zero		1


	//   ....[37]....
        /*0bc0*/ 	.word	0x00008560
        /*0bc4*/ 	.word	0x00000023
        /*0bc8*/ 	.word	0x00000000
        /*0bcc*/ 	.short	0x0101
        /*0bce*/ 	.byte	0x3f
	.zero		1


	//   ....[38]....
        /*0bd0*/ 	.word	0x00008f90
        /*0bd4*/ 	.word	0x000000ff
        /*0bd8*/ 	.word	0x00034850
        /*0bdc*/ 	.short	0x010a
        /*0bde*/ 	.byte	0x05
	.zero		1


	//   ....[39]....
        /*0be0*/ 	.word	0x00008fd0
        /*0be4*/ 	.word	0x000000ff
        /*0be8*/ 	.word	0x00034850
        /*0bec*/ 	.short	0x010a
        /*0bee*/ 	.byte	0x05
	.zero		1


	//   ....[40]....
        /*0bf0*/ 	.word	0x000094f0
        /*0bf4*/ 	.word	0x00000008
        /*0bf8*/ 	.word	0x00000000
        /*0bfc*/ 	.short	0x0101
        /*0bfe*/ 	.byte	0x3f
	.zero		1


	//   ....[41]....
        /*0c00*/ 	.word	0x0000aad0
        /*0c04*/ 	.word	0x00000000
        /*0c08*/ 	.word	0x00000000
        /*0c0c*/ 	.short	0x0101
        /*0c0e*/ 	.byte	0x3f
	.zero		1


	//   ....[42]....
        /*0c10*/ 	.word	0x0000b140
        /*0c14*/ 	.word	0x00000006
        /*0c18*/ 	.word	0x00000000
        /*0c1c*/ 	.short	0x0101
        /*0c1e*/ 	.byte	0x3f
	.zero		1


	//   ....[43]....
        /*0c20*/ 	.word	0x0000e960
        /*0c24*/ 	.word	0x00000000
        /*0c28*/ 	.word	0x00034840
        /*0c2c*/ 	.short	0x010a
        /*0c2e*/ 	.byte	0x3f
	.zero		1


	//   ....[44]....
        /*0c30*/ 	.word	0x0000f920
        /*0c34*/ 	.word	0x00000012
        /*0c38*/ 	.word	0x00034800
        /*0c3c*/ 	.short	0x0107
        /*0c3e*/ 	.byte	0x3f
	.zero		1


	//   ....[45]....
        /*0c40*/ 	.word	0x0000fa30
        /*0c44*/ 	.word	0x00000012
        /*0c48*/ 	.word	0x00034800
        /*0c4c*/ 	.short	0x0101
        /*0c4e*/ 	.byte	0x3f
	.zero		1


	//   ....[46]....
        /*0c50*/ 	.word	0x0000fa50
        /*0c54*/ 	.word	0x00000012
        /*0c58*/ 	.word	0x00034820
        /*0c5c*/ 	.short	0x010a
        /*0c5e*/ 	.byte	0x3f
	.zero		1


	//   ....[47]....
        /*0c60*/ 	.word	0x0000fe10
        /*0c64*/ 	.word	0x00000003
        /*0c68*/ 	.word	0x00034840
        /*0c6c*/ 	.short	0x010a
        /*0c6e*/ 	.byte	0x3f
	.zero		1


	//   ....[48]....
        /*0c70*/ 	.word	0x000102a0
        /*0c74*/ 	.word	0x00000003
        /*0c78*/ 	.word	0x00000060
        /*0c7c*/ 	.short	0x010a
        /*0c7e*/ 	.byte	0x3f
	.zero		1


	//   ....[49]....
        /*0c80*/ 	.word	0x00010930
        /*0c84*/ 	.word	0x00000003
        /*0c88*/ 	.word	0x00034840
        /*0c8c*/ 	.short	0x010a
        /*0c8e*/ 	.byte	0x3f
	.zero		1


	//   ....[50]....
        /*0c90*/ 	.word	0x00010dc0
        /*0c94*/ 	.word	0x00000002
        /*0c98*/ 	.word	0x00000060
        /*0c9c*/ 	.short	0x010a
        /*0c9e*/ 	.byte	0x3f
	.zero		1


	//   ....[51]....
        /*0ca0*/ 	.word	0x00011390
        /*0ca4*/ 	.word	0x00000002
        /*0ca8*/ 	.word	0x00034840
        /*0cac*/ 	.short	0x010a
        /*0cae*/ 	.byte	0x3f
	.zero		1


	//   ....[52]....
        /*0cb0*/ 	.word	0x00011820
        /*0cb4*/ 	.word	0x00000002
        /*0cb8*/ 	.word	0x00000060
        /*0cbc*/ 	.short	0x010a
        /*0cbe*/ 	.byte	0x3f
	.zero		1


	//   ....[53]....
        /*0cc0*/ 	.word	0x00011da0
        /*0cc4*/ 	.word	0x00000000
        /*0cc8*/ 	.word	0x00034860
        /*0ccc*/ 	.short	0x010a
        /*0cce*/ 	.byte	0x3f
	.zero		1


	//   ....[54]....
        /*0cd0*/ 	.word	0x000133e0
        /*0cd4*/ 	.word	0x00000000
        /*0cd8*/ 	.word	0x00034820
        /*0cdc*/ 	.short	0x010a
        /*0cde*/ 	.byte	0x3f
	.zero		1


	//   ....[55]....
        /*0ce0*/ 	.word	0x000135d0
        /*0ce4*/ 	.word	0x00000006
        /*0ce8*/ 	.word	0x00000000
        /*0cec*/ 	.short	0x010a
        /*0cee*/ 	.byte	0x3f
	.zero		1


	//   ....[56]....
        /*0cf0*/ 	.word	0x00013600
        /*0cf4*/ 	.word	0x00000007
        /*0cf8*/ 	.word	0x00000000
        /*0cfc*/ 	.short	0x010a
        /*0cfe*/ 	.byte	0x3f
	.zero		1


	//   ....[57]....
        /*0d00*/ 	.word	0x00013660
        /*0d04*/ 	.word	0x00000004
        /*0d08*/ 	.word	0x00000000
        /*0d0c*/ 	.short	0x010a
        /*0d0e*/ 	.byte	0x3f
	.zero		1


	//   ....[58]....
        /*0d10*/ 	.word	0x00013690
        /*0d14*/ 	.word	0x00000003
        /*0d18*/ 	.word	0x00000000
        /*0d1c*/ 	.short	0x010a
        /*0d1e*/ 	.byte	0x3f
	.zero		1


	//   ....[59]....
        /*0d20*/ 	.word	0x00013700
        /*0d24*/ 	.word	0x00000003
        /*0d28*/ 	.word	0x00034800
        /*0d2c*/ 	.short	0x010a
        /*0d2e*/ 	.byte	0x3f
	.zero		1


	//   ....[60]....
        /*0d30*/ 	.word	0x00013750
        /*0d34*/ 	.word	0x00000002
        /*0d38*/ 	.word	0x00034830
        /*0d3c*/ 	.short	0x010a
        /*0d3e*/ 	.byte	0x3f
	.zero		1


	//   ....[61]....
        /*0d40*/ 	.word	0x000137b0
        /*0d44*/ 	.word	0x00000007
        /*0d48*/ 	.word	0x00034830
        /*0d4c*/ 	.short	0x010a
        /*0d4e*/ 	.byte	0x3f
	.zero		1


	//   ....[62]....
        /*0d50*/ 	.word	0x00013810
        /*0d54*/ 	.word	0x00000003
        /*0d58*/ 	.word	0x00034850
        /*0d5c*/ 	.short	0x010a
        /*0d5e*/ 	.byte	0x3f
	.zero		1


	//   ....[63]....
        /*0d60*/ 	.word	0x00013870
        /*0d64*/ 	.word	0x00000007
        /*0d68*/ 	.word	0x00034830
        /*0d6c*/ 	.short	0x010a
        /*0d6e*/ 	.byte	0x3f
	.zero		1


	//   ....[64]....
        /*0d70*/ 	.word	0x000138d0
        /*0d74*/ 	.word	0x00000003
        /*0d78*/ 	.word	0x00034850
        /*0d7c*/ 	.short	0x010a
        /*0d7e*/ 	.byte	0x3f
	.zero		1


	//   ....[65]....
        /*0d80*/ 	.word	0x00013930
        /*0d84*/ 	.word	0x00000003
        /*0d88*/ 	.word	0x00034850
        /*0d8c*/ 	.short	0x010a
        /*0d8e*/ 	.byte	0x3f
	.zero		1


	//   ....[66]....
        /*0d90*/ 	.word	0x00013ad0
        /*0d94*/ 	.word	0x00000000
        /*0d98*/ 	.word	0x00034840
        /*0d9c*/ 	.short	0x010a
        /*0d9e*/ 	.byte	0x3f
	.zero		1


	//   ....[67]....
        /*0da0*/ 	.word	0x000146f0
        /*0da4*/ 	.word	0x00000012
        /*0da8*/ 	.word	0x00034820
        /*0dac*/ 	.short	0x010a
        /*0dae*/ 	.byte	0x3f
	.zero		1


	//   ....[68]....
        /*0db0*/ 	.word	0x00014740
        /*0db4*/ 	.word	0x00000003
        /*0db8*/ 	.word	0x00034840
        /*0dbc*/ 	.short	0x010a
        /*0dbe*/ 	.byte	0x3f
	.zero		1


	//   ....[69]....
        /*0dc0*/ 	.word	0x00014790
        /*0dc4*/ 	.word	0x00000003
        /*0dc8*/ 	.word	0x00000060
        /*0dcc*/ 	.short	0x010a
        /*0dce*/ 	.byte	0x3f
	.zero		1


	//   ....[70]....
        /*0dd0*/ 	.word	0x000147e0
        /*0dd4*/ 	.word	0x00000003
        /*0dd8*/ 	.word	0x00034840
        /*0ddc*/ 	.short	0x010a
        /*0dde*/ 	.byte	0x3f
	.zero		1


	//   ....[71]....
        /*0de0*/ 	.word	0x00014830
        /*0de4*/ 	.word	0x00000002
        /*0de8*/ 	.word	0x00000060
        /*0dec*/ 	.short	0x010a
        /*0dee*/ 	.byte	0x3f
	.zero		1


	//   ....[72]....
        /*0df0*/ 	.word	0x00014880
        /*0df4*/ 	.word	0x00000002
        /*0df8*/ 	.word	0x00034840
        /*0dfc*/ 	.short	0x010a
        /*0dfe*/ 	.byte	0x3f
	.zero		1


	//   ....[73]....
        /*0e00*/ 	.word	0x000148d0
        /*0e04*/ 	.word	0x00000002
        /*0e08*/ 	.word	0x00000060
        /*0e0c*/ 	.short	0x010a
        /*0e0e*/ 	.byte	0x3f
	.zero		1


	//   ....[74]....
        /*0e10*/ 	.word	0x00014920
        /*0e14*/ 	.word	0x00000000
        /*0e18*/ 	.word	0x00034860
        /*0e1c*/ 	.short	0x010a
        /*0e1e*/ 	.byte	0x3f
	.zero		1


	//   ....[75]....
        /*0e20*/ 	.word	0x00015490
        /*0e24*/ 	.word	0x00000000
        /*0e28*/ 	.word	0x00034820
        /*0e2c*/ 	.short	0x010a
        /*0e2e*/ 	.byte	0x3f
	.zero		1


	//   ....[76]....
        /*0e30*/ 	.word	0x00015630
        /*0e34*/ 	.word	0x00000006
        /*0e38*/ 	.word	0x00000000
        /*0e3c*/ 	.short	0x010a
        /*0e3e*/ 	.byte	0x3f
	.zero		1


	//   ....[77]....
        /*0e40*/ 	.word	0x00015680
        /*0e44*/ 	.word	0x00000007
        /*0e48*/ 	.word	0x00000000
        /*0e4c*/ 	.short	0x010a
        /*0e4e*/ 	.byte	0x3f
	.zero		1


	//   ....[78]....
        /*0e50*/ 	.word	0x000156d0
        /*0e54*/ 	.word	0x00000004
        /*0e58*/ 	.word	0x00000000
        /*0e5c*/ 	.short	0x010a
        /*0e5e*/ 	.byte	0x3f
	.zero		1


	//----- nvinfo : EIATTR_NUM_MBARRIERS
	.align		4
.L_301:
        /*0e60*/ 	.byte	0x03, 0x38
        /*0e62*/ 	.short	0x0016


	//----- nvinfo : EIATTR_EXIT_INSTR_OFFSETS
	.align		4
        /*0e64*/ 	.byte	0x04, 0x1c
        /*0e66*/ 	.short	(.L_303 - .L_302)


	//   ....[0]....
.L_302:
        /*0e68*/ 	.word	0x00000a30


	//   ....[1]....
        /*0e6c*/ 	.word	0x0000c590


	//   ....[2]....
        /*0e70*/ 	.word	0x000136e0


	//----- nvinfo : EIATTR_MAX_THREADS
	.align		4
.L_303:
        /*0e74*/ 	.byte	0x04, 0x05
        /*0e76*/ 	.short	(.L_305 - .L_304)
.L_304:
        /*0e78*/ 	.word	0x00000180
        /*0e7c*/ 	.word	0x00000001
        /*0e80*/ 	.word	0x00000001


	//----- nvinfo : EIATTR_CRS_STACK_SIZE
	.align		4
.L_305:
        /*0e84*/ 	.byte	0x04, 0x1e
        /*0e86*/ 	.short	(.L_307 - .L_306)
.L_306:
        /*0e88*/ 	.word	0x00000000


	//----- nvinfo : EIATTR_CBANK_PARAM_SIZE
	.align		4
.L_307:
        /*0e8c*/ 	.byte	0x03, 0x19
        /*0e8e*/ 	.short	0x0af0


	//----- nvinfo : EIATTR_PARAM_CBANK
	.align		4
        /*0e90*/ 	.byte	0x04, 0x0a
        /*0e92*/ 	.short	(.L_309 - .L_308)
	.align		4
.L_308:
        /*0e94*/ 	.word	index@(.nv.constant0._ZN7cutlass13device_kernelIN5flash11enable_sm90INS1_16FlashAttnFwdSm90INS1_25CollectiveMainloopFwdSm90ILi2EN4cute5tupleIJNS5_1CILi1EEES8_S8_EEENS6_IJNS7_ILi128EEESA_NS7_ILi192EEEEEELi128ENS_10bfloat16_tEfNS_4arch4Sm90ELb1ELb0ELb0ELb1ELb0ELb0ELb0ELb1ELb1ELb1ELb1ELb0EEENS1_21CollectiveEpilogueFwdINS6_IJSA_SA_SA_EEES9_SD_SF_Li256ELb1ELb1ELb1ELb0EEENS1_36VarlenDynamicPersistentTileSchedulerILi128ELi128ELi256ELi128ELb1ELb1ELb1ELb1ELb1ELb1EEEEEEEEEvNT_6ParamsE)
        /*0e98*/ 	.short	0x0210
        /*0e9a*/ 	.short	0x0af0


	//----- nvinfo : EIATTR_SW_WAR
	.align		4
.L_309:
        /*0e9c*/ 	.byte	0x04, 0x36
        /*0e9e*/ 	.short	(.L_311 - .L_310)
.L_310:
        /*0ea0*/ 	.word	0x00000008
.L_311:


//--------------------- .nv.info._ZN7cutlass13device_kernelIN5flash11enable_sm90INS1_16FlashAttnFwdSm90INS1_25CollectiveMainloopFwdSm90ILi2EN4cute5tupleIJNS5_1CILi1EEES8_S8_EEENS6_IJNS7_ILi128EEESA_NS7_ILi192EEEEEELi128ENS_10bfloat16_tEfNS_4arch4Sm90ELb1ELb0ELb0ELb1ELb0ELb1ELb0ELb1ELb1ELb1ELb1ELb0EEENS1_21CollectiveEpilogueFwdINS6_IJSA_SA_SA_EEES9_SD_SF_Li256ELb1ELb1ELb1ELb0EEENS1_36VarlenDynamicPersistentTileSchedulerILi128ELi128ELi256ELi128ELb1ELb1ELb1ELb1ELb1ELb1EEEEEEEEEvNT_6ParamsE --------------------------
	.section	.nv.info._ZN7cutlass13device_kernelIN5flash11enable_sm90INS1_16FlashAttnFwdSm90INS1_25CollectiveMainloopFwdSm90ILi2EN4cute5tupleIJNS5_1CILi1EEES8_S8_EEENS6_IJNS7_ILi128EEESA_NS7_ILi192EEEEEELi128ENS_10bfloat16_tEfNS_4arch4Sm90ELb1ELb0ELb0ELb1ELb0ELb1ELb0ELb1ELb1ELb1ELb1ELb0EEENS1_21CollectiveEpilogueFwdINS6_IJSA_SA_SA_EEES9_SD_SF_Li256ELb1ELb1ELb1ELb0EEENS1_36VarlenDynamicPersistentTileSchedulerILi128ELi128ELi256ELi128ELb1ELb1ELb1ELb1ELb1ELb1EEEEEEEEEvNT_6ParamsE,"",@"SHT_CUDA_INFO"
	.sectionflags	@""
	.align	4


	//----- nvinfo : EIATTR_CUDA_API_VERSION
	.align		4
        /*0000*/ 	.byte	0x04, 0x37
        /*0002*/ 	.short	(.L_313 - .L_312)
.L_312:
        /*0004*/ 	.word	0x00000082


	//----- nvinfo : EIATTR_KPARAM_INFO
	.align		4
.L_313:
        /*0008*/ 	.byte	0x04, 0x17
        /*000a*/ 	.short	(.L_315 - .L_314)
.L_314:
        /*000c*/ 	.word	0x00000000
        /*0010*/ 	.short	0x0000
        /*0012*/ 	.short	0x0070
        /*0014*/ 	.byte	0x00, 0xf0, 0x01, 0x2a


	//----- nvinfo : EIATTR_SPARSE_MMA_MASK
	.align		4
.L_315:
        /*0018*/ 	.byte	0x03, 0x50
        /*001a*/ 	.short	0x0000


	//----- nvinfo : EIATTR_MAXREG_COUNT
	.align		4
        /*001c*/ 	.byte	0x03, 0x1b
        /*001e*/ 	.short	0x00a8


	//----- nvinfo : EIATTR_NUM_BARRIERS
	.align		4
        /*0020*/ 	.byte	0x02, 0x4c
        /*0022*/ 	.byte	0x10
	.zero		1


	//----- nvinfo : EIATTR_EXTERNS
	.align		4
        /*0024*/ 	.byte	0x04, 0x0f
        /*0026*/ 	.short	(.L_317 - .L_316)


	//   ....[0]....
	.align		4
.L_316:
        /*0028*/ 	.word	index@(__assertfail)


	//----- nvinfo : EIATTR_ANNOTATIONS
	.align		4
.L_317:
        /*002c*/ 	.byte	0x04, 0x55
        /*002e*/ 	.short	(.L_319 - .L_318)


	//   ....[0]....
.L_318:
        /* <DEDUP_REMOVED lines=124> */


	//----- nvinfo : EIATTR_MERCURY_ISA_VERSION
	.align		4
.L_319:
        /*07e0*/ 	.byte	0x03, 0x5f
        /*07e2*/ 	.short	0x0101


	//----- nvinfo : EIATTR_UNUSED_LOAD_BYTE_OFFSET
	.align		4
        /*07e4*/ 	.byte	0x04, 0x44
        /*07e6*/ 	.short	(.L_321 - .L_320)


	//   ....[0]....
.L_320:
        /*07e8*/ 	.word	0x00000ab0
        /*07ec*/ 	.word	0x0000fff0


	//   ....[1]....
        /*07f0*/ 	.word	0x0001b670
        /*07f4*/ 	.word	0x0000fff0


	//----- nvinfo : EIATTR_INT_WARP_WIDE_INSTR_OFFSETS
	.align		4
.L_321:
        /*07f8*/ 	.byte	0x04, 0x31
        /*07fa*/ 	.short	(.L_323 - .L_322)


	//   ....[0]....
.L_322:
        /*07fc*/ 	.word	0x00000190


	//   ....[1]....
        /*0800*/ 	.word	0x000001d0


	//   ....[2]....
        /*0804*/ 	.word	0x00000240


	//   ....[3]....
        /*0808*/ 	.word	0x00021820


	//   ....[4]....
        /*080c*/ 	.word	0x000218b0


	//   ....[5]....
        /*0810*/ 	.word	0x00025370


	//   ....[6]....
        /*0814*/ 	.word	0x000253d0


	//----- nvinfo : EIATTR_COOP_GROUP_MASK_REGIDS
	.align		4
.L_323:
        /*0818*/ 	.byte	0x04, 0x29
        /*081a*/ 	.short	(.L_325 - .L_324)


	//   ....[0]....
.L_324:
        /*081c*/ 	.word	0xffffffff


	//   ....[1]....
        /*0820*/ 	.word	0xffffffff


	//   ....[2]....
        /*0824*/ 	.word	0xffffffff


	//   ....[3]....
        /*0828*/ 	.word	0xffffffff


	//   ....[4]....
        /*082c*/ 	.word	0xffffffff


	//   ....[5]....
        /*0830*/ 	.word	0xffffffff


	//   ....[6]....
        /*0834*/ 	.word	0xffffffff


	//   ....[7]....
        /*0838*/ 	.word	0xffffffff


	//   ....[8]....
        /*083c*/ 	.word	0xffffffff


	//   ....[9]....
        /*0840*/ 	.word	0xffffffff


	//   ....[10]....
        /*0844*/ 	.word	0xffffffff


	//   ....[11]....
        /*0848*/ 	.word	0xffffffff


	//   ....[12]....
        /*084c*/ 	.word	0xffffffff


	//   ....[13]....
        /*0850*/ 	.word	0xffffffff


	//   ....[14]....
        /*0854*/ 	.word	0xffffffff


	//   ....[15]....
        /*0858*/ 	.word	0xffffffff


	//   ....[16]....
        /*085c*/ 	.word	0xffffffff


	//   ....[17]....
        /*0860*/ 	.word	0xffffffff


	//   ....[18]....
        /*0864*/ 	.word	0xffffffff


	//   ....[19]....
        /*0868*/ 	.word	0xffffffff


	//   ....[20]....
        /*086c*/ 	.word	0xffffffff


	//   ....[21]....
        /*0870*/ 	.word	0xffffffff


	//   ....[22]....
        /*0874*/ 	.word	0xffffffff


	//   ....[23]....
        /*0878*/ 	.word	0xffffffff


	//   ....[24]....
        /*087c*/ 	.word	0xffffffff


	//   ....[25]....
        /*0880*/ 	.word	0xffffffff


	//   ....[26]....
        /*0884*/ 	.word	0xffffffff


	//   ....[27]....
        /*0888*/ 	.word	0xffffffff


	//   ....[28]....
        /*088c*/ 	.word	0xffffffff


	//   ....[29]....
        /*0890*/ 	.word	0xffffffff


	//   ....[30]....
        /*0894*/ 	.word	0xffffffff


	//   ....[31]....
        /*0898*/ 	.word	0xffffffff


	//   ....[32]....
        /*089c*/ 	.word	0xffffffff


	//   ....[33]....
        /*08a0*/ 	.word	0xffffffff


	//   ....[34]....
        /*08a4*/ 	.word	0xffffffff


	//   ....[35]....
        /*08a8*/ 	.word	0xffffffff


	//   ....[36]....
        /*08ac*/ 	.word	0xffffffff


	//   ....[37]....
        /*08b0*/ 	.word	0xffffffff


	//   ....[38]....
        /*08b4*/ 	.word	0xffffffff


	//   ....[39]....
        /*08b8*/ 	.word	0xffffffff


	//   ....[40]....
        /*08bc*/ 	.word	0xffffffff


	//   ....[41]....
        /*08c0*/ 	.word	0xffffffff


	//   ....[42]....
        /*08c4*/ 	.word	0xffffffff


	//   ....[43]....
        /*08c8*/ 	.word	0xffffffff


	//   ....[44]....
        /*08cc*/ 	.word	0xffffffff


	//   ....[45]....
        /*08d0*/ 	.word	0xffffffff


	//   ....[46]....
        /*08d4*/ 	.word	0xffffffff


	//   ....[47]....
        /*08d8*/ 	.word	0xffffffff


	//   ....[48]....
        /*08dc*/ 	.word	0xffffffff


	//   ....[49]....
        /*08e0*/ 	.word	0xffffffff


	//   ....[50]....
        /*08e4*/ 	.word	0xffffffff


	//   ....[51]....
        /*08e8*/ 	.word	0xffffffff


	//   ....[52]....
        /*08ec*/ 	.word	0xffffffff


	//   ....[53]....
        /*08f0*/ 	.word	0xffffffff


	//   ....[54]....
        /*08f4*/ 	.word	0xffffffff


	//   ....[55]....
        /*08f8*/ 	.word	0xffffffff


	//   ....[56]....
        /*08fc*/ 	.word	0xffffffff


	//   ....[57]....
        /*0900*/ 	.word	0xffffffff


	//   ....[58]....
        /*0904*/ 	.word	0xffffffff


	//   ....[59]....
        /*0908*/ 	.word	0xffffffff


	//   ....[60]....
        /*090c*/ 	.word	0xffffffff


	//   ....[61]....
        /*0910*/ 	.word	0xffffffff


	//   ....[62]....
        /*0914*/ 	.word	0xffffffff


	//   ....[63]....
        /*0918*/ 	.word	0xffffffff


	//   ....[64]....
        /*091c*/ 	.word	0xffffffff


	//   ....[65]....
        /*0920*/ 	.word	0xffffffff


	//   ....[66]....
        /*0924*/ 	.word	0xffffffff


	//   ....[67]....
        /*0928*/ 	.word	0xffffffff


	//   ....[68]....
        /*092c*/ 	.word	0xffffffff


	//   ....[69]....
        /*0930*/ 	.word	0xffffffff


	//   ....[70]....
        /*0934*/ 	.word	0xffffffff


	//   ....[71]....
        /*0938*/ 	.word	0xffffffff


	//   ....[72]....
        /*093c*/ 	.word	0xffffffff


	//   ....[73]....
        /*0940*/ 	.word	0xffffffff


	//   ....[74]....
        /*0944*/ 	.word	0xffffffff


	//   ....[75]....
        /*0948*/ 	.word	0xffffffff


	//   ....[76]....
        /*094c*/ 	.word	0xffffffff


	//   ....[77]....
        /*0950*/ 	.word	0xffffffff


	//   ....[78]....
        /*0954*/ 	.word	0xffffffff


	//   ....[79]....
        /*0958*/ 	.word	0xffffffff


	//   ....[80]....
        /*095c*/ 	.word	0xffffffff


	//   ....[81]....
        /*0960*/ 	.word	0xffffffff


	//   ....[82]....
        /*0964*/ 	.word	0xffffffff


	//   ....[83]....
        /*0968*/ 	.word	0xffffffff


	//   ....[84]....
        /*096c*/ 	.word	0xffffffff


	//   ....[85]....
        /*0970*/ 	.word	0xffffffff


	//   ....[86]....
        /*0974*/ 	.word	0xffffffff


	//   ....[87]....
        /*0978*/ 	.word	0xffffffff


	//   ....[88]....
        /*097c*/ 	.word	0xffffffff


	//   ....[89]....
        /*0980*/ 	.word	0xffffffff


	//   ....[90]....
        /*0984*/ 	.word	0xffffffff


	//   ....[91]....
        /*0988*/ 	.word	0xffffffff


	//   ....[92]....
        /*098c*/ 	.word	0xffffffff


	//   ....[93]....
        /*0990*/ 	.word	0xffffffff


	//   ....[94]....
        /*0994*/ 	.word	0xffffffff


	//   ....[95]....
        /*0998*/ 	.word	0xffffffff


	//   ....[96]....
        /*099c*/ 	.word	0xffffffff


	//   ....[97]....
        /*09a0*/ 	.word	0xffffffff


	//   ....[98]....
        /*09a4*/ 	.word	0xffffffff


	//   ....[99]....
        /*09a8*/ 	.word	0xffffffff


	//   ....[100]....
        /*09ac*/ 	.word	0xffffffff


	//   ....[101]....
        /*09b0*/ 	.word	0xffffffff


	//   ....[102]....
        /*09b4*/ 	.word	0xffffffff


	//   ....[103]....
        /*09b8*/ 	.word	0xffffffff


	//   ....[104]....
        /*09bc*/ 	.word	0xffffffff


	//   ....[105]....
        /*09c0*/ 	.word	0xffffffff


	//   ....[106]....
        /*09c4*/ 	.word	0xffffffff


	//   ....[107]....
        /*09c8*/ 	.word	0xffffffff


	//   ....[108]....
        /*09cc*/ 	.word	0xffffffff


	//   ....[109]....
        /*09d0*/ 	.word	0xffffffff


	//   ....[110]....
        /*09d4*/ 	.word	0xffffffff


	//   ....[111]....
        /*09d8*/ 	.word	0xffffffff


	//   ....[112]....
        /*09dc*/ 	.word	0xffffffff


	//   ....[113]....
        /*09e0*/ 	.word	0xffffffff


	//   ....[114]....
        /*09e4*/ 	.word	0xffffffff


	//   ....[115]....
        /*09e8*/ 	.word	0xffffffff


	//   ....[116]....
        /*09ec*/ 	.word	0xffffffff


	//   ....[117]....
        /*09f0*/ 	.word	0xffffffff


	//   ....[118]....
        /*09f4*/ 	.word	0xffffffff


	//   ....[119]....
        /*09f8*/ 	.word	0xffffffff


	//   ....[120]....
        /*09fc*/ 	.word	0xffffffff


	//   ....[121]....
        /*0a00*/ 	.word	0xffffffff


	//   ....[122]....
        /*0a04*/ 	.word	0x0500000f


	//   ....[123]....
        /*0a08*/ 	.word	0x0500000f


	//   ....[124]....
        /*0a0c*/ 	.word	0x0500000f


	//   ....[125]....
        /*0a10*/ 	.word	0x0500000f


	//   ....[126]....
        /*0a14*/ 	.word	0x0500000f


	//   ....[127]....
        /*0a18*/ 	.word	0x0500000f


	//   ....[128]....
        /*0a1c*/ 	.word	0x0500000f


	//   ....[129]....
        /*0a20*/ 	.word	0x0500000f


	//   ....[130]....
        /*0a24*/ 	.word	0x0500000f


	//   ....[131]....
        /*0a28*/ 	.word	0x0500000f


	//   ....[132]....
        /*0a2c*/ 	.word	0x0500000f


	//   ....[133]....
        /*0a30*/ 	.word	0x0500000f


	//   ....[134]....
        /*0a34*/ 	.word	0x0500000f


	//   ....[135]....
        /*0a38*/ 	.word	0x0500000f


	//   ....[136]....
        /*0a3c*/ 	.word	0x0500000f


	//   ....[137]....
        /*0a40*/ 	.word	0x0500000f


	//   ....[138]....
        /*0a44*/ 	.word	0x0500000f


	//   ....[139]....
        /*0a48*/ 	.word	0x0500000f


	//   ....[140]....
        /*0a4c*/ 	.word	0x0500000f


	//   ....[141]....
        /*0a50*/ 	.word	0x0500000f


	//   ....[142]....
        /*0a54*/ 	.word	0x0500000f


	//   ....[143]....
        /*0a58*/ 	.word	0x0500000f


	//   ....[144]....
        /*0a5c*/ 	.word	0x0500000f


	//   ....[145]....
        /*0a60*/ 	.word	0x0500000f


	//   ....[146]....
        /*0a64*/ 	.word	0x0500000f


	//   ....[147]....
        /*0a68*/ 	.word	0x0500000f


	//   ....[148]....
        /*0a6c*/ 	.word	0x0500000f


	//   ....[149]....
        /*0a70*/ 	.word	0x0500000f


	//   ....[150]....
        /*0a74*/ 	.word	0x0500000f


	//   ....[151]....
        /*0a78*/ 	.word	0x0500000f


	//   ....[152]....
        /*0a7c*/ 	.word	0x0500000f


	//   ....[153]....
        /*0a80*/ 	.word	0x0500000f


	//   ....[154]....
        /*0a84*/ 	.word	0x0500000f


	//   ....[155]....
        /*0a88*/ 	.word	0x0500000f


	//   ....[156]....
        /*0a8c*/ 	.word	0x0500000f


	//   ....[157]....
        /*0a90*/ 	.word	0x0500000f


	//   ....[158]....
        /*0a94*/ 	.word	0x0500000f


	//   ....[159]....
        /*0a98*/ 	.word	0x0500000f


	//   ....[160]....
        /*0a9c*/ 	.word	0x0500000f


	//   ....[161]....
        /*0aa0*/ 	.word	0x0500000f


	//   ....[162]....
        /*0aa4*/ 	.word	0x0500000f


	//   ....[163]....
        /*0aa8*/ 	.word	0x0500000f


	//   ....[164]....
        /*0aac*/ 	.word	0x0500000f


	//   ....[165]....
        /*0ab0*/ 	.word	0x0500000f


	//   ....[166]....
        /*0ab4*/ 	.word	0x0500000f


	//   ....[167]....
        /*0ab8*/ 	.word	0x0500000f


	//   ....[168]....
        /*0abc*/ 	.word	0x0500000f


	//   ....[169]....
        /*0ac0*/ 	.word	0x0500000f


	//   ....[170]....
        /*0ac4*/ 	.word	0x0500000f


	//   ....[171]....
        /*0ac8*/ 	.word	0x0500000f


	//   ....[172]....
        /*0acc*/ 	.word	0x0500000f


	//   ....[173]....
        /*0ad0*/ 	.word	0x0500000f


	//   ....[174]....
        /*0ad4*/ 	.word	0x0500000f


	//----- nvinfo : EIATTR_COOP_GROUP_INSTR_OFFSETS
	.align		4
.L_325:
        /*0ad8*/ 	.byte	0x04, 0x28
        /*0ada*/ 	.short	(.L_327 - .L_326)


	//   ....[0]....
.L_326:
        /*0adc*/ 	.word	0x00000060


	//   ....[1]....
        /*0ae0*/ 	.word	0x000001a0


	//   ....[2]....
        /*0ae4*/ 	.word	0x000001f0


	//   ....[3]....
        /*0ae8*/ 	.word	0x00000420


	//   ....[4]....
        /*0aec*/ 	.word	0x00000580


	//   ....[5]....
        /*0af0*/ 	.word	0x000006a0


	//   ....[6]....
        /*0af4*/ 	.word	0x00000800


	//   ....[7]....
        /*0af8*/ 	.word	0x0000b3f0


	//   ....[8]....
        /*0afc*/ 	.word	0x0000bb10


	//   ....[9]....
        /*0b00*/ 	.word	0x0000bb20


	//   ....[10]....
        /*0b04*/ 	.word	0x0000bb30


	//   ....[11]....
        /*0b08*/ 	.word	0x0000bb40


	//   ....[12]....
        /*0b0c*/ 	.word	0x0000c390


	//   ....[13]....
        /*0b10*/ 	.word	0x0000c3a0


	//   ....[14]....
        /*0b14*/ 	.word	0x0000c3b0


	//   ....[15]....
        /*0b18*/ 	.word	0x0000c3c0


	//   ....[16]....
        /*0b1c*/ 	.word	0x0000f4b0


	//   ....[17]....
        /*0b20*/ 	.word	0x0000f4c0


	//   ....[18]....
        /*0b24*/ 	.word	0x0000f4d0


	//   ....[19]....
        /*0b28*/ 	.word	0x0000f4e0


	//   ....[20]....
        /*0b2c*/ 	.word	0x0000fb40


	//   ....[21]....
        /*0b30*/ 	.word	0x0000fb50


	//   ....[22]....
        /*0b34*/ 	.word	0x0000fb60


	//   ....[23]....
        /*0b38*/ 	.word	0x0000fb70


	//   ....[24]....
        /*0b3c*/ 	.word	0x00013120


	//   ....[25]....
        /*0b40*/ 	.word	0x00013840


	//   ....[26]....
        /*0b44*/ 	.word	0x00013e10


	//   ....[27]....
        /*0b48*/ 	.word	0x00013e60


	//   ....[28]....
        /*0b4c*/ 	.word	0x000147d0


	//   ....[29]....
        /*0b50*/ 	.word	0x00014840


	//   ....[30]....
        /*0b54*/ 	.word	0x00016310


	//   ....[31]....
        /*0b58*/ 	.word	0x00016330


	//   ....[32]....
        /*0b5c*/ 	.word	0x00016b60


	//   ....[33]....
        /*0b60*/ 	.word	0x000170b0


	//   ....[34]....
        /*0b64*/ 	.word	0x00017120


	//   ....[35]....
        /*0b68*/ 	.word	0x000171c0


	//   ....[36]....
        /*0b6c*/ 	.word	0x000192d0


	//   ....[37]....
        /*0b70*/ 	.word	0x00019360


	//   ....[38]....
        /*0b74*/ 	.word	0x00019720


	//   ....[39]....
        /*0b78*/ 	.word	0x000198d0


	//   ....[40]....
        /*0b7c*/ 	.word	0x0001afc0


	//   ....[41]....
        /*0b80*/ 	.word	0x0001b040


	//   ....[42]....
        /*0b84*/ 	.word	0x0001b050


	//   ....[43]....
        /*0b88*/ 	.word	0x0001b080


	//   ....[44]....
        /*0b8c*/ 	.word	0x0001c110


	//   ....[45]....
        /*0b90*/ 	.word	0x0001c120


	//   ....[46]....
        /*0b94*/ 	.word	0x0001c130


	//   ....[47]....
        /*0b98*/ 	.word	0x0001c140


	//   ....[48]....
        /*0b9c*/ 	.word	0x0001c800


	//   ....[49]....
        /*0ba0*/ 	.word	0x0001c840


	//   ....[50]....
        /*0ba4*/ 	.word	0x0001c920


	//   ....[51]....
        /*0ba8*/ 	.word	0x0001c940


	//   ....[52]....
        /*0bac*/ 	.word	0x0001ca00


	//   ....[53]....
        /*0bb0*/ 	.word	0x0001ca20


	//   ....[54]....
        /*0bb4*/ 	.word	0x0001caf0


	//   ....[55]....
        /*0bb8*/ 	.word	0x0001cb10


	//   ....[56]....
        /*0bbc*/ 	.word	0x0001cf80


	//   ....[57]....
        /*0bc0*/ 	.word	0x0001cfa0


	//   ....[58]....
        /*0bc4*/ 	.word	0x0001d3e0


	//   ....[59]....
        /*0bc8*/ 	.word	0x0001d3f0


	//   ....[60]....
        /*0bcc*/ 	.word	0x0001e040


	//   ....[61]....
        /*0bd0*/ 	.word	0x0001e060


	//   ....[62]....
        /*0bd4*/ 	.word	0x0001e120


	//   ....[63]....
        /*0bd8*/ 	.word	0x0001e140


	//   ....[64]....
        /*0bdc*/ 	.word	0x0001e200


	//   ....[65]....
        /*0be0*/ 	.word	0x0001e220


	//   ....[66]....
        /*0be4*/ 	.word	0x0001e2f0


	//   ....[67]....
        /*0be8*/ 	.word	0x0001e310


	//   ....[68]....
        /*0bec*/ 	.word	0x0001e460


	//   ....[69]....
        /*0bf0*/ 	.word	0x0001e690


	//   ....[70]....
        /*0bf4*/ 	.word	0x0001e6c0


	//   ....[71]....
        /*0bf8*/ 	.word	0x0001e6f0


	//   ....[72]....
        /*0bfc*/ 	.word	0x0001e720


	//   ....[73]....
        /*0c00*/ 	.word	0x0001e750


	//   ....[74]....
        /*0c04*/ 	.word	0x0001e780


	//   ....[75]....
        /*0c08*/ 	.word	0x0001e920


	//   ....[76]....
        /*0c0c*/ 	.word	0x0001e950


	//   ....[77]....
        /*0c10*/ 	.word	0x0001e980


	//   ....[78]....
        /*0c14*/ 	.word	0x0001e9b0


	//   ....[79]....
        /*0c18*/ 	.word	0x0001e9e0


	//   ....[80]....
        /*0c1c*/ 	.word	0x0001ea10


	//   ....[81]....
        /*0c20*/ 	.word	0x0001eab0


	//   ....[82]....
        /*0c24*/ 	.word	0x0001eae0


	//   ....[83]....
        /*0c28*/ 	.word	0x0001eaf0


	//   ....[84]....
        /*0c2c*/ 	.word	0x0001eb20


	//   ....[85]....
        /*0c30*/ 	.word	0x00020110


	//   ....[86]....
        /*0c34*/ 	.word	0x00021e00


	//   ....[87]....
        /*0c38*/ 	.word	0x00022a60


	//   ....[88]....
        /*0c3c*/ 	.word	0x00022a80


	//   ....[89]....
        /*0c40*/ 	.word	0x00022a90


	//   ....[90]....
        /*0c44*/ 	.word	0x00022ac0


	//   ....[91]....
        /*0c48*/ 	.word	0x00022be0


	//   ....[92]....
        /*0c4c*/ 	.word	0x00022bf0


	//   ....[93]....
        /*0c50*/ 	.word	0x00022c90


	//   ....[94]....
        /*0c54*/ 	.word	0x00022ca0


	//   ....[95]....
        /*0c58*/ 	.word	0x00022d40


	//   ....[96]....
        /*0c5c*/ 	.word	0x00022d50


	//   ....[97]....
        /*0c60*/ 	.word	0x00022df0


	//   ....[98]....
        /*0c64*/ 	.word	0x00022e00


	//   ....[99]....
        /*0c68*/ 	.word	0x00022e80


	//   ....[100]....
        /*0c6c*/ 	.word	0x00022eb0


	//   ....[101]....
        /*0c70*/ 	.word	0x00022f00


	//   ....[102]....
        /*0c74*/ 	.word	0x00022f40


	//   ....[103]....
        /*0c78*/ 	.word	0x00025ab0


	//   ....[104]....
        /*0c7c*/ 	.word	0x00025ae0


	//   ....[105]....
        /*0c80*/ 	.word	0x00025b40


	//   ....[106]....
        /*0c84*/ 	.word	0x00025b70


	//   ....[107]....
        /*0c88*/ 	.word	0x00025ba0


	//   ....[108]....
        /*0c8c*/ 	.word	0x00025bd0


	//   ....[109]....
        /*0c90*/ 	.word	0x00025c00


	//   ....[110]....
        /*0c94*/ 	.word	0x00025c30


	//   ....[111]....
        /*0c98*/ 	.word	0x00025df0


	//   ....[112]....
        /*0c9c*/ 	.word	0x00025e20


	//   ....[113]....
        /*0ca0*/ 	.word	0x00025e50


	//   ....[114]....
        /*0ca4*/ 	.word	0x00025e80


	//   ....[115]....
        /*0ca8*/ 	.word	0x00025eb0


	//   ....[116]....
        /*0cac*/ 	.word	0x00025ee0


	//   ....[117]....
        /*0cb0*/ 	.word	0x00025fb0


	//   ....[118]....
        /*0cb4*/ 	.word	0x00025fd0


	//   ....[119]....
        /*0cb8*/ 	.word	0x00025fe0


	//   ....[120]....
        /*0cbc*/ 	.word	0x00026060


	//   ....[121]....
        /*0cc0*/ 	.word	0x00026ba0


	//   ....[122]....
        /*0cc4*/ 	.word	0x00026fe0


	//   ....[123]....
        /*0cc8*/ 	.word	0x00027070


	//   ....[124]....
        /*0ccc*/ 	.word	0x000270c0


	//   ....[125]....
        /*0cd0*/ 	.word	0x00027110


	//   ....[126]....
        /*0cd4*/ 	.word	0x000271b0


	//   ....[127]....
        /*0cd8*/ 	.word	0x00027240


	//   ....[128]....
        /*0cdc*/ 	.word	0x00027290


	//   ....[129]....
        /*0ce0*/ 	.word	0x000272e0


	//   ....[130]....
        /*0ce4*/ 	.word	0x000273d0


	//   ....[131]....
        /*0ce8*/ 	.word	0x00027460


	//   ....[132]....
        /*0cec*/ 	.word	0x000274c0


	//   ....[133]....
        /*0cf0*/ 	.word	0x00027520


	//   ....[134]....
        /*0cf4*/ 	.word	0x000275b0


	//   ....[135]....
        /*0cf8*/ 	.word	0x00027640


	//   ....[136]....
        /*0cfc*/ 	.word	0x00027690


	//   ....[137]....
        /*0d00*/ 	.word	0x000276e0


	//   ....[138]....
        /*0d04*/ 	.word	0x000279e0


	//   ....[139]....
        /*0d08*/ 	.word	0x00027cc0


	//   ....[140]....
        /*0d0c*/ 	.word	0x00027ea0


	//   ....[141]....
        /*0d10*/ 	.word	0x00027ef0


	//   ....[142]....
        /*0d14*/ 	.word	0x00027f50


	//   ....[143]....
        /*0d18*/ 	.word	0x00027ff0


	//   ....[144]....
        /*0d1c*/ 	.word	0x000280c0


	//   ....[145]....
        /*0d20*/ 	.word	0x000281c0


	//   ....[146]....
        /*0d24*/ 	.word	0x00028290


	//   ....[147]....
        /*0d28*/ 	.word	0x000283a0


	//   ....[148]....
        /*0d2c*/ 	.word	0x00028400


	//   ....[149]....
        /*0d30*/ 	.word	0x00028510


	//   ....[150]....
        /*0d34*/ 	.word	0x00028570


	//   ....[151]....
        /*0d38*/ 	.word	0x00028680


	//   ....[152]....
        /*0d3c*/ 	.word	0x000286e0


	//   ....[153]....
        /*0d40*/ 	.word	0x000287d0


	//   ....[154]....
        /*0d44*/ 	.word	0x00028850


	//   ....[155]....
        /*0d48*/ 	.word	0x00028930


	//   ....[156]....
        /*0d4c*/ 	.word	0x00028ca0


	//   ....[157]....
        /*0d50*/ 	.word	0x00028d40


	//   ....[158]....
        /*0d54*/ 	.word	0x00028ee0


	//   ....[159]....
        /*0d58*/ 	.word	0x00028f60


	//   ....[160]....
        /*0d5c*/ 	.word	0x00028fe0


	//   ....[161]....
        /*0d60*/ 	.word	0x00029060


	//   ....[162]....
        /*0d64*/ 	.word	0x000290e0


	//   ....[163]....
        /*0d68*/ 	.word	0x00029170


	//   ....[164]....
        /*0d6c*/ 	.word	0x00029210


	//   ....[165]....
        /*0d70*/ 	.word	0x000292c0


	//   ....[166]....
        /*0d74*/ 	.word	0x00029340


	//   ....[167]....
        /*0d78*/ 	.word	0x000293c0


	//   ....[168]....
        /*0d7c*/ 	.word	0x00029440


	//   ....[169]....
        /*0d80*/ 	.word	0x000294d0


	//   ....[170]....
        /*0d84*/ 	.word	0x00029550


	//   ....[171]....
        /*0d88*/ 	.word	0x00029600


	//   ....[172]....
        /*0d8c*/ 	.word	0x00029650


	//   ....[173]....
        /*0d90*/ 	.word	0x00029710


	//   ....[174]....
        /*0d94*/ 	.word	0x00029840


	//----- nvinfo : EIATTR_REG_RECONFIG
	.align		4
.L_327:
        /*0d98*/ 	.byte	0x01, 0x54
	.zero		2


	//----- nvinfo : EIATTR_SYSCALL_OFFSETS
	.align		4
        /*0d9c*/ 	.byte	0x04, 0x46
        /*0d9e*/ 	.short	(.L_329 - .L_328)


	//   ....[0]....
.L_328:
        /*0da0*/ 	.word	0x00001fe0


	//   ....[1]....
        /*0da4*/ 	.word	0x00002130


	//   ....[2]....
        /*0da8*/ 	.word	0x0000b5a0


	//   ....[3]....
        /*0dac*/ 	.word	0x0000b890


	//   ....[4]....
        /*0db0*/ 	.word	0x00021a20


	//   ....[5]....
        /*0db4*/ 	.word	0x00021b70


	//   ....[6]....
        /*0db8*/ 	.word	0x00021c60


	//   ....[7]....
        /*0dbc*/ 	.word	0x000225e0


	//----- nvinfo : EIATTR_MBARRIER_INSTR_OFFSETS
	.align		4
.L_329:
        /*0dc0*/ 	.byte	0x04, 0x39
        /*0dc2*/ 	.short	(.L_331 - .L_330)


	//   ....[0]....
.L_330:
        /*0dc4*/ 	.word	0x000002d0
        /*0dc8*/ 	.word	0x000000ff
        /*0dcc*/ 	.word	0x00034800
        /*0dd0*/ 	.short	0x0100
        /*0dd2*/ 	.byte	0x08
	.zero		1


	//   ....[1]....
        /*0dd4*/ 	.word	0x000002e0
        /*0dd8*/ 	.word	0x000000ff
        /*0ddc*/ 	.word	0x00034820
        /*0de0*/ 	.short	0x0100
        /*0de2*/ 	.byte	0x08
	.zero		1


	//   ....[2]....
        /*0de4*/ 	.word	0x000003d0
        /*0de8*/ 	.word	0x000000ff
        /*0dec*/ 	.word	0x00034830
        /*0df0*/ 	.short	0x0100
        /*0df2*/ 	.byte	0x08
	.zero		1


	//   ....[3]....
        /*0df4*/ 	.word	0x000003e0
        /*0df8*/ 	.word	0x000000ff
        /*0dfc*/ 	.word	0x00034840
        /*0e00*/ 	.short	0x0100
        /*0e02*/ 	.byte	0x08
	.zero		1


	//   ....[4]....
        /*0e04*/ 	.word	0x000003f0
        /*0e08*/ 	.word	0x000000ff
        /*0e0c*/ 	.word	0x00034838
        /*0e10*/ 	.short	0x0100
        /*0e12*/ 	.byte	0x08
	.zero		1


	//   ....[5]....
        /*0e14*/ 	.word	0x00000400
        /*0e18*/ 	.word	0x000000ff
        /*0e1c*/ 	.word	0x00034848
        /*0e20*/ 	.short	0x0100
        /*0e22*/ 	.byte	0x08
	.zero		1


	//   ....[6]....
        /*0e24*/ 	.word	0x00000530
        /*0e28*/ 	.word	0x000000ff
        /*0e2c*/ 	.word	0x00034850
        /*0e30*/ 	.short	0x0100
        /*0e32*/ 	.byte	0x08
	.zero		1


	//   ....[7]....
        /*0e34*/ 	.word	0x00000540
        /*0e38*/ 	.word	0x000000ff
        /*0e3c*/ 	.word	0x00034860
        /*0e40*/ 	.short	0x0100
        /*0e42*/ 	.byte	0x08
	.zero		1


	//   ....[8]....
        /*0e44*/ 	.word	0x00000550
        /*0e48*/ 	.word	0x000000ff
        /*0e4c*/ 	.word	0x00034858
        /*0e50*/ 	.short	0x0100
        /*0e52*/ 	.byte	0x08
	.zero		1


	//   ....[9]....
        /*0e54*/ 	.word	0x00000560
        /*0e58*/ 	.word	0x000000ff
        /*0e5c*/ 	.word	0x00034868
        /*0e60*/ 	.short	0x0100
        /*0e62*/ 	.byte	0x08
	.zero		1


	//   ....[10]....
        /*0e64*/ 	.word	0x00000650
        /*0e68*/ 	.word	0x000000ff
        /*0e6c*/ 	.word	0x00034870
        /*0e70*/ 	.short	0x0100
        /*0e72*/ 	.byte	0x06
	.zero		1


	//   ....[11]....
        /*0e74*/ 	.word	0x00000660
        /*0e78*/ 	.word	0x000000ff
        /*0e7c*/ 	.word	0x00034880
        /*0e80*/ 	.short	0x0100
        /*0e82*/ 	.byte	0x06
	.zero		1


	//   ....[12]....
        /*0e84*/ 	.word	0x00000670
        /*0e88*/ 	.word	0x000000ff
        /*0e8c*/ 	.word	0x00034878
        /*0e90*/ 	.short	0x0100
        /*0e92*/ 	.byte	0x06
	.zero		1


	//   ....[13]....
        /*0e94*/ 	.word	0x00000680
        /*0e98*/ 	.word	0x000000ff
        /*0e9c*/ 	.word	0x00034888
        /*0ea0*/ 	.short	0x0100
        /*0ea2*/ 	.byte	0x06
	.zero		1


	//   ....[14]....
        /*0ea4*/ 	.word	0x000007b0
        /*0ea8*/ 	.word	0x000000ff
        /*0eac*/ 	.word	0x00034890
        /*0eb0*/ 	.short	0x0100
        /*0eb2*/ 	.byte	0x08
	.zero		1


	//   ....[15]....
        /*0eb4*/ 	.word	0x000007c0
        /*0eb8*/ 	.word	0x000000ff
        /*0ebc*/ 	.word	0x000348a0
        /*0ec0*/ 	.short	0x0100
        /*0ec2*/ 	.byte	0x08
	.zero		1


	//   ....[16]....
        /*0ec4*/ 	.word	0x000007d0
        /*0ec8*/ 	.word	0x000000ff
        /*0ecc*/ 	.word	0x00034898
        /*0ed0*/ 	.short	0x0100
        /*0ed2*/ 	.byte	0x08
	.zero		1


	//   ....[17]....
        /*0ed4*/ 	.word	0x000007e0
        /*0ed8*/ 	.word	0x000000ff
        /*0edc*/ 	.word	0x000348a8
        /*0ee0*/ 	.short	0x0100
        /*0ee2*/ 	.byte	0x08
	.zero		1


	//   ....[18]....
        /*0ee4*/ 	.word	0x00000910
        /*0ee8*/ 	.word	0x000000ff
        /*0eec*/ 	.word	0x000348b0
        /*0ef0*/ 	.short	0x0100
        /*0ef2*/ 	.byte	0x08
	.zero		1


	//   ....[19]....
        /*0ef4*/ 	.word	0x00000920
        /*0ef8*/ 	.word	0x000000ff
        /*0efc*/ 	.word	0x000348c0
        /*0f00*/ 	.short	0x0100
        /*0f02*/ 	.byte	0x08
	.zero		1


	//   ....[20]....
        /*0f04*/ 	.word	0x00000930
        /*0f08*/ 	.word	0x000000ff
        /*0f0c*/ 	.word	0x000348b8
        /*0f10*/ 	.short	0x0100
        /*0f12*/ 	.byte	0x08
	.zero		1


	//   ....[21]....
        /*0f14*/ 	.word	0x00000940
        /*0f18*/ 	.word	0x000000ff
        /*0f1c*/ 	.word	0x000348c8
        /*0f20*/ 	.short	0x0100
        /*0f22*/ 	.byte	0x08
	.zero		1


	//   ....[22]....
        /*0f24*/ 	.word	0x00003c60
        /*0f28*/ 	.word	0x00000003
        /*0f2c*/ 	.word	0x00034890
        /*0f30*/ 	.short	0x010a
        /*0f32*/ 	.byte	0x3f
	.zero		1


	//   ....[23]....
        /*0f34*/ 	.word	0x00007250
        /*0f38*/ 	.word	0x00000003
        /*0f3c*/ 	.word	0x00034890
        /*0f40*/ 	.short	0x010a
        /*0f42*/ 	.byte	0x3f
	.zero		1


	//   ....[24]....
        /*0f44*/ 	.word	0x0000a520
        /*0f48*/ 	.word	0x00000003
        /*0f4c*/ 	.word	0x00034890
        /*0f50*/ 	.short	0x010a
        /*0f52*/ 	.byte	0x3f
	.zero		1


	//   ....[25]....
        /*0f54*/ 	.word	0x0000a8f0
        /*0f58*/ 	.word	0x00000020
        /*0f5c*/ 	.word	0x00000000
        /*0f60*/ 	.short	0x0101
        /*0f62*/ 	.byte	0x3f
	.zero		1


	//   ....[26]....
        /*0f64*/ 	.word	0x0000a930
        /*0f68*/ 	.word	0x00000003
        /*0f6c*/ 	.word	0x000348b0
        /*0f70*/ 	.short	0x010a
        /*0f72*/ 	.byte	0x3f
	.zero		1


	//   ....[27]....
        /*0f74*/ 	.word	0x0000add0
        /*0f78*/ 	.word	0x00000003
        /*0f7c*/ 	.word	0x00000000
        /*0f80*/ 	.short	0x0101
        /*0f82*/ 	.byte	0x3f
	.zero		1


	//   ....[28]....
        /*0f84*/ 	.word	0x0000b620
        /*0f88*/ 	.word	0x00000002
        /*0f8c*/ 	.word	0x00034800
        /*0f90*/ 	.short	0x010a
        /*0f92*/ 	.byte	0x3f
	.zero		1


	//   ....[29]....
        /*0f94*/ 	.word	0x0000b670
        /*0f98*/ 	.word	0x00000002
        /*0f9c*/ 	.word	0x00034800
        /*0fa0*/ 	.short	0x010a
        /*0fa2*/ 	.byte	0x3f
	.zero		1


	//   ....[30]....
        /*0fa4*/ 	.word	0x0000ca60
        /*0fa8*/ 	.word	0x00000002
        /*0fac*/ 	.word	0x00034800
        /*0fb0*/ 	.short	0x010a
        /*0fb2*/ 	.byte	0x3f
	.zero		1


	//   ....[31]....
        /*0fb4*/ 	.word	0x0000ff80
        /*0fb8*/ 	.word	0x00000002
        /*0fbc*/ 	.word	0x00034800
        /*0fc0*/ 	.short	0x010a
        /*0fc2*/ 	.byte	0x3f
	.zero		1


	//   ....[32]....
        /*0fc4*/ 	.word	0x00012bd0
        /*0fc8*/ 	.word	0x00000006
        /*0fcc*/ 	.word	0x00034830
        /*0fd0*/ 	.short	0x010a
        /*0fd2*/ 	.byte	0x3f
	.zero		1


	//   ....[33]....
        /*0fd4*/ 	.word	0x00012c40
        /*0fd8*/ 	.word	0x00000006
        /*0fdc*/ 	.word	0x00034830
        /*0fe0*/ 	.short	0x010a
        /*0fe2*/ 	.byte	0x3f
	.zero		1


	//   ....[34]....
        /*0fe4*/ 	.word	0x000137f0
        /*0fe8*/ 	.word	0x00000006
        /*0fec*/ 	.word	0x00000000
        /*0ff0*/ 	.short	0x0101
        /*0ff2*/ 	.byte	0x3f
	.zero		1


	//   ....[35]....
        /*0ff4*/ 	.word	0x00015550
        /*0ff8*/ 	.word	0x00000014
        /*0ffc*/ 	.word	0x00034830
        /*1000*/ 	.short	0x010a
        /*1002*/ 	.byte	0x3f
	.zero		1


	//   ....[36]....
        /*1004*/ 	.word	0x000155d0
        /*1008*/ 	.word	0x00000014
        /*100c*/ 	.word	0x00034830
        /*1010*/ 	.short	0x010a
        /*1012*/ 	.byte	0x3f
	.zero		1


	//   ....[37]....
        /*1014*/ 	.word	0x000160f0
        /*1018*/ 	.word	0x00000015
        /*101c*/ 	.word	0x00034850
        /*1020*/ 	.short	0x010a
        /*1022*/ 	.byte	0x3f
	.zero		1


	//   ....[38]....
        /*1024*/ 	.word	0x00016140
        /*1028*/ 	.word	0x00000015
        /*102c*/ 	.word	0x00034850
        /*1030*/ 	.short	0x010a
        /*1032*/ 	.byte	0x3f
	.zero		1


	//   ....[39]....
        /*1034*/ 	.word	0x00017b20
        /*1038*/ 	.word	0x00000014
        /*103c*/ 	.word	0x00000000
        /*1040*/ 	.short	0x0101
        /*1042*/ 	.byte	0x3f
	.zero		1


	//   ....[40]....
        /*1044*/ 	.word	0x00017b50
        /*1048*/ 	.word	0x00000015
        /*104c*/ 	.word	0x00000000
        /*1050*/ 	.short	0x0101
        /*1052*/ 	.byte	0x3f
	.zero		1


	//   ....[41]....
        /*1054*/ 	.word	0x00018370
        /*1058*/ 	.word	0x00000003
        /*105c*/ 	.word	0x00034830
        /*1060*/ 	.short	0x010a
        /*1062*/ 	.byte	0x3f
	.zero		1


	//   ....[42]....
        /*1064*/ 	.word	0x000183f0
        /*1068*/ 	.word	0x00000003
        /*106c*/ 	.word	0x00034830
        /*1070*/ 	.short	0x010a
        /*1072*/ 	.byte	0x3f
	.zero		1


	//   ....[43]....
        /*1074*/ 	.word	0x00018f10
        /*1078*/ 	.word	0x0000000f
        /*107c*/ 	.word	0x00034850
        /*1080*/ 	.short	0x010a
        /*1082*/ 	.byte	0x3f
	.zero		1


	//   ....[44]....
        /*1084*/ 	.word	0x00018f60
        /*1088*/ 	.word	0x0000000f
        /*108c*/ 	.word	0x00034850
        /*1090*/ 	.short	0x010a
        /*1092*/ 	.byte	0x3f
	.zero		1


	//   ....[45]....
        /*1094*/ 	.word	0x0001a0a0
        /*1098*/ 	.word	0x00000019
        /*109c*/ 	.word	0x00000000
        /*10a0*/ 	.short	0x0101
        /*10a2*/ 	.byte	0x3f
	.zero		1


	//   ....[46]....
        /*10a4*/ 	.word	0x0001a0e0
        /*10a8*/ 	.word	0x0000000f
        /*10ac*/ 	.word	0x00000000
        /*10b0*/ 	.short	0x0101
        /*10b2*/ 	.byte	0x3f
	.zero		1


	//   ....[47]....
        /*10b4*/ 	.word	0x0001aba0
        /*10b8*/ 	.word	0x00000007
        /*10bc*/ 	.word	0x00034850
        /*10c0*/ 	.short	0x010a
        /*10c2*/ 	.byte	0x3f
	.zero		1


	//   ....[48]....
        /*10c4*/ 	.word	0x0001ac40
        /*10c8*/ 	.word	0x00000007
        /*10cc*/ 	.word	0x00034850
        /*10d0*/ 	.short	0x010a
        /*10d2*/ 	.byte	0x3f
	.zero		1


	//   ....[49]....
        /*10d4*/ 	.word	0x0001b200
        /*10d8*/ 	.word	0x00000008
        /*10dc*/ 	.word	0x00000000
        /*10e0*/ 	.short	0x0101
        /*10e2*/ 	.byte	0x3f
	.zero		1


	//   ....[50]....
        /*10e4*/ 	.word	0x0001c7f0
        /*10e8*/ 	.word	0x00000000
        /*10ec*/ 	.word	0x00000000
        /*10f0*/ 	.short	0x0101
        /*10f2*/ 	.byte	0x3f
	.zero		1


	//   ....[51]....
        /*10f4*/ 	.word	0x0001cf90
        /*10f8*/ 	.word	0x0000000a
        /*10fc*/ 	.word	0x00000000
        /*1100*/ 	.short	0x0101
        /*1102*/ 	.byte	0x3f
	.zero		1


	//   ....[52]....
        /*1104*/ 	.word	0x000201f0
        /*1108*/ 	.word	0x00000012
        /*110c*/ 	.word	0x00034820
        /*1110*/ 	.short	0x010a
        /*1112*/ 	.byte	0x3f
	.zero		1


	//   ....[53]....
        /*1114*/ 	.word	0x000202c0
        /*1118*/ 	.word	0x00000005
        /*111c*/ 	.word	0x000348a0
        /*1120*/ 	.short	0x010a
        /*1122*/ 	.byte	0x3f
	.zero		1


	//   ....[54]....
        /*1124*/ 	.word	0x000206f0
        /*1128*/ 	.word	0x00000005
        /*112c*/ 	.word	0x000348c0
        /*1130*/ 	.short	0x010a
        /*1132*/ 	.byte	0x3f
	.zero		1


	//   ....[55]....
        /*1134*/ 	.word	0x00020bf0
        /*1138*/ 	.word	0x00000007
        /*113c*/ 	.word	0x000348a0
        /*1140*/ 	.short	0x010a
        /*1142*/ 	.byte	0x3f
	.zero		1


	//   ....[56]....
        /*1144*/ 	.word	0x00021010
        /*1148*/ 	.word	0x00000007
        /*114c*/ 	.word	0x000348c0
        /*1150*/ 	.short	0x010a
        /*1152*/ 	.byte	0x3f
	.zero		1


	//   ....[57]....
        /*1154*/ 	.word	0x00022070
        /*1158*/ 	.word	0x00000000
        /*115c*/ 	.word	0x00034840
        /*1160*/ 	.short	0x010a
        /*1162*/ 	.byte	0x3f
	.zero		1


	//   ....[58]....
        /*1164*/ 	.word	0x00023050
        /*1168*/ 	.word	0x00000012
        /*116c*/ 	.word	0x00034800
        /*1170*/ 	.short	0x0107
        /*1172*/ 	.byte	0x3f
	.zero		1


	//   ....[59]....
        /*1174*/ 	.word	0x00023160
        /*1178*/ 	.word	0x00000012
        /*117c*/ 	.word	0x00034800
        /*1180*/ 	.short	0x0101
        /*1182*/ 	.byte	0x3f
	.zero		1


	//   ....[60]....
        /*1184*/ 	.word	0x00023180
        /*1188*/ 	.word	0x00000012
        /*118c*/ 	.word	0x00034820
        /*1190*/ 	.short	0x010a
        /*1192*/ 	.byte	0x3f
	.zero		1


	//   ....[61]....
        /*1194*/ 	.word	0x00023540
        /*1198*/ 	.word	0x00000003
        /*119c*/ 	.word	0x00034840
        /*11a0*/ 	.short	0x010a
        /*11a2*/ 	.byte	0x3f
	.zero		1


	//   ....[62]....
        /*11a4*/ 	.word	0x000239d0
        /*11a8*/ 	.word	0x00000003
        /*11ac*/ 	.word	0x00000060
        /*11b0*/ 	.short	0x010a
        /*11b2*/ 	.byte	0x3f
	.zero		1


	//   ....[63]....
        /*11b4*/ 	.word	0x00024060
        /*11b8*/ 	.word	0x00000003
        /*11bc*/ 	.word	0x00034840
        /*11c0*/ 	.short	0x010a
        /*11c2*/ 	.byte	0x3f
	.zero		1


	//   ....[64]....
        /*11c4*/ 	.word	0x000244f0
        /*11c8*/ 	.word	0x00000002
        /*11cc*/ 	.word	0x00000060
        /*11d0*/ 	.short	0x010a
        /*11d2*/ 	.byte	0x3f
	.zero		1


	//   ....[65]....
        /*11d4*/ 	.word	0x00024ac0
        /*11d8*/ 	.word	0x00000002
        /*11dc*/ 	.word	0x00034840
        /*11e0*/ 	.short	0x010a
        /*11e2*/ 	.byte	0x3f
	.zero		1


	//   ....[66]....
        /*11e4*/ 	.word	0x00024f50
        /*11e8*/ 	.word	0x00000002
        /*11ec*/ 	.word	0x00000060
        /*11f0*/ 	.short	0x010a
        /*11f2*/ 	.byte	0x3f
	.zero		1


	//   ....[67]....
        /*11f4*/ 	.word	0x000254d0
        /*11f8*/ 	.word	0x00000000
        /*11fc*/ 	.word	0x00034860
        /*1200*/ 	.short	0x010a
        /*1202*/ 	.byte	0x3f
	.zero		1


	//   ....[68]....
        /*1204*/ 	.word	0x00026b20
        /*1208*/ 	.word	0x00000000
        /*120c*/ 	.word	0x00034820
        /*1210*/ 	.short	0x010a
        /*1212*/ 	.byte	0x3f
	.zero		1


	//   ....[69]....
        /*1214*/ 	.word	0x00026d20
        /*1218*/ 	.word	0x00000006
        /*121c*/ 	.word	0x00000000
        /*1220*/ 	.short	0x010a
        /*1222*/ 	.byte	0x3f
	.zero		1


	//   ....[70]....
        /*1224*/ 	.word	0x00026d50
        /*1228*/ 	.word	0x00000007
        /*122c*/ 	.word	0x00000000
        /*1230*/ 	.short	0x010a
        /*1232*/ 	.byte	0x3f
	.zero		1


	//   ....[71]....
        /*1234*/ 	.word	0x00026db0
        /*1238*/ 	.word	0x00000004
        /*123c*/ 	.word	0x00000000
        /*1240*/ 	.short	0x010a
        /*1242*/ 	.byte	0x3f
	.zero		1


	//   ....[72]....
        /*1244*/ 	.word	0x00026de0
        /*1248*/ 	.word	0x00000003
        /*124c*/ 	.word	0x00000000
        /*1250*/ 	.short	0x010a
        /*1252*/ 	.byte	0x3f
	.zero		1


	//   ....[73]....
        /*1254*/ 	.word	0x00026e40
        /*1258*/ 	.word	0x00000003
        /*125c*/ 	.word	0x00034890
        /*1260*/ 	.short	0x010a
        /*1262*/ 	.byte	0x3f
	.zero		1


	//   ....[74]....
        /*1264*/ 	.word	0x00026e90
        /*1268*/ 	.word	0x00000003
        /*126c*/ 	.word	0x00034890
        /*1270*/ 	.short	0x010a
        /*1272*/ 	.byte	0x3f
	.zero		1


	//   ....[75]....
        /*1274*/ 	.word	0x00026ee0
        /*1278*/ 	.word	0x00000003
        /*127c*/ 	.word	0x00034890
        /*1280*/ 	.short	0x010a
        /*1282*/ 	.byte	0x3f
	.zero		1


	//   ....[76]....
        /*1284*/ 	.word	0x00026f30
        /*1288*/ 	.word	0x00000003
        /*128c*/ 	.word	0x000348b0
        /*1290*/ 	.short	0x010a
        /*1292*/ 	.byte	0x3f
	.zero		1


	//   ....[77]....
        /*1294*/ 	.word	0x00027320
        /*1298*/ 	.word	0x00000002
        /*129c*/ 	.word	0x00034800
        /*12a0*/ 	.short	0x010a
        /*12a2*/ 	.byte	0x3f
	.zero		1


	//   ....[78]....
        /*12a4*/ 	.word	0x00027720
        /*12a8*/ 	.word	0x00000002
        /*12ac*/ 	.word	0x00034800
        /*12b0*/ 	.short	0x010a
        /*12b2*/ 	.byte	0x3f
	.zero		1


	//   ....[79]....
        /*12b4*/ 	.word	0x00027770
        /*12b8*/ 	.word	0x00000006
        /*12bc*/ 	.word	0x00034830
        /*12c0*/ 	.short	0x010a
        /*12c2*/ 	.byte	0x3f
	.zero		1


	//   ....[80]....
        /*12c4*/ 	.word	0x000277c0
        /*12c8*/ 	.word	0x00000014
        /*12cc*/ 	.word	0x00034830
        /*12d0*/ 	.short	0x010a
        /*12d2*/ 	.byte	0x3f
	.zero		1


	//   ....[81]....
        /*12d4*/ 	.word	0x00027810
        /*12d8*/ 	.word	0x00000015
        /*12dc*/ 	.word	0x00034850
        /*12e0*/ 	.short	0x010a
        /*12e2*/ 	.byte	0x3f
	.zero		1


	//   ....[82]....
        /*12e4*/ 	.word	0x00027860
        /*12e8*/ 	.word	0x00000003
        /*12ec*/ 	.word	0x00034830
        /*12f0*/ 	.short	0x010a
        /*12f2*/ 	.byte	0x3f
	.zero		1


	//   ....[83]....
        /*12f4*/ 	.word	0x000278b0
        /*12f8*/ 	.word	0x0000000f
        /*12fc*/ 	.word	0x00034850
        /*1300*/ 	.short	0x010a
        /*1302*/ 	.byte	0x3f
	.zero		1


	//   ....[84]....
        /*1304*/ 	.word	0x00027900
        /*1308*/ 	.word	0x00000007
        /*130c*/ 	.word	0x00034850
        /*1310*/ 	.short	0x010a
        /*1312*/ 	.byte	0x3f
	.zero		1


	//   ....[85]....
        /*1314*/ 	.word	0x00027aa0
        /*1318*/ 	.word	0x00000012
        /*131c*/ 	.word	0x00034820
        /*1320*/ 	.short	0x010a
        /*1322*/ 	.byte	0x3f
	.zero		1


	//   ....[86]....
        /*1324*/ 	.word	0x00027af0
        /*1328*/ 	.word	0x00000005
        /*132c*/ 	.word	0x000348a0
        /*1330*/ 	.short	0x010a
        /*1332*/ 	.byte	0x3f
	.zero		1


	//   ....[87]....
        /*1334*/ 	.word	0x00027b40
        /*1338*/ 	.word	0x00000005
        /*133c*/ 	.word	0x000348c0
        /*1340*/ 	.short	0x010a
        /*1342*/ 	.byte	0x3f
	.zero		1


	//   ....[88]....
        /*1344*/ 	.word	0x00027b90
        /*1348*/ 	.word	0x00000007
        /*134c*/ 	.word	0x000348a0
        /*1350*/ 	.short	0x010a
        /*1352*/ 	.byte	0x3f
	.zero		1


	//   ....[89]....
        /*1354*/ 	.word	0x00027be0
        /*1358*/ 	.word	0x00000007
        /*135c*/ 	.word	0x000348c0
        /*1360*/ 	.short	0x010a
        /*1362*/ 	.byte	0x3f
	.zero		1


	//   ....[90]....
        /*1364*/ 	.word	0x00027d80
        /*1368*/ 	.word	0x00000000
        /*136c*/ 	.word	0x00034840
        /*1370*/ 	.short	0x010a
        /*1372*/ 	.byte	0x3f
	.zero		1


	//   ....[91]....
        /*1374*/ 	.word	0x000289b0
        /*1378*/ 	.word	0x00000012
        /*137c*/ 	.word	0x00034820
        /*1380*/ 	.short	0x010a
        /*1382*/ 	.byte	0x3f
	.zero		1


	//   ....[92]....
        /*1384*/ 	.word	0x00028a00
        /*1388*/ 	.word	0x00000003
        /*138c*/ 	.word	0x00034840
        /*1390*/ 	.short	0x010a
        /*1392*/ 	.byte	0x3f
	.zero		1


	//   ....[93]....
        /*1394*/ 	.word	0x00028a50
        /*1398*/ 	.word	0x00000003
        /*139c*/ 	.word	0x00000060
        /*13a0*/ 	.short	0x010a
        /*13a2*/ 	.byte	0x3f
	.zero		1


	//   ....[94]....
        /*13a4*/ 	.word	0x00028aa0
        /*13a8*/ 	.word	0x00000003
        /*13ac*/ 	.word	0x00034840
        /*13b0*/ 	.short	0x010a
        /*13b2*/ 	.byte	0x3f
	.zero		1


	//   ....[95]....
        /*13b4*/ 	.word	0x00028af0
        /*13b8*/ 	.word	0x00000002
        /*13bc*/ 	.word	0x00000060
        /*13c0*/ 	.short	0x010a
        /*13c2*/ 	.byte	0x3f
	.zero		1


	//   ....[96]....
        /*13c4*/ 	.word	0x00028b40
        /*13c8*/ 	.word	0x00000002
        /*13cc*/ 	.word	0x00034840
        /*13d0*/ 	.short	0x010a
        /*13d2*/ 	.byte	0x3f
	.zero		1


	//   ....[97]....
        /*13d4*/ 	.word	0x00028b90
        /*13d8*/ 	.word	0x00000002
        /*13dc*/ 	.word	0x00000060
        /*13e0*/ 	.short	0x010a
        /*13e2*/ 	.byte	0x3f
	.zero		1


	//   ....[98]....
        /*13e4*/ 	.word	0x00028be0
        /*13e8*/ 	.word	0x00000000
        /*13ec*/ 	.word	0x00034860
        /*13f0*/ 	.short	0x010a
        /*13f2*/ 	.byte	0x3f
	.zero		1


	//   ....[99]....
        /*13f4*/ 	.word	0x00029760
        /*13f8*/ 	.word	0x00000000
        /*13fc*/ 	.word	0x00034820
        /*1400*/ 	.short	0x010a
        /*1402*/ 	.byte	0x3f
	.zero		1


	//   ....[100]....
        /*1404*/ 	.word	0x00029900
        /*1408*/ 	.word	0x00000006
        /*140c*/ 	.word	0x00000000
        /*1410*/ 	.short	0x010a
        /*1412*/ 	.byte	0x3f
	.zero		1


	//   ....[101]....
        /*1414*/ 	.word	0x00029950
        /*1418*/ 	.word	0x00000007
        /*141c*/ 	.word	0x00000000
        /*1420*/ 	.short	0x010a
        /*1422*/ 	.byte	0x3f
	.zero		1


	//   ....[102]....
        /*1424*/ 	.word	0x000299a0
        /*1428*/ 	.word	0x00000004
        /*142c*/ 	.word	0x00000000
        /*1430*/ 	.short	0x010a
        /*1432*/ 	.byte	0x3f
	.zero		1


	//----- nvinfo : EIATTR_NUM_MBARRIERS
	.align		4
.L_331:
        /*1434*/ 	.byte	0x03, 0x38
        /*1436*/ 	.short	0x0016


	//----- nvinfo : EIATTR_EXIT_INSTR_OFFSETS
	.align		4
        /*1438*/ 	.byte	0x04, 0x1c
        /*143a*/ 	.short	(.L_333 - .L_332)


	//   ....[0]....
.L_332:
        /*143c*/ 	.word	0x00026e30


	//----- nvinfo : EIATTR_MAX_THREADS
	.align		4
.L_333:
        /*1440*/ 	.byte	0x04, 0x05
        /*1442*/ 	.short	(.L_335 - .L_334)
.L_334:
        /*1444*/ 	.word	0x00000180
        /*1448*/ 	.word	0x00000001
        /*144c*/ 	.word	0x00000001


	//----- nvinfo : EIATTR_CRS_STACK_SIZE
	.align		4
.L_335:
        /*1450*/ 	.byte	0x04, 0x1e
        /*1452*/ 	.short	(.L_337 - .L_336)
.L_336:
        /*1454*/ 	.word	0x00000000


	//----- nvinfo : EIATTR_CBANK_PARAM_SIZE
	.align		4
.L_337:
        /*1458*/ 	.byte	0x03, 0x19
        /*145a*/ 	.short	0x0af0


	//----- nvinfo : EIATTR_PARAM_CBANK
	.align		4
        /*145c*/ 	.byte	0x04, 0x0a
        /*145e*/ 	.short	(.L_339 - .L_338)
	.align		4
.L_338:
        /*1460*/ 	.word	index@(.nv.constant0._ZN7cutlass13device_kernelIN5flash11enable_sm90INS1_16FlashAttnFwdSm90INS1_25CollectiveMainloopFwdSm90ILi2EN4cute5tupleIJNS5_1CILi1EEES8_S8_EEENS6_IJNS7_ILi128EEESA_NS7_ILi192EEEEEELi128ENS_10bfloat16_tEfNS_4arch4Sm90ELb1ELb0ELb0ELb1ELb0ELb1ELb0ELb1ELb1ELb1ELb1ELb0EEENS1_21CollectiveEpilogueFwdINS6_IJSA_SA_SA_EEES9_SD_SF_Li256ELb1ELb1ELb1ELb0EEENS1_36VarlenDynamicPersistentTileSchedulerILi128ELi128ELi256ELi128ELb1ELb1ELb1ELb1ELb1ELb1EEEEEEEEEvNT_6ParamsE)
        /*1464*/ 	.short	0x0210
        /*1466*/ 	.short	0x0af0


	//----- nvinfo : EIATTR_SW_WAR
	.align		4
.L_339:
        /*1468*/ 	.byte	0x04, 0x36
        /*146a*/ 	.short	(.L_341 - .L_340)
.L_340:
        /*146c*/ 	.word	0x00000008
.L_341:


//--------------------- .nv.callgraph             --------------------------
	.section	.nv.callgraph,"",@"SHT_CUDA_CALLGRAPH"
	.align	4
	.sectionentsize	8
	.align		4
        /*0000*/ 	.word	0x00000000
	.align		4
        /*0004*/ 	.word	0xffffffff
	.align		4
        /*0008*/ 	.word	index@(_ZN7cutlass13device_kernelIN5flash11enable_sm90INS1_16FlashAttnFwdSm90INS1_25CollectiveMainloopFwdSm90ILi2EN4cute5tupleIJNS5_1CILi1EEES8_S8_EEENS6_IJNS7_ILi128EEESA_NS7_ILi192EEEEEELi128ENS_10bfloat16_tEfNS_4arch4Sm90ELb0ELb0ELb0ELb0ELb0ELb0ELb0ELb1ELb1ELb1ELb1ELb0EEENS1_21CollectiveEpilogueFwdINS6_IJSA_SA_SA_EEES9_SD_SF_Li256ELb0ELb1ELb1ELb0EEENS1_19SingleTileSchedulerILb0ELb1ELb1ELi128EEEEEEEEEvNT_6ParamsE)
	.align		4
        /*000c*/ 	.word	index@(__assertfail)
	.align		4
        /*0010*/ 	.word	index@(_ZN7cutlass13device_kernelIN5flash11enable_sm90INS1_16FlashAttnFwdSm90INS1_25CollectiveMainloopFwdSm90ILi2EN4cute5tupleIJNS5_1CILi1EEES8_S8_EEENS6_IJNS7_ILi128EEESA_NS7_ILi192EEEEEELi128ENS_10bfloat16_tEfNS_4arch4Sm90ELb0ELb0ELb0ELb1ELb0ELb0ELb0ELb1ELb1ELb1ELb1ELb0EEENS1_21CollectiveEpilogueFwdINS6_IJSA_SA_SA_EEES9_SD_SF_Li256ELb1ELb1ELb1ELb0EEENS1_36VarlenDynamicPersistentTileSchedulerILi128ELi128ELi256ELi128ELb1ELb1ELb1ELb0ELb1ELb1EEEEEEEEEvNT_6ParamsE)
	.align		4
        /*0014*/ 	.word	index@(__assertfail)
	.align		4
        /*0018*/ 	.word	index@(_ZN7cutlass13device_kernelIN5flash11enable_sm90INS1_16FlashAttnFwdSm90INS1_25CollectiveMainloopFwdSm90ILi2EN4cute5tupleIJNS5_1CILi1EEES8_S8_EEENS6_IJNS7_ILi128EEESA_NS7_ILi192EEEEEELi128ENS_10bfloat16_tEfNS_4arch4Sm90ELb0ELb0ELb0ELb1ELb0ELb1ELb0ELb1ELb1ELb1ELb1ELb0EEENS1_21CollectiveEpilogueFwdINS6_IJSA_SA_SA_EEES9_SD_SF_Li256ELb1ELb1ELb1ELb0EEENS1_36VarlenDynamicPersistentTileSchedulerILi128ELi128ELi256ELi128ELb1ELb1ELb1ELb0ELb1ELb1EEEEEEEEEvNT_6ParamsE)
	.align		4
        /*001c*/ 	.word	index@(__assertfail)
	.align		4
        /*0020*/ 	.word	index@(_ZN7cutlass13device_kernelIN5flash11enable_sm90INS1_16FlashAttnFwdSm90INS1_25CollectiveMainloopFwdSm90ILi2EN4cute5tupleIJNS5_1CILi1EEES8_S8_EEENS6_IJNS7_ILi128EEENS7_ILi96EEENS7_ILi192EEEEEELi128ENS_10bfloat16_tEfNS_4arch4Sm90ELb0ELb1ELb0ELb0ELb0ELb0ELb0ELb1ELb1ELb1ELb1ELb0EEENS1_21CollectiveEpilogueFwdINS6_IJSA_SA_SB_EEES9_SE_SG_Li256ELb0ELb1ELb1ELb0EEENS1_19SingleTileSchedulerILb0ELb1ELb1ELi128EEEEEEEEEvNT_6ParamsE)
	.align		4
        /*0024*/ 	.word	index@(__assertfail)
	.align		4
        /*0028*/ 	.word	index@(_ZN7cutlass13device_kernelIN5flash11enable_sm90INS1_16FlashAttnFwdSm90INS1_25CollectiveMainloopFwdSm90ILi2EN4cute5tupleIJNS5_1CILi1EEES8_S8_EEENS6_IJNS7_ILi128EEENS7_ILi96EEENS7_ILi192EEEEEELi128ENS_10bfloat16_tEfNS_4arch4Sm90ELb0ELb1ELb0ELb1ELb0ELb0ELb0ELb1ELb1ELb1ELb1ELb0EEENS1_21CollectiveEpilogueFwdINS6_IJSA_SA_SB_EEES9_SE_SG_Li256ELb1ELb1ELb1ELb0EEENS1_36VarlenDynamicPersistentTileSchedulerILi128ELi96ELi256ELi128ELb1ELb1ELb1ELb1ELb0ELb1EEEEEEEEEvNT_6ParamsE)
	.align		4
        /*002c*/ 	.word	index@(__assertfail)
	.align		4
        /*0030*/ 	.word	index@(_ZN7cutlass13device_kernelIN5flash11enable_sm90INS1_16FlashAttnFwdSm90INS1_25CollectiveMainloopFwdSm90ILi2EN4cute5tupleIJNS5_1CILi1EEES8_S8_EEENS6_IJNS7_ILi128EEENS7_ILi96EEENS7_ILi192EEEEEELi128ENS_10bfloat16_tEfNS_4arch4Sm90ELb0ELb1ELb0ELb1ELb0ELb1ELb0ELb1ELb1ELb1ELb1ELb0EEENS1_21CollectiveEpilogueFwdINS6_IJSA_SA_SB_EEES9_SE_SG_Li256ELb1ELb1ELb1ELb0EEENS1_36VarlenDynamicPersistentTileSchedulerILi128ELi96ELi256ELi128ELb1ELb1ELb1ELb1ELb0ELb1EEEEEEEEEvNT_6ParamsE)
	.align		4
        /*0034*/ 	.word	index@(__assertfail)
	.align		4
        /*0038*/ 	.word	index@(_ZN7cutlass13device_kernelIN5flash11enable_sm90INS1_16FlashAttnFwdSm90INS1_25CollectiveMainloopFwdSm90ILi2EN4cute5tupleIJNS5_1CILi1EEES8_S8_EEENS6_IJNS7_ILi128EEESA_NS7_ILi192EEEEEELi128ENS_10bfloat16_tEfNS_4arch4Sm90ELb1ELb0ELb0ELb0ELb0ELb0ELb0ELb1ELb1ELb1ELb1ELb0EEENS1_21CollectiveEpilogueFwdINS6_IJSA_SA_SA_EEES9_SD_SF_Li256ELb0ELb1ELb1ELb0EEENS1_19SingleTileSchedulerILb0ELb1ELb1ELi128EEEEEEEEEvNT_6ParamsE)
	.align		4
        /*003c*/ 	.word	index@(__assertfail)
	.align		4
        /*0040*/ 	.word	index@(_ZN7cutlass13device_kernelIN5flash11enable_sm90INS1_16FlashAttnFwdSm90INS1_25CollectiveMainloopFwdSm90ILi2EN4cute5tupleIJNS5_1CILi1EEES8_S8_EEENS6_IJNS7_ILi128EEESA_NS7_ILi192EEEEEELi128ENS_10bfloat16_tEfNS_4arch4Sm90ELb1ELb0ELb0ELb1ELb0ELb0ELb0ELb1ELb1ELb1ELb1ELb0EEENS1_21CollectiveEpilogueFwdINS6_IJSA_SA_SA_EEES9_SD_SF_Li256ELb1ELb1ELb1ELb0EEENS1_36VarlenDynamicPersistentTileSchedulerILi128ELi128ELi256ELi128ELb1ELb1ELb1ELb1ELb1ELb1EEEEEEEEEvNT_6ParamsE)
	.align		4
        /*0044*/ 	.word	index@(__assertfail)
	.align		4
        /*0048*/ 	.word	index@(_ZN7cutlass13device_kernelIN5flash11enable_sm90INS1_16FlashAttnFwdSm90INS1_25CollectiveMainloopFwdSm90ILi2EN4cute5tupleIJNS5_1CILi1EEES8_S8_EEENS6_IJNS7_ILi128EEESA_NS7_ILi192EEEEEELi128ENS_10bfloat16_tEfNS_4arch4Sm90ELb1ELb0ELb0ELb1ELb0ELb1ELb0ELb1ELb1ELb1ELb1ELb0EEENS1_21CollectiveEpilogueFwdINS6_IJSA_SA_SA_EEES9_SD_SF_Li256ELb1ELb1ELb1ELb0EEENS1_36VarlenDynamicPersistentTileSchedulerILi128ELi128ELi256ELi128ELb1ELb1ELb1ELb1ELb1ELb1EEEEEEEEEvNT_6ParamsE)
	.align		4
        /*004c*/ 	.word	index@(__assertfail)
	.align		4
        /*0050*/ 	.word	0x00000000
	.align		4
        /*0054*/ 	.word	0xfffffffe
	.align		4
        /*0058*/ 	.word	0x00000000
	.align		4
        /*005c*/ 	.word	0xfffffffd
	.align		4
        /*0060*/ 	.word	0x00000000
	.align		4
        /*0064*/ 	.word	0xfffffffc


//--------------------- .nv.constant4             --------------------------
	.section	.nv.constant4,"a",@progbits
	.align	8
	.align		8
.nv.constant4:
        /*0000*/ 	.dword	__assertfail
	.align		8
        /*0008*/ 	.dword	__unnamed_1
	.align		8
        /*0010*/ 	.dword	__unnamed_2
	.align		8
        /*0018*/ 	.dword	__unnamed_3
	.align		8
        /*0020*/ 	.dword	__unnamed_4
	.align		8
        /*0028*/ 	.dword	__unnamed_5
	.align		8
        /*0030*/ 	.dword	__unnamed_6
	.align		8
        /*0038*/ 	.dword	__unnamed_7
	.align		8
        /*0040*/ 	.dword	__unnamed_8
	.align		8
        /*0048*/ 	.dword	__unnamed_9
	.align		8
        /*0050*/ 	.dword	__unnamed_10
	.align		8
        /*0058*/ 	.dword	__unnamed_11
	.align		8
        /*0060*/ 	.dword	_ZN76_INTERNAL_8c384062_40_flash_fwd_hdim192_128_bf16_split_sm90_cu_f3e6f9ee_31864cuda3std3__45__cpo5beginE
	.align		8
        /*0068*/ 	.dword	_ZN76_INTERNAL_8c384062_40_flash_fwd_hdim192_128_bf16_split_sm90_cu_f3e6f9ee_31864cuda3std3__45__cpo3endE
	.align		8
        /*0070*/ 	.dword	_ZN76_INTERNAL_8c384062_40_flash_fwd_hdim192_128_bf16_split_sm90_cu_f3e6f9ee_31864cuda3std3__45__cpo6cbeginE
	.align		8
        /*0078*/ 	.dword	_ZN76_INTERNAL_8c384062_40_flash_fwd_hdim192_128_bf16_split_sm90_cu_f3e6f9ee_31864cuda3std3__45__cpo4cendE
	.align		8
        /*0080*/ 	.dword	_ZN76_INTERNAL_8c384062_40_flash_fwd_hdim192_128_bf16_split_sm90_cu_f3e6f9ee_31864cuda3std3__478_GLOBAL__N__8c384062_40_flash_fwd_hdim192_128_bf16_split_sm90_cu_f3e6f9ee_31866ignoreE
	.align		8
        /*0088*/ 	.dword	_ZN76_INTERNAL_8c384062_40_flash_fwd_hdim192_128_bf16_split_sm90_cu_f3e6f9ee_31864cuda3std3__419piecewise_constructE
	.align		8
        /*0090*/ 	.dword	_ZN76_INTERNAL_8c384062_40_flash_fwd_hdim192_128_bf16_split_sm90_cu_f3e6f9ee_31864cuda3std3__48in_placeE
	.align		8
        /*0098*/ 	.dword	_ZN76_INTERNAL_8c384062_40_flash_fwd_hdim192_128_bf16_split_sm90_cu_f3e6f9ee_31864cuda3std6ranges3__45__cpo4swapE
	.align		8
        /*00a0*/ 	.dword	_ZN76_INTERNAL_8c384062_40_flash_fwd_hdim192_128_bf16_split_sm90_cu_f3e6f9ee_31864cuda3std6ranges3__45__cpo9iter_moveE
	.align		8
        /*00a8*/ 	.dword	_ZN76_INTERNAL_8c384062_40_flash_fwd_hdim192_128_bf16_split_sm90_cu_f3e6f9ee_31864cute7productE
	.align		8
        /*00b0*/ 	.dword	_ZN76_INTERNAL_8c384062_40_flash_fwd_hdim192_128_bf16_split_sm90_cu_f3e6f9ee_31864cute1_E
	.align		8
        /*00b8*/ 	.dword	$str$20
	.align		8
        /*00c0*/ 	.dword	$str$21


//--------------------- .text._ZN7cutlass13device_kernelIN5flash11enable_sm90INS1_16FlashAttnFwdSm90INS1_25CollectiveMainloopFwdSm90ILi2EN4cute5tupleIJNS5_1CILi1EEES8_S8_EEENS6_IJNS7_ILi128EEESA_NS7_ILi192EEEEEELi128ENS_10bfloat16_tEfNS_4arch4Sm90ELb0ELb0ELb0ELb0ELb0ELb0ELb0ELb1ELb1ELb1ELb1ELb0EEENS1_21CollectiveEpilogueFwdINS6_IJSA_SA_SA_EEES9_SD_SF_Li256ELb0ELb1ELb1ELb0EEENS1_19SingleTileSchedulerILb0ELb1ELb1ELi128EEEEEEEEEvNT_6ParamsE --------------------------
	.section	.text._ZN7cutlass13device_kernelIN5flash11enable_sm90INS1_16FlashAttnFwdSm90INS1_25CollectiveMainloopFwdSm90ILi2EN4cute5tupleIJNS5_1CILi1EEES8_S8_EEENS6_IJNS7_ILi128EEESA_NS7_ILi192EEEEEELi128ENS_10bfloat16_tEfNS_4arch4Sm90ELb0ELb0ELb0ELb0ELb0ELb0ELb0ELb1ELb1ELb1ELb1ELb0EEENS1_21CollectiveEpilogueFwdINS6_IJSA_SA_SA_EEES9_SD_SF_Li256ELb0ELb1ELb1ELb0EEENS1_19SingleTileSchedulerILb0ELb1ELb1ELi128EEEEEEEEEvNT_6ParamsE,"ax",@progbits
	.align	128
.text._ZN7cutlass13device_kernelIN5flash11enable_sm90INS1_16FlashAttnFwdSm90INS1_25CollectiveMainloopFwdSm90ILi2EN4cute5tupleIJNS5_1CILi1EEES8_S8_EEENS6_IJNS7_ILi128EEESA_NS7_ILi192EEEEEELi128ENS_10bfloat16_tEfNS_4arch4Sm90ELb0ELb0ELb0ELb0ELb0ELb0ELb0ELb1ELb1ELb1ELb1ELb0EEENS1_21CollectiveEpilogueFwdINS6_IJSA_SA_SA_EEES9_SD_SF_Li256ELb0ELb1ELb1ELb0EEENS1_19SingleTileSchedulerILb0ELb1ELb1ELi128EEEEEEEEEvNT_6ParamsE:
        .type           _ZN7cutlass13device_kernelIN5flash11enable_sm90INS1_16FlashAttnFwdSm90INS1_25CollectiveMainloopFwdSm90ILi2EN4cute5tupleIJNS5_1CILi1EEES8_S8_EEENS6_IJNS7_ILi128EEESA_NS7_ILi192EEEEEELi128ENS_10bfloat16_tEfNS_4arch4Sm90ELb0ELb0ELb0ELb0ELb0ELb0ELb0ELb1ELb1ELb1ELb1ELb0EEENS1_21CollectiveEpilogueFwdINS6_IJSA_SA_SA_EEES9_SD_SF_Li256ELb0ELb1ELb1ELb0EEENS1_19SingleTileSchedulerILb0ELb1ELb1ELi128EEEEEEEEEvNT_6ParamsE,@function
        .size           _ZN7cutlass13device_kernelIN5flash11enable_sm90INS1_16FlashAttnFwdSm90INS1_25CollectiveMainloopFwdSm90ILi2EN4cute5tupleIJNS5_1CILi1EEES8_S8_EEENS6_IJNS7_ILi128EEESA_NS7_ILi192EEEEEELi128ENS_10bfloat16_tEfNS_4arch4Sm90ELb0ELb0ELb0ELb0ELb0ELb0ELb0ELb1ELb1ELb1ELb1ELb0EEENS1_21CollectiveEpilogueFwdINS6_IJSA_SA_SA_EEES9_SD_SF_Li256ELb0ELb1ELb1ELb0EEENS1_19SingleTileSchedulerILb0ELb1ELb1ELi128EEEEEEEEEvNT_6ParamsE,(.L_x_2981 - _ZN7cutlass13device_kernelIN5flash11enable_sm90INS1_16FlashAttnFwdSm90INS1_25CollectiveMainloopFwdSm90ILi2EN4cute5tupleIJNS5_1CILi1EEES8_S8_EEENS6_IJNS7_ILi128EEESA_NS7_ILi192EEEEEELi128ENS_10bfloat16_tEfNS_4arch4Sm90ELb0ELb0ELb0ELb0ELb0ELb0ELb0ELb1ELb1ELb1ELb1ELb0EEENS1_21CollectiveEpilogueFwdINS6_IJSA_SA_SA_EEES9_SD_SF_Li256ELb0ELb1ELb1ELb0EEENS1_19SingleTileSchedulerILb0ELb1ELb1ELi128EEEEEEEEEvNT_6ParamsE)
        .other          _ZN7cutlass13device_kernelIN5flash11enable_sm90INS1_16FlashAttnFwdSm90INS1_25CollectiveMainloopFwdSm90ILi2EN4cute5tupleIJNS5_1CILi1EEES8_S8_EEENS6_IJNS7_ILi128EEESA_NS7_ILi192EEEEEELi128ENS_10bfloat16_tEfNS_4arch4Sm90ELb0ELb0ELb0ELb0ELb0ELb0ELb0ELb1ELb1ELb1ELb1ELb0EEENS1_21CollectiveEpilogueFwdINS6_IJSA_SA_SA_EEES9_SD_SF_Li256ELb0ELb1ELb1ELb0EEENS1_19SingleTileSchedulerILb0ELb1ELb1ELi128EEEEEEEEEvNT_6ParamsE,@"STO_CUDA_ENTRY STV_DEFAULT"
_ZN7cutlass13device_kernelIN5flash11enable_sm90INS1_16FlashAttnFwdSm90INS1_25CollectiveMainloopFwdSm90ILi2EN4cute5tupleIJNS5_1CILi1EEES8_S8_EEENS6_IJNS7_ILi128EEESA_NS7_ILi192EEEEEELi128ENS_10bfloat16_tEfNS_4arch4Sm90ELb0ELb0ELb0ELb0ELb0ELb0ELb0ELb1ELb1ELb1ELb1ELb0EEENS1_21CollectiveEpilogueFwdINS6_IJSA_SA_SA_EEES9_SD_SF_Li256ELb0ELb1ELb1ELb0EEENS1_19SingleTileSchedulerILb0ELb1ELb1ELi128EEEEEEEEEvNT_6ParamsE:
[----:B------:R-:W0:Y:S02]  /*0000*/  LDC R1, c[0x0][0x28] ;  /* 0x00000a00ff017b82 */ /* 0x000e240000000800 */
[----:B0-----:R-:W-:Y:S01]  /*0010*/  VIADD R1, R1, 0xffffffe8 ;  /* 0xffffffe801017836 */ /* 0x001fe20000000000 */
[----:B------:R-:W0:Y:S01]  /*0020*/  S2R R3, SR_TID.X ;  /* 0x0000000000037919 */ /* 0x000e220000002100 */
[----:B------:R-:W-:Y:S01]  /*0030*/  ELECT P0, URZ, PT ;  /* 0x00000000003f782f */ /* 0x000fe20003800000 */
[----:B------:R-:W-:Y:S01]  /*0040*/  BSSY B0, `(.L_x_0) ;  /* 0x000000d000007945 */ /* 0x000fe20003800000 */
[----:B0-----:R-:W-:-:S05]  /*0050*/  SHF.R.U32.HI R0, RZ, 0x5, R3 ;  /* 0x00000005ff007819 */ /* 0x001fca0000011603 */
[----:B------:R-:W0:Y:S02]  /*0060*/  SHFL.IDX PT, R2, R0, RZ, 0x1f ;  /* 0x00001fff00027589 */ /* 0x000e2400000e0000 */
[----:B0-----:R-:W-:-:S13]  /*0070*/  ISETP.EQ.AND P0, PT, R2, RZ, P0 ;  /* 0x000000ff0200720c */ /* 0x001fda0000702270 */
[----:B------:R-:W-:Y:S05]  /*0080*/  @!P0 BRA `(.L_x_1) ;  /* 0x0000000000208947 */ /* 0x000fea0003800000 */
[----:B------:R-:W-:Y:S02]  /*0090*/  ULDC.64 UR4, c[0x0][0x198] ;  /* 0x0000660000047ab9 */ /* 0x000fe40000000a00 */
[----:B------:R-:W-:Y:S02]  /*00a0*/  UIADD3 UR6, UP0, UR4, 0x370, URZ ;  /* 0x0000037004067890 */ /* 0x000fe4000ff1e03f */
[----:B------:R-:W-:Y:S02]  /*00b0*/  UIADD3 UR4, UP1, UR4, 0x470, URZ ;  /* 0x0000047004047890 */ /* 0x000fe4000ff3e03f */
[----:B------:R-:W-:Y:S02]  /*00c0*/  UIADD3.X UR7, URZ, UR5, URZ, UP0, !UPT ;  /* 0x000000053f077290 */ /* 0x000fe400087fe43f */
[----:B------:R-:W-:-:S07]  /*00d0*/  UIADD3.X UR5, URZ, UR5, URZ, UP1, !UPT ;  /* 0x000000053f057290 */ /* 0x000fce0008ffe43f */
[----:B------:R0:W-:Y:S02]  /*00e0*/  UTMACCTL.PF [UR6] ;  /* 0x00000000060079b9 */ /* 0x0001e40008040000 */
[----:B------:R0:W-:Y:S02]  /*00f0*/  UTMACCTL.PF [UR4] ;  /* 0x00000000040079b9 */ /* 0x0001e40008040000 */
[----:B0-----:R-:W-:Y:S01]  /*0100*/  NOP ;  /* 0x0000000000007918 */ /* 0x001fe20000000000 */
.L_x_1:
[----:B------:R-:W-:Y:S05]  /*0110*/  BSYNC B0 ;  /* 0x0000000000007941 */ /* 0x000fea0003800000 */
.L_x_0:
[----:B------:R-:W-:Y:S01]  /*0120*/  VOTEU.ANY UP0, P0 ;  /* 0x00000000003f7886 */ /* 0x000fe20000000100 */
[----:B------:R-:W0:Y:S01]  /*0130*/  SHFL.IDX PT, R2, R0, RZ, 0x1f ;  /* 0x00001fff00027589 */ /* 0x000e2200000e0000 */
[----:B------:R-:W-:Y:S01]  /*0140*/  UMOV UR4, 0x80 ;  /* 0x0000008000047882 */ /* 0x000fe20000000000 */
[----:B------:R-:W-:Y:S01]  /*0150*/  UMOV UR7, 0x100 ;  /* 0x0000010000077882 */ /* 0x000fe20000000000 */
[----:B------:R-:W-:Y:S01]  /*0160*/  VOTEU.ANY UP1, P0 ;  /* 0x00000000003f7886 */ /* 0x000fe20000020100 */
[----:B------:R-:W1:Y:S01]  /*0170*/  @UP0 S2UR UR8, SR_CgaCtaId ;  /* 0x00000000000809c3 */ /* 0x000e620000008800 */
[----:B------:R-:W-:Y:S01]  /*0180*/  @UP0 UMOV UR6, 0x400 ;  /* 0x0000040000060882 */ /* 0x000fe20000000000 */
[----:B------:R-:W-:-:S04]  /*0190*/  @UP0 UIADD3 UR4, -UR4, 0x100000, URZ ;  /* 0x0010000004040890 */ /* 0x000fc8000fffe13f */
[----:B------:R-:W-:Y:S02]  /*01a0*/  @UP0 USHF.L.U32 UR5, UR4, 0xb, URZ ;  /* 0x0000000b04050899 */ /* 0x000fe4000800063f */
[----:B------:R-:W-:Y:S01]  /*01b0*/  @UP0 USHF.L.U32 UR4, UR4, 0x1, URZ ;  /* 0x0000000104040899 */ /* 0x000fe2000800063f */
[----:B0-----:R-:W-:Y:S02]  /*01c0*/  ISETP.NE.AND P1, PT, R2, RZ, PT ;  /* 0x000000ff0200720c */ /* 0x001fe40003f25270 */
[----:B------:R-:W-:Y:S01]  /*01d0*/  SHF.R.U32.HI R2, RZ, 0x7, R3 ;  /* 0x00000007ff027819 */ /* 0x000fe20000011603 */
[----:B-1----:R-:W-:Y:S02]  /*01e0*/  @UP0 ULEA UR8, UR8, UR6, 0x18 ;  /* 0x0000000608080291 */ /* 0x002fe4000f8ec03f */
[----:B------:R-:W-:-:S04]  /*01f0*/  @UP0 UIADD3 UR6, -UR7, 0x100000, URZ ;  /* 0x0010000007060890 */ /* 0x000fc8000fffe13f */
[----:B------:R-:W-:Y:S02]  /*0200*/  @UP0 USHF.L.U32 UR7, UR6, 0xb, URZ ;  /* 0x0000000b06070899 */ /* 0x000fe4000800063f */
[----:B------:R-:W-:Y:S01]  /*0210*/  @UP0 USHF.L.U32 UR6, UR6, 0x1, URZ ;  /* 0x0000000106060899 */ /* 0x000fe2000800063f */
[----:B------:R-:W-:Y:S01]  /*0220*/  VOTEU.ANY UP0, P0 ;  /* 0x00000000003f7886 */ /* 0x000fe20000000100 */
[----:B------:R-:W0:Y:S04]  /*0230*/  SHFL.IDX PT, R2, R2, RZ, 0x1f ;  /* 0x00001fff02027589 */ /* 0x000e2800000e0000 */
[----:B------:R-:W1:Y:S02]  /*0240*/  FENCE.VIEW.ASYNC.S ;  /* 0x00000000000073c6 */ /* 0x000e640000000000 */
[----:B-1----:R1:W2:Y:S04]  /*0250*/  @UP0 SYNCS.EXCH.64 URZ, [UR8+0x34800], UR4 ;  /* 0x03480004083f05b2 */ /* 0x0022a80008000100 */
[----:B------:R1:W3:Y:S01]  /*0260*/  @UP1 SYNCS.EXCH.64 URZ, [UR8+0x34820], UR6 ;  /* 0x03482006083f15b2 */ /* 0x0002e20008000100 */
[----:B------:R-:W-:Y:S05]  /*0270*/  @P1 BRA `(.L_x_2) ;  /* 0x0000000000481947 */ /* 0x000fea0003800000 */
[----:B-1----:R-:W1:Y:S01]  /*0280*/  S2UR UR5, SR_CgaCtaId ;  /* 0x00000000000579c3 */ /* 0x002e620000008800 */
[----:B------:R-:W-:Y:S01]  /*0290*/  UMOV UR4, 0x400 ;  /* 0x0000040000047882 */ /* 0x000fe20000000000 */
[----:B------:R-:W-:Y:S01]  /*02a0*/  UMOV UR6, 0x1 ;  /* 0x0000000100067882 */ /* 0x000fe20000000000 */
[----:B------:R-:W-:Y:S01]  /*02b0*/  UMOV UR7, 0x2 ;  /* 0x0000000200077882 */ /* 0x000fe20000000000 */
[----:B------:R-:W-:Y:S01]  /*02c0*/  ELECT P0, URZ, PT ;  /* 0x00000000003f782f */ /* 0x000fe20003800000 */
[----:B-1----:R-:W-:Y:S02]  /*02d0*/  ULEA UR8, UR5, UR4, 0x18 ;  /* 0x0000000405087291 */ /* 0x002fe4000f8ec03f */
[----:B------:R-:W-:-:S04]  /*02e0*/  UIADD3 UR4, -UR6, 0x100000, URZ ;  /* 0x0010000006047890 */ /* 0x000fc8000fffe13f */
[----:B------:R-:W-:Y:S02]  /*02f0*/  USHF.L.U32 UR5, UR4, 0xb, URZ ;  /* 0x0000000b04057899 */ /* 0x000fe4000800063f */
[----:B------:R-:W-:Y:S02]  /*0300*/  USHF.L.U32 UR4, UR4, 0x1, URZ ;  /* 0x0000000104047899 */ /* 0x000fe4000800063f */
[----:B------:R-:W-:-:S04]  /*0310*/  UIADD3 UR6, -UR7, 0x100000, URZ ;  /* 0x0010000007067890 */ /* 0x000fc8000fffe13f */
[----:B------:R-:W-:Y:S02]  /*0320*/  USHF.L.U32 UR7, UR6, 0xb, URZ ;  /* 0x0000000b06077899 */ /* 0x000fe4000800063f */
[----:B------:R-:W-:Y:S01]  /*0330*/  USHF.L.U32 UR6, UR6, 0x1, URZ ;  /* 0x0000000106067899 */ /* 0x000fe2000800063f */
[----:B------:R-:W1:Y:S03]  /*0340*/  FENCE.VIEW.ASYNC.S ;  /* 0x00000000000073c6 */ /* 0x000e660000000000 */
[----:B-1----:R4:W1:Y:S08]  /*0350*/  SYNCS.EXCH.64 URZ, [UR8+0x34830], UR4 ;  /* 0x03483004083f75b2 */ /* 0x0028700008000100 */
[----:B------:R4:W0:Y:S01]  /*0360*/  SYNCS.EXCH.64 URZ, [UR8+0x34840], UR6 ;  /* 0x03484006083f75b2 */ /* 0x0008220008000100 */
[----:B------:R4:W0:Y:S01]  /*0370*/  SYNCS.EXCH.64 URZ, [UR8+0x34838], UR4 ;  /* 0x03483804083f75b2 */ /* 0x0008220008000100 */
[----:B------:R4:W0:Y:S02]  /*0380*/  SYNCS.EXCH.64 URZ, [UR8+0x34848], UR6 ;  /* 0x03484806083f75b2 */ /* 0x0008240008000100 */
[----:B----4-:R-:W-:Y:S01]  /*0390*/  NOP ;  /* 0x0000000000007918 */ /* 0x010fe20000000000 */
.L_x_2:
[----:B------:R-:W4:Y:S01]  /*03a0*/  SHFL.IDX PT, R3, R0, RZ, 0x1f ;  /* 0x00001fff00037589 */ /* 0x000f2200000e0000 */
[----:B------:R-:W-:Y:S01]  /*03b0*/  NOP ;  /* 0x0000000000007918 */ /* 0x000fe20000000000 */
[----:B----4-:R-:W-:-:S13]  /*03c0*/  ISETP.NE.AND P0, PT, R3, RZ, PT ;  /* 0x000000ff0300720c */ /* 0x010fda0003f05270 */
        /* <DEDUP_REMOVED lines=19> */
.L_x_3:
[----:B------:R-:W4:Y:S01]  /*0500*/  SHFL.IDX PT, R3, R0, RZ, 0x1f ;  /* 0x00001fff00037589 */ /* 0x000f2200000e0000 */
[----:B------:R-:W-:Y:S01]  /*0510*/  NOP ;  /* 0x0000000000007918 */ /* 0x000fe20000000000 */
[----:B----4-:R-:W-:-:S13]  /*0520*/  ISETP.NE.AND P0, PT, R3, RZ, PT ;  /* 0x000000ff0300720c */ /* 0x010fda0003f05270 */
[----:B------:R-:W-:Y:S05]  /*0530*/  @P0 BRA `(.L_x_4) ;  /* 0x0000000000380947 */ /* 0x000fea0003800000 */
[----:B-1----:R-:W1:Y:S01]  /*0540*/  S2UR UR5, SR_CgaCtaId ;  /* 0x00000000000579c3 */ /* 0x002e620000008800 */
[----:B------:R-:W-:Y:S01]  /*0550*/  UMOV UR4, 0x400 ;  /* 0x0000040000047882 */ /* 0x000fe20000000000 */
[----:B------:R-:W-:Y:S01]  /*0560*/  UMOV UR7, 0x1 ;  /* 0x0000000100077882 */ /* 0x000fe20000000000 */
[----:B------:R-:W-:Y:S01]  /*0570*/  ELECT P0, URZ, PT ;  /* 0x00000000003f782f */ /* 0x000fe20003800000 */
[----:B-1----:R-:W-:Y:S02]  /*0580*/  ULEA UR6, UR5, UR4, 0x18 ;  /* 0x0000000405067291 */ /* 0x002fe4000f8ec03f */
[----:B------:R-:W-:-:S04]  /*0590*/  UIADD3 UR4, -UR7, 0x100000, URZ ;  /* 0x0010000007047890 */ /* 0x000fc8000fffe13f */
[----:B------:R-:W-:Y:S02]  /*05a0*/  USHF.L.U32 UR5, UR4, 0xb, URZ ;  /* 0x0000000b04057899 */ /* 0x000fe4000800063f */
[----:B------:R-:W-:Y:S01]  /*05b0*/  USHF.L.U32 UR4, UR4, 0x1, URZ ;  /* 0x0000000104047899 */ /* 0x000fe2000800063f */
[----:B------:R-:W1:Y:S11]  /*05c0*/  FENCE.VIEW.ASYNC.S ;  /* 0x00000000000073c6 */ /* 0x000e760000000000 */
[----:B-1----:R4:W1:Y:S01]  /*05d0*/  SYNCS.EXCH.64 URZ, [UR6+0x34870], UR4 ;  /* 0x03487004063f75b2 */ /* 0x0028620008000100 */
[----:B------:R4:W0:Y:S01]  /*05e0*/  SYNCS.EXCH.64 URZ, [UR6+0x34880], UR4 ;  /* 0x03488004063f75b2 */ /* 0x0008220008000100 */
[----:B------:R4:W0:Y:S01]  /*05f0*/  SYNCS.EXCH.64 URZ, [UR6+0x34878], UR4 ;  /* 0x03487804063f75b2 */ /* 0x0008220008000100 */
[----:B------:R4:W0:Y:S02]  /*0600*/  SYNCS.EXCH.64 URZ, [UR6+0x34888], UR4 ;  /* 0x03488804063f75b2 */ /* 0x0008240008000100 */
[----:B----4-:R-:W-:Y:S01]  /*0610*/  NOP ;  /* 0x0000000000007918 */ /* 0x010fe20000000000 */
.L_x_4:
        /* <DEDUP_REMOVED lines=22> */
.L_x_5:
        /* <DEDUP_REMOVED lines=22> */
.L_x_6:
[----:B0-----:R-:W-:Y:S01]  /*08e0*/  ISETP.NE.AND P0, PT, R2, RZ, PT ;  /* 0x000000ff0200720c */ /* 0x001fe20003f05270 */
[----:B------:R-:W-:Y:S01]  /*08f0*/  IMAD.MOV.U32 R2, RZ, RZ, 0x1 ;  /* 0x00000001ff027424 */ /* 0x000fe200078e00ff */
[----:B------:R-:W-:Y:S01]  /*0900*/  NOP ;  /* 0x0000000000007918 */ /* 0x000fe20000000000 */
[----:B------:R-:W-:Y:S01]  /*0910*/  ULDC.64 UR42, c[0x0][0x208] ;  /* 0x00008200002a7ab9 */ /* 0x000fe20000000a00 */
[----:B------:R-:W-:Y:S02]  /*0920*/  BSSY B6, `(.L_x_7) ;  /* 0x0000b4b000067945 */ /* 0x000fe40003800000 */
[----:B------:R-:W-:-:S05]  /*0930*/  SEL R2, R2, 0x2, !P0 ;  /* 0x0000000202027807 */ /* 0x000fca0004000000 */
[----:B------:R0:W-:Y:S01]  /*0940*/  STL [R1+0x10], R2 ;  /* 0x0000100201007387 */ /* 0x0001e20000100800 */
[----:B-123--:R-:W-:Y:S06]  /*0950*/  BAR.SYNC.DEFER_BLOCKING 0x0 ;  /* 0x0000000000007b1d */ /* 0x00efec0000010000 */
[----:B------:R-:W-:Y:S05]  /*0960*/  @!P0 BRA `(.L_x_8) ;  /* 0x0000007400c08947 */ /* 0x000fea0003800000 */
.L_x_9:
[----:B------:R-:W-:-:S08]  /*0970*/  NOP ;  /* 0x0000000000007918 */ /* 0x000fd00000000000 */
[----:B------:R-:W1:Y:S02]  /*0980*/  USETMAXREG.TRY_ALLOC.CTAPOOL UP0, 0xf0 ;  /* 0x000000f0000079c8 */ /* 0x000e640008000600 */
[----:B-1----:R-:W-:-:S13]  /*0990*/  PLOP3.LUT P0, PT, PT, PT, UP0, 0x80, 0x0 ;  /* 0x000000000000781c */ /* 0x002fda0003f0f008 */
[----:B------:R-:W-:Y:S05]  /*09a0*/  @!P0 BRA `(.L_x_9) ;  /* 0xfffffffc00f08947 */ /* 0x000fea000383ffff */
[----:B0-----:R-:W0:Y:S08]  /*09b0*/  LDC R2, c[0x0][0xc50] ;  /* 0x00031400ff027b82 */ /* 0x001e300000000800 */
[----:B------:R-:W1:Y:S08]  /*09c0*/  S2UR UR4, SR_CTAID.Y ;  /* 0x00000000000479c3 */ /* 0x000e700000002600 */
[----:B------:R-:W2:Y:S08]  /*09d0*/  S2UR UR5, SR_CTAID.Z ;  /* 0x00000000000579c3 */ /* 0x000eb00000002700 */
[----:B------:R-:W-:Y:S06]  /*09e0*/  BAR.ARV 0x8, 0x180 ;  /* 0x0206000000007b1d */ /* 0x000fec0000002000 */
[----:B0-----:R-:W-:Y:S01]  /*09f0*/  ISETP.NE.AND P0, PT, R2, 0x1, PT ;  /* 0x000000010200780c */ /* 0x001fe20003f05270 */
[----:B-1----:R-:W-:-:S12]  /*0a00*/  IMAD.U32 R16, RZ, RZ, UR4 ;  /* 0x00000004ff107e24 */ /* 0x002fd8000f8e00ff */
[----:B------:R-:W0:Y:S08]  /*0a10*/  @P0 LDC R0, c[0x0][0xc54] ;  /* 0x00031500ff000b82 */ /* 0x000e300000000800 */
[----:B------:R-:W1:Y:S01]  /*0a20*/  @P0 LDC R3, c[0x0][0xc58] ;  /* 0x00031600ff030b82 */ /* 0x000e620000000800 */
[----:B0-----:R-:W-:-:S05]  /*0a30*/  @P0 IMAD.HI.U32 R0, R0, UR4, RZ ;  /* 0x0000000400000c27 */ /* 0x001fca000f8e00ff */
[----:B-1----:R-:W-:Y:S02]  /*0a40*/  @P0 SHF.R.U32.HI R16, RZ, R3, R0 ;  /* 0x00000003ff100219 */ /* 0x002fe40000011600 */
[----:B--2---:R-:W-:-:S03]  /*0a50*/  ISETP.LE.AND P0, PT, RZ, UR5, PT ;  /* 0x00000005ff007c0c */ /* 0x004fc6000bf03270 */
[----:B------:R-:W-:-:S04]  /*0a60*/  IMAD.MOV R3, RZ, RZ, -R16 ;  /* 0x000000ffff037224 */ /* 0x000fc800078e0a10 */
[----:B------:R-:W-:-:S06]  /*0a70*/  IMAD R2, R2, R3, UR4 ;  /* 0x0000000402027e24 */ /* 0x000fcc000f8e0203 */
[----:B------:R-:W-:Y:S05]  /*0a80*/  @!P0 BRA `(.L_x_10) ;  /* 0x000000b000d08947 */ /* 0x000fea0003800000 */
[----:B------:R-:W0:Y:S01]  /*0a90*/  LDC.64 R4, c[0x0][0x418] ;  /* 0x00010600ff047b82 */ /* 0x000e220000000a00 */
[----:B------:R-:W-:-:S07]  /*0aa0*/  LOP3.LUT R7, R2, 0xffff, RZ, 0xc0, !PT ;  /* 0x0000ffff02077812 */ /* 0x000fce00078ec0ff */
[----:B------:R-:W1:Y:S08]  /*0ab0*/  LDC R0, c[0x0][0x424] ;  /* 0x00010900ff007b82 */ /* 0x000e700000000800 */
[----:B------:R-:W2:Y:S01]  /*0ac0*/  LDC R3, c[0x0][0x2f0] ;  /* 0x0000bc00ff037b82 */ /* 0x000ea20000000800 */
[----:B0-----:R-:W-:-:S04]  /*0ad0*/  ISETP.NE.U32.AND P0, PT, R4, RZ, PT ;  /* 0x000000ff0400720c */ /* 0x001fc80003f05070 */
[----:B------:R-:W-:-:S04]  /*0ae0*/  ISETP.NE.AND.EX P0, PT, R5, RZ, PT, P0 ;  /* 0x000000ff0500720c */ /* 0x000fc80003f05300 */
[----:B-1----:R-:W-:-:S05]  /*0af0*/  SEL R0, R0, 0x1, P0 ;  /* 0x0000000100007807 */ /* 0x002fca0000000000 */
[----:B--2---:R-:W-:-:S04]  /*0b00*/  IMAD R18, R0, R3, RZ ;  /* 0x0000000300127224 */ /* 0x004fc800078e02ff */
[C---:B------:R-:W-:Y:S01]  /*0b10*/  VIADD R0, R18.reuse, 0x7f ;  /* 0x0000007f12007836 */ /* 0x040fe20000000000 */
[----:B------:R-:W-:-:S04]  /*0b20*/  ISETP.GE.AND P0, PT, R18, 0x1, PT ;  /* 0x000000011200780c */ /* 0x000fc80003f06270 */
[----:B------:R-:W-:-:S04]  /*0b30*/  SHF.R.S32.HI R3, RZ, 0x1f, R0 ;  /* 0x0000001fff037819 */ /* 0x000fc80000011400 */
[----:B------:R-:W-:Y:S01]  /*0b40*/  LEA.HI R3, R3, R0, RZ, 0x7 ;  /* 0x0000000003037211 */ /* 0x000fe200078f38ff */
[----:B------:R-:W-:-:S03]  /*0b50*/  IMAD.MOV.U32 R0, RZ, RZ, RZ ;  /* 0x000000ffff007224 */ /* 0x000fc600078e00ff */
[----:B------:R-:W-:Y:S01]  /*0b60*/  SHF.R.S32.HI R17, RZ, 0x7, R3 ;  /* 0x00000007ff117819 */ /* 0x000fe20000011403 */
[----:B------:R-:W-:Y:S06]  /*0b70*/  @!P0 BRA `(.L_x_11) ;  /* 0x0000000000788947 */ /* 0x000fec0003800000 */
[----:B------:R-:W-:-:S04]  /*0b80*/  SHF.R.U32.HI R0, RZ, 0x10, R2 ;  /* 0x00000010ff007819 */ /* 0x000fc80000011602 */
[----:B------:R-:W-:-:S13]  /*0b90*/  ISETP.NE.AND P0, PT, R0, RZ, PT ;  /* 0x000000ff0000720c */ /* 0x000fda0003f05270 */
[----:B------:R-:W0:Y:S02]  /*0ba0*/  @!P0 LDC R0, c[0x0][0x9f0] ;  /* 0x00027c00ff008b82 */ /* 0x000e240000000800 */
[-C--:B0-----:R-:W-:Y:S02]  /*0bb0*/  IABS R9, R0.reuse ;  /* 0x0000000000097213 */ /* 0x081fe40000000000 */
[----:B------:R-:W-:Y:S02]  /*0bc0*/  IADD3 R5, R17, -0x1, R0 ;  /* 0xffffffff11057810 */ /* 0x000fe40007ffe000 */
[----:B------:R-:W0:Y:S01]  /*0bd0*/  I2F.RP R4, R9 ;  /* 0x0000000900047306 */ /* 0x000e220000209400 */
[----:B------:R-:W-:-:S05]  /*0be0*/  IABS R8, R0 ;  /* 0x0000000000087213 */ /* 0x000fca0000000000 */
[----:B------:R-:W-:Y:S02]  /*0bf0*/  IMAD.MOV R8, RZ, RZ, -R8 ;  /* 0x000000ffff087224 */ /* 0x000fe400078e0a08 */
[----:B0-----:R-:W0:Y:S02]  /*0c00*/  MUFU.RCP R4, R4 ;  /* 0x0000000400047308 */ /* 0x001e240000001000 */
[----:B0-----:R-:W-:Y:S02]  /*0c10*/  IADD3 R2, R4, 0xffffffe, RZ ;  /* 0x0ffffffe04027810 */ /* 0x001fe40007ffe0ff */
[----:B------:R-:W-:-:S04]  /*0c20*/  IABS R4, R5 ;  /* 0x0000000500047213 */ /* 0x000fc80000000000 */
[----:B------:R0:W1:Y:S01]  /*0c30*/  F2I.FTZ.U32.TRUNC.NTZ R3, R2 ;  /* 0x0000000200037305 */ /* 0x000062000021f000 */
[----:B------:R-:W-:-:S04]  /*0c40*/  LOP3.LUT R5, R5, R0, RZ, 0x3c, !PT ;  /* 0x0000000005057212 */ /* 0x000fc800078e3cff */
[----:B------:R-:W-:Y:S01]  /*0c50*/  ISETP.GE.AND P2, PT, R5, RZ, PT ;  /* 0x000000ff0500720c */ /* 0x000fe20003f46270 */
[----:B0-----:R-:W-:Y:S02]  /*0c60*/  IMAD.MOV.U32 R2, RZ, RZ, RZ ;  /* 0x000000ffff027224 */ /* 0x001fe400078e00ff */
[----:B-1----:R-:W-:-:S04]  /*0c70*/  IMAD.MOV R6, RZ, RZ, -R3 ;  /* 0x000000ffff067224 */ /* 0x002fc800078e0a03 */
[----:B------:R-:W-:-:S04]  /*0c80*/  IMAD R11, R6, R9, RZ ;  /* 0x00000009060b7224 */ /* 0x000fc800078e02ff */
[----:B------:R-:W-:-:S04]  /*0c90*/  IMAD.HI.U32 R3, R3, R11, R2 ;  /* 0x0000000b03037227 */ /* 0x000fc800078e0002 */
[----:B------:R-:W-:Y:S02]  /*0ca0*/  IMAD.MOV.U32 R2, RZ, RZ, R8 ;  /* 0x000000ffff027224 */ /* 0x000fe400078e0008 */
[----:B------:R-:W-:-:S04]  /*0cb0*/  IMAD.HI.U32 R3, R3, R4, RZ ;  /* 0x0000000403037227 */ /* 0x000fc800078e00ff */
[----:B------:R-:W-:-:S05]  /*0cc0*/  IMAD R2, R3, R2, R4 ;  /* 0x0000000203027224 */ /* 0x000fca00078e0204 */
[----:B------:R-:W-:-:S13]  /*0cd0*/  ISETP.GT.U32.AND P1, PT, R9, R2, PT ;  /* 0x000000020900720c */ /* 0x000fda0003f24070 */
[----:B------:R-:W-:Y:S02]  /*0ce0*/  @!P1 IMAD.IADD R2, R2, 0x1, -R9 ;  /* 0x0000000102029824 */ /* 0x000fe400078e0a09 */
[----:B------:R-:W-:Y:S01]  /*0cf0*/  @!P1 VIADD R3, R3, 0x1 ;  /* 0x0000000103039836 */ /* 0x000fe20000000000 */
[----:B------:R-:W-:Y:S02]  /*0d00*/  ISETP.NE.AND P1, PT, R0, RZ, PT ;  /* 0x000000ff0000720c */ /* 0x000fe40003f25270 */
[----:B------:R-:W-:-:S13]  /*0d10*/  ISETP.GE.U32.AND P0, PT, R2, R9, PT ;  /* 0x000000090200720c */ /* 0x000fda0003f06070 */
[----:B------:R-:W-:-:S05]  /*0d20*/  @P0 IADD3 R3, R3, 0x1, RZ ;  /* 0x0000000103030810 */ /* 0x000fca0007ffe0ff */
[----:B------:R-:W-:Y:S01]  /*0d30*/  @!P2 IMAD.MOV R3, RZ, RZ, -R3 ;  /* 0x000000ffff03a224 */ /* 0x000fe200078e0a03 */
[----:B------:R-:W-:-:S05]  /*0d40*/  @!P1 LOP3.LUT R3, RZ, R0, RZ, 0x33, !PT ;  /* 0x00000000ff039212 */ /* 0x000fca00078e33ff */
[----:B------:R-:W-:-:S07]  /*0d50*/  IMAD.MOV.U32 R0, RZ, RZ, R3 ;  /* 0x000000ffff007224 */ /* 0x000fce00078e0003 */
.L_x_11:
[----:B------:R-:W0:Y:S01]  /*0d60*/  S2R R3, SR_TID.X ;  /* 0x0000000000037919 */ /* 0x000e220000002100 */
[-C--:B------:R-:W-:Y:S01]  /*0d70*/  IMAD R2, R7, R0.reuse, RZ ;  /* 0x0000000007027224 */ /* 0x080fe200078e02ff */
[----:B------:R-:W-:Y:S01]  /*0d80*/  PLOP3.LUT P0, PT, PT, PT, PT, 0x80, 0x0 ;  /* 0x000000000000781c */ /* 0x000fe20003f0f070 */
[----:B------:R-:W-:Y:S01]  /*0d90*/  IMAD.MOV.U32 R4, RZ, RZ, RZ ;  /* 0x000000ffff047224 */ /* 0x000fe200078e00ff */
[----:B------:R-:W-:Y:S02]  /*0da0*/  CS2R R86, SRZ ;  /* 0x0000000000567805 */ /* 0x000fe4000001ff00 */
[----:B------:R-:W-:Y:S02]  /*0db0*/  CS2R R84, SRZ ;  /* 0x0000000000547805 */ /* 0x000fe4000001ff00 */
[----:B------:R-:W-:Y:S01]  /*0dc0*/  VIADDMNMX R17, R2, R0, R17, PT ;  /* 0x0000000002117246 */ /* 0x000fe20003800111 */
[----:B------:R-:W-:Y:S01]  /*0dd0*/  IMAD.MOV.U32 R0, RZ, RZ, RZ ;  /* 0x000000ffff007224 */ /* 0x000fe200078e00ff */
[----:B------:R-:W-:-:S02]  /*0de0*/  CS2R R82, SRZ ;  /* 0x0000000000527805 */ /* 0x000fc4000001ff00 */
[----:B------:R-:W-:Y:S02]  /*0df0*/  CS2R R80, SRZ ;  /* 0x0000000000507805 */ /* 0x000fe4000001ff00 */
[----:B------:R-:W-:Y:S02]  /*0e00*/  ISETP.GT.AND P1, PT, R17, R2, PT ;  /* 0x000000021100720c */ /* 0x000fe40003f24270 */
[----:B------:R-:W-:Y:S02]  /*0e10*/  CS2R R78, SRZ ;  /* 0x00000000004e7805 */ /* 0x000fe4000001ff00 */
[----:B------:R-:W-:Y:S02]  /*0e20*/  CS2R R76, SRZ ;  /* 0x00000000004c7805 */ /* 0x000fe4000001ff00 */
[----:B------:R-:W-:Y:S02]  /*0e30*/  CS2R R74, SRZ ;  /* 0x00000000004a7805 */ /* 0x000fe4000001ff00 */
[----:B------:R-:W-:-:S02]  /*0e40*/  CS2R R72, SRZ ;  /* 0x0000000000487805 */ /* 0x000fc4000001ff00 */
[----:B------:R-:W-:Y:S02]  /*0e50*/  CS2R R70, SRZ ;  /* 0x0000000000467805 */ /* 0x000fe4000001ff00 */
[----:B------:R-:W-:Y:S02]  /*0e60*/  CS2R R68, SRZ ;  /* 0x0000000000447805 */ /* 0x000fe4000001ff00 */
        /* <DEDUP_REMOVED lines=14> */
[----:B------:R-:W-:Y:S01]  /*0f50*/  CS2R R38, SRZ ;  /* 0x0000000000267805 */ /* 0x000fe2000001ff00 */
[----:B0-----:R-:W-:Y:S01]  /*0f60*/  VIADD R19, R3, 0xffffff80 ;  /* 0xffffff8003137836 */ /* 0x001fe20000000000 */
[----:B------:R-:W-:-:S02]  /*0f70*/  CS2R R36, SRZ ;  /* 0x0000000000247805 */ /* 0x000fc4000001ff00 */
[----:B------:R-:W-:Y:S02]  /*0f80*/  CS2R R34, SRZ ;  /* 0x0000000000227805 */ /* 0x000fe4000001ff00 */
[----:B------:R-:W-:Y:S02]  /*0f90*/  CS2R R32, SRZ ;  /* 0x0000000000207805 */ /* 0x000fe4000001ff00 */
[----:B------:R-:W-:Y:S02]  /*0fa0*/  CS2R R30, SRZ ;  /* 0x00000000001e7805 */ /* 0x000fe4000001ff00 */
[----:B------:R-:W-:Y:S02]  /*0fb0*/  CS2R R28, SRZ ;  /* 0x00000000001c7805 */ /* 0x000fe4000001ff00 */
[----:B------:R-:W-:Y:S02]  /*0fc0*/  CS2R R26, SRZ ;  /* 0x00000000001a7805 */ /* 0x000fe4000001ff00 */
[----:B------:R-:W-:Y:S01]  /*0fd0*/  CS2R R24, SRZ ;  /* 0x0000000000187805 */ /* 0x000fe2000001ff00 */
[----:B------:R-:W-:Y:S06]  /*0fe0*/  @!P1 BRA `(.L_x_12) ;  /* 0x0000005800049947 */ /* 0x000fec0003800000 */
[----:B------:R-:W-:Y:S01]  /*0ff0*/  SHF.R.S32.HI R0, RZ, 0x1f, R19 ;  /* 0x0000001fff007819 */ /* 0x000fe20000011413 */
[----:B------:R-:W0:Y:S01]  /*1000*/  S2UR UR6, SR_CgaCtaId ;  /* 0x00000000000679c3 */ /* 0x000e220000008800 */
[----:B------:R-:W-:Y:S02]  /*1010*/  UMOV UR36, 0x400 ;  /* 0x0000040000247882 */ /* 0x000fe40000000000 */
[----:B------:R-:W-:-:S04]  /*1020*/  LEA.HI R22, R0, R19, RZ, 0x7 ;  /* 0x0000001300167211 */ /* 0x000fc800078f38ff */
[----:B------:R-:W-:-:S06]  /*1030*/  SHF.R.S32.HI R0, RZ, 0x7, R22 ;  /* 0x00000007ff007819 */ /* 0x000fcc0000011416 */
[----:B------:R-:W1:Y:S01]  /*1040*/  SHFL.IDX PT, R0, R0, RZ, 0x1f ;  /* 0x00001fff00007589 */ /* 0x000e6200000e0000 */
[----:B0-----:R-:W-:-:S04]  /*1050*/  ULEA UR36, UR6, UR36, 0x18 ;  /* 0x0000002406247291 */ /* 0x001fc8000f8ec03f */
[----:B------:R-:W-:-:S04]  /*1060*/  UIADD3 UR6, UR36, 0x10400, URZ ;  /* 0x0001040024067890 */ /* 0x000fc8000fffe03f */
[----:B------:R-:W-:Y:S01]  /*1070*/  ULOP3.LUT UP0, URZ, UR6, 0x3ff, URZ, 0xc0, !UPT ;  /* 0x000003ff063f7892 */ /* 0x000fe2000f80c03f */
[----:B-1----:R-:W-:-:S05]  /*1080*/  R2UR UR4, R0 ;  /* 0x00000000000472ca */ /* 0x002fca00000e0000 */
[----:B------:R-:W-:-:S08]  /*1090*/  PLOP3.LUT P0, PT, PT, PT, UP0, 0x80, 0x0 ;  /* 0x000000000000781c */ /* 0x000fd00003f0f008 */
[----:B------:R-:W-:-:S04]  /*10a0*/  ULEA.HI UR5, UR4, UR4, URZ, 0x1 ;  /* 0x0000000404057291 */ /* 0x000fc8000f8f083f */
[----:B------:R-:W-:-:S04]  /*10b0*/  ULOP3.LUT UR5, UR5, 0x1e, URZ, 0xc0, !UPT ;  /* 0x0000001e05057892 */ /* 0x000fc8000f8ec03f */
[----:B------:R-:W-:-:S04]  /*10c0*/  UIADD3 UR5, UR4, -UR5, URZ ;  /* 0x8000000504057290 */ /* 0x000fc8000fffe03f */
[----:B------:R-:W-:-:S04]  /*10d0*/  ULEA UR5, UR5, UR6, 0xd ;  /* 0x0000000605057291 */ /* 0x000fc8000f8e683f */
[----:B------:R-:W-:-:S04]  /*10e0*/  USHF.R.U32.HI UR5, URZ, 0x4, UR5 ;  /* 0x000000043f057899 */ /* 0x000fc80008011605 */
[----:B------:R-:W-:Y:S01]  /*10f0*/  ULOP3.LUT UR37, UR5, 0x3fff, URZ, 0xc0, !UPT ;  /* 0x00003fff05257892 */ /* 0x000fe2000f8ec03f */
[----:B------:R-:W-:Y:S11]  /*1100*/  @!P0 BRA `(.L_x_13) ;  /* 0x0000000000408947 */ /* 0x000ff60003800000 */
[----:B------:R-:W-:Y:S01]  /*1110*/  MOV R0, 0x0 ;  /* 0x0000000000007802 */ /* 0x000fe20000000f00 */
[----:B------:R-:W-:Y:S01]  /*1120*/  ULDC.64 UR4, c[0x4][0xb8] ;  /* 0x01002e0000047ab9 */ /* 0x000fe20000000a00 */
[----:B------:R-:W-:Y:S01]  /*1130*/  ULDC.64 UR6, c[0x4][0x30] ;  /* 0x01000c0000067ab9 */ /* 0x000fe20000000a00 */
[----:B------:R-:W-:Y:S01]  /*1140*/  IMAD.U32 R4, RZ, RZ, UR4 ;  /* 0x00000004ff047e24 */ /* 0x000fe2000f8e00ff */
[----:B------:R0:W1:Y:S01]  /*1150*/  LDC.64 R14, c[0x4][R0] ;  /* 0x01000000000e7b82 */ /* 0x0000620000000a00 */
[----:B------:R-:W-:Y:S01]  /*1160*/  MOV R5, UR5 ;  /* 0x0000000500057c02 */ /* 0x000fe20008000f00 */
[----:B------:R-:W-:Y:S01]  /*1170*/  ULDC.64 UR4, c[0x4][0xc0] ;  /* 0x0100300000047ab9 */ /* 0x000fe20000000a00 */
[----:B------:R-:W-:Y:S01]  /*1180*/  IMAD.U32 R10, RZ, RZ, UR6 ;  /* 0x00000006ff0a7e24 */ /* 0x000fe2000f8e00ff */
[----:B------:R-:W-:Y:S01]  /*1190*/  MOV R13, RZ ;  /* 0x000000ff000d7202 */ /* 0x000fe20000000f00 */
[----:B------:R-:W-:Y:S02]  /*11a0*/  IMAD.U32 R6, RZ, RZ, UR4 ;  /* 0x00000004ff067e24 */ /* 0x000fe4000f8e00ff */
[----:B------:R-:W-:-:S02]  /*11b0*/  IMAD.U32 R7, RZ, RZ, UR5 ;  /* 0x00000005ff077e24 */ /* 0x000fc4000f8e00ff */
[----:B------:R-:W-:Y:S02]  /*11c0*/  IMAD.U32 R11, RZ, RZ, UR7 ;  /* 0x00000007ff0b7e24 */ /* 0x000fe4000f8e00ff */
[----:B------:R-:W-:Y:S02]  /*11d0*/  IMAD.MOV.U32 R8, RZ, RZ, 0x70 ;  /* 0x00000070ff087424 */ /* 0x000fe400078e00ff */
[----:B0-----:R-:W-:-:S07]  /*11e0*/  IMAD.MOV.U32 R12, RZ, RZ, 0x1 ;  /* 0x00000001ff0c7424 */ /* 0x001fce00078e00ff */
[----:B------:R-:W-:-:S07]  /*11f0*/  LEPC R20, `(.L_x_13) ;  /* 0x000000001014794e */ /* 0x000fce0000000000 */
[----:B-1----:R-:W-:Y:S05]  /*1200*/  CALL.ABS.NOINC R14 ;  /* 0x000000000e007343 */ /* 0x002fea0003c00000 */
.L_x_13:
[----:B------:R-:W2:Y:S01]  /*1210*/  LDL.LU R20, [R1+0x10] ;  /* 0x0000100001147983 */ /* 0x000ea20000300800 */
[----:B------:R-:W-:-:S04]  /*1220*/  SHF.L.U32 R3, RZ, 0x1f, RZ ;  /* 0x0000001fff037819 */ /* 0x000fc800000006ff */
[----:B------:R-:W0:Y:S01]  /*1230*/  SYNCS.PHASECHK.TRANS64.TRYWAIT P1, [UR36+0x34800], R3 ;  /* 0x03480003ff0075a7 */ /* 0x000e220008020164 */
[----:B--2---:R-:W-:-:S04]  /*1240*/  LOP3.LUT R0, R20, 0x1, RZ, 0xfc, !PT ;  /* 0x0000000114007812 */ /* 0x004fc800078efcff */
[----:B------:R-:W-:Y:S01]  /*1250*/  ISETP.NE.AND P0, PT, R0, 0x3, PT ;  /* 0x000000030000780c */ /* 0x000fe20003f05270 */
[----:B0-----:R-:W-:-:S12]  /*1260*/  @!P1 BRA `(.L_x_14) ;  /* 0x000000a800e09947 */ /* 0x001fd80003800000 */
.L_x_121:
[----:B------:R-:W-:Y:S05]  /*1270*/  @!P0 BRA `(.L_x_15) ;  /* 0x0000000000048947 */ /* 0x000fea0003800000 */
[----:B------:R-:W-:Y:S01]  /*1280*/  BPT.TRAP 0x1 ;  /* 0x000000040000795c */ /* 0x000fe20000300000 */
.L_x_15:
[----:B------:R1:W2:Y:S01]  /*1290*/  SYNCS.PHASECHK.TRANS64.TRYWAIT P2, [UR36+0x34830], R3 ;  /* 0x03483003ff0075a7 */ /* 0x0002a20008040164 */
[----:B------:R-:W-:Y:S05]  /*12a0*/  @!P0 BRA `(.L_x_16) ;  /* 0x0000000000048947 */ /* 0x000fea0003800000 */
[----:B------:R-:W-:Y:S01]  /*12b0*/  BPT.TRAP 0x1 ;  /* 0x000000040000795c */ /* 0x000fe20000300000 */
.L_x_16:
[----:B0-----:R-:W0:Y:S01]  /*12c0*/  S2R R0, SR_TID.X ;  /* 0x0000000000007919 */ /* 0x001e220000002100 */
[----:B------:R-:W-:Y:S01]  /*12d0*/  IMAD.U32 R4, RZ, RZ, UR37 ;  /* 0x00000025ff047e24 */ /* 0x000fe2000f8e00ff */
[----:B0-----:R-:W-:-:S04]  /*12e0*/  LOP3.LUT R0, R0, 0x7f, RZ, 0xc0, !PT ;  /* 0x0000007f00007812 */ /* 0x001fc800078ec0ff */
[----:B------:R-:W-:Y:S01]  /*12f0*/  ISETP.NE.AND P1, PT, R0, RZ, PT ;  /* 0x000000ff0000720c */ /* 0x000fe20003f25270 */
[----:B--2---:R-:W-:-:S12]  /*1300*/  @P2 BRA `(.L_x_17) ;  /* 0x0000000000082947 */ /* 0x004fd80003800000 */
[----:B------:R-:W0:Y:S02]  /*1310*/  SYNCS.PHASECHK.TRANS64.TRYWAIT P2, [UR36+0x34830], R3 ;  /* 0x03483003ff0075a7 */ /* 0x000e240008040164 */
[----:B0-----:R-:W-:Y:S05]  /*1320*/  @!P2 BRA `(.L_x_18) ;  /* 0x000000a800c8a947 */ /* 0x001fea0003800000 */
.L_x_17:
[----:B------:R-:W-:Y:S05]  /*1330*/  WARPSYNC.ALL ;  /* 0x0000000000007948 */ /* 0x000fea0003800000 */
[----:B0-----:R-:W-:Y:S01]  /*1340*/  IMAD.MOV.U32 R0, RZ, RZ, RZ ;  /* 0x000000ffff007224 */ /* 0x001fe200078e00ff */
[----:B------:R-:W-:Y:S01]  /*1350*/  LOP3.LUT R4, R4, 0x10000, RZ, 0xfc, !PT ;  /* 0x0001000004047812 */ /* 0x000fe200078efcff */
[----:B------:R-:W-:Y:S02]  /*1360*/  IMAD.MOV.U32 R151, RZ, RZ, RZ ;  /* 0x000000ffff977224 */ /* 0x000fe400078e00ff */
[----:B------:R-:W-:Y:S01]  /*1370*/  IMAD.MOV.U32 R5, RZ, RZ, 0x40000040 ;  /* 0x40000040ff057424 */ /* 0x000fe200078e00ff */
[----:B------:R-:W-:Y:S01]  /*1380*/  UIADD3 UR4, UR36, 0x1c400, URZ ;  /* 0x0001c40024047890 */ /* 0x000fe2000fffe03f */
[----:B------:R-:W-:Y:S01]  /*1390*/  R2UR UR8, R4 ;  /* 0x00000000040872ca */ /* 0x000fe200000e0000 */
[----:B------:R-:W-:-:S02]  /*13a0*/  WARPGROUP.ARRIVE ;  /* 0x00000000000079c5 */ /* 0x000fc40000000000 */
[----:B------:R-:W-:Y:S01]  /*13b0*/  R2UR UR9, R5 ;  /* 0x00000000050972ca */ /* 0x000fe200000e0000 */
[----:B------:R-:W-:Y:S01]  /*13c0*/  USHF.R.U32.HI UR4, URZ, 0x4, UR4 ;  /* 0x000000043f047899 */ /* 0x000fe20008011604 */
[----:B------:R-:W-:Y:S01]  /*13d0*/  R2UR UR6, R4 ;  /* 0x00000000040672ca */ /* 0x000fe200000e0000 */
[----:B------:R-:W-:Y:S01]  /*13e0*/  UMOV UR11, 0x40000040 ;  /* 0x40000040000b7882 */ /* 0x000fe20000000000 */
[----:B------:R-:W-:Y:S01]  /*13f0*/  UMOV UR5, 0x40000040 ;  /* 0x4000004000057882 */ /* 0x000fe20000000000 */
[----:B------:R-:W-:Y:S01]  /*1400*/  ULOP3.LUT UR4, UR4, 0x3fff, URZ, 0xc0, !UPT ;  /* 0x00003fff04047892 */ /* 0x000fe2000f8ec03f */
[----:B------:R-:W-:Y:S01]  /*1410*/  LOP3.LUT R22, R22, 0xffffff80, RZ, 0xc0, !PT ;  /* 0xffffff8016167812 */ /* 0x000fe200078ec0ff */
[----:B------:R-:W-:Y:S01]  /*1420*/  UMOV UR13, 0x40000040 ;  /* 0x40000040000d7882 */ /* 0x000fe20000000000 */
[----:B------:R-:W-:Y:S01]  /*1430*/  UMOV UR15, 0x40000040 ;  /* 0x40000040000f7882 */ /* 0x000fe20000000000 */
[----:B------:R-:W-:Y:S01]  /*1440*/  ULOP3.LUT UR38, UR4, 0x10000, URZ, 0xfc, !UPT ;  /* 0x0001000004267892 */ /* 0x000fe2000f8efc3f */
[----:B------:R-:W-:Y:S01]  /*1450*/  IMAD.MOV.U32 R6, RZ, RZ, -0x2 ;  /* 0xfffffffeff067424 */ /* 0x000fe200078e00ff */
[----:B------:R-:W-:Y:S01]  /*1460*/  UMOV UR17, 0x40000040 ;  /* 0x4000004000117882 */ /* 0x000fe20000000000 */
[----:B------:R-:W-:Y:S01]  /*1470*/  UMOV UR19, 0x40000040 ;  /* 0x4000004000137882 */ /* 0x000fe20000000000 */
[----:B------:R-:W-:Y:S01]  /*1480*/  UIADD3 UR14, UR38, 0x6, URZ ;  /* 0x00000006260e7890 */ /* 0x000fe2000fffe03f */
[----:B------:R-:W-:Y:S01]  /*1490*/  IMAD.IADD R22, R19, 0x1, -R22 ;  /* 0x0000000113167824 */ /* 0x000fe200078e0a16 */
[----:B------:R-:W-:Y:S01]  /*14a0*/  UIADD3 UR4, UR6, 0x2, URZ ;  /* 0x0000000206047890 */ /* 0x000fe2000fffe03f */
[----:B------:R-:W-:Y:S01]  /*14b0*/  P2R R21, PR, RZ, 0x2 ;  /* 0x00000002ff157803 */ /* 0x000fe20000000000 */
[----:B------:R-:W-:Y:S01]  /*14c0*/  UMOV UR10, UR38 ;  /* 0x00000026000a7c82 */ /* 0x000fe20008000000 */
[----:B------:R-:W-:Y:S01]  /*14d0*/  UIADD3 UR12, UR6, 0x6, URZ ;  /* 0x00000006060c7890 */ /* 0x000fe2000fffe03f */
[----:B------:R-:W-:Y:S01]  /*14e0*/  HGMMA.64x128x16.F32.BF16 R24, gdesc[UR8], RZ, !UPT, gsb0 ;  /* 0x01e00000081879f0 */ /* 0x000fe2000c0018ff */
[----:B------:R-:W-:Y:S01]  /*14f0*/  UIADD3 UR10, UR38, 0x2, URZ ;  /* 0x00000002260a7890 */ /* 0x000fe2000fffe03f */
[----:B-1----:R-:W-:Y:S01]  /*1500*/  SHF.R.S32.HI R3, RZ, 0x1f, R22 ;  /* 0x0000001fff037819 */ /* 0x002fe20000011416 */
[----:B------:R-:W-:Y:S01]  /*1510*/  UMOV UR8, UR4 ;  /* 0x0000000400087c82 */ /* 0x000fe20008000000 */
[----:B------:R-:W-:Y:S01]  /*1520*/  UMOV UR9, UR5 ;  /* 0x0000000500097c82 */ /* 0x000fe20008000000 */
[----:B------:R-:W-:Y:S01]  /*1530*/  UMOV UR11, 0x40000040 ;  /* 0x40000040000b7882 */ /* 0x000fe20000000000 */
[----:B------:R-:W-:Y:S01]  /*1540*/  UIADD3 UR16, UR6, 0x400, URZ ;  /* 0x0000040006107890 */ /* 0x000fe2000fffe03f */
[----:B------:R-:W-:Y:S01]  /*1550*/  LEA.HI R3, R3, R22, RZ, 0x2 ;  /* 0x0000001603037211 */ /* 0x000fe200078f10ff */
[----:B------:R-:W-:Y:S01]  /*1560*/  UIADD3 UR18, UR38, 0x400, URZ ;  /* 0x0000040026127890 */ /* 0x000fe2000fffe03f */
[----:B------:R-:W-:Y:S01]  /*1570*/  P2R R23, PR, RZ, 0x1 ;  /* 0x00000001ff177803 */ /* 0x000fe20000000000 */
[----:B------:R-:W-:Y:S01]  /*1580*/  UIADD3 UR20, UR6, 0x402, URZ ;  /* 0x0000040206147890 */ /* 0x000fe2000fffe03f */
[----:B------:R-:W-:Y:S01]  /*1590*/  LOP3.LUT R3, R3, 0x7ffffffc, RZ, 0xc0, !PT ;  /* 0x7ffffffc03037812 */ /* 0x000fe200078ec0ff */
[----:B------:R-:W-:Y:S01]  /*15a0*/  UIADD3 UR22, UR38, 0x402, URZ ;  /* 0x0000040226167890 */ /* 0x000fe2000fffe03f */
[--C-:B------:R-:W-:Y:S01]  /*15b0*/  IMAD.MOV.U32 R150, RZ, RZ, R151.reuse ;  /* 0x000000ffff967224 */ /* 0x100fe200078e0097 */
[----:B------:R-:W-:Y:S01]  /*15c0*/  UMOV UR21, 0x40000040 ;  /* 0x4000004000157882 */ /* 0x000fe20000000000 */
[----:B------:R-:W-:Y:S01]  /*15d0*/  UMOV UR23, 0x40000040 ;  /* 0x4000004000177882 */ /* 0x000fe20000000000 */
[----:B------:R-:W-:Y:S01]  /*15e0*/  UIADD3 UR24, UR6, 0x404, URZ ;  /* 0x0000040406187890 */ /* 0x000fe2000fffe03f */
[----:B------:R-:W-:Y:S01]  /*15f0*/  IADD3 R3, R22, -R3, RZ ;  /* 0x8000000316037210 */ /* 0x000fe20007ffe0ff */
[----:B------:R-:W-:Y:S01]  /*1600*/  UIADD3 UR26, UR38, 0x404, URZ ;  /* 0x00000404261a7890 */ /* 0x000fe2000fffe03f */
[--C-:B------:R-:W-:Y:S01]  /*1610*/  IMAD.MOV.U32 R149, RZ, RZ, R151.reuse ;  /* 0x000000ffff957224 */ /* 0x100fe200078e0097 */
[----:B------:R-:W-:Y:S01]  /*1620*/  UMOV UR25, 0x40000040 ;  /* 0x4000004000197882 */ /* 0x000fe20000000000 */
[----:B------:R-:W-:Y:S01]  /*1630*/  UMOV UR27, 0x40000040 ;  /* 0x40000040001b7882 */ /* 0x000fe20000000000 */
[----:B------:R-:W-:Y:S01]  /*1640*/  UIADD3 UR28, UR6, 0x406, URZ ;  /* 0x00000406061c7890 */ /* 0x000fe2000fffe03f */
[----:B------:R-:W-:Y:S01]  /*1650*/  IMAD R3, R3, R6, 0x80 ;  /* 0x0000008003037424 */ /* 0x000fe200078e0206 */
[----:B------:R-:W-:Y:S01]  /*1660*/  UIADD3 UR30, UR38, 0x406, URZ ;  /* 0x00000406261e7890 */ /* 0x000fe2000fffe03f */
[----:B------:R-:W-:Y:S01]  /*1670*/  IMAD.MOV.U32 R148, RZ, RZ, R151 ;  /* 0x000000ffff947224 */ /* 0x000fe200078e0097 */
[----:B------:R-:W-:Y:S01]  /*1680*/  UMOV UR29, 0x40000040 ;  /* 0x40000040001d7882 */ /* 0x000fe20000000000 */
[----:B------:R-:W-:Y:S01]  /*1690*/  UMOV UR31, 0x40000040 ;  /* 0x40000040001f7882 */ /* 0x000fe20000000000 */
[----:B------:R-:W-:Y:S01]  /*16a0*/  UIADD3 UR32, UR6, 0x800, URZ ;  /* 0x0000080006207890 */ /* 0x000fe2000fffe03f */
[----:B------:R-:W-:Y:S01]  /*16b0*/  IMAD.IADD R18, R18, 0x1, R3 ;  /* 0x0000000112127824 */ /* 0x000fe200078e0203 */
[----:B------:R-:W-:Y:S01]  /*16c0*/  UIADD3 UR34, UR38, 0x800, URZ ;  /* 0x0000080026227890 */ /* 0x000fe2000fffe03f */
[--C-:B------:R-:W-:Y:S01]  /*16d0*/  IMAD.MOV.U32 R147, RZ, RZ, R151.reuse ;  /* 0x000000ffff937224 */ /* 0x100fe200078e0097 */
[----:B------:R-:W-:Y:S01]  /*16e0*/  UMOV UR33, 0x40000040 ;  /* 0x4000004000217882 */ /* 0x000fe20000000000 */
[----:B------:R-:W-:Y:S01]  /*16f0*/  UMOV UR35, 0x40000040 ;  /* 0x4000004000237882 */ /* 0x000fe20000000000 */
[----:B------:R-:W-:Y:S01]  /*1700*/  UIADD3 UR44, UR6, 0x802, URZ ;  /* 0x00000802062c7890 */ /* 0x000fe2000fffe03f */
[----:B------:R-:W-:Y:S01]  /*1710*/  IMAD R6, R17, -0x80, R18 ;  /* 0xffffff8011067824 */ /* 0x000fe200078e0212 */
[----:B------:R-:W-:Y:S01]  /*1720*/  UIADD3 UR46, UR38, 0x802, URZ ;  /* 0x00000802262e7890 */ /* 0x000fe2000fffe03f */
[-C--:B------:R-:W-:Y:S01]  /*1730*/  MOV R145, R151.reuse ;  /* 0x0000009700917202 */ /* 0x080fe20000000f00 */
[----:B------:R-:W-:Y:S01]  /*1740*/  UMOV UR45, 0x40000040 ;  /* 0x40000040002d7882 */ /* 0x000fe20000000000 */
[----:B------:R-:W-:Y:S01]  /*1750*/  UMOV UR47, 0x40000040 ;  /* 0x40000040002f7882 */ /* 0x000fe20000000000 */
[----:B------:R-:W-:Y:S01]  /*1760*/  UIADD3 UR48, UR6, 0x804, URZ ;  /* 0x0000080406307890 */ /* 0x000fe2000fffe03f */
[C---:B------:R-:W-:Y:S01]  /*1770*/  ISETP.GT.AND P4, PT, R6.reuse, RZ, PT ;  /* 0x000000ff0600720c */ /* 0x040fe20003f84270 */
[----:B------:R-:W-:Y:S01]  /*1780*/  UIADD3 UR50, UR38, 0x804, URZ ;  /* 0x0000080426327890 */ /* 0x000fe2000fffe03f */
[C---:B------:R-:W-:Y:S01]  /*1790*/  ISETP.GT.AND P3, PT, R6.reuse, 0x1, PT ;  /* 0x000000010600780c */ /* 0x040fe20003f64270 */
[----:B------:R-:W-:Y:S01]  /*17a0*/  UMOV UR49, 0x40000040 ;  /* 0x4000004000317882 */ /* 0x000fe20000000000 */
[----:B------:R-:W-:Y:S01]  /*17b0*/  UMOV UR51, 0x40000040 ;  /* 0x4000004000337882 */ /* 0x000fe20000000000 */
[----:B------:R-:W-:Y:S01]  /*17c0*/  UIADD3 UR52, UR6, 0x806, URZ ;  /* 0x0000080606347890 */ /* 0x000fe2000fffe03f */
[C---:B------:R-:W-:Y:S01]  /*17d0*/  ISETP.GT.AND P2, PT, R6.reuse, 0x8, PT ;  /* 0x000000080600780c */ /* 0x040fe20003f44270 */
[----:B------:R-:W-:Y:S01]  /*17e0*/  UIADD3 UR54, UR38, 0x806, URZ ;  /* 0x0000080626367890 */ /* 0x000fe2000fffe03f */
[C---:B------:R-:W-:Y:S01]  /*17f0*/  ISETP.GT.AND P6, PT, R6.reuse, 0x9, PT ;  /* 0x000000090600780c */ /* 0x040fe20003fc4270 */
[----:B------:R-:W-:Y:S01]  /*1800*/  UMOV UR53, 0x40000040 ;  /* 0x4000004000357882 */ /* 0x000fe20000000000 */
[----:B------:R-:W-:Y:S01]  /*1810*/  UMOV UR55, 0x40000040 ;  /* 0x4000004000377882 */ /* 0x000fe20000000000 */
[C---:B------:R-:W-:Y:S01]  /*1820*/  ISETP.GT.AND P5, PT, R6.reuse, 0x10, PT ;  /* 0x000000100600780c */ /* 0x040fe20003fa4270 */
[--C-:B------:R-:W-:Y:S01]  /*1830*/  IMAD.MOV.U32 R143, RZ, RZ, R151.reuse ;  /* 0x000000ffff8f7224 */ /* 0x100fe200078e0097 */
[C---:B------:R-:W-:Y:S01]  /*1840*/  ISETP.GT.AND P1, PT, R6.reuse, 0x59, PT ;  /* 0x000000590600780c */ /* 0x040fe20003f24270 */
[--C-:B------:R-:W-:Y:S01]  /*1850*/  IMAD.MOV.U32 R141, RZ, RZ, R151.reuse ;  /* 0x000000ffff8d7224 */ /* 0x100fe200078e0097 */
[----:B------:R-:W-:Y:S01]  /*1860*/  ISETP.GT.AND P0, PT, R6, 0x60, PT ;  /* 0x000000600600780c */ /* 0x000fe20003f04270 */
[--C-:B------:R-:W-:Y:S01]  /*1870*/  IMAD.MOV.U32 R139, RZ, RZ, R151.reuse ;  /* 0x000000ffff8b7224 */ /* 0x100fe200078e0097 */
[-C--:B------:R-:W-:Y:S01]  /*1880*/  MOV R131, R151.reuse ;  /* 0x0000009700837202 */ /* 0x080fe20000000f00 */
[--C-:B------:R-:W-:Y:S01]  /*1890*/  IMAD.MOV.U32 R137, RZ, RZ, R151.reuse ;  /* 0x000000ffff897224 */ /* 0x100fe200078e0097 */
[-C--:B------:R-:W-:Y:S01]  /*18a0*/  MOV R117, R151.reuse ;  /* 0x0000009700757202 */ /* 0x080fe20000000f00 */
[--C-:B------:R-:W-:Y:S01]  /*18b0*/  IMAD.MOV.U32 R135, RZ, RZ, R151.reuse ;  /* 0x000000ffff877224 */ /* 0x100fe200078e0097 */
[-C--:B------:R-:W-:Y:S01]  /*18c0*/  MOV R103, R151.reuse ;  /* 0x0000009700677202 */ /* 0x080fe20000000f00 */
[--C-:B------:R-:W-:Y:S01]  /*18d0*/  IMAD.MOV.U32 R133, RZ, RZ, R151.reuse ;  /* 0x000000ffff857224 */ /* 0x100fe200078e0097 */
[----:B------:R-:W-:Y:S01]  /*18e0*/  MOV R89, R151 ;  /* 0x0000009700597202 */ /* 0x000fe20000000f00 */
[----:B------:R-:W-:-:S02]  /*18f0*/  IMAD.MOV.U32 R129, RZ, RZ, R151 ;  /* 0x000000ffff817224 */ /* 0x000fc400078e0097 */
[--C-:B------:R-:W-:Y:S02]  /*1900*/  IMAD.MOV.U32 R127, RZ, RZ, R151.reuse ;  /* 0x000000ffff7f7224 */ /* 0x100fe400078e0097 */
[--C-:B------:R-:W-:Y:S02]  /*1910*/  IMAD.MOV.U32 R125, RZ, RZ, R151.reuse ;  /* 0x000000ffff7d7224 */ /* 0x100fe400078e0097 */
[--C-:B------:R-:W-:Y:S02]  /*1920*/  IMAD.MOV.U32 R123, RZ, RZ, R151.reuse ;  /* 0x000000ffff7b7224 */ /* 0x100fe400078e0097 */
[--C-:B------:R-:W-:Y:S02]  /*1930*/  IMAD.MOV.U32 R121, RZ, RZ, R151.reuse ;  /* 0x000000ffff797224 */ /* 0x100fe400078e0097 */
[--C-:B------:R-:W-:Y:S02]  /*1940*/  IMAD.MOV.U32 R119, RZ, RZ, R151.reuse ;  /* 0x000000ffff777224 */ /* 0x100fe400078e0097 */
        /* <DEDUP_REMOVED lines=11> */
[----:B------:R-:W-:Y:S01]  /*1a00*/  IMAD.MOV.U32 R91, RZ, RZ, R151 ;  /* 0x000000ffff5b7224 */ /* 0x000fe200078e0097 */
[----:B------:R-:W-:Y:S02]  /*1a10*/  WARPGROUP.DEPBAR.LE gsb0, 0x0 ;  /* 0x00008000000079c5 */ /* 0x000fe40000010000 */
[----:B------:R-:W-:-:S06]  /*1a20*/  WARPGROUP.ARRIVE ;  /* 0x00000000000079c5 */ /* 0x000fcc0000000000 */
[----:B------:R-:W-:Y:S01]  /*1a30*/  HGMMA.64x128x16.F32.BF16 R24, gdesc[UR8], R24, gsb0 ;  /* 0x01e00000081879f0 */ /* 0x000fe20008001818 */
[----:B------:R-:W-:Y:S02]  /*1a40*/  UIADD3 UR8, UR6, 0x4, URZ ;  /* 0x0000000406087890 */ /* 0x000fe4000fffe03f */
[----:B------:R-:W-:Y:S01]  /*1a50*/  UIADD3 UR10, UR38, 0x4, URZ ;  /* 0x00000004260a7890 */ /* 0x000fe2000fffe03f */
[----:B------:R-:W-:Y:S01]  /*1a60*/  UMOV UR9, 0x40000040 ;  /* 0x4000004000097882 */ /* 0x000fe20000000000 */
[----:B------:R-:W-:Y:S01]  /*1a70*/  UMOV UR11, 0x40000040 ;  /* 0x40000040000b7882 */ /* 0x000fe20000000000 */
[----:B------:R-:W-:Y:S01]  /*1a80*/  ULDC UR6, c[0x0][0x988] ;  /* 0x0002620000067ab9 */ /* 0x000fe20000000800 */
[----:B------:R-:W-:Y:S02]  /*1a90*/  WARPGROUP.DEPBAR.LE gsb0, 0x0 ;  /* 0x00008000000079c5 */ /* 0x000fe40000010000 */
[----:B------:R-:W-:-:S06]  /*1aa0*/  WARPGROUP.ARRIVE ;  /* 0x00000000000079c5 */ /* 0x000fcc0000000000 */
[----:B------:R-:W-:Y:S03]  /*1ab0*/  HGMMA.64x128x16.F32.BF16 R24, gdesc[UR8], R24, gsb0 ;  /* 0x01e00000081879f0 */ /* 0x000fe60008001818 */
[----:B------:R-:W-:Y:S02]  /*1ac0*/  WARPGROUP.DEPBAR.LE gsb0, 0x0 ;  /* 0x00008000000079c5 */ /* 0x000fe40000010000 */
[----:B------:R-:W-:-:S07]  /*1ad0*/  WARPGROUP.ARRIVE ;  /* 0x00000000000079c5 */ /* 0x000fce0000000000 */
        /* <DEDUP_REMOVED lines=26> */
[----:B------:R-:W-:Y:S02]  /*1c80*/  FSEL R88, R26, -INF , P4 ;  /* 0xff8000001a587808 */ /* 0x000fe40002000000 */
[----:B------:R-:W-:Y:S02]  /*1c90*/  FSEL R27, R27, -INF , P3 ;  /* 0xff8000001b1b7808 */ /* 0x000fe40001800000 */
[----:B------:R-:W-:Y:S02]  /*1ca0*/  FSEL R90, R30, -INF , P2 ;  /* 0xff8000001e5a7808 */ /* 0x000fe40001000000 */
[----:B------:R-:W-:-:S02]  /*1cb0*/  FMNMX.FTZ R3, R88, R27, !PT ;  /* 0x0000001b58037209 */ /* 0x000fc40007810000 */
[----:B------:R-:W-:Y:S02]  /*1cc0*/  FSEL R92, R31, -INF , P6 ;  /* 0xff8000001f5c7808 */ /* 0x000fe40003000000 */
[----:B------:R-:W-:Y:S02]  /*1cd0*/  FMNMX.FTZ R3, R90, R3, !PT ;  /* 0x000000035a037209 */ /* 0x000fe40007810000 */
[----:B------:R-:W-:Y:S02]  /*1ce0*/  FSEL R24, R24, -INF , P4 ;  /* 0xff80000018187808 */ /* 0x000fe40002000000 */
[----:B------:R-:W-:Y:S02]  /*1cf0*/  ISETP.GT.AND P4, PT, R6, 0x11, PT ;  /* 0x000000110600780c */ /* 0x000fe40003f84270 */
[----:B------:R-:W-:Y:S02]  /*1d00*/  FSEL R94, R34, -INF , P5 ;  /* 0xff800000225e7808 */ /* 0x000fe40002800000 */
[----:B------:R-:W-:-:S02]  /*1d10*/  FMNMX.FTZ R3, R92, R3, !PT ;  /* 0x000000035c037209 */ /* 0x000fc40007810000 */
[----:B------:R-:W-:Y:S02]  /*1d20*/  FSEL R25, R25, -INF , P3 ;  /* 0xff80000019197808 */ /* 0x000fe40001800000 */
[----:B------:R-:W-:Y:S02]  /*1d30*/  ISETP.GT.AND P3, PT, R6, 0x18, PT ;  /* 0x000000180600780c */ /* 0x000fe40003f64270 */
[----:B------:R-:W-:Y:S02]  /*1d40*/  FSEL R96, R35, -INF , P4 ;  /* 0xff80000023607808 */ /* 0x000fe40002000000 */
[----:B------:R-:W-:Y:S02]  /*1d50*/  FMNMX.FTZ R3, R94, R3, !PT ;  /* 0x000000035e037209 */ /* 0x000fe40007810000 */
[----:B------:R-:W-:Y:S02]  /*1d60*/  FSEL R28, R28, -INF , P2 ;  /* 0xff8000001c1c7808 */ /* 0x000fe40001000000 */
[----:B------:R-:W-:-:S02]  /*1d70*/  ISETP.GT.AND P2, PT, R6, 0x19, PT ;  /* 0x000000190600780c */ /* 0x000fc40003f44270 */
        /* <DEDUP_REMOVED lines=63> */
[----:B------:R-:W-:Y:S02]  /*2170*/  FMNMX.FTZ R3, R128, R3, !PT ;  /* 0x0000000380037209 */ /* 0x000fe40007810000 */
[----:B------:R-:W-:Y:S02]  /*2180*/  FSEL R132, R71, -INF , P1 ;  /* 0xff80000047847808 */ /* 0x000fe40000800000 */
[----:B------:R-:W-:-:S02]  /*2190*/  FMNMX.FTZ R3, R130, R3, !PT ;  /* 0x0000000382037209 */ /* 0x000fc40007810000 */
[----:B------:R-:W-:Y:S02]  /*21a0*/  ISETP.GT.AND P1, PT, R6, 0x61, PT ;  /* 0x000000610600780c */ /* 0x000fe40003f24270 */
[----:B------:R-:W-:Y:S02]  /*21b0*/  FSEL R134, R74, -INF , P0 ;  /* 0xff8000004a867808 */ /* 0x000fe40000000000 */
[----:B------:R-:W-:Y:S02]  /*21c0*/  FMNMX.FTZ R3, R132, R3, !PT ;  /* 0x0000000384037209 */ /* 0x000fe40007810000 */
        /* <DEDUP_REMOVED lines=8> */
[----:B------:R-:W-:-:S02]  /*2250*/  FSEL R138, R79, -INF , P2 ;  /* 0xff8000004f8a7808 */ /* 0x000fc40001000000 */
[----:B------:R-:W-:Y:S02]  /*2260*/  FMNMX.FTZ R3, R78, R3, !PT ;  /* 0x000000034e037209 */ /* 0x000fe40007810000 */
[----:B------:R-:W-:Y:S02]  /*2270*/  ISETP.GT.AND P3, PT, R6, 0x70, PT ;  /* 0x000000700600780c */ /* 0x000fe40003f64270 */
[----:B------:R-:W-:Y:S02]  /*2280*/  FSEL R64, R64, -INF , P4 ;  /* 0xff80000040407808 */ /* 0x000fe40002000000 */
[----:B------:R-:W-:Y:S02]  /*2290*/  FSEL R140, R82, -INF , P3 ;  /* 0xff800000528c7808 */ /* 0x000fe40001800000 */
[----:B------:R-:W-:Y:S02]  /*22a0*/  FMNMX.FTZ R3, R138, R3, !PT ;  /* 0x000000038a037209 */ /* 0x000fe40007810000 */
[----:B------:R-:W-:-:S02]  /*22b0*/  ISETP.GT.AND P4, PT, R6, 0x71, PT ;  /* 0x000000710600780c */ /* 0x000fc40003f84270 */
[----:B------:R-:W-:Y:S02]  /*22c0*/  FSEL R34, R61, -INF , P5 ;  /* 0xff8000003d227808 */ /* 0x000fe40002800000 */
[----:B------:R-:W-:Y:S02]  /*22d0*/  FSEL R142, R83, -INF , P4 ;  /* 0xff800000538e7808 */ /* 0x000fe40002000000 */
[----:B------:R-:W-:Y:S02]  /*22e0*/  FMNMX.FTZ R3, R140, R3, !PT ;  /* 0x000000038c037209 */ /* 0x000fe40007810000 */
[----:B------:R-:W-:Y:S02]  /*22f0*/  ISETP.GT.AND P5, PT, R6, 0x78, PT ;  /* 0x000000780600780c */ /* 0x000fe40003fa4270 */
[----:B------:R-:W-:Y:S02]  /*2300*/  FSEL R60, R60, -INF , P6 ;  /* 0xff8000003c3c7808 */ /* 0x000fe40003000000 */
[----:B------:R-:W-:-:S02]  /*2310*/  FSEL R144, R86, -INF , P5 ;  /* 0xff80000056907808 */ /* 0x000fc40002800000 */
[----:B------:R-:W-:Y:S02]  /*2320*/  FMNMX.FTZ R3, R142, R3, !PT ;  /* 0x000000038e037209 */ /* 0x000fe40007810000 */
[----:B------:R-:W-:Y:S02]  /*2330*/  ISETP.GT.AND P6, PT, R6, 0x79, PT ;  /* 0x000000790600780c */ /* 0x000fe40003fc4270 */
[----:B------:R-:W-:Y:S02]  /*2340*/  FMNMX.FTZ R3, R144, R3, !PT ;  /* 0x0000000390037209 */ /* 0x000fe40007810000 */
[----:B------:R-:W-:Y:S02]  /*2350*/  FSEL R146, R87, -INF , P6 ;  /* 0xff80000057927808 */ /* 0x000fe40003000000 */
[----:B------:R-:W-:Y:S02]  /*2360*/  P2R R15, PR, RZ, 0x1 ;  /* 0x00000001ff0f7803 */ /* 0x000fe40000000000 */
[----:B------:R-:W-:Y:S01]  /*2370*/  FMNMX.FTZ R7, R146, R3, !PT ;  /* 0x0000000392077209 */ /* 0x000fe20007810000 */
[----:B------:R-:W-:Y:S01]  /*2380*/  IMAD.U32 R3, RZ, RZ, UR6 ;  /* 0x00000006ff037e24 */ /* 0x000fe2000f8e00ff */
[----:B------:R-:W-:-:S02]  /*2390*/  ISETP.GT.AND P0, PT, R6, 0x59, PT ;  /* 0x000000590600780c */ /* 0x000fc40003f04270 */
[----:B------:R-:W-:Y:S01]  /*23a0*/  P2R R19, PR, RZ, 0x2 ;  /* 0x00000002ff137803 */ /* 0x000fe20000000000 */
[----:B------:R-:W0:Y:S01]  /*23b0*/  SHFL.BFLY PT, R10, R7, 0x2, 0x1f ;  /* 0x0c401f00070a7f89 */ /* 0x000e2200000e0000 */
[----:B------:R-:W-:Y:S02]  /*23c0*/  ISETP.GT.AND P1, PT, R6, 0x60, PT ;  /* 0x000000600600780c */ /* 0x000fe40003f24270 */
[----:B------:R-:W-:Y:S02]  /*23d0*/  FSEL R54, R69, -INF , P0 ;  /* 0xff80000045367808 */ /* 0x000fe40000000000 */
[----:B------:R-:W-:Y:S02]  /*23e0*/  FSEL R72, R72, -INF , P1 ;  /* 0xff80000048487808 */ /* 0x000fe40000800000 */
[----:B------:R-:W-:Y:S02]  /*23f0*/  ISETP.NE.AND P1, PT, R19, RZ, PT ;  /* 0x000000ff1300720c */ /* 0x000fe40003f25270 */
[----:B------:R-:W-:-:S02]  /*2400*/  P2R R13, PR, RZ, 0x4 ;  /* 0x00000004ff0d7803 */ /* 0x000fc40000000000 */
[----:B------:R-:W-:Y:S02]  /*2410*/  ISETP.NE.AND P0, PT, R15, RZ, PT ;  /* 0x000000ff0f00720c */ /* 0x000fe40003f05270 */
[----:B------:R-:W-:Y:S02]  /*2420*/  FSEL R50, R73, -INF , P1 ;  /* 0xff80000049327808 */ /* 0x000fe40000800000 */
[----:B------:R-:W-:Y:S02]  /*2430*/  FSEL R76, R76, -INF , P0 ;  /* 0xff8000004c4c7808 */ /* 0x000fe40000000000 */
[----:B------:R-:W-:Y:S02]  /*2440*/  FSEL R80, R80, -INF , P3 ;  /* 0xff80000050507808 */ /* 0x000fe40001800000 */
[----:B------:R-:W-:Y:S02]  /*2450*/  FSEL R86, R81, -INF , P4 ;  /* 0xff80000051567808 */ /* 0x000fe40002000000 */
[----:B------:R-:W-:-:S02]  /*2460*/  FSEL R84, R84, -INF , P5 ;  /* 0xff80000054547808 */ /* 0x000fc40002800000 */
[----:B------:R-:W-:Y:S02]  /*2470*/  ISETP.NE.AND P1, PT, R21, RZ, PT ;  /* 0x000000ff1500720c */ /* 0x000fe40003f25270 */
[----:B0-----:R-:W-:Y:S02]  /*2480*/  FMNMX.FTZ R9, R7, R10, !PT ;  /* 0x0000000a07097209 */ /* 0x001fe40007810000 */
[----:B------:R-:W-:Y:S02]  /*2490*/  FMNMX.FTZ R7, R24, R25, !PT ;  /* 0x0000001918077209 */ /* 0x000fe40007810000 */
[----:B------:R-:W-:Y:S01]  /*24a0*/  ISETP.NE.AND P0, PT, R23, RZ, PT ;  /* 0x000000ff1700720c */ /* 0x000fe20003f05270 */
[----:B------:R-:W0:Y:S01]  /*24b0*/  SHFL.BFLY PT, R10, R9, 0x1, 0x1f ;  /* 0x0c201f00090a7f89 */ /* 0x000e2200000e0000 */
[----:B------:R-:W-:-:S04]  /*24c0*/  FMNMX.FTZ R7, R28, R7, !PT ;  /* 0x000000071c077209 */ /* 0x000fc80007810000 */
[----:B------:R-:W-:-:S04]  /*24d0*/  FMNMX.FTZ R7, R8, R7, !PT ;  /* 0x0000000708077209 */ /* 0x000fc80007810000 */
[----:B------:R-:W-:-:S04]  /*24e0*/  FMNMX.FTZ R7, R32, R7, !PT ;  /* 0x0000000720077209 */ /* 0x000fc80007810000 */
[----:B------:R-:W-:-:S04]  /*24f0*/  FMNMX.FTZ R7, R12, R7, !PT ;  /* 0x000000070c077209 */ /* 0x000fc80007810000 */
[----:B------:R-:W-:-:S04]  /*2500*/  FMNMX.FTZ R7, R36, R7, !PT ;  /* 0x0000000724077209 */ /* 0x000fc80007810000 */
[----:B------:R-:W-:Y:S02]  /*2510*/  FMNMX.FTZ R7, R14, R7, !PT ;  /* 0x000000070e077209 */ /* 0x000fe40007810000 */
[----:B0-----:R-:W-:Y:S02]  /*2520*/  FMNMX.FTZ R10, R9, R10, !PT ;  /* 0x0000000a090a7209 */ /* 0x001fe40007810000 */
[----:B------:R-:W-:Y:S02]  /*2530*/  FMNMX.FTZ R7, R40, R7, !PT ;  /* 0x0000000728077209 */ /* 0x000fe40007810000 */
[C---:B------:R-:W-:Y:S01]  /*2540*/  FSETP.NEU.FTZ.AND P2, PT, R10.reuse, -INF , PT ;  /* 0xff8000000a00780b */ /* 0x040fe20003f5d000 */
[----:B------:R-:W-:Y:S01]  /*2550*/  FMUL.FTZ R11, R10, R3 ;  /* 0x000000030a0b7220 */ /* 0x000fe20000410000 */
[----:B------:R-:W-:-:S04]  /*2560*/  FMNMX.FTZ R7, R18, R7, !PT ;  /* 0x0000000712077209 */ /* 0x000fc80007810000 */
[----:B------:R-:W-:Y:S02]  /*2570*/  FMNMX.FTZ R7, R44, R7, !PT ;  /* 0x000000072c077209 */ /* 0x000fe40007810000 */
[----:B------:R-:W-:Y:S02]  /*2580*/  FSEL R11, R11, RZ, P2 ;  /* 0x000000ff0b0b7208 */ /* 0x000fe40001000000 */
[----:B------:R-:W-:Y:S02]  /*2590*/  FMNMX.FTZ R7, R20, R7, !PT ;  /* 0x0000000714077209 */ /* 0x000fe40007810000 */
[----:B------:R-:W-:Y:S01]  /*25a0*/  ISETP.NE.AND P2, PT, R13, RZ, PT ;  /* 0x000000ff0d00720c */ /* 0x000fe20003f45270 */
[--C-:B------:R-:W-:Y:S01]  /*25b0*/  FFMA.FTZ R181, R88, R3, -R11.reuse ;  /* 0x0000000358b57223 */ /* 0x100fe2000001080b */
[----:B------:R-:W-:Y:S01]  /*25c0*/  FMNMX.FTZ R7, R48, R7, !PT ;  /* 0x0000000730077209 */ /* 0x000fe20007810000 */
[-CC-:B------:R-:W-:Y:S01]  /*25d0*/  FFMA.FTZ R42, R27, R3.reuse, -R11.reuse ;  /* 0x000000031b2a7223 */ /* 0x180fe2000001080b */
[----:B------:R-:W-:Y:S01]  /*25e0*/  FSEL R82, R77, -INF , P2 ;  /* 0xff8000004d527808 */ /* 0x000fe20001000000 */
[--C-:B------:R-:W-:Y:S01]  /*25f0*/  FFMA.FTZ R183, R90, R3, -R11.reuse ;  /* 0x000000035ab77223 */ /* 0x100fe2000001080b */
[----:B------:R-:W-:Y:S01]  /*2600*/  FMNMX.FTZ R7, R22, R7, !PT ;  /* 0x0000000716077209 */ /* 0x000fe20007810000 */
[----:B------:R-:W-:Y:S01]  /*2610*/  MUFU.EX2 R181, R181 ;  /* 0x000000b500b57308 */ /* 0x000fe20000000800 */
[----:B------:R-:W-:Y:S01]  /*2620*/  FSEL R88, R85, -INF , P6 ;  /* 0xff80000055587808 */ /* 0x000fe20003000000 */
[--C-:B------:R-:W-:Y:S01]  /*2630*/  FFMA.FTZ R46, R92, R3, -R11.reuse ;  /* 0x000000035c2e7223 */ /* 0x100fe2000001080b */
[----:B------:R-:W-:Y:S01]  /*2640*/  FMNMX.FTZ R7, R52, R7, !PT ;  /* 0x0000000734077209 */ /* 0x000fe20007810000 */
[-CC-:B------:R-:W-:Y:S01]  /*2650*/  FFMA.FTZ R177, R94, R3.reuse, -R11.reuse ;  /* 0x000000035eb17223 */ /* 0x180fe2000001080b */
[-CC-:B------:R-:W-:Y:S01]  /*2660*/  FFMA.FTZ R58, R96, R3.reuse, -R11.reuse ;  /* 0x00000003603a7223 */ /* 0x180fe2000001080b */
[--C-:B------:R-:W-:Y:S01]  /*2670*/  FFMA.FTZ R179, R98, R3, -R11.reuse ;  /* 0x0000000362b37223 */ /* 0x100fe2000001080b */
[----:B------:R-:W-:Y:S01]  /*2680*/  FMNMX.FTZ R7, R26, R7, !PT ;  /* 0x000000071a077209 */ /* 0x000fe20007810000 */
[----:B------:R-:W0:Y:S01]  /*2690*/  MUFU.EX2 R42, R42 ;  /* 0x0000002a002a7308 */ /* 0x000e220000000800 */
[-CC-:B------:R-:W-:Y:S01]  /*26a0*/  FFMA.FTZ R62, R100, R3.reuse, -R11.reuse ;  /* 0x00000003643e7223 */ /* 0x180fe2000001080b */
[--C-:B------:R-:W-:Y:S01]  /*26b0*/  FFMA.FTZ R173, R102, R3, -R11.reuse ;  /* 0x0000000366ad7223 */ /* 0x100fe2000001080b */
[----:B------:R-:W-:Y:S01]  /*26c0*/  FMNMX.FTZ R7, R56, R7, !PT ;  /* 0x0000000738077209 */ /* 0x000fe20007810000 */
[-CC-:B------:R-:W-:Y:S01]  /*26d0*/  FFMA.FTZ R66, R104, R3.reuse, -R11.reuse ;  /* 0x0000000368427223 */ /* 0x180fe2000001080b */
[-CC-:B------:R-:W-:Y:S01]  /*26e0*/  FFMA.FTZ R175, R106, R3.reuse, -R11.reuse ;  /* 0x000000036aaf7223 */ /* 0x180fe2000001080b */
[--C-:B------:R-:W-:Y:S01]  /*26f0*/  FFMA.FTZ R70, R108, R3, -R11.reuse ;  /* 0x000000036c467223 */ /* 0x100fe2000001080b */
[----:B------:R-:W-:Y:S01]  /*2700*/  FMNMX.FTZ R7, R30, R7, !PT ;  /* 0x000000071e077209 */ /* 0x000fe20007810000 */
[----:B------:R-:W1:Y:S01]  /*2710*/  MUFU.EX2 R183, R183 ;  /* 0x000000b700b77308 */ /* 0x000e620000000800 */
[-CC-:B------:R-:W-:Y:S01]  /*2720*/  FFMA.FTZ R169, R110, R3.reuse, -R11.reuse ;  /* 0x000000036ea97223 */ /* 0x180fe2000001080b */
[--C-:B------:R-:W-:Y:S01]  /*2730*/  FFMA.FTZ R74, R112, R3, -R11.reuse ;  /* 0x00000003704a7223 */ /* 0x100fe2000001080b */
[----:B------:R-:W-:Y:S01]  /*2740*/  FMNMX.FTZ R7, R60, R7, !PT ;  /* 0x000000073c077209 */ /* 0x000fe20007810000 */
[-CC-:B------:R-:W-:Y:S01]  /*2750*/  FFMA.FTZ R171, R114, R3.reuse, -R11.reuse ;  /* 0x0000000372ab7223 */ /* 0x180fe2000001080b */
[-CC-:B------:R-:W-:Y:S01]  /*2760*/  FFMA.FTZ R116, R116, R3.reuse, -R11.reuse ;  /* 0x0000000374747223 */ /* 0x180fe2000001080b */
[--C-:B------:R-:W-:Y:S01]  /*2770*/  FFMA.FTZ R118, R118, R3, -R11.reuse ;  /* 0x0000000376767223 */ /* 0x100fe2000001080b */
[----:B------:R-:W-:Y:S01]  /*2780*/  FMNMX.FTZ R7, R34, R7, !PT ;  /* 0x0000000722077209 */ /* 0x000fe20007810000 */
[----:B------:R-:W2:Y:S01]  /*2790*/  MUFU.EX2 R46, R46 ;  /* 0x0000002e002e7308 */ /* 0x000ea20000000800 */
[-CC-:B------:R-:W-:Y:S01]  /*27a0*/  FFMA.FTZ R120, R120, R3.reuse, -R11.reuse ;  /* 0x0000000378787223 */ /* 0x180fe2000001080b */
[--C-:B------:R-:W-:Y:S01]  /*27b0*/  FFMA.FTZ R122, R122, R3, -R11.reuse ;  /* 0x000000037a7a7223 */ /* 0x100fe2000001080b */
[----:B------:R-:W-:Y:S01]  /*27c0*/  FMNMX.FTZ R7, R64, R7, !PT ;  /* 0x0000000740077209 */ /* 0x000fe20007810000 */
[-CC-:B------:R-:W-:Y:S01]  /*27d0*/  FFMA.FTZ R124, R124, R3.reuse, -R11.reuse ;  /* 0x000000037c7c7223 */ /* 0x180fe2000001080b */
[-CC-:B------:R-:W-:Y:S01]  /*27e0*/  FFMA.FTZ R126, R126, R3.reuse, -R11.reuse ;  /* 0x000000037e7e7223 */ /* 0x180fe2000001080b */
[--C-:B------:R-:W-:Y:S01]  /*27f0*/  FFMA.FTZ R128, R128, R3, -R11.reuse ;  /* 0x0000000380807223 */ /* 0x100fe2000001080b */
[----:B------:R-:W-:Y:S01]  /*2800*/  FMNMX.FTZ R7, R38, R7, !PT ;  /* 0x0000000726077209 */ /* 0x000fe20007810000 */
[----:B------:R-:W3:Y:S01]  /*2810*/  MUFU.EX2 R177, R177 ;  /* 0x000000b100b17308 */ /* 0x000ee20000000800 */
[-CC-:B------:R-:W-:Y:S01]  /*2820*/  FFMA.FTZ R130, R130, R3.reuse, -R11.reuse ;  /* 0x0000000382827223 */ /* 0x180fe2000001080b */
[--C-:B------:R-:W-:Y:S01]  /*2830*/  FFMA.FTZ R132, R132, R3, -R11.reuse ;  /* 0x0000000384847223 */ /* 0x100fe2000001080b */
[----:B------:R-:W-:Y:S01]  /*2840*/  FMNMX.FTZ R7, R68, R7, !PT ;  /* 0x0000000744077209 */ /* 0x000fe20007810000 */
[-CC-:B------:R-:W-:Y:S01]  /*2850*/  FFMA.FTZ R134, R134, R3.reuse, -R11.reuse ;  /* 0x0000000386867223 */ /* 0x180fe2000001080b */
        /* <DEDUP_REMOVED lines=8> */
[----:B------:R-:W-:Y:S01]  /*28e0*/  FFMA.FTZ R146, R146, R3, -R11 ;  /* 0x0000000392927223 */ /* 0x000fe2000001080b */
[----:B------:R-:W4:Y:S01]  /*28f0*/  MUFU.EX2 R58, R58 ;  /* 0x0000003a003a7308 */ /* 0x000f220000000800 */
[----:B------:R-:W-:Y:S01]  /*2900*/  FMNMX.FTZ R7, R50, R7, !PT ;  /* 0x0000000732077209 */ /* 0x000fe20007810000 */
[--C-:B------:R-:W-:Y:S01]  /*2910*/  IMAD.MOV.U32 R114, RZ, RZ, R151.reuse ;  /* 0x000000ffff727224 */ /* 0x100fe200078e0097 */
[----:B------:R-:W-:Y:S01]  /*2920*/  MOV R110, R151 ;  /* 0x00000097006e7202 */ /* 0x000fe20000000f00 */
[--C-:B------:R-:W-:Y:S01]  /*2930*/  IMAD.MOV.U32 R112, RZ, RZ, R151.reuse ;  /* 0x000000ffff707224 */ /* 0x100fe200078e0097 */
[----:B------:R-:W-:Y:S01]  /*2940*/  FMNMX.FTZ R7, R76, R7, !PT ;  /* 0x000000074c077209 */ /* 0x000fe20007810000 */
[--C-:B------:R-:W-:Y:S01]  /*2950*/  IMAD.MOV.U32 R108, RZ, RZ, R151.reuse ;  /* 0x000000ffff6c7224 */ /* 0x100fe200078e0097 */
[----:B------:R-:W-:Y:S01]  /*2960*/  MOV R96, R151 ;  /* 0x0000009700607202 */ /* 0x000fe20000000f00 */
[----:B------:R-:W5:Y:S01]  /*2970*/  MUFU.EX2 R179, R179 ;  /* 0x000000b300b37308 */ /* 0x000f620000000800 */
[----:B------:R-:W-:Y:S01]  /*2980*/  FMNMX.FTZ R7, R82, R7, !PT ;  /* 0x0000000752077209 */ /* 0x000fe20007810000 */
[----:B------:R-:W-:-:S02]  /*2990*/  IMAD.MOV.U32 R106, RZ, RZ, R151 ;  /* 0x000000ffff6a7224 */ /* 0x000fc400078e0097 */
[--C-:B------:R-:W-:Y:S01]  /*29a0*/  IMAD.MOV.U32 R104, RZ, RZ, R151.reuse ;  /* 0x000000ffff687224 */ /* 0x100fe200078e0097 */
[----:B------:R-:W-:Y:S01]  /*29b0*/  FMNMX.FTZ R7, R80, R7, !PT ;  /* 0x0000000750077209 */ /* 0x000fe20007810000 */
[--C-:B------:R-:W-:Y:S02]  /*29c0*/  IMAD.MOV.U32 R102, RZ, RZ, R151.reuse ;  /* 0x000000ffff667224 */ /* 0x100fe400078e0097 */
[----:B------:R-:W-:Y:S01]  /*29d0*/  MUFU.EX2 R62, R62 ;  /* 0x0000003e003e7308 */ /* 0x000fe20000000800 */
[----:B------:R-:W-:Y:S01]  /*29e0*/  FMNMX.FTZ R7, R86, R7, !PT ;  /* 0x0000000756077209 */ /* 0x000fe20007810000 */
[--C-:B------:R-:W-:Y:S02]  /*29f0*/  IMAD.MOV.U32 R100, RZ, RZ, R151.reuse ;  /* 0x000000ffff647224 */ /* 0x100fe400078e0097 */
[--C-:B------:R-:W-:Y:S01]  /*2a00*/  IMAD.MOV.U32 R98, RZ, RZ, R151.reuse ;  /* 0x000000ffff627224 */ /* 0x100fe200078e0097 */
[----:B------:R-:W-:Y:S01]  /*2a10*/  FMNMX.FTZ R7, R84, R7, !PT ;  /* 0x0000000754077209 */ /* 0x000fe20007810000 */
[----:B------:R-:W-:-:S02]  /*2a20*/  IMAD.MOV.U32 R94, RZ, RZ, R151 ;  /* 0x000000ffff5e7224 */ /* 0x000fc400078e0097 */
[----:B------:R-:W-:Y:S01]  /*2a30*/  MUFU.EX2 R173, R173 ;  /* 0x000000ad00ad7308 */ /* 0x000fe20000000800 */
[----:B------:R-:W-:Y:S01]  /*2a40*/  FMNMX.FTZ R7, R88, R7, !PT ;  /* 0x0000000758077209 */ /* 0x000fe20007810000 */
[--C-:B------:R-:W-:Y:S02]  /*2a50*/  IMAD.MOV.U32 R92, RZ, RZ, R151.reuse ;  /* 0x000000ffff5c7224 */ /* 0x100fe400078e0097 */
[----:B------:R-:W-:Y:S02]  /*2a60*/  IMAD.MOV.U32 R90, RZ, RZ, R151 ;  /* 0x000000ffff5a7224 */ /* 0x000fe400078e0097 */
[----:B------:R-:W0:Y:S02]  /*2a70*/  SHFL.BFLY PT, R6, R7, 0x2, 0x1f ;  /* 0x0c401f0007067f89 */ /* 0x000e2400000e0000 */
[----:B------:R-:W-:Y:S08]  /*2a80*/  MUFU.EX2 R66, R66 ;  /* 0x0000004200427308 */ /* 0x000ff00000000800 */
[----:B------:R-:W-:Y:S08]  /*2a90*/  MUFU.EX2 R175, R175 ;  /* 0x000000af00af7308 */ /* 0x000ff00000000800 */
[----:B------:R-:W-:Y:S01]  /*2aa0*/  MUFU.EX2 R70, R70 ;  /* 0x0000004600467308 */ /* 0x000fe20000000800 */
[----:B0-----:R-:W-:-:S07]  /*2ab0*/  FMNMX.FTZ R9, R7, R6, !PT ;  /* 0x0000000607097209 */ /* 0x001fce0007810000 */
[----:B------:R-:W-:Y:S01]  /*2ac0*/  MUFU.EX2 R169, R169 ;  /* 0x000000a900a97308 */ /* 0x000fe20000000800 */
[----:B------:R-:W0:Y:S07]  /*2ad0*/  SHFL.BFLY PT, R6, R9, 0x1, 0x1f ;  /* 0x0c201f0009067f89 */ /* 0x000e2e00000e0000 */
[----:B------:R-:W-:Y:S08]  /*2ae0*/  MUFU.EX2 R74, R74 ;  /* 0x0000004a004a7308 */ /* 0x000ff00000000800 */
[----:B------:R-:W-:Y:S08]  /*2af0*/  MUFU.EX2 R171, R171 ;  /* 0x000000ab00ab7308 */ /* 0x000ff00000000800 */
[----:B------:R-:W-:Y:S01]  /*2b00*/  MUFU.EX2 R116, R116 ;  /* 0x0000007400747308 */ /* 0x000fe20000000800 */
[----:B0-----:R-:W-:-:S04]  /*2b10*/  FMNMX.FTZ R6, R9, R6, !PT ;  /* 0x0000000609067209 */ /* 0x001fc80007810000 */
[C---:B------:R-:W-:Y:S01]  /*2b20*/  FSETP.NEU.FTZ.AND P2, PT, R6.reuse, -INF , PT ;  /* 0xff8000000600780b */ /* 0x040fe20003f5d000 */
[----:B------:R-:W-:Y:S02]  /*2b30*/  FMUL.FTZ R7, R6, R3 ;  /* 0x0000000306077220 */ /* 0x000fe40000410000 */
[----:B------:R-:W-:Y:S03]  /*2b40*/  MUFU.EX2 R118, R118 ;  /* 0x0000007600767308 */ /* 0x000fe60000000800 */
[----:B------:R-:W-:-:S05]  /*2b50*/  FSEL R9, R7, RZ, P2 ;  /* 0x000000ff07097208 */ /* 0x000fca0001000000 */
[----:B------:R-:W-:Y:S01]  /*2b60*/  MUFU.EX2 R153, R120 ;  /* 0x0000007800997308 */ /* 0x000fe20000000800 */
[-CC-:B------:R-:W-:Y:S01]  /*2b70*/  FFMA.FTZ R8, R8, R3.reuse, -R9.reuse ;  /* 0x0000000308087223 */ /* 0x180fe20000010809 */
[-CC-:B------:R-:W-:Y:S01]  /*2b80*/  FFMA.FTZ R24, R24, R3.reuse, -R9.reuse ;  /* 0x0000000318187223 */ /* 0x180fe20000010809 */
[-CC-:B------:R-:W-:Y:S01]  /*2b90*/  FFMA.FTZ R25, R25, R3.reuse, -R9.reuse ;  /* 0x0000000319197223 */ /* 0x180fe20000010809 */
[-CC-:B------:R-:W-:Y:S01]  /*2ba0*/  FFMA.FTZ R28, R28, R3.reuse, -R9.reuse ;  /* 0x000000031c1c7223 */ /* 0x180fe20000010809 */
[-CC-:B------:R-:W-:Y:S01]  /*2bb0*/  FFMA.FTZ R32, R32, R3.reuse, -R9.reuse ;  /* 0x0000000320207223 */ /* 0x180fe20000010809 */
[-CC-:B------:R-:W-:Y:S01]  /*2bc0*/  FFMA.FTZ R12, R12, R3.reuse, -R9.reuse ;  /* 0x000000030c0c7223 */ /* 0x180fe20000010809 */
[-CC-:B------:R-:W-:Y:S01]  /*2bd0*/  FFMA.FTZ R36, R36, R3.reuse, -R9.reuse ;  /* 0x0000000324247223 */ /* 0x180fe20000010809 */
[----:B------:R0:W-:Y:S01]  /*2be0*/  MUFU.EX2 R11, R8 ;  /* 0x00000008000b7308 */ /* 0x0001e20000000800 */
[-CC-:B------:R-:W-:Y:S01]  /*2bf0*/  FFMA.FTZ R14, R14, R3.reuse, -R9.reuse ;  /* 0x000000030e0e7223 */ /* 0x180fe20000010809 */
[-CC-:B------:R-:W-:Y:S01]  /*2c00*/  FFMA.FTZ R40, R40, R3.reuse, -R9.reuse ;  /* 0x0000000328287223 */ /* 0x180fe20000010809 */
[-CC-:B------:R-:W-:Y:S01]  /*2c10*/  FFMA.FTZ R18, R18, R3.reuse, -R9.reuse ;  /* 0x0000000312127223 */ /* 0x180fe20000010809 */
[-CC-:B------:R-:W-:Y:S01]  /*2c20*/  FFMA.FTZ R44, R44, R3.reuse, -R9.reuse ;  /* 0x000000032c2c7223 */ /* 0x180fe20000010809 */
[-CC-:B------:R-:W-:Y:S01]  /*2c30*/  FFMA.FTZ R20, R20, R3.reuse, -R9.reuse ;  /* 0x0000000314147223 */ /* 0x180fe20000010809 */
[-CC-:B------:R-:W-:Y:S01]  /*2c40*/  FFMA.FTZ R48, R48, R3.reuse, -R9.reuse ;  /* 0x0000000330307223 */ /* 0x180fe20000010809 */
[-CC-:B------:R-:W-:Y:S01]  /*2c50*/  FFMA.FTZ R22, R22, R3.reuse, -R9.reuse ;  /* 0x0000000316167223 */ /* 0x180fe20000010809 */
[----:B------:R-:W-:Y:S01]  /*2c60*/  MUFU.EX2 R24, R24 ;  /* 0x0000001800187308 */ /* 0x000fe20000000800 */
[----:B0-----:R-:W-:Y:S01]  /*2c70*/  FADD.FTZ R8, R181, R42 ;  /* 0x0000002ab5087221 */ /* 0x001fe20000010000 */
[-CC-:B------:R-:W-:Y:S01]  /*2c80*/  FFMA.FTZ R52, R52, R3.reuse, -R9.reuse ;  /* 0x0000000334347223 */ /* 0x180fe20000010809 */
[-CC-:B------:R-:W-:Y:S01]  /*2c90*/  FFMA.FTZ R26, R26, R3.reuse, -R9.reuse ;  /* 0x000000031a1a7223 */ /* 0x180fe20000010809 */
[-CC-:B------:R-:W-:Y:S01]  /*2ca0*/  FFMA.FTZ R56, R56, R3.reuse, -R9.reuse ;  /* 0x0000000338387223 */ /* 0x180fe20000010809 */
[----:B-1----:R-:W-:Y:S01]  /*2cb0*/  FADD.FTZ R7, R183, R8 ;  /* 0x00000008b7077221 */ /* 0x002fe20000010000 */
[-CC-:B------:R-:W-:Y:S01]  /*2cc0*/  FFMA.FTZ R30, R30, R3.reuse, -R9.reuse ;  /* 0x000000031e1e7223 */ /* 0x180fe20000010809 */
[-C--:B------:R-:W-:Y:S01]  /*2cd0*/  FFMA.FTZ R60, R60, R3.reuse, -R9 ;  /* 0x000000033c3c7223 */ /* 0x080fe20000010809 */
[----:B------:R-:W0:Y:S01]  /*2ce0*/  MUFU.EX2 R25, R25 ;  /* 0x0000001900197308 */ /* 0x000e220000000800 */
[----:B--2---:R-:W-:Y:S01]  /*2cf0*/  FADD.FTZ R8, R46, R7 ;  /* 0x000000072e087221 */ /* 0x004fe20000010000 */
[-CC-:B------:R-:W-:Y:S01]  /*2d00*/  FFMA.FTZ R34, R34, R3.reuse, -R9.reuse ;  /* 0x0000000322227223 */ /* 0x180fe20000010809 */
[-CC-:B------:R-:W-:Y:S01]  /*2d10*/  FFMA.FTZ R64, R64, R3.reuse, -R9.reuse ;  /* 0x0000000340407223 */ /* 0x180fe20000010809 */
[-CC-:B------:R-:W-:Y:S01]  /*2d20*/  FFMA.FTZ R38, R38, R3.reuse, -R9.reuse ;  /* 0x0000000326267223 */ /* 0x180fe20000010809 */
[----:B---3--:R-:W-:Y:S01]  /*2d30*/  FADD.FTZ R7, R177, R8 ;  /* 0x00000008b1077221 */ /* 0x008fe20000010000 */
[-CC-:B------:R-:W-:Y:S01]  /*2d40*/  FFMA.FTZ R68, R68, R3.reuse, -R9.reuse ;  /* 0x0000000344447223 */ /* 0x180fe20000010809 */
[-C--:B------:R-:W-:Y:S01]  /*2d50*/  FFMA.FTZ R54, R54, R3.reuse, -R9 ;  /* 0x0000000336367223 */ /* 0x080fe20000010809 */
[----:B------:R-:W1:Y:S01]  /*2d60*/  MUFU.EX2 R28, R28 ;  /* 0x0000001c001c7308 */ /* 0x000e620000000800 */
[----:B----4-:R-:W-:Y:S01]  /*2d70*/  FADD.FTZ R8, R58, R7 ;  /* 0x000000073a087221 */ /* 0x010fe20000010000 */
[-CC-:B------:R-:W-:Y:S01]  /*2d80*/  FFMA.FTZ R72, R72, R3.reuse, -R9.reuse ;  /* 0x0000000348487223 */ /* 0x180fe20000010809 */
[-CC-:B------:R-:W-:Y:S01]  /*2d90*/  FFMA.FTZ R50, R50, R3.reuse, -R9.reuse ;  /* 0x0000000332327223 */ /* 0x180fe20000010809 */
[-CC-:B------:R-:W-:Y:S01]  /*2da0*/  FFMA.FTZ R76, R76, R3.reuse, -R9.reuse ;  /* 0x000000034c4c7223 */ /* 0x180fe20000010809 */
[----:B-----5:R-:W-:Y:S01]  /*2db0*/  FADD.FTZ R31, R179, R8 ;  /* 0x00000008b31f7221 */ /* 0x020fe20000010000 */
[-CC-:B------:R-:W-:Y:S01]  /*2dc0*/  FFMA.FTZ R82, R82, R3.reuse, -R9.reuse ;  /* 0x0000000352527223 */ /* 0x180fe20000010809 */
[-C--:B------:R-:W-:Y:S01]  /*2dd0*/  FFMA.FTZ R80, R80, R3.reuse, -R9 ;  /* 0x0000000350507223 */ /* 0x080fe20000010809 */
[----:B------:R-:W2:Y:S01]  /*2de0*/  MUFU.EX2 R32, R32 ;  /* 0x0000002000207308 */ /* 0x000ea20000000800 */
[----:B0-----:R-:W-:Y:S01]  /*2df0*/  FADD.FTZ R7, R24, R25 ;  /* 0x0000001918077221 */ /* 0x001fe20000010000 */
[-CC-:B------:R-:W-:Y:S01]  /*2e00*/  FFMA.FTZ R86, R86, R3.reuse, -R9.reuse ;  /* 0x0000000356567223 */ /* 0x180fe20000010809 */
[-CC-:B------:R-:W-:Y:S01]  /*2e10*/  FFMA.FTZ R84, R84, R3.reuse, -R9.reuse ;  /* 0x0000000354547223 */ /* 0x180fe20000010809 */
[----:B------:R-:W-:Y:S01]  /*2e20*/  FFMA.FTZ R88, R88, R3, -R9 ;  /* 0x0000000358587223 */ /* 0x000fe20000010809 */
[----:B------:R-:W-:Y:S01]  /*2e30*/  F2FP.BF16.F32.PACK_AB R181, R42, R181 ;  /* 0x000000b52ab5723e */ /* 0x000fe200000010ff */
[----:B------:R-:W-:Y:S01]  /*2e40*/  IMAD.MOV.U32 R120, RZ, RZ, R151 ;  /* 0x000000ffff787224 */ /* 0x000fe200078e0097 */
[----:B------:R-:W-:Y:S01]  /*2e50*/  F2FP.BF16.F32.PACK_AB R183, R46, R183 ;  /* 0x000000b72eb7723e */ /* 0x000fe200000010ff */
[----:B------:R0:W3:Y:S01]  /*2e60*/  MUFU.EX2 R13, R12 ;  /* 0x0000000c000d7308 */ /* 0x0000e20000000800 */
[----:B-1----:R-:W-:Y:S01]  /*2e70*/  FADD.FTZ R8, R28, R7 ;  /* 0x000000071c087221 */ /* 0x002fe20000010000 */
[----:B------:R-:W-:-:S02]  /*2e80*/  F2FP.BF16.F32.PACK_AB R182, R11, R28 ;  /* 0x0000001c0bb6723e */ /* 0x000fc400000010ff */
[----:B------:R-:W-:Y:S01]  /*2e90*/  F2FP.BF16.F32.PACK_AB R177, R58, R177 ;  /* 0x000000b13ab1723e */ /* 0x000fe200000010ff */
[----:B------:R-:W-:Y:S01]  /*2ea0*/  FADD.FTZ R7, R11, R8 ;  /* 0x000000080b077221 */ /* 0x000fe20000010000 */
[C---:B------:R-:W-:Y:S02]  /*2eb0*/  F2FP.BF16.F32.PACK_AB R179, R62.reuse, R179 ;  /* 0x000000b33eb3723e */ /* 0x040fe400000010ff */
[----:B------:R-:W1:Y:S01]  /*2ec0*/  MUFU.EX2 R36, R36 ;  /* 0x0000002400247308 */ /* 0x000e620000000800 */
[----:B0-----:R-:W-:Y:S01]  /*2ed0*/  FADD.FTZ R12, R62, R31 ;  /* 0x0000001f3e0c7221 */ /* 0x001fe20000010000 */
[----:B--2---:R-:W-:Y:S01]  /*2ee0*/  FADD.FTZ R8, R32, R7 ;  /* 0x0000000720087221 */ /* 0x004fe20000010000 */
[----:B------:R-:W-:Y:S02]  /*2ef0*/  F2FP.BF16.F32.PACK_AB R180, R25, R24 ;  /* 0x0000001819b4723e */ /* 0x000fe400000010ff */
[----:B------:R-:W-:Y:S01]  /*2f00*/  FADD.FTZ R33, R173, R12 ;  /* 0x0000000cad217221 */ /* 0x000fe20000010000 */
[----:B------:R-:W-:-:S02]  /*2f10*/  F2FP.BF16.F32.PACK_AB R173, R66, R173 ;  /* 0x000000ad42ad723e */ /* 0x000fc400000010ff */
[----:B------:R0:W2:Y:S01]  /*2f20*/  MUFU.EX2 R15, R14 ;  /* 0x0000000e000f7308 */ /* 0x0000a20000000800 */
[----:B------:R-:W-:Y:S01]  /*2f30*/  FADD.FTZ R12, R66, R33 ;  /* 0x00000021420c7221 */ /* 0x000fe20000010000 */
[C---:B---3--:R-:W-:Y:S01]  /*2f40*/  FADD.FTZ R7, R13.reuse, R8 ;  /* 0x000000080d077221 */ /* 0x048fe20000010000 */
[----:B------:R-:W-:Y:S02]  /*2f50*/  F2FP.BF16.F32.PACK_AB R176, R13, R32 ;  /* 0x000000200db0723e */ /* 0x000fe400000010ff */
[----:B------:R-:W-:Y:S01]  /*2f60*/  FADD.FTZ R33, R175, R12 ;  /* 0x0000000caf217221 */ /* 0x000fe20000010000 */
[C---:B------:R-:W-:Y:S02]  /*2f70*/  F2FP.BF16.F32.PACK_AB R175, R70.reuse, R175 ;  /* 0x000000af46af723e */ /* 0x040fe400000010ff */
[----:B------:R-:W3:Y:S01]  /*2f80*/  MUFU.EX2 R40, R40 ;  /* 0x0000002800287308 */ /* 0x000ee20000000800 */
[----:B0-----:R-:W-:Y:S02]  /*2f90*/  IMAD.U32 R14, RZ, RZ, UR36 ;  /* 0x00000024ff0e7e24 */ /* 0x001fe4000f8e00ff */
[----:B------:R-:W-:Y:S01]  /*2fa0*/  FADD.FTZ R12, R70, R33 ;  /* 0x00000021460c7221 */ /* 0x000fe20000010000 */
[----:B-1----:R-:W-:Y:S01]  /*2fb0*/  FADD.FTZ R8, R36, R7 ;  /* 0x0000000724087221 */ /* 0x002fe20000010000 */
[----:B------:R-:W-:-:S02]  /*2fc0*/  @!P1 VIADD R7, R14, 0x34840 ;  /* 0x000348400e079836 */ /* 0x000fc40000000000 */
[----:B------:R-:W-:Y:S01]  /*2fd0*/  FADD.FTZ R37, R169, R12 ;  /* 0x0000000ca9257221 */ /* 0x000fe20000010000 */
[C---:B------:R-:W-:Y:S01]  /*2fe0*/  F2FP.BF16.F32.PACK_AB R169, R74.reuse, R169 ;  /* 0x000000a94aa9723e */ /* 0x040fe200000010ff */
[----:B------:R-:W0:Y:S01]  /*2ff0*/  MUFU.EX2 R19, R18 ;  /* 0x0000001200137308 */ /* 0x000e220000000800 */
[C---:B--2---:R-:W-:Y:S01]  /*3000*/  FADD.FTZ R35, R15.reuse, R8 ;  /* 0x000000080f237221 */ /* 0x044fe20000010000 */
[----:B------:R-:W-:Y:S01]  /*3010*/  FADD.FTZ R12, R74, R37 ;  /* 0x000000254a0c7221 */ /* 0x000fe20000010000 */
[----:B------:R-:W-:Y:S02]  /*3020*/  @!P1 PRMT R7, RZ, 0x654, R7 ;  /* 0x00000654ff079816 */ /* 0x000fe40000000007 */
[----:B------:R-:W-:Y:S02]  /*3030*/  F2FP.BF16.F32.PACK_AB R178, R15, R36 ;  /* 0x000000240fb2723e */ /* 0x000fe400000010ff */
[----:B------:R0:W-:Y:S01]  /*3040*/  @!P1 SYNCS.ARRIVE.TRANS64.RED.A1T0 RZ, [R7+URZ], RZ ;  /* 0x000000ff07ff99a7 */ /* 0x0001e2000810043f */
[----:B------:R-:W1:Y:S01]  /*3050*/  MUFU.EX2 R44, R44 ;  /* 0x0000002c002c7308 */ /* 0x000e620000000800 */
[----:B---3--:R-:W-:Y:S01]  /*3060*/  FADD.FTZ R8, R40, R35 ;  /* 0x0000002328087221 */ /* 0x008fe20000010000 */
[----:B------:R-:W-:Y:S01]  /*3070*/  FADD.FTZ R35, R171, R12 ;  /* 0x0000000cab237221 */ /* 0x000fe20000010000 */
[----:B------:R-:W-:-:S03]  /*3080*/  F2FP.BF16.F32.PACK_AB R171, R116, R171 ;  /* 0x000000ab74ab723e */ /* 0x000fc600000010ff */
[----:B------:R-:W-:Y:S01]  /*3090*/  FADD.FTZ R35, R116, R35 ;  /* 0x0000002374237221 */ /* 0x000fe20000010000 */
[----:B------:R-:W-:Y:S01]  /*30a0*/  IMAD.MOV.U32 R116, RZ, RZ, R151 ;  /* 0x000000ffff747224 */ /* 0x000fe200078e0097 */
[----:B------:R-:W2:Y:S01]  /*30b0*/  MUFU.EX2 R21, R20 ;  /* 0x0000001400157308 */ /* 0x000ea20000000800 */
[C---:B0-----:R-:W-:Y:S01]  /*30c0*/  FADD.FTZ R7, R19.reuse, R8 ;  /* 0x0000000813077221 */ /* 0x041fe20000010000 */
[----:B------:R-:W-:Y:S01]  /*30d0*/  FADD.FTZ R12, R118, R35 ;  /* 0x00000023760c7221 */ /* 0x000fe20000010000 */
[----:B------:R-:W-:-:S03]  /*30e0*/  F2FP.BF16.F32.PACK_AB R172, R19, R40 ;  /* 0x0000002813ac723e */ /* 0x000fc600000010ff */
[C---:B------:R-:W-:Y:S01]  /*30f0*/  FADD.FTZ R37, R153.reuse, R12 ;  /* 0x0000000c99257221 */ /* 0x040fe20000010000 */
[----:B------:R-:W-:Y:S01]  /*3100*/  F2FP.BF16.F32.PACK_AB R153, R153, R118 ;  /* 0x000000769999723e */ /* 0x000fe200000010ff */
[----:B------:R-:W0:Y:S01]  /*3110*/  MUFU.EX2 R48, R48 ;  /* 0x0000003000307308 */ /* 0x000e220000000800 */
[----:B-1----:R-:W-:Y:S01]  /*3120*/  FADD.FTZ R8, R44, R7 ;  /* 0x000000072c087221 */ /* 0x002fe20000010000 */
[----:B------:R-:W-:-:S06]  /*3130*/  IMAD.MOV.U32 R118, RZ, RZ, R151 ;  /* 0x000000ffff767224 */ /* 0x000fcc00078e0097 */
[----:B------:R-:W1:Y:S01]  /*3140*/  MUFU.EX2 R122, R122 ;  /* 0x0000007a007a7308 */ /* 0x000e620000000800 */
[C---:B--2---:R-:W-:Y:S01]  /*3150*/  FADD.FTZ R7, R21.reuse, R8 ;  /* 0x0000000815077221 */ /* 0x044fe20000010000 */
[----:B------:R-:W-:-:S06]  /*3160*/  F2FP.BF16.F32.PACK_AB R174, R21, R44 ;  /* 0x0000002c15ae723e */ /* 0x000fcc00000010ff */
[----:B------:R-:W2:Y:S01]  /*3170*/  MUFU.EX2 R23, R22 ;  /* 0x0000001600177308 */ /* 0x000ea20000000800 */
[----:B0-----:R-:W-:-:S07]  /*3180*/  FADD.FTZ R8, R48, R7 ;  /* 0x0000000730087221 */ /* 0x001fce0000010000 */
[----:B------:R0:W3:Y:S01]  /*3190*/  MUFU.EX2 R155, R124 ;  /* 0x0000007c009b7308 */ /* 0x0000e20000000800 */
[----:B-1----:R-:W-:-:S07]  /*31a0*/  FADD.FTZ R12, R122, R37 ;  /* 0x000000257a0c7221 */ /* 0x002fce0000010000 */
[----:B------:R-:W1:Y:S01]  /*31b0*/  MUFU.EX2 R52, R52 ;  /* 0x0000003400347308 */ /* 0x000e620000000800 */
[C---:B--2---:R-:W-:Y:S01]  /*31c0*/  FADD.FTZ R7, R23.reuse, R8 ;  /* 0x0000000817077221 */ /* 0x044fe20000010000 */
[----:B------:R-:W-:Y:S02]  /*31d0*/  F2FP.BF16.F32.PACK_AB R168, R23, R48 ;  /* 0x0000003017a8723e */ /* 0x000fe400000010ff */
[----:B0-----:R-:W-:-:S04]  /*31e0*/  MOV R124, R151 ;  /* 0x00000097007c7202 */ /* 0x001fc80000000f00 */
[----:B------:R-:W0:Y:S01]  /*31f0*/  MUFU.EX2 R126, R126 ;  /* 0x0000007e007e7308 */ /* 0x000e220000000800 */
[C---:B---3--:R-:W-:Y:S01]  /*3200*/  FADD.FTZ R37, R155.reuse, R12 ;  /* 0x0000000c9b257221 */ /* 0x048fe20000010000 */
[----:B------:R-:W-:Y:S01]  /*3210*/  F2FP.BF16.F32.PACK_AB R155, R155, R122 ;  /* 0x0000007a9b9b723e */ /* 0x000fe200000010ff */
[----:B------:R-:W-:-:S05]  /*3220*/  IMAD.MOV.U32 R122, RZ, RZ, R151 ;  /* 0x000000ffff7a7224 */ /* 0x000fca00078e0097 */
[----:B------:R-:W2:Y:S01]  /*3230*/  MUFU.EX2 R27, R26 ;  /* 0x0000001a001b7308 */ /* 0x000ea20000000800 */
[----:B-1----:R-:W-:-:S07]  /*3240*/  FADD.FTZ R8, R52, R7 ;  /* 0x0000000734087221 */ /* 0x002fce0000010000 */
[----:B------:R1:W3:Y:S01]  /*3250*/  MUFU.EX2 R157, R128 ;  /* 0x00000080009d7308 */ /* 0x0002e20000000800 */
[----:B0-----:R-:W-:-:S07]  /*3260*/  FADD.FTZ R12, R126, R37 ;  /* 0x000000257e0c7221 */ /* 0x001fce0000010000 */
[----:B------:R-:W0:Y:S01]  /*3270*/  MUFU.EX2 R56, R56 ;  /* 0x0000003800387308 */ /* 0x000e220000000800 */
[C---:B--2---:R-:W-:Y:S01]  /*3280*/  FADD.FTZ R7, R27.reuse, R8 ;  /* 0x000000081b077221 */ /* 0x044fe20000010000 */
[----:B------:R-:W-:Y:S01]  /*3290*/  F2FP.BF16.F32.PACK_AB R170, R27, R52 ;  /* 0x000000341baa723e */ /* 0x000fe200000010ff */
[----:B-1----:R-:W-:-:S05]  /*32a0*/  IMAD.MOV.U32 R128, RZ, RZ, R151 ;  /* 0x000000ffff807224 */ /* 0x002fca00078e0097 */
[----:B------:R-:W1:Y:S01]  /*32b0*/  MUFU.EX2 R130, R130 ;  /* 0x0000008200827308 */ /* 0x000e620000000800 */
[C---:B---3--:R-:W-:Y:S01]  /*32c0*/  FADD.FTZ R37, R157.reuse, R12 ;  /* 0x0000000c9d257221 */ /* 0x048fe20000010000 */
[----:B------:R-:W-:Y:S01]  /*32d0*/  F2FP.BF16.F32.PACK_AB R157, R157, R126 ;  /* 0x0000007e9d9d723e */ /* 0x000fe200000010ff */
[----:B------:R-:W-:-:S05]  /*32e0*/  IMAD.MOV.U32 R126, RZ, RZ, R151 ;  /* 0x000000ffff7e7224 */ /* 0x000fca00078e0097 */
[----:B------:R-:W2:Y:S01]  /*32f0*/  MUFU.EX2 R29, R30 ;  /* 0x0000001e001d7308 */ /* 0x000ea20000000800 */
[----:B0-----:R-:W-:-:S07]  /*3300*/  FADD.FTZ R8, R56, R7 ;  /* 0x0000000738087221 */ /* 0x001fce0000010000 */
[----:B------:R0:W3:Y:S01]  /*3310*/  MUFU.EX2 R159, R132 ;  /* 0x00000084009f7308 */ /* 0x0000e20000000800 */
[----:B-1----:R-:W-:-:S07]  /*3320*/  FADD.FTZ R12, R130, R37 ;  /* 0x00000025820c7221 */ /* 0x002fce0000010000 */
[----:B------:R-:W1:Y:S01]  /*3330*/  MUFU.EX2 R60, R60 ;  /* 0x0000003c003c7308 */ /* 0x000e620000000800 */
[C---:B--2---:R-:W-:Y:S01]  /*3340*/  FADD.FTZ R7, R29.reuse, R8 ;  /* 0x000000081d077221 */ /* 0x044fe20000010000 */
[----:B------:R-:W-:Y:S01]  /*3350*/  F2FP.BF16.F32.PACK_AB R152, R29, R56 ;  /* 0x000000381d98723e */ /* 0x000fe200000010ff */
[----:B0-----:R-:W-:-:S05]  /*3360*/  IMAD.MOV.U32 R132, RZ, RZ, R151 ;  /* 0x000000ffff847224 */ /* 0x001fca00078e0097 */
        /* <DEDUP_REMOVED lines=26> */
[----:B------:R-:W-:-:S06]  /*3510*/  F2FP.BF16.F32.PACK_AB R163, R163, R78 ;  /* 0x0000004ea3a3723e */ /* 0x000fcc00000010ff */
        /* <DEDUP_REMOVED lines=14> */
[----:B------:R-:W0:Y:S01]  /*3600*/  MUFU.EX2 R76, R76 ;  /* 0x0000004c004c7308 */ /* 0x000e220000000800 */
[----:B-1----:R-:W-:-:S07]  /*3610*/  FADD.FTZ R12, R144, R41 ;  /* 0x00000029900c7221 */ /* 0x002fce0000010000 */
[----:B------:R-:W1:Y:S01]  /*3620*/  MUFU.EX2 R37, R82 ;  /* 0x0000005200257308 */ /* 0x000e620000000800 */
[C---:B--2---:R-:W-:Y:S01]  /*3630*/  FADD.FTZ R41, R9.reuse, R8 ;  /* 0x0000000809297221 */ /* 0x044fe20000010000 */
[----:B------:R-:W-:Y:S01]  /*3640*/  F2FP.BF16.F32.PACK_AB R160, R9, R72 ;  /* 0x0000004809a0723e */ /* 0x000fe200000010ff */
[----:B------:R-:W-:-:S05]  /*3650*/  IMAD.MOV.U32 R9, RZ, RZ, RZ ;  /* 0x000000ffff097224 */ /* 0x000fca00078e00ff */
[----:B------:R-:W2:Y:S01]  /*3660*/  MUFU.EX2 R80, R80 ;  /* 0x0000005000507308 */ /* 0x000ea20000000800 */
[----:B0-----:R-:W-:-:S07]  /*3670*/  FADD.FTZ R8, R76, R41 ;  /* 0x000000294c087221 */ /* 0x001fce0000010000 */
[----:B------:R-:W0:Y:S01]  /*3680*/  MUFU.EX2 R39, R86 ;  /* 0x0000005600277308 */ /* 0x000e220000000800 */
[C---:B-1----:R-:W-:Y:S01]  /*3690*/  FADD.FTZ R13, R37.reuse, R8 ;  /* 0x00000008250d7221 */ /* 0x042fe20000010000 */
[----:B------:R-:W-:-:S06]  /*36a0*/  F2FP.BF16.F32.PACK_AB R162, R37, R76 ;  /* 0x0000004c25a2723e */ /* 0x000fcc00000010ff */
[----:B------:R-:W1:Y:S01]  /*36b0*/  MUFU.EX2 R84, R84 ;  /* 0x0000005400547308 */ /* 0x000e620000000800 */
[----:B--2---:R-:W-:-:S07]  /*36c0*/  FADD.FTZ R8, R80, R13 ;  /* 0x0000000d50087221 */ /* 0x004fce0000010000 */
[----:B------:R2:W3:Y:S01]  /*36d0*/  MUFU.EX2 R167, R146 ;  /* 0x0000009200a77308 */ /* 0x0004e20000000800 */
[C---:B0-----:R-:W-:Y:S01]  /*36e0*/  FADD.FTZ R13, R39.reuse, R8 ;  /* 0x00000008270d7221 */ /* 0x041fe20000010000 */
[----:B------:R-:W-:-:S06]  /*36f0*/  F2FP.BF16.F32.PACK_AB R164, R39, R80 ;  /* 0x0000005027a4723e */ /* 0x000fcc00000010ff */
[----:B------:R0:W4:Y:S01]  /*3700*/  MUFU.EX2 R11, R88 ;  /* 0x00000058000b7308 */ /* 0x0001220000000800 */
[----:B-1----:R-:W-:Y:S01]  /*3710*/  FADD.FTZ R8, R84, R13 ;  /* 0x0000000d54087221 */ /* 0x002fe20000010000 */
[----:B------:R-:W-:Y:S02]  /*3720*/  VIADD R13, R17, 0xfffffffe ;  /* 0xfffffffe110d7836 */ /* 0x000fe40000000000 */
[----:B--2---:R-:W-:-:S03]  /*3730*/  IMAD.MOV.U32 R146, RZ, RZ, R151 ;  /* 0x000000ffff927224 */ /* 0x004fc600078e0097 */
[----:B------:R-:W-:Y:S01]  /*3740*/  ISETP.GE.AND P2, PT, R13, R2, PT ;  /* 0x000000020d00720c */ /* 0x000fe20003f46270 */
[C---:B---3--:R-:W-:Y:S01]  /*3750*/  FADD.FTZ R7, R167.reuse, R12 ;  /* 0x0000000ca7077221 */ /* 0x048fe20000010000 */
[----:B------:R-:W-:Y:S01]  /*3760*/  F2FP.BF16.F32.PACK_AB R167, R167, R144 ;  /* 0x00000090a7a7723e */ /* 0x000fe200000010ff */
[----:B------:R-:W-:Y:S02]  /*3770*/  IMAD.MOV.U32 R12, RZ, RZ, 0x3f800000 ;  /* 0x3f800000ff0c7424 */ /* 0x000fe400078e00ff */
[--C-:B------:R-:W-:Y:S02]  /*3780*/  IMAD.MOV.U32 R144, RZ, RZ, R151.reuse ;  /* 0x000000ffff907224 */ /* 0x100fe400078e0097 */
[----:B0-----:R-:W-:Y:S02]  /*3790*/  IMAD.MOV.U32 R88, RZ, RZ, R151 ;  /* 0x000000ffff587224 */ /* 0x001fe400078e0097 */
[C---:B----4-:R-:W-:Y:S01]  /*37a0*/  FADD.FTZ R8, R11.reuse, R8 ;  /* 0x000000080b087221 */ /* 0x050fe20000010000 */
[----:B------:R-:W-:-:S02]  /*37b0*/  F2FP.BF16.F32.PACK_AB R166, R11, R84 ;  /* 0x000000540ba6723e */ /* 0x000fc400000010ff */
[----:B------:R-:W-:Y:S01]  /*37c0*/  MOV R11, 0x3f800000 ;  /* 0x3f800000000b7802 */ /* 0x000fe20000000f00 */
[----:B------:R-:W-:Y:S06]  /*37d0*/  @!P2 BRA `(.L_x_19) ;  /* 0x0000002000b0a947 */ /* 0x000fec0003800000 */
[----:B------:R-:W-:Y:S01]  /*37e0*/  IMAD.MOV.U32 R15, RZ, RZ, R10 ;  /* 0x000000ffff0f7224 */ /* 0x000fe200078e000a */
[----:B------:R-:W-:Y:S01]  /*37f0*/  CS2R R150, SRZ ;  /* 0x0000000000967805 */ /* 0x000fe2000001ff00 */
[----:B------:R-:W-:Y:S01]  /*3800*/  IMAD.MOV.U32 R17, RZ, RZ, R6 ;  /* 0x000000ffff117224 */ /* 0x000fe200078e0006 */
[----:B------:R-:W-:Y:S01]  /*3810*/  CS2R R146, SRZ ;  /* 0x0000000000927805 */ /* 0x000fe2000001ff00 */
[----:B------:R-:W-:Y:S01]  /*3820*/  IMAD.MOV.U32 R14, RZ, RZ, RZ ;  /* 0x000000ffff0e7224 */ /* 0x000fe200078e00ff */
[----:B------:R-:W-:Y:S01]  /*3830*/  CS2R R142, SRZ ;  /* 0x00000000008e7805 */ /* 0x000fe2000001ff00 */
[----:B------:R-:W-:Y:S01]  /*3840*/  IMAD.MOV.U32 R12, RZ, RZ, 0x3f800000 ;  /* 0x3f800000ff0c7424 */ /* 0x000fe200078e00ff */
        /* <DEDUP_REMOVED lines=28> */
[----:B------:R-:W-:Y:S01]  /*3a10*/  CS2R R88, SRZ ;  /* 0x0000000000587805 */ /* 0x000fe2000001ff00 */
[----:B------:R-:W-:-:S06]  /*3a20*/  UMOV UR37, URZ ;  /* 0x0000003f00257c82 */ /* 0x000fcc0008000000 */
.L_x_28:
[----:B------:R-:W-:-:S04]  /*3a30*/  UIADD3 UR6, UR37, 0x1, URZ ;  /* 0x0000000125067890 */ /* 0x000fc8000fffe03f */
[----:B------:R-:W-:-:S04]  /*3a40*/  UISETP.NE.AND UP0, UPT, UR6, 0x2, UPT ;  /* 0x000000020600788c */ /* 0x000fc8000bf05270 */
[----:B------:R-:W-:Y:S02]  /*3a50*/  USEL UR7, URZ, 0x1, UP0 ;  /* 0x000000013f077887 */ /* 0x000fe40008000000 */
[----:B------:R-:W-:-:S04]  /*3a60*/  USEL UR6, UR6, URZ, UP0 ;  /* 0x0000003f06067287 */ /* 0x000fc80008000000 */
[----:B------:R-:W-:Y:S02]  /*3a70*/  LOP3.LUT R9, R14, UR7, RZ, 0x3c, !PT ;  /* 0x000000070e097c12 */ /* 0x000fe4000f8e3cff */
[----:B------:R-:W-:Y:S01]  /*3a80*/  IMAD.U32 R0, RZ, RZ, UR6 ;  /* 0x00000006ff007e24 */ /* 0x000fe2000f8e00ff */
[----:B------:R-:W-:Y:S06]  /*3a90*/  @!P0 BRA `(.L_x_20) ;  /* 0x0000000000048947 */ /* 0x000fec0003800000 */
[----:B------:R-:W-:Y:S01]  /*3aa0*/  BPT.TRAP 0x1 ;  /* 0x000000040000795c */ /* 0x000fe20000300000 */
.L_x_20:
[----:B------:R-:W-:Y:S01]  /*3ab0*/  ULEA UR39, UR6, UR36, 0x3 ;  /* 0x0000002406277291 */ /* 0x000fe2000f8e183f */
[----:B------:R-:W-:-:S08]  /*3ac0*/  SHF.L.U32 R3, R9, 0x1f, RZ ;  /* 0x0000001f09037819 */ /* 0x000fd000000006ff */
[----:B------:R0:W1:Y:S01]  /*3ad0*/  SYNCS.PHASECHK.TRANS64.TRYWAIT P2, [UR39+0x34830], R3 ;  /* 0x03483003ff0075a7 */ /* 0x0000620008040167 */
[----:B------:R-:W-:Y:S05]  /*3ae0*/  @!P0 BRA `(.L_x_21) ;  /* 0x0000000000048947 */ /* 0x000fea0003800000 */
[----:B------:R-:W-:Y:S01]  /*3af0*/  BPT.TRAP 0x1 ;  /* 0x000000040000795c */ /* 0x000fe20000300000 */
.L_x_21:
[----:B-1----:R-:W-:Y:S05]  /*3b00*/  @P2 BRA `(.L_x_22) ;  /* 0x0000000000082947 */ /* 0x002fea0003800000 */
[----:B------:R-:W1:Y:S02]  /*3b10*/  SYNCS.PHASECHK.TRANS64.TRYWAIT P2, [UR39+0x34830], R3 ;  /* 0x03483003ff0075a7 */ /* 0x000e640008040167 */
[----:B-1----:R-:W-:Y:S05]  /*3b20*/  @!P2 BRA `(.L_x_23) ;  /* 0x0000008000e0a947 */ /* 0x002fea0003800000 */
.L_x_22:
[----:B------:R-:W-:Y:S01]  /*3b30*/  R2UR UR58, R0 ;  /* 0x00000000003a72ca */ /* 0x000fe200000e0000 */
[----:B------:R-:W-:Y:S01]  /*3b40*/  WARPGROUP.ARRIVE ;  /* 0x00000000000079c5 */ /* 0x000fe20000000000 */
[----:B------:R-:W-:Y:S01]  /*3b50*/  R2UR UR56, R4 ;  /* 0x00000000043872ca */ /* 0x000fe200000e0000 */
[----:B------:R-:W-:Y:S01]  /*3b60*/  UMOV UR59, 0x40000040 ;  /* 0x40000040003b7882 */ /* 0x000fe20000000000 */
[----:B------:R-:W-:Y:S01]  /*3b70*/  R2UR UR57, R5 ;  /* 0x00000000053972ca */ /* 0x000fe200000e0000 */
[----:B------:R-:W-:Y:S01]  /*3b80*/  UMOV UR7, 0x40000040 ;  /* 0x4000004000077882 */ /* 0x000fe20000000000 */
[----:B------:R-:W-:Y:S01]  /*3b90*/  UMOV UR11, 0x40000040 ;  /* 0x40000040000b7882 */ /* 0x000fe20000000000 */
[----:B------:R-:W-:Y:S01]  /*3ba0*/  UMOV UR15, 0x40000040 ;  /* 0x40000040000f7882 */ /* 0x000fe20000000000 */
[----:B------:R-:W-:Y:S01]  /*3bb0*/  UMOV UR19, 0x40000040 ;  /* 0x4000004000137882 */ /* 0x000fe20000000000 */
[----:B------:R-:W-:Y:S01]  /*3bc0*/  UMOV UR23, 0x40000040 ;  /* 0x4000004000177882 */ /* 0x000fe20000000000 */
[----:B------:R-:W-:Y:S01]  /*3bd0*/  UMOV UR27, 0x40000040 ;  /* 0x40000040001b7882 */ /* 0x000fe20000000000 */
[----:B------:R-:W-:Y:S01]  /*3be0*/  UMOV UR31, 0x40000040 ;  /* 0x40000040001f7882 */ /* 0x000fe20000000000 */
[----:B------:R-:W-:Y:S01]  /*3bf0*/  UMOV UR35, 0x40000040 ;  /* 0x4000004000237882 */ /* 0x000fe20000000000 */
[----:B------:R-:W-:Y:S01]  /*3c00*/  UIMAD UR58, UR58, 0xc00, UR38 ;  /* 0x00000c003a3a78a4 */ /* 0x000fe2000f8e0226 */
[-C--:B------:R-:W-:Y:S01]  /*3c10*/  FMUL.FTZ R88, R88, R11.reuse ;  /* 0x0000000b58587220 */ /* 0x080fe20000410000 */
[----:B------:R-:W-:Y:S01]  /*3c20*/  UMOV UR47, 0x40000040 ;  /* 0x40000040002f7882 */ /* 0x000fe20000000000 */
[----:B------:R-:W-:Y:S01]  /*3c30*/  UMOV UR51, 0x40000040 ;  /* 0x4000004000337882 */ /* 0x000fe20000000000 */
[----:B------:R-:W-:Y:S01]  /*3c40*/  UIADD3 UR6, UR58, 0x2, URZ ;  /* 0x000000023a067890 */ /* 0x000fe2000fffe03f */
[-C--:B------:R-:W-:Y:S01]  /*3c50*/  FMUL.FTZ R89, R89, R11.reuse ;  /* 0x0000000b59597220 */ /* 0x080fe20000410000 */
[----:B------:R-:W-:Y:S01]  /*3c60*/  UIADD3 UR10, UR58, 0x4, URZ ;  /* 0x000000043a0a7890 */ /* 0x000fe2000fffe03f */
[----:B------:R-:W-:Y:S01]  /*3c70*/  FMUL.FTZ R92, R92, R11 ;  /* 0x0000000b5c5c7220 */ /* 0x000fe20000410000 */
[----:B------:R-:W-:-:S02]  /*3c80*/  UIADD3 UR14, UR58, 0x6, URZ ;  /* 0x000000063a0e7890 */ /* 0x000fc4000fffe03f */
[----:B------:R-:W-:Y:S01]  /*3c90*/  HGMMA.64x128x16.F32.BF16 R24, gdesc[UR56], RZ, !UPT, gsb0 ;  /* 0x01e00000381879f0 */ /* 0x000fe2000c0018ff */
[----:B------:R-:W-:Y:S01]  /*3ca0*/  UIADD3 UR18, UR58, 0x400, URZ ;  /* 0x000004003a127890 */ /* 0x000fe2000fffe03f */
[-C--:B------:R-:W-:Y:S01]  /*3cb0*/  FMUL.FTZ R93, R93, R11.reuse ;  /* 0x0000000b5d5d7220 */ /* 0x080fe20000410000 */
        /* <DEDUP_REMOVED lines=14> */
[----:B------:R-:W-:Y:S01]  /*3da0*/  UMOV UR55, 0x40000040 ;  /* 0x4000004000377882 */ /* 0x000fe20000000000 */
[-C--:B------:R-:W-:Y:S01]  /*3db0*/  FMUL.FTZ R109, R109, R11.reuse ;  /* 0x0000000b6d6d7220 */ /* 0x080fe20000410000 */
        /* <DEDUP_REMOVED lines=19> */
[----:B------:R-:W-:Y:S01]  /*3ef0*/  FMUL.FTZ R149, R149, R11 ;  /* 0x0000000b95957220 */ /* 0x000fe20000410000 */
        /* <DEDUP_REMOVED lines=32> */
[----:B------:R-:W-:-:S02]  /*4100*/  WARPGROUP.DEPBAR.LE gsb0, 0x0 ;  /* 0x00008000000079c5 */ /* 0x000fc40000010000 */
        /* <DEDUP_REMOVED lines=33> */
[----:B------:R-:W-:Y:S05]  /*4320*/  @!P0 BRA `(.L_x_24) ;  /* 0x0000000000048947 */ /* 0x000fea0003800000 */
[----:B------:R-:W-:Y:S01]  /*4330*/  BPT.TRAP 0x1 ;  /* 0x000000040000795c */ /* 0x000fe20000300000 */
.L_x_24:
[----:B------:R-:W-:Y:S01]  /*4340*/  ULEA UR7, UR37, UR36, 0x3 ;  /* 0x0000002425077291 */ /* 0x000fe2000f8e183f */
[----:B01----:R-:W-:-:S08]  /*4350*/  SHF.L.U32 R3, R14, 0x1f, RZ ;  /* 0x0000001f0e037819 */ /* 0x003fd000000006ff */
[----:B------:R0:W1:Y:S01]  /*4360*/  SYNCS.PHASECHK.TRANS64.TRYWAIT P2, [UR7+0x34850], R3 ;  /* 0x03485003ff0075a7 */ /* 0x0000620008040147 */
[----:B------:R-:W-:Y:S05]  /*4370*/  @!P0 BRA `(.L_x_25) ;  /* 0x0000000000048947 */ /* 0x000fea0003800000 */
[----:B------:R-:W-:Y:S01]  /*4380*/  BPT.TRAP 0x1 ;  /* 0x000000040000795c */ /* 0x000fe20000300000 */
.L_x_25:
[----:B-1----:R-:W-:Y:S05]  /*4390*/  @P2 BRA `(.L_x_26) ;  /* 0x0000000000082947 */ /* 0x002fea0003800000 */
[----:B------:R-:W1:Y:S02]  /*43a0*/  SYNCS.PHASECHK.TRANS64.TRYWAIT P2, [UR7+0x34850], R3 ;  /* 0x03485003ff0075a7 */ /* 0x000e640008040147 */
[----:B-1----:R-:W-:Y:S05]  /*43b0*/  @!P2 BRA `(.L_x_27) ;  /* 0x0000007800d4a947 */ /* 0x002fea0003800000 */
.L_x_26:
[----:B------:R-:W-:Y:S01]  /*43c0*/  UIADD3 UR6, UR36, 0x400, URZ ;  /* 0x0000040024067890 */ /* 0x000fe2000fffe03f */
[----:B------:R-:W-:Y:S01]  /*43d0*/  WARPGROUP.ARRIVE ;  /* 0x00000000000079c5 */ /* 0x000fe20000000000 */
[----:B------:R-:W-:Y:S01]  /*43e0*/  UMOV UR11, 0x40000040 ;  /* 0x40000040000b7882 */ /* 0x000fe20000000000 */
[----:B-1----:R-:W-:Y:S01]  /*43f0*/  FMNMX.FTZ R6, R24, R17, !PT ;  /* 0x0000001118067209 */ /* 0x002fe20007810000 */
[----:B------:R-:W-:Y:S01]  /*4400*/  USHF.R.U32.HI UR6, URZ, 0x4, UR6 ;  /* 0x000000043f067899 */ /* 0x000fe20008011606 */
[C---:B------:R-:W-:Y:S01]  /*4410*/  ISETP.GT.AND P2, PT, R13.reuse, R2, PT ;  /* 0x000000020d00720c */ /* 0x040fe20003f44270 */
[----:B------:R-:W-:Y:S01]  /*4420*/  VIADD R13, R13, 0xffffffff ;  /* 0xffffffff0d0d7836 */ /* 0x000fe20000000000 */
[----:B0-----:R-:W-:Y:S01]  /*4430*/  FMNMX.FTZ R3, R25, R6, !PT ;  /* 0x0000000619037209 */ /* 0x001fe20007810000 */
[----:B------:R-:W-:-:S03]  /*4440*/  ULOP3.LUT UR6, UR6, 0x3fff, URZ, 0xc0, !UPT ;  /* 0x00003fff06067892 */ /* 0x000fc6000f8ec03f */
[----:B------:R-:W-:Y:S01]  /*4450*/  FMNMX.FTZ R6, R28, R3, !PT ;  /* 0x000000031c067209 */ /* 0x000fe20007810000 */
[----:B------:R-:W-:-:S03]  /*4460*/  ULOP3.LUT UR6, UR6, 0x4000000, URZ, 0xfc, !UPT ;  /* 0x0400000006067892 */ /* 0x000fc6000f8efc3f */
[----:B------:R-:W-:Y:S01]  /*4470*/  FMNMX.FTZ R3, R29, R6, !PT ;  /* 0x000000061d037209 */ /* 0x000fe20007810000 */
[----:B------:R-:W-:Y:S01]  /*4480*/  ULEA UR6, UR37, UR6, 0xb ;  /* 0x0000000625067291 */ /* 0x000fe2000f8e583f */
[----:B------:R-:W-:Y:S02]  /*4490*/  R2UR UR37, R0 ;  /* 0x00000000002572ca */ /* 0x000fe400000e0000 */
[----:B------:R-:W-:-:S04]  /*44a0*/  FMNMX.FTZ R6, R32, R3, !PT ;  /* 0x0000000320067209 */ /* 0x000fc80007810000 */
[----:B------:R-:W-:Y:S01]  /*44b0*/  UMOV UR10, UR6 ;  /* 0x00000006000a7c82 */ /* 0x000fe20008000000 */
[----:B------:R-:W-:Y:S01]  /*44c0*/  FMNMX.FTZ R3, R33, R6, !PT ;  /* 0x0000000621037209 */ /* 0x000fe20007810000 */
[----:B------:R-:W-:Y:S01]  /*44d0*/  HGMMA.64x128x16.F32.BF16 R88, R180, gdesc[UR8].tnspB, R88, gsb0 ;  /* 0x41e00008b4587df0 */ /* 0x000fe20008001858 */
[----:B------:R-:W-:Y:S01]  /*44e0*/  UIADD3 UR10, UR6, 0x80, URZ ;  /* 0x00000080060a7890 */ /* 0x000fe2000fffe03f */
[----:B------:R-:W-:Y:S01]  /*44f0*/  UMOV UR11, 0x40000040 ;  /* 0x40000040000b7882 */ /* 0x000fe20000000000 */
[----:B------:R-:W-:-:S04]  /*4500*/  FMNMX.FTZ R6, R36, R3, !PT ;  /* 0x0000000324067209 */ /* 0x000fc80007810000 */
        /* <DEDUP_REMOVED lines=24> */
[----:B------:R-:W-:-:S05]  /*4690*/  FMNMX.FTZ R10, R85, R6, !PT ;  /* 0x00000006550a7209 */ /* 0x000fca0007810000 */
[----:B------:R-:W0:Y:S02]  /*46a0*/  SHFL.BFLY PT, R3, R10, 0x2, 0x1f ;  /* 0x0c401f000a037f89 */ /* 0x000e2400000e0000 */
[----:B0-----:R-:W-:Y:S02]  /*46b0*/  FMNMX.FTZ R14, R10, R3, !PT ;  /* 0x000000030a0e7209 */ /* 0x001fe40007810000 */
[----:B------:R-:W0:Y:S01]  /*46c0*/  LDC R3, c[0x0][0x988] ;  /* 0x00026200ff037b82 */ /* 0x000e220000000800 */
[----:B------:R-:W-:Y:S02]  /*46d0*/  FMNMX.FTZ R10, R26, R15, !PT ;  /* 0x0000000f1a0a7209 */ /* 0x000fe40007810000 */
[----:B------:R-:W1:Y:S02]  /*46e0*/  SHFL.BFLY PT, R11, R14, 0x1, 0x1f ;  /* 0x0c201f000e0b7f89 */ /* 0x000e6400000e0000 */
[----:B------:R-:W-:Y:S01]  /*46f0*/  FMNMX.FTZ R21, R27, R10, !PT ;  /* 0x0000000a1b157209 */ /* 0x000fe20007810000 */
[----:B------:R-:W-:-:S02]  /*4700*/  WARPGROUP.DEPBAR.LE gsb0, 0x0 ;  /* 0x00008000000079c5 */ /* 0x000fc40000010000 */
[----:B------:R-:W-:Y:S01]  /*4710*/  WARPGROUP.ARRIVE ;  /* 0x00000000000079c5 */ /* 0x000fe20000000000 */
[----:B------:R-:W-:-:S04]  /*4720*/  FMNMX.FTZ R10, R30, R21, !PT ;  /* 0x000000151e0a7209 */ /* 0x000fc80007810000 */
[----:B------:R-:W-:Y:S01]  /*4730*/  FMNMX.FTZ R23, R31, R10, !PT ;  /* 0x0000000a1f177209 */ /* 0x000fe20007810000 */
[----:B------:R-:W-:Y:S01]  /*4740*/  HGMMA.64x128x16.F32.BF16 R88, R176, gdesc[UR8].tnspB, R88, gsb0 ;  /* 0x41e00008b0587df0 */ /* 0x000fe20008001858 */
[----:B------:R-:W-:Y:S01]  /*4750*/  UIADD3 UR10, UR6, 0x100, URZ ;  /* 0x00000100060a7890 */ /* 0x000fe2000fffe03f */
[----:B------:R-:W-:Y:S01]  /*4760*/  UMOV UR11, 0x40000040 ;  /* 0x40000040000b7882 */ /* 0x000fe20000000000 */
[----:B------:R-:W-:-:S04]  /*4770*/  FMNMX.FTZ R10, R34, R23, !PT ;  /* 0x00000017220a7209 */ /* 0x000fc80007810000 */
[----:B------:R-:W-:Y:S02]  /*4780*/  FMNMX.FTZ R23, R35, R10, !PT ;  /* 0x0000000a23177209 */ /* 0x000fe40007810000 */
[----:B-1----:R-:W-:Y:S02]  /*4790*/  FMNMX.FTZ R6, R14, R11, !PT ;  /* 0x0000000b0e067209 */ /* 0x002fe40007810000 */
[----:B------:R-:W-:-:S03]  /*47a0*/  FMNMX.FTZ R10, R38, R23, !PT ;  /* 0x00000017260a7209 */ /* 0x000fc60007810000 */
[----:B------:R-:W-:-:S04]  /*47b0*/  FADD.FTZ R12, -R6, R17 ;  /* 0x00000011060c7221 */ /* 0x000fc80000010100 */
[-C--:B0-----:R-:W-:Y:S01]  /*47c0*/  FMUL.FTZ R11, R12, R3.reuse ;  /* 0x000000030c0b7220 */ /* 0x081fe20000410000 */
[----:B------:R-:W-:-:S04]  /*47d0*/  FMUL.FTZ R12, R6, R3 ;  /* 0x00000003060c7220 */ /* 0x000fc80000410000 */
[-CC-:B------:R-:W-:Y:S01]  /*47e0*/  FFMA.FTZ R17, R25, R3.reuse, -R12.reuse ;  /* 0x0000000319117223 */ /* 0x180fe2000001080c */
[----:B------:R-:W-:Y:S01]  /*47f0*/  FMNMX.FTZ R25, R39, R10, !PT ;  /* 0x0000000a27197209 */ /* 0x000fe20007810000 */
[-CC-:B------:R-:W-:Y:S01]  /*4800*/  FFMA.FTZ R19, R29, R3.reuse, -R12.reuse ;  /* 0x000000031d137223 */ /* 0x180fe2000001080c */
[-CC-:B------:R-:W-:Y:S01]  /*4810*/  FFMA.FTZ R21, R33, R3.reuse, -R12.reuse ;  /* 0x0000000321157223 */ /* 0x180fe2000001080c */
[--C-:B------:R-:W-:Y:S01]  /*4820*/  FFMA.FTZ R23, R37, R3, -R12.reuse ;  /* 0x0000000325177223 */ /* 0x100fe2000001080c */
[----:B------:R-:W-:Y:S01]  /*4830*/  FMNMX.FTZ R10, R42, R25, !PT ;  /* 0x000000192a0a7209 */ /* 0x000fe20007810000 */
[-CC-:B------:R-:W-:Y:S01]  /*4840*/  FFMA.FTZ R180, R24, R3.reuse, -R12.reuse ;  /* 0x0000000318b47223 */ /* 0x180fe2000001080c */
[-CC-:B------:R-:W-:Y:S01]  /*4850*/  FFMA.FTZ R182, R28, R3.reuse, -R12.reuse ;  /* 0x000000031cb67223 */ /* 0x180fe2000001080c */
[-CC-:B------:R-:W-:Y:S01]  /*4860*/  FFMA.FTZ R14, R72, R3.reuse, -R12.reuse ;  /* 0x00000003480e7223 */ /* 0x180fe2000001080c */
[----:B------:R-:W-:Y:S01]  /*4870*/  FMNMX.FTZ R25, R43, R10, !PT ;  /* 0x0000000a2b197209 */ /* 0x000fe20007810000 */
[-CC-:B------:R-:W-:Y:S01]  /*4880*/  FFMA.FTZ R18, R76, R3.reuse, -R12.reuse ;  /* 0x000000034c127223 */ /* 0x180fe2000001080c */
[-CC-:B------:R-:W-:Y:S01]  /*4890*/  FFMA.FTZ R20, R80, R3.reuse, -R12.reuse ;  /* 0x0000000350147223 */ /* 0x180fe2000001080c */
[--C-:B------:R-:W-:Y:S01]  /*48a0*/  FFMA.FTZ R84, R84, R3, -R12.reuse ;  /* 0x0000000354547223 */ /* 0x100fe2000001080c */
[----:B------:R-:W-:Y:S01]  /*48b0*/  FMNMX.FTZ R10, R46, R25, !PT ;  /* 0x000000192e0a7209 */ /* 0x000fe20007810000 */
[-CC-:B------:R-:W-:Y:S01]  /*48c0*/  FFMA.FTZ R25, R41, R3.reuse, -R12.reuse ;  /* 0x0000000329197223 */ /* 0x180fe2000001080c */
[----:B------:R-:W-:Y:S01]  /*48d0*/  FFMA.FTZ R85, R85, R3, -R12 ;  /* 0x0000000355557223 */ /* 0x000fe2000001080c */
[----:B------:R-:W-:Y:S01]  /*48e0*/  MUFU.EX2 R11, R11 ;  /* 0x0000000b000b7308 */ /* 0x000fe20000000800 */
[----:B------:R-:W-:-:S04]  /*48f0*/  FMNMX.FTZ R29, R47, R10, !PT ;  /* 0x0000000a2f1d7209 */ /* 0x000fc80007810000 */
[----:B------:R-:W-:-:S03]  /*4900*/  FMNMX.FTZ R10, R50, R29, !PT ;  /* 0x0000001d320a7209 */ /* 0x000fc60007810000 */
[----:B------:R-:W0:Y:S01]  /*4910*/  MUFU.EX2 R180, R180 ;  /* 0x000000b400b47308 */ /* 0x000e220000000800 */
[----:B------:R-:W-:-:S04]  /*4920*/  FMNMX.FTZ R29, R51, R10, !PT ;  /* 0x0000000a331d7209 */ /* 0x000fc80007810000 */
[----:B------:R-:W-:Y:S01]  /*4930*/  FMNMX.FTZ R10, R54, R29, !PT ;  /* 0x0000001d360a7209 */ /* 0x000fe20007810000 */
[----:B------:R-:W-:Y:S02]  /*4940*/  FFMA.FTZ R29, R45, R3, -R12 ;  /* 0x000000032d1d7223 */ /* 0x000fe4000001080c */
[----:B------:R-:W1:Y:S01]  /*4950*/  MUFU.EX2 R17, R17 ;  /* 0x0000001100117308 */ /* 0x000e620000000800 */
[----:B------:R-:W-:-:S04]  /*4960*/  FMNMX.FTZ R33, R55, R10, !PT ;  /* 0x0000000a37217209 */ /* 0x000fc80007810000 */
[----:B------:R-:W-:-:S03]  /*4970*/  FMNMX.FTZ R10, R58, R33, !PT ;  /* 0x000000213a0a7209 */ /* 0x000fc60007810000 */
[----:B------:R-:W-:Y:S01]  /*4980*/  MUFU.EX2 R182, R182 ;  /* 0x000000b600b67308 */ /* 0x000fe20000000800 */
[----:B------:R-:W-:Y:S01]  /*4990*/  FMNMX.FTZ R33, R59, R10, !PT ;  /* 0x0000000a3b217209 */ /* 0x000fe20007810000 */
[----:B0-----:R-:W-:-:S03]  /*49a0*/  FFMA.FTZ R8, R11, R8, R180 ;  /* 0x000000080b087223 */ /* 0x001fc600000100b4 */
[----:B------:R-:W-:Y:S01]  /*49b0*/  FMNMX.FTZ R10, R62, R33, !PT ;  /* 0x000000213e0a7209 */ /* 0x000fe20007810000 */
[-CC-:B------:R-:W-:Y:S01]  /*49c0*/  FFMA.FTZ R33, R49, R3.reuse, -R12.reuse ;  /* 0x0000000331217223 */ /* 0x180fe2000001080c */
[-CC-:B------:R-:W-:Y:S01]  /*49d0*/  FFMA.FTZ R49, R65, R3.reuse, -R12.reuse ;  /* 0x0000000341317223 */ /* 0x180fe2000001080c */
[----:B------:R-:W-:Y:S01]  /*49e0*/  FFMA.FTZ R65, R81, R3, -R12 ;  /* 0x0000000351417223 */ /* 0x000fe2000001080c */
[----:B------:R-:W-:Y:S01]  /*49f0*/  FMNMX.FTZ R37, R63, R10, !PT ;  /* 0x0000000a3f257209 */ /* 0x000fe20007810000 */
[----:B------:R-:W-:Y:S01]  /*4a00*/  MUFU.EX2 R19, R19 ;  /* 0x0000001300137308 */ /* 0x000fe20000000800 */
[----:B-1----:R-:W-:Y:S02]  /*4a10*/  F2FP.BF16.F32.PACK_AB R180, R17, R180 ;  /* 0x000000b411b4723e */ /* 0x002fe400000010ff */
[----:B------:R-:W-:-:S04]  /*4a20*/  FMNMX.FTZ R10, R66, R37, !PT ;  /* 0x00000025420a7209 */ /* 0x000fc80007810000 */
[----:B------:R-:W-:Y:S01]  /*4a30*/  FMNMX.FTZ R37, R67, R10, !PT ;  /* 0x0000000a43257209 */ /* 0x000fe20007810000 */
[----:B------:R-:W-:Y:S03]  /*4a40*/  MUFU.EX2 R21, R21 ;  /* 0x0000001500157308 */ /* 0x000fe60000000800 */
[----:B------:R-:W-:Y:S01]  /*4a50*/  FMNMX.FTZ R10, R70, R37, !PT ;  /* 0x00000025460a7209 */ /* 0x000fe20007810000 */
[-CC-:B------:R-:W-:Y:S01]  /*4a60*/  FFMA.FTZ R37, R53, R3.reuse, -R12.reuse ;  /* 0x0000000335257223 */ /* 0x180fe2000001080c */
[----:B------:R-:W-:Y:S02]  /*4a70*/  FFMA.FTZ R53, R69, R3, -R12 ;  /* 0x0000000345357223 */ /* 0x000fe4000001080c */
[----:B------:R-:W-:Y:S01]  /*4a80*/  FMNMX.FTZ R41, R71, R10, !PT ;  /* 0x0000000a47297209 */ /* 0x000fe20007810000 */
[----:B------:R-:W-:Y:S03]  /*4a90*/  MUFU.EX2 R23, R23 ;  /* 0x0000001700177308 */ /* 0x000fe60000000800 */
[----:B------:R-:W-:-:S04]  /*4aa0*/  FMNMX.FTZ R10, R74, R41, !PT ;  /* 0x000000294a0a7209 */ /* 0x000fc80007810000 */
[----:B------:R-:W-:Y:S01]  /*4ab0*/  FMNMX.FTZ R41, R75, R10, !PT ;  /* 0x0000000a4b297209 */ /* 0x000fe20007810000 */
[----:B------:R-:W-:Y:S03]  /*4ac0*/  MUFU.EX2 R25, R25 ;  /* 0x0000001900197308 */ /* 0x000fe60000000800 */
[----:B------:R-:W-:Y:S01]  /*4ad0*/  FMNMX.FTZ R10, R78, R41, !PT ;  /* 0x000000294e0a7209 */ /* 0x000fe20007810000 */
[----:B------:R-:W-:-:S03]  /*4ae0*/  FFMA.FTZ R41, R57, R3, -R12 ;  /* 0x0000000339297223 */ /* 0x000fc6000001080c */
[----:B------:R-:W-:Y:S01]  /*4af0*/  FMNMX.FTZ R45, R79, R10, !PT ;  /* 0x0000000a4f2d7209 */ /* 0x000fe20007810000 */
[----:B------:R-:W-:Y:S03]  /*4b00*/  MUFU.EX2 R29, R29 ;  /* 0x0000001d001d7308 */ /* 0x000fe60000000800 */
[----:B------:R-:W-:-:S04]  /*4b10*/  FMNMX.FTZ R10, R82, R45, !PT ;  /* 0x0000002d520a7209 */ /* 0x000fc80007810000 */
[----:B------:R-:W-:Y:S01]  /*4b20*/  FMNMX.FTZ R45, R83, R10, !PT ;  /* 0x0000000a532d7209 */ /* 0x000fe20007810000 */
[----:B------:R-:W-:Y:S03]  /*4b30*/  MUFU.EX2 R33, R33 ;  /* 0x0000002100217308 */ /* 0x000fe60000000800 */
[----:B------:R-:W-:Y:S01]  /*4b40*/  FMNMX.FTZ R10, R86, R45, !PT ;  /* 0x0000002d560a7209 */ /* 0x000fe20007810000 */
[-CC-:B------:R-:W-:Y:S01]  /*4b50*/  FFMA.FTZ R45, R61, R3.reuse, -R12.reuse ;  /* 0x000000033d2d7223 */ /* 0x180fe2000001080c */
[----:B------:R-:W-:Y:S02]  /*4b60*/  FFMA.FTZ R61, R77, R3, -R12 ;  /* 0x000000034d3d7223 */ /* 0x000fe4000001080c */
[----:B------:R-:W-:Y:S01]  /*4b70*/  FMNMX.FTZ R10, R87, R10, !PT ;  /* 0x0000000a570a7209 */ /* 0x000fe20007810000 */
[----:B------:R-:W-:Y:S04]  /*4b80*/  MUFU.EX2 R37, R37 ;  /* 0x0000002500257308 */ /* 0x000fe80000000800 */
[----:B------:R-:W0:Y:S04]  /*4b90*/  SHFL.BFLY PT, R57, R10, 0x2, 0x1f ;  /* 0x0c401f000a397f89 */ /* 0x000e2800000e0000 */
[----:B------:R-:W-:Y:S08]  /*4ba0*/  MUFU.EX2 R41, R41 ;  /* 0x0000002900297308 */ /* 0x000ff00000000800 */
[----:B------:R-:W-:Y:S01]  /*4bb0*/  MUFU.EX2 R45, R45 ;  /* 0x0000002d002d7308 */ /* 0x000fe20000000800 */
[----:B------:R-:W-:-:S02]  /*4bc0*/  WARPGROUP.DEPBAR.LE gsb0, 0x0 ;  /* 0x00008000000079c5 */ /* 0x000fc40000010000 */
[----:B------:R-:W-:Y:S01]  /*4bd0*/  WARPGROUP.ARRIVE ;  /* 0x00000000000079c5 */ /* 0x000fe20000000000 */
[-CC-:B------:R-:W-:Y:S01]  /*4be0*/  FFMA.FTZ R176, R32, R3.reuse, -R12.reuse ;  /* 0x0000000320b07223 */ /* 0x180fe2000001080c */
[----:B------:R-:W-:-:S03]  /*4bf0*/  FFMA.FTZ R178, R36, R3, -R12 ;  /* 0x0000000324b27223 */ /* 0x000fc6000001080c */
[----:B------:R-:W-:Y:S01]  /*4c00*/  MUFU.EX2 R49, R49 ;  /* 0x0000003100317308 */ /* 0x000fe20000000800 */
[----:B------:R-:W-:Y:S01]  /*4c10*/  HGMMA.64x128x16.F32.BF16 R88, R172, gdesc[UR8].tnspB, R88, gsb0 ;  /* 0x41e00008ac587df0 */ /* 0x000fe20008001858 */
[----:B------:R-:W-:Y:S01]  /*4c20*/  UIADD3 UR10, UR6, 0x180, URZ ;  /* 0x00000180060a7890 */ /* 0x000fe2000fffe03f */
[----:B0-----:R-:W-:Y:S01]  /*4c30*/  FMNMX.FTZ R22, R10, R57, !PT ;  /* 0x000000390a167209 */ /* 0x001fe20007810000 */
[----:B------:R-:W-:Y:S01]  /*4c40*/  UMOV UR11, 0x40000040 ;  /* 0x40000040000b7882 */ /* 0x000fe20000000000 */
[----:B------:R-:W-:-:S03]  /*4c50*/  FFMA.FTZ R57, R73, R3, -R12 ;  /* 0x0000000349397223 */ /* 0x000fc6000001080c */
[----:B------:R-:W-:Y:S01]  /*4c60*/  MUFU.EX2 R176, R176 ;  /* 0x000000b000b07308 */ /* 0x000fe20000000800 */
[----:B------:R-:W0:Y:S07]  /*4c70*/  SHFL.BFLY PT, R69, R22, 0x1, 0x1f ;  /* 0x0c201f0016457f89 */ /* 0x000e2e00000e0000 */
[----:B------:R-:W-:Y:S08]  /*4c80*/  MUFU.EX2 R178, R178 ;  /* 0x000000b200b27308 */ /* 0x000ff00000000800 */
[----:B------:R-:W-:Y:S08]  /*4c90*/  MUFU.EX2 R53, R53 ;  /* 0x0000003500357308 */ /* 0x000ff00000000800 */
[----:B------:R-:W-:Y:S01]  /*4ca0*/  MUFU.EX2 R14, R14 ;  /* 0x0000000e000e7308 */ /* 0x000fe20000000800 */
[----:B0-----:R-:W-:-:S05]  /*4cb0*/  FMNMX.FTZ R10, R22, R69, !PT ;  /* 0x00000045160a7209 */ /* 0x001fca0007810000 */
[-C--:B------:R-:W-:Y:S02]  /*4cc0*/  FMUL.FTZ R28, R10, R3.reuse ;  /* 0x000000030a1c7220 */ /* 0x080fe40000410000 */
[----:B------:R-:W-:Y:S02]  /*4cd0*/  MUFU.EX2 R57, R57 ;  /* 0x0000003900397308 */ /* 0x000fe40000000800 */
        /* <DEDUP_REMOVED lines=15> */
[-CC-:B0-----:R-:W-:Y:S01]  /*4dd0*/  FFMA.FTZ R26, R55, R3.reuse, -R28.reuse ;  /* 0x00000003371a7223 */ /* 0x181fe2000001081c */
[-CC-:B------:R-:W-:Y:S01]  /*4de0*/  FFMA.FTZ R62, R62, R3.reuse, -R28.reuse ;  /* 0x000000033e3e7223 */ /* 0x180fe2000001081c */
[-CC-:B------:R-:W-:Y:S01]  /*4df0*/  FFMA.FTZ R63, R63, R3.reuse, -R28.reuse ;  /* 0x000000033f3f7223 */ /* 0x180fe2000001081c */
[-CC-:B------:R-:W-:Y:S01]  /*4e00*/  FFMA.FTZ R66, R66, R3.reuse, -R28.reuse ;  /* 0x0000000342427223 */ /* 0x180fe2000001081c */
[-CC-:B------:R-:W-:Y:S01]  /*4e10*/  FFMA.FTZ R67, R67, R3.reuse, -R28.reuse ;  /* 0x0000000343437223 */ /* 0x180fe2000001081c */
[-CC-:B------:R-:W-:Y:S01]  /*4e20*/  FFMA.FTZ R70, R70, R3.reuse, -R28.reuse ;  /* 0x0000000346467223 */ /* 0x180fe2000001081c */
[-CC-:B------:R-:W-:Y:S01]  /*4e30*/  FFMA.FTZ R71, R71, R3.reuse, -R28.reuse ;  /* 0x0000000347477223 */ /* 0x180fe2000001081c */
[----:B------:R0:W-:Y:S01]  /*4e40*/  MUFU.EX2 R36, R30 ;  /* 0x0000001e00247308 */ /* 0x0001e20000000800 */
[----:B-1----:R-:W-:Y:S01]  /*4e50*/  MOV R27, UR39 ;  /* 0x00000027001b7c02 */ /* 0x002fe20008000f00 */
[-CC-:B------:R-:W-:Y:S01]  /*4e60*/  FFMA.FTZ R74, R74, R3.reuse, -R28.reuse ;  /* 0x000000034a4a7223 */ /* 0x180fe2000001081c */
[-CC-:B------:R-:W-:Y:S01]  /*4e70*/  FFMA.FTZ R75, R75, R3.reuse, -R28.reuse ;  /* 0x000000034b4b7223 */ /* 0x180fe2000001081c */
[-CC-:B------:R-:W-:Y:S01]  /*4e80*/  FFMA.FTZ R78, R78, R3.reuse, -R28.reuse ;  /* 0x000000034e4e7223 */ /* 0x180fe2000001081c */
[----:B------:R-:W-:Y:S01]  /*4e90*/  FFMA.FTZ R79, R79, R3, -R28 ;  /* 0x000000034f4f7223 */ /* 0x000fe2000001081c */
[----:B------:R-:W-:-:S02]  /*4ea0*/  @!P1 VIADD R27, R27, 0x34840 ;  /* 0x000348401b1b9836 */ /* 0x000fc40000000000 */
[-CC-:B------:R-:W-:Y:S01]  /*4eb0*/  FFMA.FTZ R82, R82, R3.reuse, -R28.reuse ;  /* 0x0000000352527223 */ /* 0x180fe2000001081c */
[----:B------:R-:W1:Y:S01]  /*4ec0*/  MUFU.EX2 R31, R31 ;  /* 0x0000001f001f7308 */ /* 0x000e620000000800 */
[----:B0-----:R-:W-:Y:S02]  /*4ed0*/  IMAD.U32 R30, RZ, RZ, UR7 ;  /* 0x00000007ff1e7e24 */ /* 0x001fe4000f8e00ff */
[-CC-:B------:R-:W-:Y:S01]  /*4ee0*/  FFMA.FTZ R83, R83, R3.reuse, -R28.reuse ;  /* 0x0000000353537223 */ /* 0x180fe2000001081c */
[----:B------:R-:W-:Y:S01]  /*4ef0*/  @!P1 PRMT R27, RZ, 0x654, R27 ;  /* 0x00000654ff1b9816 */ /* 0x000fe2000000001b */
[----:B------:R-:W-:Y:S01]  /*4f00*/  FFMA.FTZ R86, R86, R3, -R28 ;  /* 0x0000000356567223 */ /* 0x000fe2000001081c */
[----:B------:R-:W-:Y:S02]  /*4f10*/  @!P1 VIADD R30, R30, 0x34860 ;  /* 0x000348601e1e9836 */ /* 0x000fe40000000000 */
[----:B------:R-:W-:Y:S03]  /*4f20*/  MUFU.EX2 R34, R34 ;  /* 0x0000002200227308 */ /* 0x000fe60000000800 */
[----:B------:R-:W-:-:S05]  /*4f30*/  @!P1 PRMT R30, RZ, 0x654, R30 ;  /* 0x00000654ff1e9816 */ /* 0x000fca000000001e */
[----:B------:R-:W0:Y:S01]  /*4f40*/  MUFU.EX2 R35, R35 ;  /* 0x0000002300237308 */ /* 0x000e220000000800 */
[----:B-1----:R-:W-:-:S07]  /*4f50*/  F2FP.BF16.F32.PACK_AB R183, R31, R36 ;  /* 0x000000241fb7723e */ /* 0x002fce00000010ff */
[----:B------:R-:W-:Y:S08]  /*4f60*/  MUFU.EX2 R38, R38 ;  /* 0x0000002600267308 */ /* 0x000ff00000000800 */
[----:B------:R-:W1:Y:S01]  /*4f70*/  MUFU.EX2 R39, R39 ;  /* 0x0000002700277308 */ /* 0x000e620000000800 */
[----:B0-----:R-:W-:-:S07]  /*4f80*/  F2FP.BF16.F32.PACK_AB R177, R35, R34 ;  /* 0x0000002223b1723e */ /* 0x001fce00000010ff */
[----:B------:R-:W-:Y:S08]  /*4f90*/  MUFU.EX2 R42, R42 ;  /* 0x0000002a002a7308 */ /* 0x000ff00000000800 */
[----:B------:R-:W0:Y:S01]  /*4fa0*/  MUFU.EX2 R43, R43 ;  /* 0x0000002b002b7308 */ /* 0x000e220000000800 */
[----:B-1----:R-:W-:-:S07]  /*4fb0*/  F2FP.BF16.F32.PACK_AB R179, R39, R38 ;  /* 0x0000002627b3723e */ /* 0x002fce00000010ff */
[----:B------:R-:W-:Y:S08]  /*4fc0*/  MUFU.EX2 R47, R47 ;  /* 0x0000002f002f7308 */ /* 0x000ff00000000800 */
[----:B------:R-:W-:Y:S01]  /*4fd0*/  MUFU.EX2 R24, R24 ;  /* 0x0000001800187308 */ /* 0x000fe20000000800 */
[----:B------:R-:W-:Y:S02]  /*4fe0*/  WARPGROUP.DEPBAR.LE gsb0, 0x0 ;  /* 0x00008000000079c5 */ /* 0x000fe40000010000 */
[----:B------:R-:W-:Y:S01]  /*4ff0*/  WARPGROUP.ARRIVE ;  /* 0x00000000000079c5 */ /* 0x000fe20000000000 */
[-CC-:B------:R-:W-:Y:S01]  /*5000*/  FFMA.FTZ R172, R40, R3.reuse, -R12.reuse ;  /* 0x0000000328ac7223 */ /* 0x180fe2000001080c */
[-C--:B------:R-:W-:Y:S01]  /*5010*/  FFMA.FTZ R174, R44, R3.reuse, -R12 ;  /* 0x000000032cae7223 */ /* 0x080fe2000001080c */
[----:B------:R-:W-:-:S02]  /*5020*/  FFMA.FTZ R175, R46, R3, -R28 ;  /* 0x000000032eaf7223 */ /* 0x000fc4000001081c */
[----:B------:R-:W-:Y:S01]  /*5030*/  MUFU.EX2 R26, R26 ;  /* 0x0000001a001a7308 */ /* 0x000fe20000000800 */
[----:B0-----:R-:W-:Y:S01]  /*5040*/  F2FP.BF16.F32.PACK_AB R173, R43, R42 ;  /* 0x0000002a2bad723e */ /* 0x001fe200000010ff */
[----:B------:R-:W-:Y:S01]  /*5050*/  HGMMA.64x128x16.F32.BF16 R88, R168, gdesc[UR8].tnspB, R88, gsb0 ;  /* 0x41e00008a8587df0 */ /* 0x000fe20008001858 */
[----:B------:R-:W-:Y:S01]  /*5060*/  UIADD3 UR10, UR6, 0x200, URZ ;  /* 0x00000200060a7890 */ /* 0x000fe2000fffe03f */
[----:B------:R-:W-:-:S04]  /*5070*/  UMOV UR11, 0x40000040 ;  /* 0x40000040000b7882 */ /* 0x000fc80000000000 */
[----:B------:R-:W-:Y:S08]  /*5080*/  MUFU.EX2 R172, R172 ;  /* 0x000000ac00ac7308 */ /* 0x000ff00000000800 */
        /* <DEDUP_REMOVED lines=14> */
[----:B------:R-:W-:Y:S01]  /*5170*/  MUFU.EX2 R86, R86 ;  /* 0x0000005600567308 */ /* 0x000fe20000000800 */
[----:B------:R-:W-:-:S02]  /*5180*/  WARPGROUP.DEPBAR.LE gsb0, 0x0 ;  /* 0x00008000000079c5 */ /* 0x000fc40000010000 */
[----:B------:R-:W-:Y:S01]  /*5190*/  WARPGROUP.ARRIVE ;  /* 0x00000000000079c5 */ /* 0x000fe20000000000 */
[-CC-:B------:R-:W-:Y:S01]  /*51a0*/  FFMA.FTZ R168, R48, R3.reuse, -R12.reuse ;  /* 0x0000000330a87223 */ /* 0x180fe2000001080c */
[-C--:B------:R-:W-:Y:S01]  /*51b0*/  FFMA.FTZ R170, R52, R3.reuse, -R12 ;  /* 0x0000000334aa7223 */ /* 0x080fe2000001080c */
[-CC-:B------:R-:W-:Y:S01]  /*51c0*/  FFMA.FTZ R169, R50, R3.reuse, -R28.reuse ;  /* 0x0000000332a97223 */ /* 0x180fe2000001081c */
[----:B------:R-:W-:Y:S02]  /*51d0*/  FFMA.FTZ R171, R54, R3, -R28 ;  /* 0x0000000336ab7223 */ /* 0x000fe4000001081c */
[----:B------:R-:W-:Y:S01]  /*51e0*/  HGMMA.64x128x16.F32.BF16 R88, R152, gdesc[UR8].tnspB, R88, gsb0 ;  /* 0x41e0000898587df0 */ /* 0x000fe20008001858 */
[----:B------:R-:W-:Y:S01]  /*51f0*/  UIADD3 UR10, UR6, 0x280, URZ ;  /* 0x00000280060a7890 */ /* 0x000fe2000fffe03f */
[----:B------:R-:W-:Y:S01]  /*5200*/  MUFU.EX2 R168, R168 ;  /* 0x000000a800a87308 */ /* 0x000fe20000000800 */
[----:B------:R-:W-:-:S07]  /*5210*/  UMOV UR11, 0x40000040 ;  /* 0x40000040000b7882 */ /* 0x000fce0000000000 */
[----:B------:R-:W-:Y:S08]  /*5220*/  MUFU.EX2 R169, R169 ;  /* 0x000000a900a97308 */ /* 0x000ff00000000800 */
[----:B------:R-:W-:Y:S08]  /*5230*/  MUFU.EX2 R170, R170 ;  /* 0x000000aa00aa7308 */ /* 0x000ff00000000800 */
[----:B------:R-:W-:Y:S01]  /*5240*/  MUFU.EX2 R171, R171 ;  /* 0x000000ab00ab7308 */ /* 0x000fe20000000800 */
[----:B------:R-:W-:-:S02]  /*5250*/  WARPGROUP.DEPBAR.LE gsb0, 0x0 ;  /* 0x00008000000079c5 */ /* 0x000fc40000010000 */
[----:B------:R-:W-:Y:S01]  /*5260*/  WARPGROUP.ARRIVE ;  /* 0x00000000000079c5 */ /* 0x000fe20000000000 */
[-CC-:B------:R-:W-:Y:S01]  /*5270*/  FFMA.FTZ R152, R56, R3.reuse, -R12.reuse ;  /* 0x0000000338987223 */ /* 0x180fe2000001080c */
[-C--:B------:R-:W-:Y:S01]  /*5280*/  FFMA.FTZ R154, R60, R3.reuse, -R12 ;  /* 0x000000033c9a7223 */ /* 0x080fe2000001080c */
[-CC-:B------:R-:W-:Y:S02]  /*5290*/  FFMA.FTZ R153, R58, R3.reuse, -R28.reuse ;  /* 0x000000033a997223 */ /* 0x180fe4000001081c */
[----:B------:R-:W-:Y:S01]  /*52a0*/  MUFU.EX2 R155, R62 ;  /* 0x0000003e009b7308 */ /* 0x000fe20000000800 */
[----:B------:R-:W-:Y:S01]  /*52b0*/  FFMA.FTZ R28, R87, R3, -R28 ;  /* 0x00000003571c7223 */ /* 0x000fe2000001081c */
[----:B------:R-:W-:Y:S01]  /*52c0*/  HGMMA.64x128x16.F32.BF16 R88, R156, gdesc[UR8].tnspB, R88, gsb0 ;  /* 0x41e000089c587df0 */ /* 0x000fe20008001858 */
[----:B------:R-:W-:Y:S01]  /*52d0*/  UIADD3 UR10, UR6, 0x300, URZ ;  /* 0x00000300060a7890 */ /* 0x000fe2000fffe03f */
[----:B------:R-:W-:Y:S01]  /*52e0*/  UMOV UR11, 0x40000040 ;  /* 0x40000040000b7882 */ /* 0x000fe20000000000 */
[----:B------:R-:W-:-:S03]  /*52f0*/  UIADD3 UR6, UR6, 0x380, URZ ;  /* 0x0000038006067890 */ /* 0x000fc6000fffe03f */
        /* <DEDUP_REMOVED lines=8> */
[----:B------:R-:W-:Y:S02]  /*5380*/  FADD.FTZ R12, -R10, R15 ;  /* 0x0000000f0a0c7221 */ /* 0x000fe40000010100 */
[----:B------:R-:W-:Y:S01]  /*5390*/  MUFU.EX2 R157, R66 ;  /* 0x00000042009d7308 */ /* 0x000fe20000000800 */
[----:B------:R-:W-:Y:S01]  /*53a0*/  HGMMA.64x128x16.F32.BF16 R88, R160, gdesc[UR8].tnspB, R88, gsb0 ;  /* 0x41e00008a0587df0 */ /* 0x000fe20008001858 */
[----:B------:R-:W-:Y:S01]  /*53b0*/  UMOV UR10, UR6 ;  /* 0x00000006000a7c82 */ /* 0x000fe20008000000 */
[----:B------:R-:W-:Y:S01]  /*53c0*/  UMOV UR11, 0x40000040 ;  /* 0x40000040000b7882 */ /* 0x000fe20000000000 */
[----:B------:R-:W-:-:S04]  /*53d0*/  FMUL.FTZ R12, R12, R3 ;  /* 0x000000030c0c7220 */ /* 0x000fc80000410000 */
[----:B------:R-:W-:Y:S08]  /*53e0*/  MUFU.EX2 R156, R156 ;  /* 0x0000009c009c7308 */ /* 0x000ff00000000800 */
[----:B------:R-:W0:Y:S08]  /*53f0*/  MUFU.EX2 R12, R12 ;  /* 0x0000000c000c7308 */ /* 0x000e300000000800 */
[----:B------:R-:W-:Y:S08]  /*5400*/  MUFU.EX2 R158, R158 ;  /* 0x0000009e009e7308 */ /* 0x000ff00000000800 */
[----:B------:R-:W-:Y:S01]  /*5410*/  MUFU.EX2 R159, R70 ;  /* 0x00000046009f7308 */ /* 0x000fe20000000800 */
[----:B0-----:R-:W-:Y:S01]  /*5420*/  FFMA.FTZ R7, R12, R7, R181 ;  /* 0x000000070c077223 */ /* 0x001fe200000100b5 */
[----:B------:R-:W-:-:S03]  /*5430*/  F2FP.BF16.F32.PACK_AB R181, R32, R181 ;  /* 0x000000b520b5723e */ /* 0x000fc600000010ff */
[----:B------:R-:W-:-:S03]  /*5440*/  FADD.FTZ R7, R32, R7 ;  /* 0x0000000720077221 */ /* 0x000fc60000010000 */
[----:B------:R-:W0:Y:S01]  /*5450*/  MUFU.EX2 R15, R85 ;  /* 0x00000055000f7308 */ /* 0x000e220000000800 */
[----:B------:R-:W-:-:S04]  /*5460*/  FADD.FTZ R7, R36, R7 ;  /* 0x0000000724077221 */ /* 0x000fc80000010000 */
[----:B------:R-:W-:-:S04]  /*5470*/  FADD.FTZ R7, R31, R7 ;  /* 0x000000071f077221 */ /* 0x000fc80000010000 */
[----:B------:R-:W-:-:S04]  /*5480*/  FADD.FTZ R7, R34, R7 ;  /* 0x0000000722077221 */ /* 0x000fc80000010000 */
[----:B------:R-:W-:-:S04]  /*5490*/  FADD.FTZ R7, R35, R7 ;  /* 0x0000000723077221 */ /* 0x000fc80000010000 */
[----:B------:R-:W-:-:S04]  /*54a0*/  FADD.FTZ R7, R38, R7 ;  /* 0x0000000726077221 */ /* 0x000fc80000010000 */
[----:B------:R-:W-:-:S04]  /*54b0*/  FADD.FTZ R7, R39, R7 ;  /* 0x0000000727077221 */ /* 0x000fc80000010000 */
[----:B------:R-:W-:Y:S01]  /*54c0*/  FADD.FTZ R7, R42, R7 ;  /* 0x000000072a077221 */ /* 0x000fe20000010000 */
[----:B------:R-:W-:Y:S02]  /*54d0*/  WARPGROUP.DEPBAR.LE gsb0, 0x0 ;  /* 0x00008000000079c5 */ /* 0x000fe40000010000 */
[----:B------:R-:W-:Y:S01]  /*54e0*/  WARPGROUP.ARRIVE ;  /* 0x00000000000079c5 */ /* 0x000fe20000000000 */
[----:B------:R-:W1:Y:S01]  /*54f0*/  MUFU.EX2 R161, R74 ;  /* 0x0000004a00a17308 */ /* 0x000e620000000800 */
[----:B------:R-:W-:Y:S02]  /*5500*/  F2FP.BF16.F32.PACK_AB R160, R57, R14 ;  /* 0x0000000e39a0723e */ /* 0x000fe400000010ff */
[----:B------:R-:W-:Y:S02]  /*5510*/  F2FP.BF16.F32.PACK_AB R162, R61, R18 ;  /* 0x000000123da2723e */ /* 0x000fe400000010ff */
[----:B------:R-:W-:Y:S03]  /*5520*/  HGMMA.64x128x16.F32.BF16 R88, R164, gdesc[UR8].tnspB, R88, gsb0 ;  /* 0x41e00008a4587df0 */ /* 0x000fe60008001858 */
[----:B------:R-:W2:Y:S01]  /*5530*/  MUFU.EX2 R163, R78 ;  /* 0x0000004e00a37308 */ /* 0x000ea20000000800 */
[----:B------:R-:W-:-:S02]  /*5540*/  WARPGROUP.DEPBAR.LE gsb0, 0x0 ;  /* 0x00008000000079c5 */ /* 0x000fc40000010000 */
[----:B------:R3:W-:Y:S05]  /*5550*/  @!P1 SYNCS.ARRIVE.TRANS64.RED.A1T0 RZ, [R27+URZ], RZ ;  /* 0x000000ff1bff99a7 */ /* 0x0007ea000810043f */
[----:B------:R-:W4:Y:S01]  /*5560*/  MUFU.EX2 R165, R82 ;  /* 0x0000005200a57308 */ /* 0x000f220000000800 */
[----:B0-----:R-:W-:Y:S02]  /*5570*/  F2FP.BF16.F32.PACK_AB R166, R15, R22 ;  /* 0x000000160fa6723e */ /* 0x001fe400000010ff */
[----:B------:R-:W-:Y:S02]  /*5580*/  F2FP.BF16.F32.PACK_AB R164, R65, R20 ;  /* 0x0000001441a4723e */ /* 0x000fe400000010ff */
[----:B------:R-:W-:Y:S01]  /*5590*/  F2FP.BF16.F32.PACK_AB R167, R28, R86 ;  /* 0x000000561ca7723e */ /* 0x000fe200000010ff */
[----:B---3--:R-:W-:Y:S01]  /*55a0*/  FADD.FTZ R27, R17, R8 ;  /* 0x00000008111b7221 */ /* 0x008fe20000010000 */
[----:B------:R0:W-:Y:S03]  /*55b0*/  @!P1 SYNCS.ARRIVE.TRANS64.RED.A1T0 RZ, [R30+URZ], RZ ;  /* 0x000000ff1eff99a7 */ /* 0x0001e6000810043f */
[----:B------:R-:W-:Y:S01]  /*55c0*/  FADD.FTZ R8, R182, R27 ;  /* 0x0000001bb6087221 */ /* 0x000fe20000010000 */
[----:B------:R-:W-:-:S03]  /*55d0*/  F2FP.BF16.F32.PACK_AB R182, R19, R182 ;  /* 0x000000b613b6723e */ /* 0x000fc600000010ff */
[----:B------:R-:W-:-:S04]  /*55e0*/  FADD.FTZ R27, R19, R8 ;  /* 0x00000008131b7221 */ /* 0x000fc80000010000 */
        /* <DEDUP_REMOVED lines=8> */
[----:B------:R-:W-:Y:S01]  /*5670*/  FADD.FTZ R27, R25, R8 ;  /* 0x00000008191b7221 */ /* 0x000fe20000010000 */
[----:B------:R-:W-:-:S03]  /*5680*/  FADD.FTZ R8, R43, R7 ;  /* 0x000000072b087221 */ /* 0x000fc60000010000 */
[----:B0-----:R-:W-:Y:S01]  /*5690*/  FADD.FTZ R30, R174, R27 ;  /* 0x0000001bae1e7221 */ /* 0x001fe20000010000 */
[----:B------:R-:W-:Y:S01]  /*56a0*/  FADD.FTZ R8, R175, R8 ;  /* 0x00000008af087221 */ /* 0x000fe20000010000 */
[C---:B------:R-:W-:Y:S02]  /*56b0*/  F2FP.BF16.F32.PACK_AB R174, R29.reuse, R174 ;  /* 0x000000ae1dae723e */ /* 0x040fe400000010ff */
[----:B------:R-:W-:Y:S01]  /*56c0*/  FADD.FTZ R7, R29, R30 ;  /* 0x0000001e1d077221 */ /* 0x000fe20000010000 */
[C---:B------:R-:W-:Y:S01]  /*56d0*/  FADD.FTZ R8, R47.reuse, R8 ;  /* 0x000000082f087221 */ /* 0x040fe20000010000 */
[----:B------:R-:W-:Y:S02]  /*56e0*/  F2FP.BF16.F32.PACK_AB R175, R47, R175 ;  /* 0x000000af2faf723e */ /* 0x000fe400000010ff */
[----:B------:R-:W-:Y:S01]  /*56f0*/  FADD.FTZ R30, R168, R7 ;  /* 0x00000007a81e7221 */ /* 0x000fe20000010000 */
[----:B------:R-:W-:Y:S01]  /*5700*/  FADD.FTZ R7, R169, R8 ;  /* 0x00000008a9077221 */ /* 0x000fe20000010000 */
[----:B------:R-:W-:-:S02]  /*5710*/  F2FP.BF16.F32.PACK_AB R169, R24, R169 ;  /* 0x000000a918a9723e */ /* 0x000fc400000010ff */
[C---:B------:R-:W-:Y:S01]  /*5720*/  FADD.FTZ R17, R33.reuse, R30 ;  /* 0x0000001e21117221 */ /* 0x040fe20000010000 */
[----:B------:R-:W-:Y:S01]  /*5730*/  FADD.FTZ R8, R24, R7 ;  /* 0x0000000718087221 */ /* 0x000fe20000010000 */
[----:B------:R-:W-:Y:S02]  /*5740*/  F2FP.BF16.F32.PACK_AB R168, R33, R168 ;  /* 0x000000a821a8723e */ /* 0x000fe400000010ff */
[----:B------:R-:W-:Y:S01]  /*5750*/  FADD.FTZ R30, R170, R17 ;  /* 0x00000011aa1e7221 */ /* 0x000fe20000010000 */
[----:B------:R-:W-:Y:S01]  /*5760*/  FADD.FTZ R7, R171, R8 ;  /* 0x00000008ab077221 */ /* 0x000fe20000010000 */
[C---:B------:R-:W-:Y:S02]  /*5770*/  F2FP.BF16.F32.PACK_AB R170, R37.reuse, R170 ;  /* 0x000000aa25aa723e */ /* 0x040fe400000010ff */
[----:B------:R-:W-:Y:S01]  /*5780*/  FADD.FTZ R17, R37, R30 ;  /* 0x0000001e25117221 */ /* 0x000fe20000010000 */
[C---:B------:R-:W-:Y:S01]  /*5790*/  FADD.FTZ R8, R26.reuse, R7 ;  /* 0x000000071a087221 */ /* 0x040fe20000010000 */
[----:B------:R-:W-:-:S02]  /*57a0*/  F2FP.BF16.F32.PACK_AB R171, R26, R171 ;  /* 0x000000ab1aab723e */ /* 0x000fc400000010ff */
[----:B------:R-:W-:Y:S01]  /*57b0*/  FADD.FTZ R30, R152, R17 ;  /* 0x00000011981e7221 */ /* 0x000fe20000010000 */
        /* <DEDUP_REMOVED lines=8> */
[----:B------:R-:W-:Y:S01]  /*5840*/  FADD.FTZ R7, R45, R30 ;  /* 0x0000001e2d077221 */ /* 0x000fe20000010000 */
[C---:B------:R-:W-:Y:S01]  /*5850*/  FADD.FTZ R8, R63.reuse, R8 ;  /* 0x000000083f087221 */ /* 0x040fe20000010000 */
        /* <DEDUP_REMOVED lines=14> */
[----:B-1----:R-:W-:Y:S01]  /*5940*/  FADD.FTZ R8, R161, R8 ;  /* 0x00000008a1087221 */ /* 0x002fe20000010000 */
[----:B------:R-:W-:-:S02]  /*5950*/  F2FP.BF16.F32.PACK_AB R161, R75, R161 ;  /* 0x000000a14ba1723e */ /* 0x000fc400000010ff */
[----:B------:R-:W-:Y:S01]  /*5960*/  FADD.FTZ R7, R57, R24 ;  /* 0x0000001839077221 */ /* 0x000fe20000010000 */
[----:B------:R-:W-:Y:S01]  /*5970*/  FADD.FTZ R8, R75, R8 ;  /* 0x000000084b087221 */ /* 0x000fe20000010000 */
[----:B------:R-:W-:Y:S02]  /*5980*/  MOV R17, R6 ;  /* 0x0000000600117202 */ /* 0x000fe40000000f00 */
[----:B------:R-:W-:Y:S01]  /*5990*/  FADD.FTZ R24, R18, R7 ;  /* 0x0000000712187221 */ /* 0x000fe20000010000 */
[----:B--2---:R-:W-:Y:S01]  /*59a0*/  FADD.FTZ R8, R163, R8 ;  /* 0x00000008a3087221 */ /* 0x004fe20000010000 */
[----:B------:R-:W-:Y:S02]  /*59b0*/  F2FP.BF16.F32.PACK_AB R163, R79, R163 ;  /* 0x000000a34fa3723e */ /* 0x000fe400000010ff */
[----:B------:R-:W-:Y:S01]  /*59c0*/  FADD.FTZ R7, R61, R24 ;  /* 0x000000183d077221 */ /* 0x000fe20000010000 */
[----:B------:R-:W-:-:S03]  /*59d0*/  FADD.FTZ R8, R79, R8 ;  /* 0x000000084f087221 */ /* 0x000fc60000010000 */
[----:B------:R-:W-:Y:S01]  /*59e0*/  FADD.FTZ R14, R20, R7 ;  /* 0x00000007140e7221 */ /* 0x000fe20000010000 */
[----:B----4-:R-:W-:Y:S01]  /*59f0*/  FADD.FTZ R8, R165, R8 ;  /* 0x00000008a5087221 */ /* 0x010fe20000010000 */
[----:B------:R-:W-:Y:S02]  /*5a00*/  F2FP.BF16.F32.PACK_AB R165, R83, R165 ;  /* 0x000000a553a5723e */ /* 0x000fe400000010ff */
[----:B------:R-:W-:-:S04]  /*5a10*/  FADD.FTZ R7, R65, R14 ;  /* 0x0000000e41077221 */ /* 0x000fc80000010000 */
[----:B------:R-:W-:Y:S01]  /*5a20*/  FADD.FTZ R14, R22, R7 ;  /* 0x00000007160e7221 */ /* 0x000fe20000010000 */
[----:B------:R-:W-:-:S03]  /*5a30*/  FADD.FTZ R7, R83, R8 ;  /* 0x0000000853077221 */ /* 0x000fc60000010000 */
[----:B------:R-:W-:Y:S01]  /*5a40*/  FADD.FTZ R8, R15, R14 ;  /* 0x0000000e0f087221 */ /* 0x000fe20000010000 */
[----:B------:R-:W-:Y:S01]  /*5a50*/  FADD.FTZ R7, R86, R7 ;  /* 0x0000000756077221 */ /* 0x000fe20000010000 */
[----:B------:R-:W-:Y:S02]  /*5a60*/  IMAD.MOV.U32 R14, RZ, RZ, R9 ;  /* 0x000000ffff0e7224 */ /* 0x000fe400078e0009 */
[----:B------:R-:W-:Y:S02]  /*5a70*/  IMAD.MOV.U32 R15, RZ, RZ, R10 ;  /* 0x000000ffff0f7224 */ /* 0x000fe400078e000a */
[----:B------:R-:W-:Y:S01]  /*5a80*/  FADD.FTZ R7, R28, R7 ;  /* 0x000000071c077221 */ /* 0x000fe20000010000 */
[----:B------:R-:W-:Y:S06]  /*5a90*/  @P2 BRA `(.L_x_28) ;  /* 0xffffffdc00e42947 */ /* 0x000fec000383ffff */
.L_x_19:
[----:B------:R-:W-:Y:S06]  /*5aa0*/  BAR.ARV 0x8, 0x180 ;  /* 0x0206000000007b1d */ /* 0x000fec0000002000 */
        /* <DEDUP_REMOVED lines=64> */
[----:B------:R-:W-:Y:S06]  /*5eb0*/  @!P0 BRA `(.L_x_29) ;  /* 0x0000000000048947 */ /* 0x000fec0003800000 */
[----:B------:R-:W-:Y:S01]  /*5ec0*/  BPT.TRAP 0x1 ;  /* 0x000000040000795c */ /* 0x000fe20000300000 */
.L_x_29:
[----:B------:R-:W-:Y:S02]  /*5ed0*/  SHF.L.U32 R9, R9, 0x1f, RZ ;  /* 0x0000001f09097819 */ /* 0x000fe400000006ff */
[----:B------:R-:W-:-:S04]  /*5ee0*/  LEA R12, R0, UR36, 0x3 ;  /* 0x00000024000c7c11 */ /* 0x000fc8000f8e18ff */
[----:B------:R0:W1:Y:S01]  /*5ef0*/  SYNCS.PHASECHK.TRANS64.TRYWAIT P2, [R12+URZ+0x34850], R9 ;  /* 0x034850090c0075a7 */ /* 0x000062000804017f */
[----:B------:R-:W-:Y:S05]  /*5f00*/  @!P0 BRA `(.L_x_30) ;  /* 0x0000000000048947 */ /* 0x000fea0003800000 */
[----:B------:R-:W-:Y:S01]  /*5f10*/  BPT.TRAP 0x1 ;  /* 0x000000040000795c */ /* 0x000fe20000300000 */
.L_x_30:
[----:B-1----:R-:W-:Y:S05]  /*5f20*/  @P2 BRA `(.L_x_31) ;  /* 0x0000000000082947 */ /* 0x002fea0003800000 */
[----:B------:R-:W1:Y:S02]  /*5f30*/  SYNCS.PHASECHK.TRANS64.TRYWAIT P0, [R12+URZ+0x34850], R9 ;  /* 0x034850090c0075a7 */ /* 0x000e64000800017f */
[----:B-1----:R-:W-:Y:S05]  /*5f40*/  @!P0 BRA `(.L_x_32) ;  /* 0x0000006000088947 */ /* 0x002fea0003800000 */
.L_x_31:
[----:B------:R-:W-:Y:S01]  /*5f50*/  UIADD3 UR36, UR36, 0x400, URZ ;  /* 0x0000040024247890 */ /* 0x000fe2000fffe03f */
[----:B------:R-:W-:Y:S01]  /*5f60*/  R2UR UR5, R0 ;  /* 0x00000000000572ca */ /* 0x000fe200000e0000 */
[----:B------:R-:W-:Y:S01]  /*5f70*/  WARPGROUP.ARRIVE ;  /* 0x00000000000079c5 */ /* 0x000fe20000000000 */
[----:B------:R-:W-:Y:S01]  /*5f80*/  UMOV UR7, 0x40000040 ;  /* 0x4000004000077882 */ /* 0x000fe20000000000 */
[----:B------:R-:W-:Y:S01]  /*5f90*/  USHF.R.U32.HI UR36, URZ, 0x4, UR36 ;  /* 0x000000043f247899 */ /* 0x000fe20008011624 */
[----:B------:R-:W2:Y:S01]  /*5fa0*/  SHFL.BFLY PT, R5, R8, 0x2, 0x1f ;  /* 0x0c401f0008057f89 */ /* 0x000ea200000e0000 */
[----:B01----:R-:W-:Y:S02]  /*5fb0*/  @!P1 VIADD R12, R12, 0x34860 ;  /* 0x000348600c0c9836 */ /* 0x003fe40000000000 */
[----:B------:R-:W-:Y:S01]  /*5fc0*/  ULOP3.LUT UR36, UR36, 0x3fff, URZ, 0xc0, !UPT ;  /* 0x00003fff24247892 */ /* 0x000fe2000f8ec03f */
[----:B------:R-:W0:Y:S01]  /*5fd0*/  SHFL.BFLY PT, R0, R7, 0x2, 0x1f ;  /* 0x0c401f0007007f89 */ /* 0x000e2200000e0000 */
[----:B------:R-:W-:Y:S01]  /*5fe0*/  IMAD.MOV.U32 R4, RZ, RZ, -0x800000 ;  /* 0xff800000ff047424 */ /* 0x000fe200078e00ff */
[----:B------:R-:W-:Y:S01]  /*5ff0*/  @!P1 PRMT R12, RZ, 0x654, R12 ;  /* 0x00000654ff0c9816 */ /* 0x000fe2000000000c */
[----:B------:R-:W-:-:S04]  /*6000*/  ULOP3.LUT UR4, UR36, 0x4000000, URZ, 0xfc, !UPT ;  /* 0x0400000024047892 */ /* 0x000fc8000f8efc3f */
[----:B------:R-:W-:-:S07]  /*6010*/  ULEA UR4, UR5, UR4, 0xb ;  /* 0x0000000405047291 */ /* 0x000fce000f8e583f */
[----:B------:R-:W-:Y:S02]  /*6020*/  UMOV UR6, UR4 ;  /* 0x0000000400067c82 */ /* 0x000fe40008000000 */
[----:B------:R-:W-:Y:S01]  /*6030*/  HGMMA.64x128x16.F32.BF16 R24, R180, gdesc[UR4].tnspB, R24, gsb0 ;  /* 0x41e00004b4187df0 */ /* 0x000fe20008001818 */
[----:B------:R-:W-:Y:S01]  /*6040*/  UIADD3 UR6, UR4, 0x80, URZ ;  /* 0x0000008004067890 */ /* 0x000fe2000fffe03f */
[----:B------:R-:W-:Y:S01]  /*6050*/  UMOV UR7, 0x40000040 ;  /* 0x4000004000077882 */ /* 0x000fe20000000000 */
[----:B--2---:R-:W-:Y:S01]  /*6060*/  FADD.FTZ R5, R5, R8 ;  /* 0x0000000805057221 */ /* 0x004fe20000010000 */
[----:B------:R-:W-:Y:S02]  /*6070*/  IMAD.MOV.U32 R8, RZ, RZ, RZ ;  /* 0x000000ffff087224 */ /* 0x000fe400078e00ff */
[----:B0-----:R-:W-:Y:S01]  /*6080*/  FADD.FTZ R2, R0, R7 ;  /* 0x0000000700027221 */ /* 0x001fe20000010000 */
[----:B------:R-:W-:Y:S01]  /*6090*/  IMAD.MOV.U32 R7, RZ, RZ, RZ ;  /* 0x000000ffff077224 */ /* 0x000fe200078e00ff */
[----:B------:R-:W0:Y:S04]  /*60a0*/  SHFL.BFLY PT, R0, R5, 0x1, 0x1f ;  /* 0x0c201f0005007f89 */ /* 0x000e2800000e0000 */
[----:B------:R-:W1:Y:S01]  /*60b0*/  SHFL.BFLY PT, R9, R2, 0x1, 0x1f ;  /* 0x0c201f0002097f89 */ /* 0x000e6200000e0000 */
[----:B0-----:R-:W-:Y:S01]  /*60c0*/  FADD.FTZ R13, R5, R0 ;  /* 0x00000000050d7221 */ /* 0x001fe20000010000 */
[----:B------:R-:W-:-:S02]  /*60d0*/  IMAD.MOV.U32 R0, RZ, RZ, -0x800000 ;  /* 0xff800000ff007424 */ /* 0x000fc400078e00ff */
[----:B-1----:R-:W-:Y:S02]  /*60e0*/  FADD.FTZ R14, R2, R9 ;  /* 0x00000009020e7221 */ /* 0x002fe40000010000 */
[----:B------:R-:W-:-:S03]  /*60f0*/  FSETP.NE.FTZ.AND P0, PT, R13, RZ, PT ;  /* 0x000000ff0d00720b */ /* 0x000fc60003f15000 */
[----:B------:R-:W-:-:S10]  /*6100*/  FSETP.NE.FTZ.AND P2, PT, R14, RZ, PT ;  /* 0x000000ff0e00720b */ /* 0x000fd40003f55000 */
[----:B------:R-:W0:Y:S01]  /*6110*/  @P0 MUFU.LG2 R9, R13 ;  /* 0x0000000d00090308 */ /* 0x000e220000000c00 */
[C---:B------:R-:W-:Y:S02]  /*6120*/  @P0 FMUL.FTZ R5, R3.reuse, 0.69314718246459960938 ;  /* 0x3f31721803050820 */ /* 0x040fe40000410000 */
[----:B------:R-:W-:-:S05]  /*6130*/  @P2 FMUL.FTZ R18, R3, 0.69314718246459960938 ;  /* 0x3f31721803122820 */ /* 0x000fca0000410000 */
[----:B------:R-:W1:Y:S08]  /*6140*/  @P2 MUFU.LG2 R11, R14 ;  /* 0x0000000e000b2308 */ /* 0x000e700000000c00 */
[----:B------:R-:W2:Y:S01]  /*6150*/  @P0 MUFU.RCP R7, R13 ;  /* 0x0000000d00070308 */ /* 0x000ea20000001000 */
[----:B0-----:R-:W-:-:S04]  /*6160*/  @P0 FMUL.FTZ R2, R9, 0.69314718246459960938 ;  /* 0x3f31721809020820 */ /* 0x001fc80000410000 */
[----:B------:R-:W-:Y:S01]  /*6170*/  @P0 FFMA.FTZ R4, R5, R6, R2 ;  /* 0x0000000605040223 */ /* 0x000fe20000010002 */
[----:B------:R-:W-:Y:S02]  /*6180*/  PLOP3.LUT P0, PT, PT, PT, PT, 0x8, 0x0 ;  /* 0x000000000000781c */ /* 0x000fe40003f0e170 */
[----:B------:R-:W0:Y:S01]  /*6190*/  @P2 MUFU.RCP R8, R14 ;  /* 0x0000000e00082308 */ /* 0x000e220000001000 */
[----:B-1----:R-:W-:-:S04]  /*61a0*/  @P2 FMUL.FTZ R11, R11, 0.69314718246459960938 ;  /* 0x3f3172180b0b2820 */ /* 0x002fc80000410000 */
[----:B------:R-:W-:Y:S01]  /*61b0*/  @P2 FFMA.FTZ R0, R18, R10, R11 ;  /* 0x0000000a12002223 */ /* 0x000fe2000001000b */
[----:B------:R-:W-:Y:S02]  /*61c0*/  WARPGROUP.DEPBAR.LE gsb0, 0x0 ;  /* 0x00008000000079c5 */ /* 0x000fe40000010000 */
[----:B------:R-:W-:-:S06]  /*61d0*/  WARPGROUP.ARRIVE ;  /* 0x00000000000079c5 */ /* 0x000fcc0000000000 */
[----:B------:R-:W-:Y:S01]  /*61e0*/  HGMMA.64x128x16.F32.BF16 R24, R176, gdesc[UR4].tnspB, R24, gsb0 ;  /* 0x41e00004b0187df0 */ /* 0x000fe20008001818 */
[----:B------:R-:W-:Y:S01]  /*61f0*/  UIADD3 UR6, UR4, 0x100, URZ ;  /* 0x0000010004067890 */ /* 0x000fe2000fffe03f */
[----:B------:R-:W-:Y:S01]  /*6200*/  UMOV UR7, 0x40000040 ;  /* 0x4000004000077882 */ /* 0x000fe20000000000 */
[----:B------:R-:W-:Y:S02]  /*6210*/  WARPGROUP.DEPBAR.LE gsb0, 0x0 ;  /* 0x00008000000079c5 */ /* 0x000fe40000010000 */
[----:B------:R-:W-:-:S07]  /*6220*/  WARPGROUP.ARRIVE ;  /* 0x00000000000079c5 */ /* 0x000fce0000000000 */
        /* <DEDUP_REMOVED lines=18> */
[----:B------:R-:W-:Y:S01]  /*6350*/  UIADD3 UR4, UR4, 0x380, URZ ;  /* 0x0000038004047890 */ /* 0x000fe2000fffe03f */
[----:B------:R-:W-:Y:S02]  /*6360*/  WARPGROUP.DEPBAR.LE gsb0, 0x0 ;  /* 0x00008000000079c5 */ /* 0x000fe40000010000 */
[----:B------:R-:W-:-:S06]  /*6370*/  WARPGROUP.ARRIVE ;  /* 0x00000000000079c5 */ /* 0x000fcc0000000000 */
[----:B------:R-:W-:Y:S01]  /*6380*/  HGMMA.64x128x16.F32.BF16 R24, R160, gdesc[UR4].tnspB, R24, gsb0 ;  /* 0x41e00004a0187df0 */ /* 0x000fe20008001818 */
[----:B------:R-:W-:Y:S01]  /*6390*/  UMOV UR6, UR4 ;  /* 0x0000000400067c82 */ /* 0x000fe20008000000 */
[----:B------:R-:W-:Y:S01]  /*63a0*/  UMOV UR7, 0x40000040 ;  /* 0x4000004000077882 */ /* 0x000fe20000000000 */
[----:B------:R-:W-:Y:S02]  /*63b0*/  WARPGROUP.DEPBAR.LE gsb0, 0x0 ;  /* 0x00008000000079c5 */ /* 0x000fe40000010000 */
[----:B------:R-:W-:-:S07]  /*63c0*/  WARPGROUP.ARRIVE ;  /* 0x00000000000079c5 */ /* 0x000fce0000000000 */
[----:B------:R-:W-:Y:S03]  /*63d0*/  HGMMA.64x128x16.F32.BF16 R24, R164, gdesc[UR4].tnspB, R24, gsb0 ;  /* 0x41e00004a4187df0 */ /* 0x000fe60008001818 */
[----:B------:R-:W-:Y:S02]  /*63e0*/  WARPGROUP.DEPBAR.LE gsb0, 0x0 ;  /* 0x00008000000079c5 */ /* 0x000fe40000010000 */
[----:B------:R1:W-:Y:S01]  /*63f0*/  @!P1 SYNCS.ARRIVE.TRANS64.RED.A1T0 RZ, [R12+URZ], RZ ;  /* 0x000000ff0cff99a7 */ /* 0x0003e2000810043f */
[-C--:B--2---:R-:W-:Y:S01]  /*6400*/  FMUL.FTZ R24, R24, R7.reuse ;  /* 0x0000000718187220 */ /* 0x084fe20000410000 */
        /* <DEDUP_REMOVED lines=31> */
[-C--:B0-----:R-:W-:Y:S01]  /*6600*/  FMUL.FTZ R26, R26, R8.reuse ;  /* 0x000000081a1a7220 */ /* 0x081fe20000410000 */
        /* <DEDUP_REMOVED lines=30> */
[----:B-1----:R-:W-:-:S07]  /*67f0*/  FMUL.FTZ R87, R87, R8 ;  /* 0x0000000857577220 */ /* 0x002fce0000410000 */
.L_x_12:
[----:B------:R-:W-:Y:S05]  /*6800*/  @P0 BRA `(.L_x_33) ;  /* 0x0000001400340947 */ /* 0x000fea0003800000 */
[----:B------:R-:W0:Y:S01]  /*6810*/  S2R R2, SR_TID.X ;  /* 0x0000000000027919 */ /* 0x000e220000002100 */
[----:B------:R-:W1:Y:S01]  /*6820*/  LDC R17, c[0x0][0xbe8] ;  /* 0x0002fa00ff117b82 */ /* 0x000e620000000800 */
[----:B------:R-:W-:Y:S01]  /*6830*/  SHF.R.S32.HI R11, RZ, 0x1f, R16 ;  /* 0x0000001fff0b7819 */ /* 0x000fe20000011410 */
[----:B------:R-:W-:Y:S01]  /*6840*/  ULDC.64 UR4, c[0x0][0xbd0] ;  /* 0x0002f40000047ab9 */ /* 0x000fe20000000a00 */
[----:B------:R-:W2:Y:S01]  /*6850*/  S2R R12, SR_CTAID.X ;  /* 0x00000000000c7919 */ /* 0x000ea20000002500 */
[----:B------:R-:W-:Y:S01]  /*6860*/  ULDC.64 UR6, c[0x0][0xb38] ;  /* 0x0002ce0000067ab9 */ /* 0x000fe20000000a00 */
[----:B------:R-:W-:Y:S03]  /*6870*/  BSSY B0, `(.L_x_34) ;  /* 0x00000e2000007945 */ /* 0x000fe60003800000 */
[----:B------:R-:W3:Y:S08]  /*6880*/  S2UR UR9, SR_CTAID.Z ;  /* 0x00000000000979c3 */ /* 0x000ef00000002700 */
[----:B------:R-:W4:Y:S08]  /*6890*/  LDC.64 R18, c[0x0][0xbd8] ;  /* 0x0002f600ff127b82 */ /* 0x000f300000000a00 */
[----:B------:R-:W-:Y:S01]  /*68a0*/  BAR.SYNC.DEFER_BLOCKING 0x1, 0x100 ;  /* 0x0044000000007b1d */ /* 0x000fe20000010000 */
[----:B-1----:R-:W-:-:S07]  /*68b0*/  ISETP.NE.AND P0, PT, R17, 0x1, PT ;  /* 0x000000011100780c */ /* 0x002fce0003f05270 */
[----:B------:R-:W1:Y:S01]  /*68c0*/  S2UR UR8, SR_CTAID.Y ;  /* 0x00000000000879c3 */ /* 0x000e620000002600 */
[----:B0-----:R-:W-:-:S07]  /*68d0*/  VIADD R6, R2, 0xffffff80 ;  /* 0xffffff8002067836 */ /* 0x001fce0000000000 */
[----:B------:R-:W1:Y:S01]  /*68e0*/  LDC R23, c[0x0][0xc50] ;  /* 0x00031400ff177b82 */ /* 0x000e620000000800 */
[----:B------:R-:W-:-:S04]  /*68f0*/  SHF.R.S32.HI R5, RZ, 0x1f, R6 ;  /* 0x0000001fff057819 */ /* 0x000fc80000011406 */
[----:B------:R-:W-:-:S03]  /*6900*/  LEA.HI R7, R5, R6, RZ, 0x7 ;  /* 0x0000000605077211 */ /* 0x000fc600078f38ff */
[----:B------:R-:W0:Y:S01]  /*6910*/  LDC.64 R20, c[0x0][0xb40] ;  /* 0x0002d000ff147b82 */ /* 0x000e220000000a00 */
[----:B------:R-:W-:Y:S02]  /*6920*/  LEA.HI R5, R5, R6, RZ, 0x2 ;  /* 0x0000000605057211 */ /* 0x000fe400078f10ff */
[----:B------:R-:W-:Y:S02]  /*6930*/  LOP3.LUT R3, R7, 0xffffff80, RZ, 0xc0, !PT ;  /* 0xffffff8007037812 */ /* 0x000fe400078ec0ff */
[----:B------:R-:W-:Y:S02]  /*6940*/  LOP3.LUT R5, R5, 0xfffffffc, RZ, 0xc0, !PT ;  /* 0xfffffffc05057812 */ /* 0x000fe400078ec0ff */
[C---:B------:R-:W-:Y:S01]  /*6950*/  IADD3 R88, R6.reuse, -R3, RZ ;  /* 0x8000000306587210 */ /* 0x040fe20007ffe0ff */
[----:B------:R-:W5:Y:S01]  /*6960*/  @P0 LDC R13, c[0x0][0xbec] ;  /* 0x0002fb00ff0d0b82 */ /* 0x000f620000000800 */
[----:B------:R-:W-:Y:S01]  /*6970*/  SHF.R.S32.HI R8, RZ, 0x7, R7 ;  /* 0x00000007ff087819 */ /* 0x000fe20000011407 */
[----:B------:R-:W-:Y:S01]  /*6980*/  IMAD.IADD R5, R6, 0x1, -R5 ;  /* 0x0000000106057824 */ /* 0x000fe200078e0a05 */
[----:B------:R-:W-:-:S04]  /*6990*/  SHF.R.S32.HI R9, RZ, 0x1f, R88 ;  /* 0x0000001fff097819 */ /* 0x000fc80000011458 */
[----:B------:R-:W-:Y:S01]  /*69a0*/  LEA.HI R89, R9, R88, RZ, 0x2 ;  /* 0x0000005809597211 */ /* 0x000fe200078f10ff */
[----:B------:R-:W5:Y:S03]  /*69b0*/  @P0 LDC R91, c[0x0][0xbec] ;  /* 0x0002fb00ff5b0b82 */ /* 0x000f660000000800 */
[--C-:B------:R-:W-:Y:S02]  /*69c0*/  SHF.R.S32.HI R2, RZ, 0x2, R89.reuse ;  /* 0x00000002ff027819 */ /* 0x100fe40000011459 */
[----:B------:R-:W-:Y:S02]  /*69d0*/  SHF.R.S32.HI R3, RZ, 0x1f, R89 ;  /* 0x0000001fff037819 */ /* 0x000fe40000011459 */
[----:B------:R-:W-:Y:S01]  /*69e0*/  LOP3.LUT R89, R89, 0x7ffffffc, RZ, 0xc0, !PT ;  /* 0x7ffffffc59597812 */ /* 0x000fe200078ec0ff */
[----:B------:R-:W5:Y:S01]  /*69f0*/  @P0 LDC R15, c[0x0][0xbf0] ;  /* 0x0002fc00ff0f0b82 */ /* 0x000f620000000800 */
[----:B------:R-:W-:-:S04]  /*6a00*/  LEA.HI R3, R3, R2, RZ, 0x3 ;  /* 0x0000000203037211 */ /* 0x000fc800078f18ff */
[----:B------:R-:W-:-:S03]  /*6a10*/  LOP3.LUT R3, R3, 0xfffffff8, RZ, 0xc0, !PT ;  /* 0xfffffff803037812 */ /* 0x000fc600078ec0ff */
[----:B------:R-:W5:Y:S02]  /*6a20*/  @P0 LDC R22, c[0x0][0xbf0] ;  /* 0x0002fc00ff160b82 */ /* 0x000f640000000800 */
[----:B------:R-:W-:Y:S01]  /*6a30*/  IMAD.IADD R6, R2, 0x1, -R3 ;  /* 0x0000000102067824 */ /* 0x000fe200078e0a03 */
[----:B------:R-:W-:Y:S02]  /*6a40*/  LEA.HI R2, R7, R8, RZ, 0x1 ;  /* 0x0000000807027211 */ /* 0x000fe400078f08ff */
[----:B------:R-:W-:Y:S02]  /*6a50*/  LEA.HI R3, R9, R88, RZ, 0x5 ;  /* 0x0000005809037211 */ /* 0x000fe400078f28ff */
[----:B------:R-:W-:Y:S02]  /*6a60*/  LOP3.LUT R2, R2, 0x3fffffe, RZ, 0xc0, !PT ;  /* 0x03fffffe02027812 */ /* 0x000fe400078ec0ff */
[----:B------:R-:W-:Y:S02]  /*6a70*/  LEA.HI R7, R5, R5, RZ, 0x1 ;  /* 0x0000000505077211 */ /* 0x000fe400078f08ff */
[----:B------:R-:W-:Y:S01]  /*6a80*/  SHF.R.S32.HI R3, RZ, 0x5, R3 ;  /* 0x00000005ff037819 */ /* 0x000fe20000011403 */
[----:B------:R-:W-:Y:S01]  /*6a90*/  IMAD.IADD R2, R8, 0x1, -R2 ;  /* 0x0000000108027824 */ /* 0x000fe200078e0a02 */
[----:B------:R-:W-:Y:S01]  /*6aa0*/  LOP3.LUT R8, R7, 0x1ffffffe, RZ, 0xc0, !PT ;  /* 0x1ffffffe07087812 */ /* 0x000fe200078ec0ff */
[----:B------:R-:W-:-:S02]  /*6ab0*/  IMAD R7, R11, UR4, RZ ;  /* 0x000000040b077c24 */ /* 0x000fc4000f8e02ff */
[----:B------:R-:W-:Y:S02]  /*6ac0*/  IMAD R3, R3, 0x10, R6 ;  /* 0x0000001003037824 */ /* 0x000fe400078e0206 */
[----:B------:R-:W-:Y:S02]  /*6ad0*/  IMAD.IADD R8, R5, 0x1, -R8 ;  /* 0x0000000105087824 */ /* 0x000fe400078e0a08 */
[----:B------:R-:W-:Y:S02]  /*6ae0*/  IMAD R5, R2, 0x40, R3 ;  /* 0x0000004002057824 */ /* 0x000fe400078e0203 */
[----:B------:R-:W-:Y:S01]  /*6af0*/  IMAD.WIDE.U32 R2, R16, UR4, RZ ;  /* 0x0000000410027c25 */ /* 0x000fe2000f8e00ff */
[----:B---3--:R-:W-:-:S03]  /*6b00*/  USHF.R.S32.HI UR4, URZ, 0x1f, UR9 ;  /* 0x0000001f3f047899 */ /* 0x008fc60008011409 */
[C---:B------:R-:W-:Y:S02]  /*6b10*/  IMAD R9, R16.reuse, UR5, R7 ;  /* 0x0000000510097c24 */ /* 0x040fe4000f8e0207 */
[----:B------:R-:W-:Y:S02]  /*6b20*/  IMAD R11, R11, UR6, RZ ;  /* 0x000000060b0b7c24 */ /* 0x000fe4000f8e02ff */
[----:B------:R-:W-:Y:S01]  /*6b30*/  IMAD.WIDE.U32 R6, R16, UR6, RZ ;  /* 0x0000000610067c25 */ /* 0x000fe2000f8e00ff */
[----:B------:R-:W-:-:S03]  /*6b40*/  IADD3 R3, R3, R9, RZ ;  /* 0x0000000903037210 */ /* 0x000fc60007ffe0ff */
[----:B------:R-:W-:Y:S01]  /*6b50*/  IMAD R9, R16, UR7, R11 ;  /* 0x0000000710097c24 */ /* 0x000fe2000f8e020b */
[----:B------:R-:W-:Y:S01]  /*6b60*/  ULDC.64 UR6, c[0x0][0xb48] ;  /* 0x0002d20000067ab9 */ /* 0x000fe20000000a00 */
[----:B------:R-:W-:Y:S02]  /*6b70*/  IMAD R8, R8, 0x8, R5 ;  /* 0x0000000808087824 */ /* 0x000fe400078e0205 */
[----:B------:R-:W-:Y:S02]  /*6b80*/  IMAD.MOV R16, RZ, RZ, -R16 ;  /* 0x000000ffff107224 */ /* 0x000fe400078e0a10 */
[----:B----4-:R-:W-:Y:S02]  /*6b90*/  IMAD R10, R18, UR4, RZ ;  /* 0x00000004120a7c24 */ /* 0x010fe4000f8e02ff */
[----:B--2---:R-:W-:Y:S02]  /*6ba0*/  IMAD R8, R12, 0x80, R8 ;  /* 0x000000800c087824 */ /* 0x004fe400078e0208 */
[----:B0-----:R-:W-:Y:S01]  /*6bb0*/  IMAD R14, R20, UR4, RZ ;  /* 0x00000004140e7c24 */ /* 0x001fe2000f8e02ff */
[----:B------:R-:W-:Y:S01]  /*6bc0*/  ULDC.64 UR4, c[0x0][0xbe0] ;  /* 0x0002f80000047ab9 */ /* 0x000fe20000000a00 */
[----:B-1----:R-:W-:-:S02]  /*6bd0*/  IMAD R23, R23, R16, UR8 ;  /* 0x0000000817177e24 */ /* 0x002fc4000f8e0210 */
[----:B------:R-:W-:Y:S02]  /*6be0*/  IMAD.IADD R7, R7, 0x1, R9 ;  /* 0x0000000107077824 */ /* 0x000fe400078e0209 */
[----:B------:R-:W-:Y:S02]  /*6bf0*/  IMAD R11, R19, UR9, R10 ;  /* 0x00000009130b7c24 */ /* 0x000fe4000f8e020a */
[----:B------:R-:W-:-:S04]  /*6c00*/  IMAD.WIDE.U32 R2, R18, UR9, R2 ;  /* 0x0000000912027c25 */ /* 0x000fc8000f8e0002 */
[----:B-----5:R-:W-:-:S04]  /*6c10*/  @P0 IMAD.HI.U32 R10, R8, R13, RZ ;  /* 0x0000000d080a0227 */ /* 0x020fc800078e00ff */
[----:B------:R-:W-:Y:S01]  /*6c20*/  IMAD R13, R21, UR9, R14 ;  /* 0x00000009150d7c24 */ /* 0x000fe2000f8e020e */
[----:B------:R-:W-:Y:S01]  /*6c30*/  SHF.R.S32.HI R14, RZ, 0x1f, R23 ;  /* 0x0000001fff0e7819 */ /* 0x000fe20000011417 */
[----:B------:R-:W-:Y:S01]  /*6c40*/  IMAD.WIDE.U32 R6, R20, UR9, R6 ;  /* 0x0000000914067c25 */ /* 0x000fe2000f8e0006 */
[----:B------:R-:W-:-:S03]  /*6c50*/  ULDC.64 UR8, c[0x0][0xb28] ;  /* 0x0002ca0000087ab9 */ /* 0x000fc60000000a00 */
[----:B------:R-:W-:Y:S01]  /*6c60*/  IMAD.IADD R3, R3, 0x1, R11 ;  /* 0x0000000103037824 */ /* 0x000fe200078e020b */
[----:B------:R-:W-:Y:S01]  /*6c70*/  MOV R11, R8 ;  /* 0x00000008000b7202 */ /* 0x000fe20000000f00 */
[----:B------:R-:W-:-:S04]  /*6c80*/  @P0 IMAD.HI.U32 R91, R8, R91, RZ ;  /* 0x0000005b085b0227 */ /* 0x000fc800078e00ff */
[----:B------:R-:W-:Y:S01]  /*6c90*/  IMAD.IADD R7, R7, 0x1, R13 ;  /* 0x0000000107077824 */ /* 0x000fe200078e020d */
[----:B------:R-:W-:Y:S01]  /*6ca0*/  @P0 SHF.R.U32.HI R11, RZ, R22, R91 ;  /* 0x00000016ff0b0219 */ /* 0x000fe2000001165b */
[----:B------:R-:W-:Y:S01]  /*6cb0*/  IMAD.MOV.U32 R9, RZ, RZ, R8 ;  /* 0x000000ffff097224 */ /* 0x000fe200078e0008 */
[----:B------:R-:W-:Y:S01]  /*6cc0*/  @P0 SHF.R.U32.HI R9, RZ, R15, R10 ;  /* 0x0000000fff090219 */ /* 0x000fe2000001160a */
[----:B------:R-:W-:Y:S02]  /*6cd0*/  IMAD R13, R14, UR6, RZ ;  /* 0x000000060e0d7c24 */ /* 0x000fe4000f8e02ff */
[----:B------:R-:W-:-:S04]  /*6ce0*/  IMAD.WIDE.U32 R2, R23, UR4, R2 ;  /* 0x0000000417027c25 */ /* 0x000fc8000f8e0002 */
[----:B------:R-:W-:Y:S01]  /*6cf0*/  IMAD R10, R14, UR4, RZ ;  /* 0x000000040e0a7c24 */ /* 0x000fe2000f8e02ff */
[----:B------:R-:W-:Y:S01]  /*6d00*/  IADD3 R2, P0, R9, R2, RZ ;  /* 0x0000000209027210 */ /* 0x000fe20007f1e0ff */
[C---:B------:R-:W-:Y:S01]  /*6d10*/  IMAD R15, R23.reuse, UR7, R13 ;  /* 0x00000007170f7c24 */ /* 0x040fe2000f8e020d */
[--C-:B------:R-:W-:Y:S01]  /*6d20*/  SHF.R.S32.HI R13, RZ, 0x1f, R9.reuse ;  /* 0x0000001fff0d7819 */ /* 0x100fe20000011409 */
[----:B------:R-:W-:Y:S02]  /*6d30*/  IMAD.MOV R9, RZ, RZ, -R9 ;  /* 0x000000ffff097224 */ /* 0x000fe400078e0a09 */
[----:B------:R-:W-:Y:S01]  /*6d40*/  IMAD R14, R23, UR5, R10 ;  /* 0x00000005170e7c24 */ /* 0x000fe2000f8e020a */
[--C-:B------:R-:W-:Y:S01]  /*6d50*/  SHF.R.S32.HI R10, RZ, 0x1f, R11.reuse ;  /* 0x0000001fff0a7819 */ /* 0x100fe2000001140b */
[----:B------:R-:W-:Y:S01]  /*6d60*/  IMAD.MOV R16, RZ, RZ, -R11 ;  /* 0x000000ffff107224 */ /* 0x000fe200078e0a0b */
[----:B------:R-:W-:Y:S01]  /*6d70*/  ULDC.64 UR4, c[0x0][0xb30] ;  /* 0x0002cc0000047ab9 */ /* 0x000fe20000000a00 */
[----:B------:R-:W-:Y:S01]  /*6d80*/  IMAD R9, R17, R9, R8 ;  /* 0x0000000911097224 */ /* 0x000fe200078e0208 */
[----:B------:R-:W-:Y:S01]  /*6d90*/  IADD3.X R3, R13, R3, R14, P0, !PT ;  /* 0x000000030d037210 */ /* 0x000fe200007fe40e */
[----:B------:R-:W-:Y:S01]  /*6da0*/  IMAD.WIDE.U32 R6, R23, UR6, R6 ;  /* 0x0000000617067c25 */ /* 0x000fe2000f8e0006 */
[----:B------:R-:W-:-:S03]  /*6db0*/  ULDC.64 UR6, c[0x0][0xbc8] ;  /* 0x0002f20000067ab9 */ /* 0x000fc60000000a00 */
[----:B------:R-:W-:Y:S02]  /*6dc0*/  IMAD R10, R10, UR4, RZ ;  /* 0x000000040a0a7c24 */ /* 0x000fe4000f8e02ff */
[----:B------:R-:W-:Y:S01]  /*6dd0*/  IMAD R13, R17, R16, R8 ;  /* 0x00000010110d7224 */ /* 0x000fe200078e0208 */
[----:B------:R-:W-:Y:S01]  /*6de0*/  SHF.R.S32.HI R8, RZ, 0x1f, R9 ;  /* 0x0000001fff087819 */ /* 0x000fe20000011409 */
[----:B------:R-:W-:Y:S02]  /*6df0*/  IMAD.IADD R7, R7, 0x1, R15 ;  /* 0x0000000107077824 */ /* 0x000fe400078e020f */
[C---:B------:R-:W-:Y:S01]  /*6e00*/  IMAD R15, R11.reuse, UR5, R10 ;  /* 0x000000050b0f7c24 */ /* 0x040fe2000f8e020a */
[----:B------:R-:W-:Y:S01]  /*6e10*/  SHF.R.S32.HI R10, RZ, 0x1f, R13 ;  /* 0x0000001fff0a7819 */ /* 0x000fe2000001140d */
[----:B------:R-:W-:Y:S01]  /*6e20*/  IMAD.WIDE.U32 R6, R11, UR4, R6 ;  /* 0x000000040b067c25 */ /* 0x000fe2000f8e0006 */
[----:B------:R-:W0:Y:S01]  /*6e30*/  S2UR UR5, SR_CgaCtaId ;  /* 0x00000000000579c3 */ /* 0x000e220000008800 */
[----:B------:R-:W-:-:S02]  /*6e40*/  UMOV UR4, 0x400 ;  /* 0x0000040000047882 */ /* 0x000fc40000000000 */
[----:B------:R-:W-:Y:S02]  /*6e50*/  IMAD R8, R8, UR6, RZ ;  /* 0x0000000608087c24 */ /* 0x000fe4000f8e02ff */
[----:B------:R-:W-:Y:S02]  /*6e60*/  IMAD.IADD R7, R7, 0x1, R15 ;  /* 0x0000000107077824 */ /* 0x000fe400078e020f */
[----:B------:R-:W-:Y:S02]  /*6e70*/  IMAD R10, R10, UR8, RZ ;  /* 0x000000080a0a7c24 */ /* 0x000fe4000f8e02ff */
[C---:B------:R-:W-:Y:S02]  /*6e80*/  IMAD R11, R9.reuse, UR7, R8 ;  /* 0x00000007090b7c24 */ /* 0x040fe4000f8e0208 */
[----:B------:R-:W-:Y:S01]  /*6e90*/  IMAD.WIDE.U32 R2, R9, UR6, R2 ;  /* 0x0000000609027c25 */ /* 0x000fe2000f8e0002 */
[----:B------:R-:W-:-:S03]  /*6ea0*/  ULDC.64 UR6, c[0x0][0xba8] ;  /* 0x0002ea0000067ab9 */ /* 0x000fc60000000a00 */
[C---:B------:R-:W-:Y:S01]  /*6eb0*/  IMAD R15, R13.reuse, UR9, R10 ;  /* 0x000000090d0f7c24 */ /* 0x040fe2000f8e020a */
[----:B------:R-:W-:Y:S01]  /*6ec0*/  LEA R8, P0, R2, UR6, 0x2 ;  /* 0x0000000602087c11 */ /* 0x000fe2000f8010ff */
[----:B------:R-:W-:Y:S01]  /*6ed0*/  IMAD.WIDE.U32 R6, R13, UR8, R6 ;  /* 0x000000080d067c25 */ /* 0x000fe2000f8e0006 */
[----:B------:R-:W-:Y:S01]  /*6ee0*/  ULDC.64 UR8, c[0x0][0xb00] ;  /* 0x0002c00000087ab9 */ /* 0x000fe20000000a00 */
[----:B------:R-:W-:Y:S02]  /*6ef0*/  ULDC UR6, c[0x0][0xa88] ;  /* 0x0002a20000067ab9 */ /* 0x000fe40000000800 */
[----:B------:R-:W-:Y:S01]  /*6f00*/  IMAD.IADD R9, R3, 0x1, R11 ;  /* 0x0000000103097824 */ /* 0x000fe200078e020b */
[----:B------:R-:W-:Y:S01]  /*6f10*/  IADD3 R3, R7, R15, RZ ;  /* 0x0000000f07037210 */ /* 0x000fe20007ffe0ff */
[----:B------:R-:W-:Y:S01]  /*6f20*/  IMAD R5, R12, 0x80, R5 ;  /* 0x000000800c057824 */ /* 0x000fe200078e0205 */
[----:B------:R-:W-:Y:S01]  /*6f30*/  LEA R20, P1, R6, UR8, 0x2 ;  /* 0x0000000806147c11 */ /* 0x000fe2000f8210ff */
[----:B0-----:R-:W-:Y:S01]  /*6f40*/  ULEA UR4, UR5, UR4, 0x18 ;  /* 0x0000000405047291 */ /* 0x001fe2000f8ec03f */
[----:B------:R-:W-:Y:S01]  /*6f50*/  LEA.HI.X R9, R2, UR7, R9, 0x2, P0 ;  /* 0x0000000702097c11 */ /* 0x000fe200080f1409 */
[----:B------:R-:W-:Y:S01]  /*6f60*/  IMAD R16, R17, UR6, RZ ;  /* 0x0000000611107c24 */ /* 0x000fe2000f8e02ff */
[----:B------:R-:W-:Y:S01]  /*6f70*/  LEA.HI.X R22, R6, UR9, R3, 0x2, P1 ;  /* 0x0000000906167c11 */ /* 0x000fe200088f1403 */
[----:B------:R-:W-:Y:S01]  /*6f80*/  SHFL.IDX PT, R2, R8, RZ, 0x1c1f ;  /* 0x001c1fff08027589 */ /* 0x000fe200000e0000 */
[C---:B------:R-:W-:Y:S01]  /*6f90*/  LOP3.LUT P0, RZ, R88.reuse, 0x3, RZ, 0xc0, !PT ;  /* 0x0000000358ff7812 */ /* 0x040fe2000780c0ff */
[C---:B------:R-:W-:Y:S01]  /*6fa0*/  VIADD R17, R5.reuse, 0x8 ;  /* 0x0000000805117836 */ /* 0x040fe20000000000 */
[----:B------:R-:W-:Y:S01]  /*6fb0*/  UIADD3 UR4, UR4, 0x34820, URZ ;  /* 0x0003482004047890 */ /* 0x000fe2000fffe03f */
[----:B------:R-:W0:Y:S01]  /*6fc0*/  SHFL.IDX PT, R3, R9, RZ, 0x1c1f ;  /* 0x001c1fff09037589 */ /* 0x000e2200000e0000 */
[-C--:B------:R-:W-:Y:S01]  /*6fd0*/  ISETP.GE.OR P1, PT, R5, R16.reuse, P0 ;  /* 0x000000100500720c */ /* 0x080fe20000726670 */
[----:B------:R-:W-:Y:S01]  /*6fe0*/  IMAD.IADD R19, R88, 0x1, -R89 ;  /* 0x0000000158137824 */ /* 0x000fe200078e0a59 */
[-C--:B------:R-:W-:Y:S01]  /*6ff0*/  ISETP.GE.OR P0, PT, R17, R16.reuse, P0 ;  /* 0x000000101100720c */ /* 0x080fe20000706670 */
[----:B------:R-:W-:Y:S01]  /*7000*/  SHFL.IDX PT, R6, R8, 0x1, 0x1c1f ;  /* 0x003c1f0008067f89 */ /* 0x000fe200000e0000 */
[----:B------:R-:W-:Y:S01]  /*7010*/  UPRMT UR4, URZ, 0x654, UR4 ;  /* 0x000006543f047896 */ /* 0x000fe20008000004 */
[----:B------:R-:W-:Y:S01]  /*7020*/  ISETP.GE.AND P2, PT, R5, R16, PT ;  /* 0x000000100500720c */ /* 0x000fe20003f46270 */
[----:B------:R-:W-:Y:S01]  /*7030*/  IMAD.SHL.U32 R19, R19, 0x2, RZ ;  /* 0x0000000213137824 */ /* 0x000fe200078e00ff */
[----:B------:R-:W1:Y:S04]  /*7040*/  SHFL.IDX PT, R7, R9, 0x1, 0x1c1f ;  /* 0x003c1f0009077f89 */ /* 0x000e6800000e0000 */
[----:B------:R2:W3:Y:S02]  /*7050*/  SHFL.IDX PT, R14, R20, RZ, 0x1c1f ;  /* 0x001c1fff140e7589 */ /* 0x0004e400000e0000 */
[----:B------:R-:W-:Y:S02]  /*7060*/  SYNCS.ARRIVE.TRANS64.RED.A1T0 RZ, [UR4], RZ ;  /* 0x000000ffffff79a7 */ /* 0x000fe40008100404 */
[----:B------:R2:W4:Y:S04]  /*7070*/  SHFL.IDX PT, R15, R22, RZ, 0x1c1f ;  /* 0x001c1fff160f7589 */ /* 0x00052800000e0000 */
[----:B0-----:R2:W-:Y:S04]  /*7080*/  @!P1 ST.E desc[UR42][R2.64], R4 ;  /* 0x0000000402009985 */ /* 0x0015e8000c10192a */
[----:B-1----:R2:W-:Y:S01]  /*7090*/  @!P0 ST.E desc[UR42][R6.64], R0 ;  /* 0x0000000006008985 */ /* 0x0025e2000c10192a */
[----:B------:R-:W-:Y:S05]  /*70a0*/  @P2 BRA `(.L_x_35) ;  /* 0x0000000400782947 */ /* 0x000fea0003800000 */
[C---:B--2---:R-:W-:Y:S01]  /*70b0*/  VIADD R0, R19.reuse, 0x8 ;  /* 0x0000000813007836 */ /* 0x044fe20000000000 */
[----:B------:R-:W-:Y:S01]  /*70c0*/  ULDC UR4, c[0x0][0xac8] ;  /* 0x0002b20000047ab9 */ /* 0x000fe20000000800 */
[C---:B------:R-:W-:Y:S01]  /*70d0*/  VIADD R6, R19.reuse, 0x10 ;  /* 0x0000001013067836 */ /* 0x040fe20000000000 */
[C---:B------:R-:W-:Y:S01]  /*70e0*/  ISETP.GE.AND P2, PT, R19.reuse, UR4, PT ;  /* 0x0000000413007c0c */ /* 0x040fe2000bf46270 */
[C---:B------:R-:W-:Y:S01]  /*70f0*/  VIADD R8, R19.reuse, 0x28 ;  /* 0x0000002813087836 */ /* 0x040fe20000000000 */
[----:B------:R-:W-:Y:S01]  /*7100*/  ISETP.GE.AND P3, PT, R0, UR4, PT ;  /* 0x0000000400007c0c */ /* 0x000fe2000bf66270 */
[C---:B------:R-:W-:Y:S01]  /*7110*/  VIADD R9, R19.reuse, 0x30 ;  /* 0x0000003013097836 */ /* 0x040fe20000000000 */
[C---:B------:R-:W-:Y:S01]  /*7120*/  IADD3 R7, R19.reuse, 0x18, RZ ;  /* 0x0000001813077810 */ /* 0x040fe20007ffe0ff */
[C---:B------:R-:W-:Y:S01]  /*7130*/  VIADD R10, R19.reuse, 0x38 ;  /* 0x00000038130a7836 */ /* 0x040fe20000000000 */
[----:B------:R-:W-:Y:S01]  /*7140*/  ISETP.GE.AND P0, PT, R6, UR4, PT ;  /* 0x0000000406007c0c */ /* 0x000fe2000bf06270 */
[----:B------:R-:W-:Y:S01]  /*7150*/  VIADD R11, R19, 0x40 ;  /* 0x00000040130b7836 */ /* 0x000fe20000000000 */
[----:B------:R-:W-:Y:S01]  /*7160*/  ISETP.GE.AND P1, PT, R7, UR4, PT ;  /* 0x0000000407007c0c */ /* 0x000fe2000bf26270 */
[----:B------:R-:W-:Y:S01]  /*7170*/  VIADD R18, R19, 0x60 ;  /* 0x0000006013127836 */ /* 0x000fe20000000000 */
[----:B------:R-:W-:-:S02]  /*7180*/  ISETP.GE.AND P4, PT, R9, UR4, PT ;  /* 0x0000000409007c0c */ /* 0x000fc4000bf86270 */
[----:B------:R-:W-:Y:S01]  /*7190*/  ISETP.GE.AND P5, PT, R10, UR4, PT ;  /* 0x000000040a007c0c */ /* 0x000fe2000bfa6270 */
[----:B---34-:R-:W-:Y:S01]  /*71a0*/  @!P2 IMAD.WIDE R2, R19, 0x4, R14 ;  /* 0x000000041302a825 */ /* 0x018fe200078e020e */
[----:B------:R-:W-:Y:S02]  /*71b0*/  ISETP.GE.AND P6, PT, R11, UR4, PT ;  /* 0x000000040b007c0c */ /* 0x000fe4000bfc6270 */
[----:B------:R-:W-:Y:S02]  /*71c0*/  @!P3 LEA.HI R0, R0, R0, RZ, 0x1 ;  /* 0x000000000000b211 */ /* 0x000fe400078f08ff */
[----:B------:R0:W-:Y:S01]  /*71d0*/  @!P2 ST.E.64 desc[UR42][R2.64], R24 ;  /* 0x000000180200a985 */ /* 0x0001e2000c101b2a */
[----:B------:R-:W-:Y:S02]  /*71e0*/  @!P0 LEA.HI R6, R6, R6, RZ, 0x1 ;  /* 0x0000000606068211 */ /* 0x000fe400078f08ff */
[----:B------:R-:W-:Y:S01]  /*71f0*/  @!P3 LOP3.LUT R5, R0, 0xfffffffe, RZ, 0xc0, !PT ;  /* 0xfffffffe0005b812 */ /* 0x000fe200078ec0ff */
[----:B------:R-:W-:Y:S01]  /*7200*/  VIADD R0, R19, 0x20 ;  /* 0x0000002013007836 */ /* 0x000fe20000000000 */
[----:B------:R-:W-:-:S02]  /*7210*/  @!P1 LEA.HI R7, R7, R7, RZ, 0x1 ;  /* 0x0000000707079211 */ /* 0x000fc400078f08ff */
[----:B------:R-:W-:Y:S01]  /*7220*/  @!P5 LEA.HI R10, R10, R10, RZ, 0x1 ;  /* 0x0000000a0a0ad211 */ /* 0x000fe200078f08ff */
[----:B------:R-:W-:Y:S01]  /*7230*/  @!P3 IMAD.WIDE R4, R5, 0x4, R14 ;  /* 0x000000040504b825 */ /* 0x000fe200078e020e */
[----:B------:R-:W-:Y:S02]  /*7240*/  ISETP.GE.AND P2, PT, R0, UR4, PT ;  /* 0x0000000400007c0c */ /* 0x000fe4000bf46270 */
[----:B------:R-:W-:Y:S02]  /*7250*/  @!P5 LOP3.LUT R13, R10, 0xfffffffe, RZ, 0xc0, !PT ;  /* 0xfffffffe0a0dd812 */ /* 0x000fe400078ec0ff */
[----:B------:R1:W-:Y:S01]  /*7260*/  @!P3 ST.E.64 desc[UR42][R4.64], R28 ;  /* 0x0000001c0400b985 */ /* 0x0003e2000c101b2a */
[----:B------:R-:W-:Y:S02]  /*7270*/  ISETP.GE.AND P3, PT, R8, UR4, PT ;  /* 0x0000000408007c0c */ /* 0x000fe4000bf66270 */
[----:B0-----:R-:W-:Y:S02]  /*7280*/  @!P0 LOP3.LUT R3, R6, 0xfffffffe, RZ, 0xc0, !PT ;  /* 0xfffffffe06038812 */ /* 0x001fe400078ec0ff */
[----:B------:R-:W-:-:S02]  /*7290*/  @!P4 LEA.HI R6, R9, R9, RZ, 0x1 ;  /* 0x000000090906c211 */ /* 0x000fc400078f08ff */
[----:B------:R-:W-:Y:S01]  /*72a0*/  IADD3 R12, R19, 0x50, RZ ;  /* 0x00000050130c7810 */ /* 0x000fe20007ffe0ff */
[----:B------:R-:W-:Y:S01]  /*72b0*/  @!P0 IMAD.WIDE R2, R3, 0x4, R14 ;  /* 0x0000000403028825 */ /* 0x000fe200078e020e */
[----:B------:R-:W-:-:S04]  /*72c0*/  @!P2 LEA.HI R0, R0, R0, RZ, 0x1 ;  /* 0x000000000000a211 */ /* 0x000fc800078f08ff */
[----:B------:R0:W-:Y:S01]  /*72d0*/  @!P0 ST.E.64 desc[UR42][R2.64], R32 ;  /* 0x0000002002008985 */ /* 0x0001e2000c101b2a */
[----:B------:R-:W-:Y:S02]  /*72e0*/  @!P3 LEA.HI R8, R8, R8, RZ, 0x1 ;  /* 0x000000080808b211 */ /* 0x000fe400078f08ff */
[----:B-1----:R-:W-:Y:S02]  /*72f0*/  @!P1 LOP3.LUT R5, R7, 0xfffffffe, RZ, 0xc0, !PT ;  /* 0xfffffffe07059812 */ /* 0x002fe400078ec0ff */
[----:B------:R-:W-:Y:S02]  /*7300*/  @!P2 LOP3.LUT R7, R0, 0xfffffffe, RZ, 0xc0, !PT ;  /* 0xfffffffe0007a812 */ /* 0x000fe400078ec0ff */
[----:B------:R-:W-:Y:S01]  /*7310*/  @!P3 LOP3.LUT R9, R8, 0xfffffffe, RZ, 0xc0, !PT ;  /* 0xfffffffe0809b812 */ /* 0x000fe200078ec0ff */
[--C-:B------:R-:W-:Y:S01]  /*7320*/  @!P1 IMAD.WIDE R4, R5, 0x4, R14.reuse ;  /* 0x0000000405049825 */ /* 0x100fe200078e020e */
[----:B------:R-:W-:Y:S02]  /*7330*/  @!P6 LEA.HI R0, R11, R11, RZ, 0x1 ;  /* 0x0000000b0b00e211 */ /* 0x000fe400078f08ff */
[----:B------:R-:W-:Y:S01]  /*7340*/  @!P4 LOP3.LUT R11, R6, 0xfffffffe, RZ, 0xc0, !PT ;  /* 0xfffffffe060bc812 */ /* 0x000fe200078ec0ff */
[--C-:B------:R-:W-:Y:S01]  /*7350*/  @!P2 IMAD.WIDE R6, R7, 0x4, R14.reuse ;  /* 0x000000040706a825 */ /* 0x100fe200078e020e */
[----:B------:R-:W-:Y:S01]  /*7360*/  @!P6 LOP3.LUT R21, R0, 0xfffffffe, RZ, 0xc0, !PT ;  /* 0xfffffffe0015e812 */ /* 0x000fe200078ec0ff */
[----:B------:R1:W-:Y:S01]  /*7370*/  @!P1 ST.E.64 desc[UR42][R4.64], R36 ;  /* 0x0000002404009985 */ /* 0x0003e2000c101b2a */
[----:B------:R-:W-:Y:S01]  /*7380*/  ISETP.GE.AND P1, PT, R12, UR4, PT ;  /* 0x000000040c007c0c */ /* 0x000fe2000bf26270 */
[----:B0-----:R-:W-:-:S02]  /*7390*/  @!P3 IMAD.WIDE R2, R9, 0x4, R14 ;  /* 0x000000040902b825 */ /* 0x001fc400078e020e */
[----:B------:R0:W-:Y:S02]  /*73a0*/  @!P2 ST.E.64 desc[UR42][R6.64], R40 ;  /* 0x000000280600a985 */ /* 0x0001e4000c101b2a */
[----:B------:R-:W-:Y:S02]  /*73b0*/  VIADD R0, R19, 0x48 ;  /* 0x0000004813007836 */ /* 0x000fe40000000000 */
[--C-:B------:R-:W-:Y:S01]  /*73c0*/  @!P5 IMAD.WIDE R8, R13, 0x4, R14.reuse ;  /* 0x000000040d08d825 */ /* 0x100fe200078e020e */
[----:B------:R2:W-:Y:S01]  /*73d0*/  @!P3 ST.E.64 desc[UR42][R2.64], R44 ;  /* 0x0000002c0200b985 */ /* 0x0005e2000c101b2a */
[----:B------:R-:W-:Y:S02]  /*73e0*/  ISETP.GE.AND P3, PT, R18, UR4, PT ;  /* 0x0000000412007c0c */ /* 0x000fe4000bf66270 */
[----:B------:R-:W-:Y:S01]  /*73f0*/  VIADD R13, R19, 0x58 ;  /* 0x00000058130d7836 */ /* 0x000fe20000000000 */
[----:B------:R-:W-:Y:S01]  /*7400*/  ISETP.GE.AND P0, PT, R0, UR4, PT ;  /* 0x0000000400007c0c */ /* 0x000fe2000bf06270 */
[----:B-1----:R-:W-:Y:S01]  /*7410*/  @!P4 IMAD.WIDE R4, R11, 0x4, R14 ;  /* 0x000000040b04c825 */ /* 0x002fe200078e020e */
[----:B------:R-:W-:-:S02]  /*7420*/  @!P1 LEA.HI R12, R12, R12, RZ, 0x1 ;  /* 0x0000000c0c0c9211 */ /* 0x000fc400078f08ff */
[----:B------:R-:W-:Y:S01]  /*7430*/  ISETP.GE.AND P2, PT, R13, UR4, PT ;  /* 0x000000040d007c0c */ /* 0x000fe2000bf46270 */
[----:B------:R-:W-:Y:S01]  /*7440*/  @!P6 IMAD.WIDE R10, R21, 0x4, R14 ;  /* 0x00000004150ae825 */ /* 0x000fe200078e020e */
[----:B------:R1:W-:Y:S03]  /*7450*/  @!P4 ST.E.64 desc[UR42][R4.64], R48 ;  /* 0x000000300400c985 */ /* 0x0003e6000c101b2a */
[C---:B0-----:R-:W-:Y:S01]  /*7460*/  VIADD R6, R19.reuse, 0x68 ;  /* 0x0000006813067836 */ /* 0x041fe20000000000 */
[----:B------:R0:W-:Y:S01]  /*7470*/  @!P5 ST.E.64 desc[UR42][R8.64], R52 ;  /* 0x000000340800d985 */ /* 0x0001e2000c101b2a */
[C---:B--2---:R-:W-:Y:S01]  /*7480*/  VIADD R3, R19.reuse, 0x78 ;  /* 0x0000007813037836 */ /* 0x044fe20000000000 */
[----:B------:R-:W-:Y:S01]  /*7490*/  @!P3 LEA.HI R18, R18, R18, RZ, 0x1 ;  /* 0x000000121212b211 */ /* 0x000fe200078f08ff */
[----:B------:R-:W-:Y:S01]  /*74a0*/  VIADD R7, R19, 0x70 ;  /* 0x0000007013077836 */ /* 0x000fe20000000000 */
[----:B------:R2:W-:Y:S01]  /*74b0*/  @!P6 ST.E.64 desc[UR42][R10.64], R56 ;  /* 0x000000380a00e985 */ /* 0x0005e2000c101b2a */
[----:B------:R-:W-:-:S02]  /*74c0*/  ISETP.GE.AND P4, PT, R6, UR4, PT ;  /* 0x0000000406007c0c */ /* 0x000fc4000bf86270 */
[----:B------:R-:W-:Y:S02]  /*74d0*/  ISETP.GE.AND P6, PT, R3, UR4, PT ;  /* 0x0000000403007c0c */ /* 0x000fe4000bfc6270 */
[----:B------:R-:W-:Y:S02]  /*74e0*/  ISETP.GE.AND P5, PT, R7, UR4, PT ;  /* 0x0000000407007c0c */ /* 0x000fe4000bfa6270 */
[----:B------:R-:W-:Y:S02]  /*74f0*/  @!P0 LEA.HI R0, R0, R0, RZ, 0x1 ;  /* 0x0000000000008211 */ /* 0x000fe400078f08ff */
[----:B------:R-:W-:Y:S02]  /*7500*/  @!P2 LEA.HI R13, R13, R13, RZ, 0x1 ;  /* 0x0000000d0d0da211 */ /* 0x000fe400078f08ff */
[----:B-1----:R-:W-:Y:S02]  /*7510*/  @!P1 LOP3.LUT R5, R12, 0xfffffffe, RZ, 0xc0, !PT ;  /* 0xfffffffe0c059812 */ /* 0x002fe400078ec0ff */
[----:B0-----:R-:W-:-:S02]  /*7520*/  @!P3 LOP3.LUT R9, R18, 0xfffffffe, RZ, 0xc0, !PT ;  /* 0xfffffffe1209b812 */ /* 0x001fc400078ec0ff */
[----:B------:R-:W-:Y:S02]  /*7530*/  @!P4 LEA.HI R6, R6, R6, RZ, 0x1 ;  /* 0x000000060606c211 */ /* 0x000fe400078f08ff */
[----:B------:R-:W-:Y:S01]  /*7540*/  @!P6 LEA.HI R4, R3, R3, RZ, 0x1 ;  /* 0x000000030304e211 */ /* 0x000fe200078f08ff */
[----:B------:R-:W-:Y:S01]  /*7550*/  @!P3 IMAD.WIDE R8, R9, 0x4, R14 ;  /* 0x000000040908b825 */ /* 0x000fe200078e020e */
[----:B------:R-:W-:Y:S02]  /*7560*/  @!P5 LEA.HI R2, R7, R7, RZ, 0x1 ;  /* 0x000000070702d211 */ /* 0x000fe400078f08ff */
[----:B------:R-:W-:Y:S02]  /*7570*/  @!P0 LOP3.LUT R3, R0, 0xfffffffe, RZ, 0xc0, !PT ;  /* 0xfffffffe00038812 */ /* 0x000fe400078ec0ff */
[----:B------:R-:W-:Y:S02]  /*7580*/  @!P2 LOP3.LUT R7, R13, 0xfffffffe, RZ, 0xc0, !PT ;  /* 0xfffffffe0d07a812 */ /* 0x000fe400078ec0ff */
[----:B--2---:R-:W-:-:S02]  /*7590*/  @!P4 LOP3.LUT R11, R6, 0xfffffffe, RZ, 0xc0, !PT ;  /* 0xfffffffe060bc812 */ /* 0x004fc400078ec0ff */
[----:B------:R-:W-:Y:S01]  /*75a0*/  @!P5 LOP3.LUT R13, R2, 0xfffffffe, RZ, 0xc0, !PT ;  /* 0xfffffffe020dd812 */ /* 0x000fe200078ec0ff */
[----:B------:R-:W-:Y:S01]  /*75b0*/  @!P0 IMAD.WIDE R2, R3, 0x4, R14 ;  /* 0x0000000403028825 */ /* 0x000fe200078e020e */
[----:B------:R-:W-:-:S03]  /*75c0*/  @!P6 LOP3.LUT R21, R4, 0xfffffffe, RZ, 0xc0, !PT ;  /* 0xfffffffe0415e812 */ /* 0x000fc600078ec0ff */
[--C-:B------:R-:W-:Y:S01]  /*75d0*/  @!P1 IMAD.WIDE R4, R5, 0x4, R14.reuse ;  /* 0x0000000405049825 */ /* 0x100fe200078e020e */
[----:B------:R0:W-:Y:S03]  /*75e0*/  @!P0 ST.E.64 desc[UR42][R2.64], R60 ;  /* 0x0000003c02008985 */ /* 0x0001e6000c101b2a */
[--C-:B------:R-:W-:Y:S01]  /*75f0*/  @!P2 IMAD.WIDE R6, R7, 0x4, R14.reuse ;  /* 0x000000040706a825 */ /* 0x100fe200078e020e */
[----:B------:R0:W-:Y:S03]  /*7600*/  @!P1 ST.E.64 desc[UR42][R4.64], R64 ;  /* 0x0000004004009985 */ /* 0x0001e6000c101b2a */
[--C-:B------:R-:W-:Y:S01]  /*7610*/  @!P4 IMAD.WIDE R10, R11, 0x4, R14.reuse ;  /* 0x000000040b0ac825 */ /* 0x100fe200078e020e */
[----:B------:R0:W-:Y:S03]  /*7620*/  @!P2 ST.E.64 desc[UR42][R6.64], R68 ;  /* 0x000000440600a985 */ /* 0x0001e6000c101b2a */
[--C-:B------:R-:W-:Y:S01]  /*7630*/  @!P5 IMAD.WIDE R12, R13, 0x4, R14.reuse ;  /* 0x000000040d0cd825 */ /* 0x100fe200078e020e */
[----:B------:R0:W-:Y:S03]  /*7640*/  @!P3 ST.E.64 desc[UR42][R8.64], R72 ;  /* 0x000000480800b985 */ /* 0x0001e6000c101b2a */
[----:B------:R-:W-:Y:S01]  /*7650*/  @!P6 IMAD.WIDE R14, R21, 0x4, R14 ;  /* 0x00000004150ee825 */ /* 0x000fe200078e020e */
[----:B------:R0:W-:Y:S04]  /*7660*/  @!P4 ST.E.64 desc[UR42][R10.64], R76 ;  /* 0x0000004c0a00c985 */ /* 0x0001e8000c101b2a */
[----:B------:R0:W-:Y:S04]  /*7670*/  @!P5 ST.E.64 desc[UR42][R12.64], R80 ;  /* 0x000000500c00d985 */ /* 0x0001e8000c101b2a */
[----:B------:R0:W-:Y:S02]  /*7680*/  @!P6 ST.E.64 desc[UR42][R14.64], R84 ;  /* 0x000000540e00e985 */ /* 0x0001e4000c101b2a */
.L_x_35:
[----:B------:R-:W-:Y:S05]  /*7690*/  BSYNC B0 ;  /* 0x0000000000007941 */ /* 0x000fea0003800000 */
.L_x_34:
[----:B------:R-:W-:Y:S01]  /*76a0*/  ISETP.GE.AND P0, PT, R17, R16, PT ;  /* 0x000000101100720c */ /* 0x000fe20003f06270 */
[----:B0-----:R0:W1:Y:S04]  /*76b0*/  SHFL.IDX PT, R13, R22, 0x1, 0x1c1f ;  /* 0x003c1f00160d7f89 */ /* 0x00106800000e0000 */
[----:B------:R0:W0:Y:S08]  /*76c0*/  SHFL.IDX PT, R12, R20, 0x1, 0x1c1f ;  /* 0x003c1f00140c7f89 */ /* 0x00003000000e0000 */
[----:B------:R-:W-:Y:S05]  /*76d0*/  @P0 BRA `(.L_x_10) ;  /* 0x0000004400bc0947 */ /* 0x000fea0003800000 */
[----:B------:R-:W-:Y:S01]  /*76e0*/  ULDC UR4, c[0x0][0xac8] ;  /* 0x0002b20000047ab9 */ /* 0x000fe20000000800 */
[C---:B--2---:R-:W-:Y:S01]  /*76f0*/  VIADD R0, R19.reuse, 0x8 ;  /* 0x0000000813007836 */ /* 0x044fe20000000000 */
[C---:B------:R-:W-:Y:S01]  /*7700*/  ISETP.GE.AND P0, PT, R19.reuse, UR4, PT ;  /* 0x0000000413007c0c */ /* 0x040fe2000bf06270 */
[C---:B------:R-:W-:Y:S01]  /*7710*/  VIADD R6, R19.reuse, 0x18 ;  /* 0x0000001813067836 */ /* 0x040fe20000000000 */
[C---:B------:R-:W-:Y:S01]  /*7720*/  IADD3 R4, R19.reuse, 0x10, RZ ;  /* 0x0000001013047810 */ /* 0x040fe20007ffe0ff */
[C---:B------:R-:W-:Y:S01]  /*7730*/  VIADD R8, R19.reuse, 0x20 ;  /* 0x0000002013087836 */ /* 0x040fe20000000000 */
[----:B------:R-:W-:Y:S01]  /*7740*/  ISETP.GE.AND P5, PT, R0, UR4, PT ;  /* 0x0000000400007c0c */ /* 0x000fe2000bfa6270 */
[C---:B------:R-:W-:Y:S01]  /*7750*/  VIADD R9, R19.reuse, 0x28 ;  /* 0x0000002813097836 */ /* 0x040fe20000000000 */
[----:B------:R-:W-:Y:S01]  /*7760*/  ISETP.GE.AND P6, PT, R4, UR4, PT ;  /* 0x0000000404007c0c */ /* 0x000fe2000bfc6270 */
[C---:B------:R-:W-:Y:S01]  /*7770*/  VIADD R10, R19.reuse, 0x30 ;  /* 0x00000030130a7836 */ /* 0x040fe20000000000 */
[----:B------:R-:W-:Y:S01]  /*7780*/  ISETP.GE.AND P4, PT, R8, UR4, PT ;  /* 0x0000000408007c0c */ /* 0x000fe2000bf86270 */
[----:B------:R-:W-:Y:S01]  /*7790*/  VIADD R11, R19, 0x38 ;  /* 0x00000038130b7836 */ /* 0x000fe20000000000 */
[----:B------:R-:W-:Y:S01]  /*77a0*/  ISETP.GE.AND P3, PT, R9, UR4, PT ;  /* 0x0000000409007c0c */ /* 0x000fe2000bf66270 */
[C---:B------:R-:W-:Y:S01]  /*77b0*/  VIADD R16, R19.reuse, 0x40 ;  /* 0x0000004013107836 */ /* 0x040fe20000000000 */
[----:B------:R-:W-:Y:S01]  /*77c0*/  ISETP.GE.AND P2, PT, R10, UR4, PT ;  /* 0x000000040a007c0c */ /* 0x000fe2000bf46270 */
[----:B01----:R-:W-:Y:S01]  /*77d0*/  @!P0 IMAD.WIDE R2, R19, 0x4, R12 ;  /* 0x0000000413028825 */ /* 0x003fe200078e020c */
[----:B------:R-:W-:-:S02]  /*77e0*/  ISETP.GE.AND P1, PT, R11, UR4, PT ;  /* 0x000000040b007c0c */ /* 0x000fc4000bf26270 */
[C---:B------:R-:W-:Y:S01]  /*77f0*/  IADD3 R18, R19.reuse, 0x48, RZ ;  /* 0x0000004813127810 */ /* 0x040fe20007ffe0ff */
[----:B------:R-:W-:Y:S01]  /*7800*/  VIADD R20, R19, 0x70 ;  /* 0x0000007013147836 */ /* 0x000fe20000000000 */
[----:B------:R0:W-:Y:S01]  /*7810*/  @!P0 ST.E.64 desc[UR42][R2.64], R26 ;  /* 0x0000001a02008985 */ /* 0x0001e2000c101b2a */
[----:B------:R-:W-:Y:S02]  /*7820*/  ISETP.GE.AND P0, PT, R6, UR4, PT ;  /* 0x0000000406007c0c */ /* 0x000fe4000bf06270 */
[----:B------:R-:W-:Y:S02]  /*7830*/  @!P5 LEA.HI R0, R0, R0, RZ, 0x1 ;  /* 0x000000000000d211 */ /* 0x000fe400078f08ff */
[----:B------:R-:W-:Y:S02]  /*7840*/  @!P6 LEA.HI R4, R4, R4, RZ, 0x1 ;  /* 0x000000040404e211 */ /* 0x000fe400078f08ff */
[----:B------:R-:W-:Y:S02]  /*7850*/  @!P5 LOP3.LUT R5, R0, 0xfffffffe, RZ, 0xc0, !PT ;  /* 0xfffffffe0005d812 */ /* 0x000fe400078ec0ff */
[----:B------:R-:W-:-:S02]  /*7860*/  @!P6 LOP3.LUT R7, R4, 0xfffffffe, RZ, 0xc0, !PT ;  /* 0xfffffffe0407e812 */ /* 0x000fc400078ec0ff */
[----:B------:R-:W-:Y:S02]  /*7870*/  @!P4 LEA.HI R8, R8, R8, RZ, 0x1 ;  /* 0x000000080808c211 */ /* 0x000fe400078f08ff */
[----:B------:R-:W-:Y:S01]  /*7880*/  @!P3 LEA.HI R0, R9, R9, RZ, 0x1 ;  /* 0x000000090900b211 */ /* 0x000fe200078f08ff */
[--C-:B0-----:R-:W-:Y:S01]  /*7890*/  @!P5 IMAD.WIDE R2, R5, 0x4, R12.reuse ;  /* 0x000000040502d825 */ /* 0x101fe200078e020c */
[----:B------:R-:W-:Y:S02]  /*78a0*/  @!P0 LEA.HI R6, R6, R6, RZ, 0x1 ;  /* 0x0000000606068211 */ /* 0x000fe400078f08ff */
[----:B------:R-:W-:Y:S01]  /*78b0*/  @!P2 LEA.HI R10, R10, R10, RZ, 0x1 ;  /* 0x0000000a0a0aa211 */ /* 0x000fe200078f08ff */
[----:B------:R-:W-:Y:S01]  /*78c0*/  @!P6 IMAD.WIDE R4, R7, 0x4, R12 ;  /* 0x000000040704e825 */ /* 0x000fe200078e020c */
[----:B---3--:R-:W-:Y:S01]  /*78d0*/  @!P1 LEA.HI R14, R11, R11, RZ, 0x1 ;  /* 0x0000000b0b0e9211 */ /* 0x008fe200078f08ff */
[----:B------:R0:W-:Y:S01]  /*78e0*/  @!P5 ST.E.64 desc[UR42][R2.64], R30 ;  /* 0x0000001e0200d985 */ /* 0x0001e2000c101b2a */
[----:B------:R-:W-:-:S02]  /*78f0*/  @!P0 LOP3.LUT R7, R6, 0xfffffffe, RZ, 0xc0, !PT ;  /* 0xfffffffe06078812 */ /* 0x000fc400078ec0ff */
[----:B------:R-:W-:Y:S01]  /*7900*/  @!P4 LOP3.LUT R9, R8, 0xfffffffe, RZ, 0xc0, !PT ;  /* 0xfffffffe0809c812 */ /* 0x000fe200078ec0ff */
[----:B------:R1:W-:Y:S01]  /*7910*/  @!P6 ST.E.64 desc[UR42][R4.64], R34 ;  /* 0x000000220400e985 */ /* 0x0003e2000c101b2a */
[----:B------:R-:W-:Y:S01]  /*7920*/  @!P3 LOP3.LUT R11, R0, 0xfffffffe, RZ, 0xc0, !PT ;  /* 0xfffffffe000bb812 */ /* 0x000fe200078ec0ff */
[C---:B------:R-:W-:Y:S01]  /*7930*/  VIADD R0, R19.reuse, 0x50 ;  /* 0x0000005013007836 */ /* 0x040fe20000000000 */
[----:B----4-:R-:W-:Y:S02]  /*7940*/  @!P2 LOP3.LUT R15, R10, 0xfffffffe, RZ, 0xc0, !PT ;  /* 0xfffffffe0a0fa812 */ /* 0x010fe400078ec0ff */
[----:B------:R-:W-:Y:S01]  /*7950*/  @!P1 LOP3.LUT R17, R14, 0xfffffffe, RZ, 0xc0, !PT ;  /* 0xfffffffe0e119812 */ /* 0x000fe200078ec0ff */
[----:B------:R-:W-:Y:S01]  /*7960*/  VIADD R14, R19, 0x58 ;  /* 0x00000058130e7836 */ /* 0x000fe20000000000 */
[----:B------:R-:W-:Y:S02]  /*7970*/  ISETP.GE.AND P5, PT, R16, UR4, PT ;  /* 0x0000000410007c0c */ /* 0x000fe4000bfa6270 */
[----:B------:R-:W-:Y:S01]  /*7980*/  ISETP.GE.AND P6, PT, R18, UR4, PT ;  /* 0x0000000412007c0c */ /* 0x000fe2000bfc6270 */
[----:B0-----:R-:W-:-:S04]  /*7990*/  @!P0 IMAD.WIDE R2, R7, 0x4, R12 ;  /* 0x0000000407028825 */ /* 0x001fc800078e020c */
[--C-:B-1----:R-:W-:Y:S01]  /*79a0*/  @!P4 IMAD.WIDE R4, R9, 0x4, R12.reuse ;  /* 0x000000040904c825 */ /* 0x102fe200078e020c */
[----:B------:R0:W-:Y:S01]  /*79b0*/  @!P0 ST.E.64 desc[UR42][R2.64], R38 ;  /* 0x0000002602008985 */ /* 0x0001e2000c101b2a */
[----:B------:R-:W-:Y:S02]  /*79c0*/  ISETP.GE.AND P0, PT, R0, UR4, PT ;  /* 0x0000000400007c0c */ /* 0x000fe4000bf06270 */
[--C-:B------:R-:W-:Y:S01]  /*79d0*/  @!P3 IMAD.WIDE R6, R11, 0x4, R12.reuse ;  /* 0x000000040b06b825 */ /* 0x100fe200078e020c */
[----:B------:R1:W-:Y:S01]  /*79e0*/  @!P4 ST.E.64 desc[UR42][R4.64], R42 ;  /* 0x0000002a0400c985 */ /* 0x0003e2000c101b2a */
[----:B------:R-:W-:Y:S02]  /*79f0*/  ISETP.GE.AND P4, PT, R20, UR4, PT ;  /* 0x0000000414007c0c */ /* 0x000fe4000bf86270 */
[----:B------:R-:W-:Y:S01]  /*7a00*/  @!P2 IMAD.WIDE R8, R15, 0x4, R12 ;  /* 0x000000040f08a825 */ /* 0x000fe200078e020c */
[----:B------:R2:W-:Y:S01]  /*7a10*/  @!P3 ST.E.64 desc[UR42][R6.64], R46 ;  /* 0x0000002e0600b985 */ /* 0x0005e2000c101b2a */
[----:B------:R-:W-:-:S02]  /*7a20*/  @!P5 LEA.HI R16, R16, R16, RZ, 0x1 ;  /* 0x000000101010d211 */ /* 0x000fc400078f08ff */
[----:B------:R-:W-:Y:S01]  /*7a30*/  @!P1 IMAD.WIDE R10, R17, 0x4, R12 ;  /* 0x00000004110a9825 */ /* 0x000fe200078e020c */
[----:B------:R3:W-:Y:S01]  /*7a40*/  @!P2 ST.E.64 desc[UR42][R8.64], R50 ;  /* 0x000000320800a985 */ /* 0x0007e2000c101b2a */
[----:B------:R-:W-:Y:S02]  /*7a50*/  @!P6 LEA.HI R18, R18, R18, RZ, 0x1 ;  /* 0x000000121212e211 */ /* 0x000fe400078f08ff */
[C---:B------:R-:W-:Y:S01]  /*7a60*/  VIADD R15, R19.reuse, 0x60 ;  /* 0x00000060130f7836 */ /* 0x040fe20000000000 */
[----:B------:R4:W-:Y:S01]  /*7a70*/  @!P1 ST.E.64 desc[UR42][R10.64], R54 ;  /* 0x000000360a009985 */ /* 0x0009e2000c101b2a */
[C---:B------:R-:W-:Y:S01]  /*7a80*/  VIADD R17, R19.reuse, 0x68 ;  /* 0x0000006813117836 */ /* 0x040fe20000000000 */
[----:B------:R-:W-:Y:S01]  /*7a90*/  ISETP.GE.AND P1, PT, R14, UR4, PT ;  /* 0x000000040e007c0c */ /* 0x000fe2000bf26270 */
[----:B------:R-:W-:Y:S01]  /*7aa0*/  VIADD R19, R19, 0x78 ;  /* 0x0000007813137836 */ /* 0x000fe20000000000 */
[----:B------:R-:W-:Y:S02]  /*7ab0*/  ISETP.GE.AND P2, PT, R15, UR4, PT ;  /* 0x000000040f007c0c */ /* 0x000fe4000bf46270 */
[----:B------:R-:W-:-:S02]  /*7ac0*/  ISETP.GE.AND P3, PT, R17, UR4, PT ;  /* 0x0000000411007c0c */ /* 0x000fc4000bf66270 */
[----:B0-----:R-:W-:Y:S02]  /*7ad0*/  @!P5 LOP3.LUT R3, R16, 0xfffffffe, RZ, 0xc0, !PT ;  /* 0xfffffffe1003d812 */ /* 0x001fe400078ec0ff */
[----:B-1----:R-:W-:Y:S02]  /*7ae0*/  @!P6 LOP3.LUT R5, R18, 0xfffffffe, RZ, 0xc0, !PT ;  /* 0xfffffffe1205e812 */ /* 0x002fe400078ec0ff */
[----:B------:R-:W-:Y:S01]  /*7af0*/  @!P0 LEA.HI R0, R0, R0, RZ, 0x1 ;  /* 0x0000000000008211 */ /* 0x000fe200078f08ff */
[--C-:B------:R-:W-:Y:S01]  /*7b00*/  @!P5 IMAD.WIDE R2, R3, 0x4, R12.reuse ;  /* 0x000000040302d825 */ /* 0x100fe200078e020c */
[----:B------:R-:W-:Y:S02]  /*7b10*/  @!P4 LEA.HI R20, R20, R20, RZ, 0x1 ;  /* 0x000000141414c211 */ /* 0x000fe400078f08ff */
[----:B------:R-:W-:Y:S01]  /*7b20*/  @!P1 LEA.HI R14, R14, R14, RZ, 0x1 ;  /* 0x0000000e0e0e9211 */ /* 0x000fe200078f08ff */
[----:B------:R-:W-:Y:S01]  /*7b30*/  @!P6 IMAD.WIDE R4, R5, 0x4, R12 ;  /* 0x000000040504e825 */ /* 0x000fe200078e020c */
[----:B------:R-:W-:Y:S01]  /*7b40*/  @!P2 LEA.HI R15, R15, R15, RZ, 0x1 ;  /* 0x0000000f0f0fa211 */ /* 0x000fe200078f08ff */
[----:B------:R0:W-:Y:S01]  /*7b50*/  @!P5 ST.E.64 desc[UR42][R2.64], R58 ;  /* 0x0000003a0200d985 */ /* 0x0001e2000c101b2a */
[----:B------:R-:W-:-:S02]  /*7b60*/  @!P3 LEA.HI R17, R17, R17, RZ, 0x1 ;  /* 0x000000111111b211 */ /* 0x000fc400078f08ff */
[----:B--2---:R-:W-:Y:S01]  /*7b70*/  @!P0 LOP3.LUT R7, R0, 0xfffffffe, RZ, 0xc0, !PT ;  /* 0xfffffffe00078812 */ /* 0x004fe200078ec0ff */
[----:B------:R1:W-:Y:S01]  /*7b80*/  @!P6 ST.E.64 desc[UR42][R4.64], R62 ;  /* 0x0000003e0400e985 */ /* 0x0003e2000c101b2a */
[----:B---3--:R-:W-:Y:S02]  /*7b90*/  @!P1 LOP3.LUT R9, R14, 0xfffffffe, RZ, 0xc0, !PT ;  /* 0xfffffffe0e099812 */ /* 0x008fe400078ec0ff */
[----:B------:R-:W-:Y:S02]  /*7ba0*/  @!P2 LOP3.LUT R15, R15, 0xfffffffe, RZ, 0xc0, !PT ;  /* 0xfffffffe0f0fa812 */ /* 0x000fe400078ec0ff */
[----:B------:R-:W-:Y:S02]  /*7bb0*/  @!P3 LOP3.LUT R17, R17, 0xfffffffe, RZ, 0xc0, !PT ;  /* 0xfffffffe1111b812 */ /* 0x000fe400078ec0ff */
[----:B----4-:R-:W-:Y:S01]  /*7bc0*/  @!P4 LOP3.LUT R11, R20, 0xfffffffe, RZ, 0xc0, !PT ;  /* 0xfffffffe140bc812 */ /* 0x010fe200078ec0ff */
[----:B0-----:R-:W-:-:S04]  /*7bd0*/  @!P0 IMAD.WIDE R2, R7, 0x4, R12 ;  /* 0x0000000407028825 */ /* 0x001fc800078e020c */
[--C-:B-1----:R-:W-:Y:S01]  /*7be0*/  @!P1 IMAD.WIDE R4, R9, 0x4, R12.reuse ;  /* 0x0000000409049825 */ /* 0x102fe200078e020c */
[----:B------:R0:W-:Y:S01]  /*7bf0*/  @!P0 ST.E.64 desc[UR42][R2.64], R66 ;  /* 0x0000004202008985 */ /* 0x0001e2000c101b2a */
[----:B------:R-:W-:Y:S02]  /*7c00*/  ISETP.GE.AND P0, PT, R19, UR4, PT ;  /* 0x0000000413007c0c */ /* 0x000fe4000bf06270 */
[--C-:B------:R-:W-:Y:S01]  /*7c10*/  @!P2 IMAD.WIDE R6, R15, 0x4, R12.reuse ;  /* 0x000000040f06a825 */ /* 0x100fe200078e020c */
[----:B------:R0:W-:Y:S03]  /*7c20*/  @!P1 ST.E.64 desc[UR42][R4.64], R70 ;  /* 0x0000004604009985 */ /* 0x0001e6000c101b2a */
[--C-:B------:R-:W-:Y:S01]  /*7c30*/  @!P3 IMAD.WIDE R8, R17, 0x4, R12.reuse ;  /* 0x000000041108b825 */ /* 0x100fe200078e020c */
[----:B------:R0:W-:Y:S03]  /*7c40*/  @!P2 ST.E.64 desc[UR42][R6.64], R74 ;  /* 0x0000004a0600a985 */ /* 0x0001e6000c101b2a */
[----:B------:R-:W-:Y:S01]  /*7c50*/  @!P4 IMAD.WIDE R10, R11, 0x4, R12 ;  /* 0x000000040b0ac825 */ /* 0x000fe200078e020c */
[----:B------:R0:W-:Y:S04]  /*7c60*/  @!P3 ST.E.64 desc[UR42][R8.64], R78 ;  /* 0x0000004e0800b985 */ /* 0x0001e8000c101b2a */
[----:B------:R0:W-:Y:S01]  /*7c70*/  @!P4 ST.E.64 desc[UR42][R10.64], R82 ;  /* 0x000000520a00c985 */ /* 0x0001e2000c101b2a */
[----:B------:R-:W-:Y:S05]  /*7c80*/  @P0 BRA `(.L_x_10) ;  /* 0x0000004000500947 */ /* 0x000fea0003800000 */
[----:B------:R-:W-:-:S04]  /*7c90*/  LEA.HI R19, R19, R19, RZ, 0x1 ;  /* 0x0000001313137211 */ /* 0x000fc800078f08ff */
[----:B0-----:R-:W-:-:S05]  /*7ca0*/  LOP3.LUT R3, R19, 0xfffffffe, RZ, 0xc0, !PT ;  /* 0xfffffffe13037812 */ /* 0x001fca00078ec0ff */
[----:B------:R-:W-:-:S05]  /*7cb0*/  IMAD.WIDE R2, R3, 0x4, R12 ;  /* 0x0000000403027825 */ /* 0x000fca00078e020c */
[----:B------:R0:W-:Y:S01]  /*7cc0*/  ST.E.64 desc[UR42][R2.64], R86 ;  /* 0x0000005602007985 */ /* 0x0001e2000c101b2a */
[----:B------:R-:W-:Y:S05]  /*7cd0*/  BRA `(.L_x_10) ;  /* 0x00000040003c7947 */ /* 0x000fea0003800000 */
.L_x_33:
[----:B------:R-:W0:Y:S02]  /*7ce0*/  S2R R0, SR_TID.X ;  /* 0x0000000000007919 */ /* 0x000e240000002100 */
[----:B0-----:R-:W-:-:S04]  /*7cf0*/  IADD3 R2, R0, -0x80, RZ ;  /* 0xffffff8000027810 */ /* 0x001fc80007ffe0ff */
[----:B------:R-:W-:-:S13]  /*7d00*/  ISETP.GT.AND P0, PT, R2, 0x7f, PT ;  /* 0x0000007f0200780c */ /* 0x000fda0003f04270 */
[----:B------:R-:W-:Y:S05]  /*7d10*/  @P0 BRA `(.L_x_10) ;  /* 0x00000040002c0947 */ /* 0x000fea0003800000 */
[----:B------:R-:W0:Y:S01]  /*7d20*/  S2R R3, SR_CTAID.X ;  /* 0x0000000000037919 */ /* 0x000e220000002500 */
[----:B------:R-:W1:Y:S01]  /*7d30*/  LDC R6, c[0x0][0xbe8] ;  /* 0x0002fa00ff067b82 */ /* 0x000e620000000800 */
[----:B------:R-:W-:Y:S01]  /*7d40*/  ULDC UR4, c[0x0][0xa88] ;  /* 0x0002a20000047ab9 */ /* 0x000fe20000000800 */
[----:B0-----:R-:W-:Y:S02]  /*7d50*/  IMAD R0, R3, 0x80, R0 ;  /* 0x0000008003007824 */ /* 0x001fe400078e0200 */
[----:B-1----:R-:W-:Y:S02]  /*7d60*/  IMAD R3, R6, UR4, RZ ;  /* 0x0000000406037c24 */ /* 0x002fe4000f8e02ff */
[----:B------:R-:W-:-:S05]  /*7d70*/  VIADD R0, R0, 0xffffff80 ;  /* 0xffffff8000007836 */ /* 0x000fca0000000000 */
[----:B------:R-:W-:-:S13]  /*7d80*/  ISETP.GE.AND P0, PT, R0, R3, PT ;  /* 0x000000030000720c */ /* 0x000fda0003f06270 */
[----:B------:R-:W-:Y:S05]  /*7d90*/  @P0 BRA `(.L_x_10) ;  /* 0x00000040000c0947 */ /* 0x000fea0003800000 */
[----:B------:R-:W-:Y:S01]  /*7da0*/  ISETP.NE.AND P0, PT, R6, 0x1, PT ;  /* 0x000000010600780c */ /* 0x000fe20003f05270 */
[----:B------:R-:W0:Y:S01]  /*7db0*/  S2UR UR4, SR_CTAID.Z ;  /* 0x00000000000479c3 */ /* 0x000e220000002700 */
[----:B------:R-:W-:Y:S01]  /*7dc0*/  SHF.R.S32.HI R5, RZ, 0x1f, R16 ;  /* 0x0000001fff057819 */ /* 0x000fe20000011410 */
[----:B------:R-:W-:Y:S02]  /*7dd0*/  ULDC.64 UR6, c[0x0][0xbd0] ;  /* 0x0002f40000067ab9 */ /* 0x000fe40000000a00 */
[----:B------:R-:W-:-:S04]  /*7de0*/  IMAD.WIDE.U32 R2, R16, UR6, RZ ;  /* 0x0000000610027c25 */ /* 0x000fc8000f8e00ff */
[----:B------:R-:W1:Y:S01]  /*7df0*/  LDC.64 R12, c[0x0][0xbd8] ;  /* 0x0002f600ff0c7b82 */ /* 0x000e620000000a00 */
[----:B------:R-:W-:-:S04]  /*7e00*/  IMAD R5, R5, UR6, RZ ;  /* 0x0000000605057c24 */ /* 0x000fc8000f8e02ff */
[----:B------:R-:W-:Y:S02]  /*7e10*/  IMAD R5, R16, UR7, R5 ;  /* 0x0000000710057c24 */ /* 0x000fe4000f8e0205 */
[----:B------:R-:W-:Y:S01]  /*7e20*/  IMAD.MOV R16, RZ, RZ, -R16 ;  /* 0x000000ffff107224 */ /* 0x000fe200078e0a10 */
[----:B------:R-:W2:Y:S01]  /*7e30*/  @P0 LDC R9, c[0x0][0xbec] ;  /* 0x0002fb00ff090b82 */ /* 0x000ea20000000800 */
[----:B------:R-:W-:Y:S02]  /*7e40*/  IMAD.IADD R3, R3, 0x1, R5 ;  /* 0x0000000103037824 */ /* 0x000fe400078e0205 */
[----:B------:R-:W-:-:S05]  /*7e50*/  IMAD.MOV.U32 R5, RZ, RZ, R0 ;  /* 0x000000ffff057224 */ /* 0x000fca00078e0000 */
[----:B------:R-:W3:Y:S01]  /*7e60*/  S2UR UR8, SR_CTAID.Y ;  /* 0x00000000000879c3 */ /* 0x000ee20000002600 */
[----:B0-----:R-:W-:-:S07]  /*7e70*/  USHF.R.S32.HI UR5, URZ, 0x1f, UR4 ;  /* 0x0000001f3f057899 */ /* 0x001fce0008011404 */
[----:B------:R-:W3:Y:S01]  /*7e80*/  LDC R7, c[0x0][0xc50] ;  /* 0x00031400ff077b82 */ /* 0x000ee20000000800 */
[C---:B-1----:R-:W-:Y:S02]  /*7e90*/  IMAD R8, R12.reuse, UR5, RZ ;  /* 0x000000050c087c24 */ /* 0x042fe4000f8e02ff */
[----:B------:R-:W-:-:S04]  /*7ea0*/  IMAD.WIDE.U32 R2, R12, UR4, R2 ;  /* 0x000000040c027c25 */ /* 0x000fc8000f8e0002 */
[----:B------:R-:W-:Y:S01]  /*7eb0*/  IMAD R13, R13, UR4, R8 ;  /* 0x000000040d0d7c24 */ /* 0x000fe2000f8e0208 */
[----:B------:R-:W0:Y:S01]  /*7ec0*/  @P0 LDC R11, c[0x0][0xbf0] ;  /* 0x0002fc00ff0b0b82 */ /* 0x000e220000000800 */
[----:B--2---:R-:W-:Y:S01]  /*7ed0*/  @P0 IMAD.HI.U32 R4, R0, R9, RZ ;  /* 0x0000000900040227 */ /* 0x004fe200078e00ff */
[----:B------:R-:W-:Y:S02]  /*7ee0*/  ULDC.64 UR4, c[0x0][0xbe0] ;  /* 0x0002f80000047ab9 */ /* 0x000fe40000000a00 */
[----:B------:R-:W-:Y:S01]  /*7ef0*/  IADD3 R3, R13, R3, RZ ;  /* 0x000000030d037210 */ /* 0x000fe20007ffe0ff */
[----:B---3--:R-:W-:-:S04]  /*7f00*/  IMAD R9, R7, R16, UR8 ;  /* 0x0000000807097e24 */ /* 0x008fc8000f8e0210 */
[----:B------:R-:W-:Y:S01]  /*7f10*/  IMAD.WIDE.U32 R2, R9, UR4, R2 ;  /* 0x0000000409027c25 */ /* 0x000fe2000f8e0002 */
[----:B0-----:R-:W-:Y:S02]  /*7f20*/  @P0 SHF.R.U32.HI R5, RZ, R11, R4 ;  /* 0x0000000bff050219 */ /* 0x001fe40000011604 */
[----:B------:R-:W-:Y:S02]  /*7f30*/  SHF.R.S32.HI R4, RZ, 0x1f, R9 ;  /* 0x0000001fff047819 */ /* 0x000fe40000011409 */
[----:B------:R-:W-:Y:S01]  /*7f40*/  IADD3 R2, P0, R5, R2, RZ ;  /* 0x0000000205027210 */ /* 0x000fe20007f1e0ff */
[----:B------:R-:W-:Y:S02]  /*7f50*/  IMAD.MOV R7, RZ, RZ, -R5 ;  /* 0x000000ffff077224 */ /* 0x000fe400078e0a05 */
[----:B------:R-:W-:Y:S02]  /*7f60*/  IMAD R4, R4, UR4, RZ ;  /* 0x0000000404047c24 */ /* 0x000fe4000f8e02ff */
[----:B------:R-:W-:-:S02]  /*7f70*/  IMAD R7, R6, R7, R0 ;  /* 0x0000000706077224 */ /* 0x000fc400078e0200 */
[----:B------:R-:W-:Y:S01]  /*7f80*/  IMAD R4, R9, UR5, R4 ;  /* 0x0000000509047c24 */ /* 0x000fe2000f8e0204 */
[----:B------:R-:W-:Y:S01]  /*7f90*/  SHF.R.S32.HI R9, RZ, 0x1f, R5 ;  /* 0x0000001fff097819 */ /* 0x000fe20000011405 */
[----:B------:R-:W-:Y:S01]  /*7fa0*/  ULDC.64 UR4, c[0x0][0xbc8] ;  /* 0x0002f20000047ab9 */ /* 0x000fe20000000a00 */
[----:B------:R-:W-:Y:S02]  /*7fb0*/  SHF.R.S32.HI R0, RZ, 0x1f, R7 ;  /* 0x0000001fff007819 */ /* 0x000fe40000011407 */
[----:B------:R-:W-:-:S03]  /*7fc0*/  IADD3.X R3, R9, R3, R4, P0, !PT ;  /* 0x0000000309037210 */ /* 0x000fc600007fe404 */
[----:B------:R-:W-:Y:S02]  /*7fd0*/  IMAD R0, R0, UR4, RZ ;  /* 0x0000000400007c24 */ /* 0x000fe4000f8e02ff */
[----:B------:R-:W-:-:S04]  /*7fe0*/  IMAD.WIDE.U32 R2, R7, UR4, R2 ;  /* 0x0000000407027c25 */ /* 0x000fc8000f8e0002 */
[----:B------:R-:W-:Y:S01]  /*7ff0*/  IMAD R5, R7, UR5, R0 ;  /* 0x0000000507057c24 */ /* 0x000fe2000f8e0200 */
[----:B------:R-:W-:Y:S02]  /*8000*/  ULDC.64 UR4, c[0x0][0xba8] ;  /* 0x0002ea0000047ab9 */ /* 0x000fe40000000a00 */
[----:B------:R-:W-:Y:S01]  /*8010*/  LEA R4, P0, R2, UR4, 0x2 ;  /* 0x0000000402047c11 */ /* 0x000fe2000f8010ff */
[----:B------:R-:W-:-:S05]  /*8020*/  IMAD.IADD R3, R3, 0x1, R5 ;  /* 0x0000000103037824 */ /* 0x000fca00078e0205 */
[----:B------:R-:W-:Y:S01]  /*8030*/  LEA.HI.X R5, R2, UR5, R3, 0x2, P0 ;  /* 0x0000000502057c11 */ /* 0x000fe200080f1403 */
[----:B------:R-:W-:-:S05]  /*8040*/  IMAD.MOV.U32 R3, RZ, RZ, -0x800000 ;  /* 0xff800000ff037424 */ /* 0x000fca00078e00ff */
[----:B------:R3:W-:Y:S01]  /*8050*/  STG.E desc[UR42][R4.64], R3 ;  /* 0x0000000304007986 */ /* 0x0007e2000c10192a */
[----:B------:R-:W-:Y:S05]  /*8060*/  BRA `(.L_x_10) ;  /* 0x0000003c00587947 */ /* 0x000fea0003800000 */
.L_x_8:
[----:B------:R-:W-:-:S08]  /*8070*/  NOP ;  /* 0x0000000000007918 */ /* 0x000fd00000000000 */
[----:B0-----:R-:W0:-:S00]  /*8080*/  USETMAXREG.DEALLOC.CTAPOOL 0x18 ;  /* 0x00000018000079c8 */ /* 0x001e0000080e0500 */
[----:B0-----:R-:W-:Y:S01]  /*8090*/  LOP3.LUT R0, R0, 0x3, RZ, 0xc0, !PT ;  /* 0x0000000300007812 */ /* 0x001fe200078ec0ff */
[----:B------:R-:W0:Y:S05]  /*80a0*/  S2R R19, SR_CTAID.Z ;  /* 0x0000000000137919 */ /* 0x000e2a0000002700 */
[----:B------:R-:W1:Y:S01]  /*80b0*/  S2UR UR6, SR_CTAID.Y ;  /* 0x00000000000679c3 */ /* 0x000e620000002600 */
[----:B------:R-:W2:Y:S02]  /*80c0*/  SHFL.IDX PT, R0, R0, RZ, 0x1f ;  /* 0x00001fff00007589 */ /* 0x000ea400000e0000 */
[----:B--2---:R-:W-:-:S13]  /*80d0*/  ISETP.NE.AND P0, PT, R0, RZ, PT ;  /* 0x000000ff0000720c */ /* 0x004fda0003f05270 */
[----:B01----:R-:W-:Y:S05]  /*80e0*/  @!P0 BRA `(.L_x_36) ;  /* 0x0000000000288947 */ /* 0x003fea0003800000 */
[----:B------:R-:W-:Y:S01]  /*80f0*/  ULDC UR7, c[0x0][0xc50] ;  /* 0x0003140000077ab9 */ /* 0x000fe20000000800 */
[----:B------:R-:W-:Y:S01]  /*8100*/  UMOV UR36, UR6 ;  /* 0x0000000600247c82 */ /* 0x000fe20008000000 */
[----:B------:R-:W-:-:S06]  /*8110*/  UISETP.NE.AND UP0, UPT, UR7, 0x1, UPT ;  /* 0x000000010700788c */ /* 0x000fcc000bf05270 */
[----:B------:R-:W-:-:S13]  /*8120*/  PLOP3.LUT P0, PT, PT, PT, UP0, 0x80, 0x0 ;  /* 0x000000000000781c */ /* 0x000fda0003f0f008 */
[----:B------:R-:W-:Y:S05]  /*8130*/  @!P0 BRA `(.L_x_37) ;  /* 0x0000000000308947 */ /* 0x000fea0003800000 */
[----:B------:R-:W-:Y:S01]  /*8140*/  ULDC UR4, c[0x0][0xc54] ;  /* 0x0003150000047ab9 */ /* 0x000fe20000000800 */
[----:B------:R-:W-:Y:S01]  /*8150*/  ULDC UR36, c[0x0][0xc58] ;  /* 0x0003160000247ab9 */ /* 0x000fe20000000800 */
[----:B------:R-:W-:-:S04]  /*8160*/  UIMAD.WIDE.U32 UR4, UR6, UR4, URZ ;  /* 0x00000004060472a5 */ /* 0x000fc8000f8e003f */
[----:B------:R-:W-:Y:S01]  /*8170*/  USHF.R.U32.HI UR36, URZ, UR36, UR5 ;  /* 0x000000243f247299 */ /* 0x000fe20008011605 */
[----:B------:R-:W-:Y:S11]  /*8180*/  BRA `(.L_x_37) ;  /* 0x00000000001c7947 */ /* 0x000ff60003800000 */
.L_x_36:
[----:B------:R-:W-:Y:S01]  /*8190*/  ULDC UR7, c[0x0][0xc50] ;  /* 0x0003140000077ab9 */ /* 0x000fe20000000800 */
[----:B------:R-:W-:Y:S01]  /*81a0*/  UMOV UR36, UR6 ;  /* 0x0000000600247c82 */ /* 0x000fe20008000000 */
[----:B------:R-:W-:-:S11]  /*81b0*/  UISETP.NE.AND UP0, UPT, UR7, 0x1, UPT ;  /* 0x000000010700788c */ /* 0x000fd6000bf05270 */
[----:B------:R-:W-:Y:S01]  /*81c0*/  @UP0 ULDC UR4, c[0x0][0xc54] ;  /* 0x0003150000040ab9 */ /* 0x000fe20000000800 */
[----:B------:R-:W-:Y:S01]  /*81d0*/  @UP0 ULDC UR8, c[0x0][0xc58] ;  /* 0x0003160000080ab9 */ /* 0x000fe20000000800 */
[----:B------:R-:W-:-:S04]  /*81e0*/  UIMAD.WIDE.U32 UR4, UR6, UR4, URZ ;  /* 0x00000004060472a5 */ /* 0x000fc8000f8e003f */
[----:B------:R-:W-:-:S12]  /*81f0*/  @UP0 USHF.R.U32.HI UR36, URZ, UR8, UR5 ;  /* 0x000000083f240299 */ /* 0x000fd80008011605 */
.L_x_37:
[----:B------:R-:W-:Y:S01]  /*8200*/  ISETP.GE.AND P0, PT, R19, RZ, PT ;  /* 0x000000ff1300720c */ /* 0x000fe20003f06270 */
[----:B------:R-:W-:Y:S01]  /*8210*/  UIADD3 UR4, -UR36, URZ, URZ ;  /* 0x0000003f24047290 */ /* 0x000fe2000fffe13f */
[----:B------:R-:W-:Y:S02]  /*8220*/  IMAD.MOV.U32 R10, RZ, RZ, 0x1 ;  /* 0x00000001ff0a7424 */ /* 0x000fe400078e00ff */
[----:B------:R-:W-:Y:S01]  /*8230*/  IMAD.MOV.U32 R0, RZ, RZ, RZ ;  /* 0x000000ffff007224 */ /* 0x000fe200078e00ff */
[----:B------:R-:W-:Y:S01]  /*8240*/  UIMAD UR4, UR7, UR4, UR6 ;  /* 0x00000004070472a4 */ /* 0x000fe2000f8e0206 */
[----:B------:R-:W-:-:S07]  /*8250*/  IMAD.MOV.U32 R3, RZ, RZ, 0x1 ;  /* 0x00000001ff037424 */ /* 0x000fce00078e00ff */
[----:B------:R-:W-:Y:S05]  /*8260*/  @!P0 BRA `(.L_x_38) ;  /* 0x0000003800188947 */ /* 0x000fea0003800000 */
[----:B------:R-:W-:Y:S01]  /*8270*/  ULDC.64 UR6, c[0x0][0x418] ;  /* 0x0001060000067ab9 */ /* 0x000fe20000000a00 */
[----:B------:R-:W-:Y:S01]  /*8280*/  ULDC UR5, c[0x0][0x424] ;  /* 0x0001090000057ab9 */ /* 0x000fe20000000800 */
[----:B------:R-:W-:Y:S01]  /*8290*/  UISETP.NE.U32.AND UP0, UPT, UR6, URZ, UPT ;  /* 0x0000003f0600728c */ /* 0x000fe2000bf05070 */
[----:B------:R0:W-:Y:S01]  /*82a0*/  STL [R1+0x8], RZ ;  /* 0x000008ff01007387 */ /* 0x0001e20000100800 */
[----:B------:R-:W-:Y:S02]  /*82b0*/  ULOP3.LUT UR40, UR4, 0xffff, URZ, 0xc0, !UPT ;  /* 0x0000ffff04287892 */ /* 0x000fe4000f8ec03f */
[----:B------:R-:W-:Y:S01]  /*82c0*/  UISETP.NE.AND.EX UP0, UPT, UR7, URZ, UPT, UP0 ;  /* 0x0000003f0700728c */ /* 0x000fe2000bf05300 */
[----:B------:R-:W-:-:S03]  /*82d0*/  ULDC UR6, c[0x0][0x2f0] ;  /* 0x0000bc0000067ab9 */ /* 0x000fc60000000800 */
[----:B------:R-:W-:-:S04]  /*82e0*/  USEL UR5, UR5, 0x1, UP0 ;  /* 0x0000000105057887 */ /* 0x000fc80008000000 */
[----:B------:R-:W-:-:S04]  /*82f0*/  UIMAD UR5, UR5, UR6, URZ ;  /* 0x00000006050572a4 */ /* 0x000fc8000f8e023f */
[----:B------:R-:W-:Y:S02]  /*8300*/  UISETP.GE.AND UP0, UPT, UR5, 0x1, UPT ;  /* 0x000000010500788c */ /* 0x000fe4000bf06270 */
[----:B------:R-:W-:-:S04]  /*8310*/  UIADD3 UR5, UR5, 0x7f, URZ ;  /* 0x0000007f05057890 */ /* 0x000fc8000fffe03f */
[----:B------:R-:W-:Y:S01]  /*8320*/  PLOP3.LUT P0, PT, PT, PT, UP0, 0x80, 0x0 ;  /* 0x000000000000781c */ /* 0x000fe20003f0f008 */
[----:B------:R-:W-:-:S04]  /*8330*/  USHF.R.S32.HI UR6, URZ, 0x1f, UR5 ;  /* 0x0000001f3f067899 */ /* 0x000fc80008011405 */
[----:B------:R-:W-:-:S04]  /*8340*/  ULEA.HI UR6, UR6, UR5, URZ, 0x7 ;  /* 0x0000000506067291 */ /* 0x000fc8000f8f383f */
[----:B------:R-:W-:-:S04]  /*8350*/  USHF.R.S32.HI UR39, URZ, 0x7, UR6 ;  /* 0x000000073f277899 */ /* 0x000fc80008011406 */
[----:B0-----:R-:W-:Y:S08]  /*8360*/  @!P0 BRA `(.L_x_39) ;  /* 0x00000000007c8947 */ /* 0x001ff00003800000 */
[----:B------:R-:W-:-:S04]  /*8370*/  USHF.R.U32.HI UR4, URZ, 0x10, UR4 ;  /* 0x000000103f047899 */ /* 0x000fc80008011604 */
[----:B------:R-:W-:-:S11]  /*8380*/  UISETP.NE.AND UP0, UPT, UR4, URZ, UPT ;  /* 0x0000003f0400728c */ /* 0x000fd6000bf05270 */
[----:B------:R-:W-:Y:S02]  /*8390*/  @!UP0 ULDC UR4, c[0x0][0x9f0] ;  /* 0x00027c0000048ab9 */ /* 0x000fe40000000800 */
[----:B------:R-:W-:Y:S01]  /*83a0*/  IMAD.U32 R6, RZ, RZ, UR4 ;  /* 0x00000004ff067e24 */ /* 0x000fe2000f8e00ff */
[----:B------:R-:W-:-:S04]  /*83b0*/  UIADD3 UR5, UR39, -0x1, UR4 ;  /* 0xffffffff27057890 */ /* 0x000fc8000fffe004 */
[-C--:B------:R-:W-:Y:S02]  /*83c0*/  IABS R0, R6.reuse ;  /* 0x0000000600007213 */ /* 0x080fe40000000000 */
[----:B------:R-:W-:Y:S02]  /*83d0*/  IABS R6, R6 ;  /* 0x0000000600067213 */ /* 0x000fe40000000000 */
[----:B------:R-:W0:Y:S08]  /*83e0*/  I2F.RP R4, R0 ;  /* 0x0000000000047306 */ /* 0x000e300000209400 */
[----:B0-----:R-:W0:Y:S02]  /*83f0*/  MUFU.RCP R4, R4 ;  /* 0x0000000400047308 */ /* 0x001e240000001000 */
[----:B0-----:R-:W-:-:S06]  /*8400*/  IADD3 R2, R4, 0xffffffe, RZ ;  /* 0x0ffffffe04027810 */ /* 0x001fcc0007ffe0ff */
[----:B------:R0:W1:Y:S02]  /*8410*/  F2I.FTZ.U32.TRUNC.NTZ R3, R2 ;  /* 0x0000000200037305 */ /* 0x000064000021f000 */
[----:B0-----:R-:W-:Y:S02]  /*8420*/  IMAD.MOV.U32 R2, RZ, RZ, RZ ;  /* 0x000000ffff027224 */ /* 0x001fe400078e00ff */
[----:B-1----:R-:W-:-:S04]  /*8430*/  IMAD.MOV R5, RZ, RZ, -R3 ;  /* 0x000000ffff057224 */ /* 0x002fc800078e0a03 */
[----:B------:R-:W-:-:S04]  /*8440*/  IMAD R5, R5, R0, RZ ;  /* 0x0000000005057224 */ /* 0x000fc800078e02ff */
[----:B------:R-:W-:-:S04]  /*8450*/  IMAD.HI.U32 R3, R3, R5, R2 ;  /* 0x0000000503037227 */ /* 0x000fc800078e0002 */
[----:B------:R-:W-:Y:S01]  /*8460*/  IMAD.U32 R5, RZ, RZ, UR5 ;  /* 0x00000005ff057e24 */ /* 0x000fe2000f8e00ff */
[----:B------:R-:W-:-:S04]  /*8470*/  ULOP3.LUT UR5, UR5, UR4, URZ, 0x3c, !UPT ;  /* 0x0000000405057292 */ /* 0x000fc8000f8e3c3f */
[----:B------:R-:W-:Y:S01]  /*8480*/  IABS R2, R5 ;  /* 0x0000000500027213 */ /* 0x000fe20000000000 */
[----:B------:R-:W-:Y:S01]  /*8490*/  IMAD.MOV R5, RZ, RZ, -R6 ;  /* 0x000000ffff057224 */ /* 0x000fe200078e0a06 */
[----:B------:R-:W-:-:S03]  /*84a0*/  ISETP.LE.AND P2, PT, RZ, UR5, PT ;  /* 0x00000005ff007c0c */ /* 0x000fc6000bf43270 */
[----:B------:R-:W-:-:S04]  /*84b0*/  IMAD.HI.U32 R3, R3, R2, RZ ;  /* 0x0000000203037227 */ /* 0x000fc800078e00ff */
[----:B------:R-:W-:-:S05]  /*84c0*/  IMAD R5, R3, R5, R2 ;  /* 0x0000000503057224 */ /* 0x000fca00078e0202 */
[----:B------:R-:W-:-:S13]  /*84d0*/  ISETP.GT.U32.AND P1, PT, R0, R5, PT ;  /* 0x000000050000720c */ /* 0x000fda0003f24070 */
[----:B------:R-:W-:Y:S01]  /*84e0*/  @!P1 IMAD.IADD R5, R5, 0x1, -R0 ;  /* 0x0000000105059824 */ /* 0x000fe200078e0a00 */
[----:B------:R-:W-:Y:S02]  /*84f0*/  @!P1 IADD3 R3, R3, 0x1, RZ ;  /* 0x0000000103039810 */ /* 0x000fe40007ffe0ff */
[----:B------:R-:W-:Y:S02]  /*8500*/  ISETP.NE.AND P1, PT, RZ, UR4, PT ;  /* 0x00000004ff007c0c */ /* 0x000fe4000bf25270 */
[----:B------:R-:W-:-:S13]  /*8510*/  ISETP.GE.U32.AND P0, PT, R5, R0, PT ;  /* 0x000000000500720c */ /* 0x000fda0003f06070 */
[----:B------:R-:W-:-:S04]  /*8520*/  @P0 VIADD R3, R3, 0x1 ;  /* 0x0000000103030836 */ /* 0x000fc80000000000 */
[----:B------:R-:W-:Y:S01]  /*8530*/  @!P2 IMAD.MOV R3, RZ, RZ, -R3 ;  /* 0x000000ffff03a224 */ /* 0x000fe200078e0a03 */
[----:B------:R-:W-:-:S05]  /*8540*/  @!P1 LOP3.LUT R3, RZ, UR4, RZ, 0x33, !PT ;  /* 0x00000004ff039c12 */ /* 0x000fca000f8e33ff */
[----:B------:R0:W-:Y:S02]  /*8550*/  STL [R1+0x8], R3 ;  /* 0x0000080301007387 */ /* 0x0001e40000100800 */
.L_x_39:
[----:B------:R-:W2:Y:S01]  /*8560*/  LDL R2, [R1+0x8] ;  /* 0x0000080001027983 */ /* 0x000ea20000100800 */
[----:B0-----:R-:W-:Y:S02]  /*8570*/  IMAD.MOV.U32 R3, RZ, RZ, 0x1 ;  /* 0x00000001ff037424 */ /* 0x001fe400078e00ff */
[----:B--2---:R-:W-:-:S05]  /*8580*/  IMAD R0, R2, UR40, RZ ;  /* 0x0000002802007c24 */ /* 0x004fca000f8e02ff */
[----:B------:R-:W-:Y:S01]  /*8590*/  VIADDMNMX R18, R0, R2, UR39, PT ;  /* 0x0000002700127e46 */ /* 0x000fe2000b800102 */
[----:B------:R0:W-:Y:S03]  /*85a0*/  STL [R1+0x4], R0 ;  /* 0x0000040001007387 */ /* 0x0001e60000100800 */
[----:B------:R-:W-:Y:S01]  /*85b0*/  ISETP.GT.AND P0, PT, R18, R0, PT ;  /* 0x000000001200720c */ /* 0x000fe20003f04270 */
[----:B------:R1:W-:Y:S01]  /*85c0*/  STL [R1+0xc], R18 ;  /* 0x00000c1201007387 */ /* 0x0003e20000100800 */
[----:B0-----:R-:W-:-:S11]  /*85d0*/  IMAD.MOV.U32 R0, RZ, RZ, RZ ;  /* 0x000000ffff007224 */ /* 0x001fd600078e00ff */
[----:B-1----:R-:W-:Y:S05]  /*85e0*/  @!P0 BRA `(.L_x_38) ;  /* 0x0000003400388947 */ /* 0x002fea0003800000 */
[----:B------:R-:W0:Y:S01]  /*85f0*/  S2UR UR4, SR_CgaCtaId ;  /* 0x00000000000479c3 */ /* 0x000e220000008800 */
[----:B------:R-:W-:Y:S02]  /*8600*/  UMOV UR38, 0x400 ;  /* 0x0000040000267882 */ /* 0x000fe40000000000 */
[----:B0-----:R-:W-:-:S04]  /*8610*/  ULEA UR38, UR4, UR38, 0x18 ;  /* 0x0000002604267291 */ /* 0x001fc8000f8ec03f */
[----:B------:R-:W-:-:S04]  /*8620*/  UIADD3 UR4, UR38, 0x1c400, URZ ;  /* 0x0001c40026047890 */ /* 0x000fc8000fffe03f */
[----:B------:R-:W-:-:S06]  /*8630*/  ULOP3.LUT UP0, URZ, UR4, 0x3ff, URZ, 0xc0, !UPT ;  /* 0x000003ff043f7892 */ /* 0x000fcc000f80c03f */
[----:B------:R-:W-:-:S13]  /*8640*/  PLOP3.LUT P0, PT, PT, PT, UP0, 0x80, 0x0 ;  /* 0x000000000000781c */ /* 0x000fda0003f0f008 */
[----:B------:R-:W-:Y:S05]  /*8650*/  @!P0 BRA `(.L_x_40) ;  /* 0x0000000000408947 */ /* 0x000fea0003800000 */
[----:B------:R-:W-:Y:S01]  /*8660*/  MOV R2, 0x0 ;  /* 0x0000000000027802 */ /* 0x000fe20000000f00 */
[----:B------:R-:W-:Y:S01]  /*8670*/  ULDC.64 UR6, c[0x4][0xb8] ;  /* 0x01002e0000067ab9 */ /* 0x000fe20000000a00 */
[----:B------:R-:W-:Y:S01]  /*8680*/  ULDC.64 UR8, c[0x4][0xc0] ;  /* 0x0100300000087ab9 */ /* 0x000fe20000000a00 */
[----:B------:R-:W-:Y:S01]  /*8690*/  ULDC.64 UR4, c[0x4][0x8] ;  /* 0x0100020000047ab9 */ /* 0x000fe20000000a00 */
[----:B------:R-:W-:Y:S01]  /*86a0*/  IMAD.U32 R4, RZ, RZ, UR6 ;  /* 0x00000006ff047e24 */ /* 0x000fe2000f8e00ff */
[----:B------:R-:W-:Y:S01]  /*86b0*/  MOV R5, UR7 ;  /* 0x0000000700057c02 */ /* 0x000fe20008000f00 */
[----:B------:R-:W0:Y:S01]  /*86c0*/  LDC.64 R2, c[0x4][R2] ;  /* 0x0100000002027b82 */ /* 0x000e220000000a00 */
[----:B------:R-:W-:Y:S01]  /*86d0*/  IMAD.U32 R6, RZ, RZ, UR8 ;  /* 0x00000008ff067e24 */ /* 0x000fe2000f8e00ff */
[----:B------:R-:W-:Y:S01]  /*86e0*/  MOV R12, 0x1 ;  /* 0x00000001000c7802 */ /* 0x000fe20000000f00 */
[----:B------:R-:W-:Y:S02]  /*86f0*/  IMAD.U32 R7, RZ, RZ, UR9 ;  /* 0x00000009ff077e24 */ /* 0x000fe4000f8e00ff */
[----:B------:R-:W-:-:S02]  /*8700*/  IMAD.U32 R10, RZ, RZ, UR4 ;  /* 0x00000004ff0a7e24 */ /* 0x000fc4000f8e00ff */
[----:B------:R-:W-:Y:S02]  /*8710*/  IMAD.U32 R11, RZ, RZ, UR5 ;  /* 0x00000005ff0b7e24 */ /* 0x000fe4000f8e00ff */
[----:B------:R-:W-:Y:S02]  /*8720*/  IMAD.MOV.U32 R8, RZ, RZ, 0x70 ;  /* 0x00000070ff087424 */ /* 0x000fe400078e00ff */
[----:B------:R-:W-:-:S07]  /*8730*/  IMAD.MOV.U32 R13, RZ, RZ, RZ ;  /* 0x000000ffff0d7224 */ /* 0x000fce00078e00ff */
[----:B------:R-:W-:-:S07]  /*8740*/  LEPC R20, `(.L_x_40) ;  /* 0x000000001014794e */ /* 0x000fce0000000000 */
[----:B0-----:R-:W-:Y:S05]  /*8750*/  CALL.ABS.NOINC R2 ;  /* 0x0000000002007343 */ /* 0x001fea0003c00000 */
.L_x_40:
        /* <DEDUP_REMOVED lines=8> */
[----:B------:R0:W1:Y:S01]  /*87e0*/  LDC.64 R2, c[0x4][R16] ;  /* 0x0100000010027b82 */ /* 0x0000620000000a00 */
[----:B------:R-:W-:Y:S01]  /*87f0*/  IMAD.U32 R4, RZ, RZ, UR6 ;  /* 0x00000006ff047e24 */ /* 0x000fe2000f8e00ff */
[----:B------:R-:W-:Y:S01]  /*8800*/  MOV R10, UR4 ;  /* 0x00000004000a7c02 */ /* 0x000fe20008000f00 */
[----:B------:R-:W-:Y:S02]  /*8810*/  IMAD.U32 R5, RZ, RZ, UR7 ;  /* 0x00000007ff057e24 */ /* 0x000fe4000f8e00ff */
[----:B------:R-:W-:Y:S02]  /*8820*/  IMAD.U32 R6, RZ, RZ, UR8 ;  /* 0x00000008ff067e24 */ /* 0x000fe4000f8e00ff */
[----:B------:R-:W-:-:S02]  /*8830*/  IMAD.U32 R7, RZ, RZ, UR9 ;  /* 0x00000009ff077e24 */ /* 0x000fc4000f8e00ff */
[----:B------:R-:W-:Y:S02]  /*8840*/  IMAD.U32 R11, RZ, RZ, UR5 ;  /* 0x00000005ff0b7e24 */ /* 0x000fe4000f8e00ff */
[----:B------:R-:W-:Y:S02]  /*8850*/  IMAD.MOV.U32 R8, RZ, RZ, 0x70 ;  /* 0x00000070ff087424 */ /* 0x000fe400078e00ff */
[----:B------:R-:W-:Y:S02]  /*8860*/  IMAD.MOV.U32 R12, RZ, RZ, 0x1 ;  /* 0x00000001ff0c7424 */ /* 0x000fe400078e00ff */
[----:B0-----:R-:W-:-:S07]  /*8870*/  IMAD.MOV.U32 R13, RZ, RZ, RZ ;  /* 0x000000ffff0d7224 */ /* 0x001fce00078e00ff */
[----:B------:R-:W-:-:S07]  /*8880*/  LEPC R20, `(.L_x_42) ;  /* 0x000000001014794e */ /* 0x000fce0000000000 */
[----:B-1----:R-:W-:Y:S05]  /*8890*/  CALL.ABS.NOINC R2 ;  /* 0x0000000002007343 */ /* 0x002fea0003c00000 */
.L_x_42:
[----:B------:R0:W1:Y:S01]  /*88a0*/  LDC.64 R2, c[0x4][R16] ;  /* 0x0100000010027b82 */ /* 0x0000620000000a00 */
[----:B------:R-:W-:Y:S01]  /*88b0*/  ULDC.64 UR6, c[0x4][0xb8] ;  /* 0x01002e0000067ab9 */ /* 0x000fe20000000a00 */
[----:B------:R-:W-:Y:S01]  /*88c0*/  ULDC.64 UR8, c[0x4][0xc0] ;  /* 0x0100300000087ab9 */ /* 0x000fe20000000a00 */
[----:B------:R-:W-:Y:S01]  /*88d0*/  ULDC.64 UR4, c[0x4][0x18] ;  /* 0x0100060000047ab9 */ /* 0x000fe20000000a00 */
[----:B------:R-:W-:Y:S01]  /*88e0*/  IMAD.U32 R4, RZ, RZ, UR6 ;  /* 0x00000006ff047e24 */ /* 0x000fe2000f8e00ff */
[----:B------:R-:W-:Y:S01]  /*88f0*/  MOV R5, UR7 ;  /* 0x0000000700057c02 */ /* 0x000fe20008000f00 */
[----:B------:R-:W-:Y:S01]  /*8900*/  IMAD.U32 R6, RZ, RZ, UR8 ;  /* 0x00000008ff067e24 */ /* 0x000fe2000f8e00ff */
[----:B------:R-:W-:Y:S01]  /*8910*/  MOV R12, 0x1 ;  /* 0x00000001000c7802 */ /* 0x000fe20000000f00 */
[----:B------:R-:W-:Y:S02]  /*8920*/  IMAD.U32 R7, RZ, RZ, UR9 ;  /* 0x00000009ff077e24 */ /* 0x000fe4000f8e00ff */
[----:B------:R-:W-:-:S02]  /*8930*/  IMAD.U32 R10, RZ, RZ, UR4 ;  /* 0x00000004ff0a7e24 */ /* 0x000fc4000f8e00ff */
[----:B------:R-:W-:Y:S02]  /*8940*/  IMAD.U32 R11, RZ, RZ, UR5 ;  /* 0x00000005ff0b7e24 */ /* 0x000fe4000f8e00ff */
[----:B------:R-:W-:Y:S02]  /*8950*/  IMAD.MOV.U32 R8, RZ, RZ, 0x70 ;  /* 0x00000070ff087424 */ /* 0x000fe400078e00ff */
[----:B0-----:R-:W-:-:S07]  /*8960*/  IMAD.MOV.U32 R13, RZ, RZ, RZ ;  /* 0x000000ffff0d7224 */ /* 0x001fce00078e00ff */
[----:B------:R-:W-:-:S07]  /*8970*/  LEPC R20, `(.L_x_41) ;  /* 0x000000001014794e */ /* 0x000fce0000000000 */
[----:B-1----:R-:W-:Y:S05]  /*8980*/  CALL.ABS.NOINC R2 ;  /* 0x0000000002007343 */ /* 0x002fea0003c00000 */
.L_x_41:
[----:B------:R-:W0:Y:S02]  /*8990*/  LDC.64 R2, c[0x0][0x9f8] ;  /* 0x00027e00ff027b82 */ /* 0x000e240000000a00 */
[----:B0-----:R-:W-:-:S04]  /*89a0*/  ISETP.NE.U32.AND P0, PT, R2, RZ, PT ;  /* 0x000000ff0200720c */ /* 0x001fc80003f05070 */
[----:B------:R-:W-:-:S13]  /*89b0*/  ISETP.NE.AND.EX P0, PT, R3, RZ, PT, P0 ;  /* 0x000000ff0300720c */ /* 0x000fda0003f05300 */
[----:B------:R-:W0:Y:S02]  /*89c0*/  @P0 LDC.64 R2, c[0x0][0x9f8] ;  /* 0x00027e00ff020b82 */ /* 0x000e240000000a00 */
[----:B0-----:R-:W-:-:S05]  /*89d0*/  @P0 IMAD.WIDE R2, R19, 0x4, R2 ;  /* 0x0000000413020825 */ /* 0x001fca00078e0202 */
[----:B------:R0:W2:Y:S01]  /*89e0*/  @P0 LDG.E R19, desc[UR42][R2.64] ;  /* 0x0000002a02130981 */ /* 0x0000a2000c1e1900 */
[----:B------:R-:W-:Y:S01]  /*89f0*/  UMOV UR4, 0xffffffff ;  /* 0xffffffff00047882 */ /* 0x000fe20000000000 */
[----:B------:R-:W-:Y:S01]  /*8a00*/  LOP3.LUT R17, R17, 0xfffffffe, RZ, 0xc0, !PT ;  /* 0xfffffffe11117812 */ /* 0x000fe200078ec0ff */
[----:B------:R-:W-:Y:S01]  /*8a10*/  VIADD R18, R18, 0xffffffff ;  /* 0xffffffff12127836 */ /* 0x000fe20000000000 */
[----:B------:R-:W1:Y:S01]  /*8a20*/  S2R R0, SR_TID.X ;  /* 0x0000000000007919 */ /* 0x000e620000002100 */
[----:B0-----:R-:W0:Y:S02]  /*8a30*/  LDC.64 R2, c[0x0][0x418] ;  /* 0x00010600ff027b82 */ /* 0x001e240000000a00 */
[----:B0-----:R-:W-:Y:S02]  /*8a40*/  ISETP.NE.U32.AND P0, PT, R2, RZ, PT ;  /* 0x000000ff0200720c */ /* 0x001fe40003f05070 */
[----:B-1----:R-:W-:Y:S02]  /*8a50*/  SHF.R.U32.HI R0, RZ, 0x5, R0 ;  /* 0x00000005ff007819 */ /* 0x002fe40000011600 */
[----:B------:R-:W-:-:S02]  /*8a60*/  ISETP.NE.AND.EX P1, PT, R3, RZ, PT, P0 ;  /* 0x000000ff0300720c */ /* 0x000fc40003f25300 */
[----:B------:R-:W-:-:S11]  /*8a70*/  LOP3.LUT R0, R0, 0x3, RZ, 0xc0, !PT ;  /* 0x0000000300007812 */ /* 0x000fd600078ec0ff */
[----:B------:R-:W-:Y:S02]  /*8a80*/  @P1 LOP3.LUT R17, R17, 0x1, RZ, 0xfc, !PT ;  /* 0x0000000111111812 */ /* 0x000fe400078efcff */
[----:B--2---:R-:W-:Y:S02]  /*8a90*/  SHF.R.S32.HI R6, RZ, 0x1f, R19 ;  /* 0x0000001fff067819 */ /* 0x004fe40000011413 */
[----:B------:R-:W-:-:S03]  /*8aa0*/  SEL R16, R19, RZ, !P1 ;  /* 0x000000ff13107207 */ /* 0x000fc60004800000 */
[----:B------:R0:W-:Y:S01]  /*8ab0*/  STL [R1], R6 ;  /* 0x0000000601007387 */ /* 0x0001e20000100800 */
[----:B------:R-:W-:Y:S05]  /*8ac0*/  BRA.DIV UR4, `(.L_x_43) ;  /* 0x00000036043c7947 */ /* 0x000fea000b800000 */
[----:B------:R1:W2:Y:S02]  /*8ad0*/  SHFL.IDX PT, R14, R0, RZ, 0x1f ;  /* 0x00001fff000e7589 */ /* 0x0002a400000e0000 */
.L_x_123:
[----:B--2---:R-:W-:Y:S02]  /*8ae0*/  ISETP.NE.AND P0, PT, R14, RZ, PT ;  /* 0x000000ff0e00720c */ /* 0x004fe40003f05270 */
[----:B------:R-:W-:Y:S02]  /*8af0*/  PLOP3.LUT P2, PT, PT, PT, PT, 0x8, 0x0 ;  /* 0x000000000000781c */ /* 0x000fe40003f4e170 */
[----:B------:R-:W-:-:S11]  /*8b00*/  LOP3.LUT R17, R17, 0xfffffffd, RZ, 0xc0, !PT ;  /* 0xfffffffd11117812 */ /* 0x000fd600078ec0ff */
[----:B------:R-:W-:Y:S01]  /*8b10*/  @P2 LOP3.LUT R17, R17, 0x2, RZ, 0xfc, !PT ;  /* 0x0000000211112812 */ /* 0x000fe200078efcff */
[----:B------:R-:W-:Y:S06]  /*8b20*/  @P0 BRA `(.L_x_44) ;  /* 0x00000004000c0947 */ /* 0x000fec0003800000 */
[----:B------:R-:W-:-:S03]  /*8b30*/  UMOV UR4, 0xffffffff ;  /* 0xffffffff00047882 */ /* 0x000fc60000000000 */
[----:B------:R-:W-:Y:S05]  /*8b40*/  BRA.DIV UR4, `(.L_x_45) ;  /* 0x00000036043c7947 */ /* 0x000fea000b800000 */
[----:B------:R-:W-:-:S13]  /*8b50*/  ELECT P6, URZ, PT ;  /* 0x00000000003f782f */ /* 0x000fda00038c0000 */
.L_x_126:
[----:B------:R-:W-:Y:S05]  /*8b60*/  @!P6 BRA `(.L_x_44) ;  /* 0x0000000000fce947 */ /* 0x000fea0003800000 */
[----:B------:R-:W-:Y:S01]  /*8b70*/  IMAD.MOV.U32 R16, RZ, RZ, R19 ;  /* 0x000000ffff107224 */ /* 0x000fe200078e0013 */
[----:B------:R-:W-:Y:S06]  /*8b80*/  @!P1 BRA `(.L_x_46) ;  /* 0x0000000000449947 */ /* 0x000fec0003800000 */
[----:B------:R-:W2:Y:S01]  /*8b90*/  LDC R7, c[0x0][0x43c] ;  /* 0x00010f00ff077b82 */ /* 0x000ea20000000800 */
[----:B------:R-:W-:Y:S01]  /*8ba0*/  ULDC.64 UR4, c[0x0][0x428] ;  /* 0x00010a0000047ab9 */ /* 0x000fe20000000a00 */
[----:B--2---:R-:W-:-:S13]  /*8bb0*/  ISETP.NE.AND P0, PT, R7, 0x1, PT ;  /* 0x000000010700780c */ /* 0x004fda0003f05270 */
[----:B------:R-:W1:Y:S02]  /*8bc0*/  @P0 LDC.64 R4, c[0x0][0x440] ;  /* 0x00011000ff040b82 */ /* 0x000e640000000a00 */
[----:B-1----:R-:W-:-:S04]  /*8bd0*/  @P0 IMAD.HI.U32 R0, R18, R4, RZ ;  /* 0x0000000412000227 */ /* 0x002fc800078e00ff */
[----:B------:R-:W-:Y:S01]  /*8be0*/  IMAD.MOV.U32 R4, RZ, RZ, R18 ;  /* 0x000000ffff047224 */ /* 0x000fe200078e0012 */
[----:B------:R-:W-:-:S04]  /*8bf0*/  @P0 SHF.R.U32.HI R4, RZ, R5, R0 ;  /* 0x00000005ff040219 */ /* 0x000fc80000011600 */
[--C-:B------:R-:W-:Y:S01]  /*8c00*/  SHF.R.S32.HI R5, RZ, 0x1f, R4.reuse ;  /* 0x0000001fff057819 */ /* 0x100fe20000011404 */
[----:B------:R-:W-:-:S04]  /*8c10*/  IMAD.MOV R0, RZ, RZ, -R4 ;  /* 0x000000ffff007224 */ /* 0x000fc800078e0a04 */
[----:B------:R-:W-:Y:S02]  /*8c20*/  IMAD R18, R7, R0, R18 ;  /* 0x0000000007127224 */ /* 0x000fe400078e0212 */
[----:B------:R-:W-:Y:S02]  /*8c30*/  IMAD R0, R6, UR4, RZ ;  /* 0x0000000406007c24 */ /* 0x000fe4000f8e02ff */
[----:B------:R-:W-:-:S04]  /*8c40*/  IMAD.WIDE.U32 R4, R19, UR4, R4 ;  /* 0x0000000413047c25 */ /* 0x000fc8000f8e0004 */
[----:B------:R-:W-:Y:S01]  /*8c50*/  IMAD R7, R19, UR5, R0 ;  /* 0x0000000513077c24 */ /* 0x000fe2000f8e0200 */
[----:B------:R-:W-:-:S04]  /*8c60*/  LEA R2, P0, R4, R2, 0x2 ;  /* 0x0000000204027211 */ /* 0x000fc800078010ff */
[----:B------:R-:W-:-:S04]  /*8c70*/  IADD3 R0, R5, R7, RZ ;  /* 0x0000000705007210 */ /* 0x000fc80007ffe0ff */
[----:B------:R-:W-:-:S05]  /*8c80*/  LEA.HI.X R3, R4, R3, R0, 0x2, P0 ;  /* 0x0000000304037211 */ /* 0x000fca00000f1400 */
[----:B------:R2:W5:Y:S02]  /*8c90*/  LDG.E R16, desc[UR42][R2.64] ;  /* 0x0000002a02107981 */ /* 0x000564000c1e1900 */
.L_x_46:
[----:B-1----:R-:W-:Y:S01]  /*8ca0*/  IMAD.MOV.U32 R0, RZ, RZ, 0x1 ;  /* 0x00000001ff007424 */ /* 0x002fe200078e00ff */
[----:B0-----:R-:W2:Y:S04]  /*8cb0*/  S2R R6, SR_TID.X ;  /* 0x0000000000067919 */ /* 0x001ea80000002100 */
[----:B------:R-:W-:-:S04]  /*8cc0*/  SHF.L.U32 R0, R0, 0x1f, RZ ;  /* 0x0000001f00007819 */ /* 0x000fc800000006ff */
[----:B------:R-:W0:Y:S01]  /*8cd0*/  SYNCS.PHASECHK.TRANS64.TRYWAIT P0, [UR38+0x34840], R0 ;  /* 0x03484000ff0075a7 */ /* 0x000e220008000166 */
[----:B--2---:R-:W-:-:S04]  /*8ce0*/  LOP3.LUT R2, R6, 0x7f, RZ, 0xc0, !PT ;  /* 0x0000007f06027812 */ /* 0x004fc800078ec0ff */
[----:B------:R-:W-:Y:S01]  /*8cf0*/  ISETP.NE.AND P1, PT, R2, RZ, PT ;  /* 0x000000ff0200720c */ /* 0x000fe20003f25270 */
[----:B0-----:R-:W-:-:S12]  /*8d00*/  @!P0 BRA `(.L_x_47) ;  /* 0x0000003000ec8947 */ /* 0x001fd80003800000 */
.L_x_127:
[----:B------:R-:W-:Y:S05]  /*8d10*/  @P1 BRA `(.L_x_48) ;  /* 0x0000000000181947 */ /* 0x000fea0003800000 */
[----:B------:R-:W1:Y:S01]  /*8d20*/  S2R R2, SR_TID.X ;  /* 0x0000000000027919 */ /* 0x000e620000002100 */
[----:B0-----:R-:W-:-:S04]  /*8d30*/  IMAD.MOV.U32 R0, RZ, RZ, 0xc000 ;  /* 0x0000c000ff007424 */ /* 0x001fc800078e00ff */
[----:B------:R2:W-:Y:S01]  /*8d40*/  SYNCS.ARRIVE.TRANS64 RZ, [UR38+0x34830], R0 ;  /* 0x03483000ffff79a7 */ /* 0x0005e20008000026 */
[----:B-1----:R-:W-:-:S13]  /*8d50*/  LOP3.LUT P0, RZ, R2, 0x1f, RZ, 0xc0, !PT ;  /* 0x0000001f02ff7812 */ /* 0x002fda000780c0ff */
[----:B--2---:R-:W-:Y:S05]  /*8d60*/  @!P0 BRA `(.L_x_48) ;  /* 0x0000000000048947 */ /* 0x004fea0003800000 */
[----:B------:R-:W-:Y:S01]  /*8d70*/  BPT.TRAP 0x1 ;  /* 0x000000040000795c */ /* 0x000fe20000300000 */
.L_x_48:
[----:B------:R-:W-:Y:S01]  /*8d80*/  R2UR UR11, R18 ;  /* 0x00000000120b72ca */ /* 0x000fe200000e0000 */
[----:B------:R-:W-:Y:S01]  /*8d90*/  ULDC.64 UR4, c[0x0][0x198] ;  /* 0x0000660000047ab9 */ /* 0x000fe20000000a00 */
[----:B-----5:R-:W-:Y:S01]  /*8da0*/  R2UR UR13, R16 ;  /* 0x00000000100d72ca */ /* 0x020fe200000e0000 */
[----:B------:R-:W-:Y:S01]  /*8db0*/  UIADD3 UR4, UP0, UR4, 0x370, URZ ;  /* 0x0000037004047890 */ /* 0x000fe2000ff1e03f */
[----:B------:R-:W-:Y:S01]  /*8dc0*/  PLOP3.LUT P0, PT, PT, PT, PT, 0x80, 0x0 ;  /* 0x000000000000781c */ /* 0x000fe20003f0f070 */
[----:B------:R-:W-:Y:S01]  /*8dd0*/  UIADD3 UR8, UR38, 0x1c400, URZ ;  /* 0x0001c40026087890 */ /* 0x000fe2000fffe03f */
[----:B------:R-:W-:Y:S01]  /*8de0*/  LOP3.LUT R17, R17, 0xfffffffd, RZ, 0xc0, !PT ;  /* 0xfffffffd11117812 */ /* 0x000fe200078ec0ff */
[----:B------:R-:W-:Y:S02]  /*8df0*/  UIADD3 UR9, UR38, 0x34830, URZ ;  /* 0x0003483026097890 */ /* 0x000fe4000fffe03f */
[----:B------:R-:W-:Y:S02]  /*8e00*/  UIADD3.X UR5, URZ, UR5, URZ, UP0, !UPT ;  /* 0x000000053f057290 */ /* 0x000fe400087fe43f */
[----:B------:R-:W-:-:S02]  /*8e10*/  UIADD3 UR16, UR38, 0x20400, URZ ;  /* 0x0002040026107890 */ /* 0x000fc4000fffe03f */
[----:B------:R-:W-:Y:S02]  /*8e20*/  USHF.L.U32 UR11, UR11, 0x7, URZ ;  /* 0x000000070b0b7899 */ /* 0x000fe4000800063f */
[----:B------:R-:W-:Y:S01]  /*8e30*/  UIADD3 UR32, UR38, 0x24400, URZ ;  /* 0x0002440026207890 */ /* 0x000fe2000fffe03f */
[----:B------:R-:W-:Y:S01]  /*8e40*/  UMOV UR6, 0x0 ;  /* 0x0000000000067882 */ /* 0x000fe20000000000 */
[----:B------:R-:W-:Y:S01]  /*8e50*/  UMOV UR7, 0x14f00000 ;  /* 0x14f0000000077882 */ /* 0x000fe20000000000 */
[----:B------:R-:W-:Y:S01]  /*8e60*/  UMOV UR10, URZ ;  /* 0x0000003f000a7c82 */ /* 0x000fe20008000000 */
[----:B------:R-:W-:Y:S01]  /*8e70*/  UMOV UR12, UR36 ;  /* 0x00000024000c7c82 */ /* 0x000fe20008000000 */
[----:B------:R-:W-:Y:S01]  /*8e80*/  UMOV UR18, 0x40 ;  /* 0x0000004000127882 */ /* 0x000fe20000000000 */
[----:B------:R-:W-:Y:S01]  /*8e90*/  UMOV UR20, UR36 ;  /* 0x0000002400147c82 */ /* 0x000fe20008000000 */
[----:B------:R-:W-:Y:S01]  /*8ea0*/  UMOV UR17, UR9 ;  /* 0x0000000900117c82 */ /* 0x000fe20008000000 */
[----:B------:R-:W-:Y:S01]  /*8eb0*/  UMOV UR21, UR13 ;  /* 0x0000000d00157c82 */ /* 0x000fe20008000000 */
[----:B------:R-:W-:Y:S01]  /*8ec0*/  UMOV UR19, UR11 ;  /* 0x0000000b00137c82 */ /* 0x000fe20008000000 */
[----:B------:R-:W-:Y:S01]  /*8ed0*/  UMOV UR34, 0x80 ;  /* 0x0000008000227882 */ /* 0x000fe20000000000 */
[----:B------:R-:W-:Y:S01]  /*8ee0*/  UMOV UR33, UR9 ;  /* 0x0000000900217c82 */ /* 0x000fe20008000000 */
[----:B------:R-:W-:Y:S01]  /*8ef0*/  UMOV UR37, UR13 ;  /* 0x0000000d00257c82 */ /* 0x000fe20008000000 */
[----:B------:R2:W-:Y:S01]  /*8f00*/  UTMALDG.4D [UR8], [UR4], desc[UR6] ;  /* 0x00000608040075b4 */ /* 0x0005e20008019000 */
[----:B------:R-:W-:Y:S01]  /*8f10*/  UMOV UR35, UR11 ;  /* 0x0000000b00237c82 */ /* 0x000fe20008000000 */
[----:B------:R-:W-:Y:S01]  /*8f20*/  @P0 LOP3.LUT R17, R17, 0x2, RZ, 0xfc, !PT ;  /* 0x0000000211110812 */ /* 0x000fe200078efcff */
[----:B------:R2:W-:Y:S01]  /*8f30*/  UTMALDG.4D [UR16], [UR4], desc[UR6] ;  /* 0x00000610040075b4 */ /* 0x0005e20008019000 */
[----:B------:R2:W-:Y:S02]  /*8f40*/  UTMALDG.4D [UR32], [UR4], desc[UR6] ;  /* 0x00000620040075b4 */ /* 0x0005e40008019000 */
[----:B--2---:R-:W-:-:S03]  /*8f50*/  NOP ;  /* 0x0000000000007918 */ /* 0x004fc60000000000 */
.L_x_44:
[----:B------:R-:W-:Y:S05]  /*8f60*/  WARPSYNC.ALL ;  /* 0x0000000000007948 */ /* 0x000fea0003800000 */
[----:B------:R-:W-:Y:S01]  /*8f70*/  UIADD3 UR4, UR38, 0x10400, URZ ;  /* 0x0001040026047890 */ /* 0x000fe2000fffe03f */
[----:B------:R-:W-:Y:S03]  /*8f80*/  BAR.SYNC.DEFER_BLOCKING 0x8, 0x180 ;  /* 0x0206000000007b1d */ /* 0x000fe60000010000 */
        /* <DEDUP_REMOVED lines=9> */
[----:B0-----:R-:W0:Y:S01]  /*9020*/  LDC.64 R2, c[0x4][R2] ;  /* 0x0100000002027b82 */ /* 0x001e220000000a00 */
[----:B------:R-:W-:Y:S02]  /*9030*/  IMAD.U32 R5, RZ, RZ, UR7 ;  /* 0x00000007ff057e24 */ /* 0x000fe4000f8e00ff */
[----:B------:R-:W-:Y:S02]  /*9040*/  IMAD.U32 R6, RZ, RZ, UR8 ;  /* 0x00000008ff067e24 */ /* 0x000fe4000f8e00ff */
[----:B------:R-:W-:-:S02]  /*9050*/  IMAD.U32 R10, RZ, RZ, UR4 ;  /* 0x00000004ff0a7e24 */ /* 0x000fc4000f8e00ff */
[----:B------:R-:W-:Y:S02]  /*9060*/  IMAD.U32 R11, RZ, RZ, UR5 ;  /* 0x00000005ff0b7e24 */ /* 0x000fe4000f8e00ff */
[----:B------:R-:W-:Y:S02]  /*9070*/  IMAD.MOV.U32 R8, RZ, RZ, 0x70 ;  /* 0x00000070ff087424 */ /* 0x000fe400078e00ff */
[----:B------:R-:W-:Y:S02]  /*9080*/  IMAD.MOV.U32 R12, RZ, RZ, 0x1 ;  /* 0x00000001ff0c7424 */ /* 0x000fe400078e00ff */
[----:B------:R-:W-:-:S07]  /*9090*/  IMAD.MOV.U32 R13, RZ, RZ, RZ ;  /* 0x000000ffff0d7224 */ /* 0x000fce00078e00ff */
[----:B------:R-:W-:-:S07]  /*90a0*/  LEPC R20, `(.L_x_49) ;  /* 0x000000001014794e */ /* 0x000fce0000000000 */
[----:B01----:R-:W-:Y:S05]  /*90b0*/  CALL.ABS.NOINC R2 ;  /* 0x0000000002007343 */ /* 0x003fea0003c00000 */
.L_x_49:
[----:B------:R-:W2:Y:S01]  /*90c0*/  S2R R4, SR_CTAID.Z ;  /* 0x0000000000047919 */ /* 0x000ea20000002700 */
[----:B0-----:R-:W0:Y:S01]  /*90d0*/  LDC R6, c[0x0][0x448] ;  /* 0x00011200ff067b82 */ /* 0x001e220000000800 */
[----:B------:R-:W-:Y:S01]  /*90e0*/  USHF.R.S32.HI UR4, URZ, 0x1f, UR36 ;  /* 0x0000001f3f047899 */ /* 0x000fe20008011424 */
[----:B------:R-:W3:Y:S01]  /*90f0*/  S2R R12, SR_TID.X ;  /* 0x00000000000c7919 */ /* 0x000ee20000002100 */
[----:B------:R-:W-:Y:S02]  /*9100*/  ULDC.64 UR8, c[0x0][0x2d8] ;  /* 0x0000b60000087ab9 */ /* 0x000fe40000000a00 */
[----:B------:R-:W-:Y:S01]  /*9110*/  UIMAD UR6, UR4, UR8, URZ ;  /* 0x00000008040672a4 */ /* 0x000fe2000f8e023f */
[----:B------:R-:W4:Y:S02]  /*9120*/  S2R R11, SR_CTAID.X ;  /* 0x00000000000b7919 */ /* 0x000f240000002500 */
[----:B------:R-:W1:Y:S01]  /*9130*/  LDC.64 R2, c[0x0][0x2e0] ;  /* 0x0000b800ff027b82 */ /* 0x000e620000000a00 */
[----:B------:R-:W-:-:S02]  /*9140*/  UIMAD.WIDE.U32 UR4, UR36, UR8, URZ ;  /* 0x00000008240472a5 */ /* 0x000fc4000f8e003f */
[----:B------:R-:W-:-:S04]  /*9150*/  UIMAD UR6, UR36, UR9, UR6 ;  /* 0x00000009240672a4 */ /* 0x000fc8000f8e0206 */
[----:B------:R-:W-:Y:S01]  /*9160*/  UIADD3 UR5, UR5, UR6, URZ ;  /* 0x0000000605057290 */ /* 0x000fe2000fffe03f */
[----:B0-----:R-:W-:Y:S02]  /*9170*/  ISETP.NE.AND P0, PT, R6, 0x1, PT ;  /* 0x000000010600780c */ /* 0x001fe40003f05270 */
[----:B--2---:R-:W-:Y:S02]  /*9180*/  SHF.R.S32.HI R5, RZ, 0x1f, R4 ;  /* 0x0000001fff057819 */ /* 0x004fe40000011404 */
[----:B---3--:R-:W-:-:S03]  /*9190*/  LOP3.LUT R9, R12, 0x7f, RZ, 0xc0, !PT ;  /* 0x0000007f0c097812 */ /* 0x008fc600078ec0ff */
[----:B-1----:R-:W-:Y:S01]  /*91a0*/  IMAD R0, R5, R2, RZ ;  /* 0x0000000205007224 */ /* 0x002fe200078e02ff */
[----:B------:R-:W-:-:S03]  /*91b0*/  SHF.R.U32.HI R8, RZ, 0x3, R9 ;  /* 0x00000003ff087819 */ /* 0x000fc60000011609 */
[C---:B------:R-:W-:Y:S02]  /*91c0*/  IMAD R5, R4.reuse, R3, R0 ;  /* 0x0000000304057224 */ /* 0x040fe400078e0200 */
[----:B------:R-:W-:Y:S01]  /*91d0*/  IMAD.WIDE.U32 R2, R4, R2, UR4 ;  /* 0x0000000404027e25 */ /* 0x000fe2000f8e0002 */
[----:B------:R-:W0:Y:S01]  /*91e0*/  @P0 LDC R0, c[0x0][0x450] ;  /* 0x00011400ff000b82 */ /* 0x000e220000000800 */
[----:B------:R-:W-:Y:S02]  /*91f0*/  ULDC.64 UR4, c[0x0][0x2d0] ;  /* 0x0000b40000047ab9 */ /* 0x000fe40000000a00 */
[----:B------:R-:W-:Y:S01]  /*9200*/  IMAD.SHL.U32 R9, R9, 0x8, RZ ;  /* 0x0000000809097824 */ /* 0x000fe200078e00ff */
[----:B------:R-:W-:Y:S01]  /*9210*/  IADD3 R3, R3, R5, RZ ;  /* 0x0000000503037210 */ /* 0x000fe20007ffe0ff */
[----:B------:R-:W-:-:S03]  /*9220*/  IMAD.SHL.U32 R5, R12, 0x10, RZ ;  /* 0x000000100c057824 */ /* 0x000fc600078e00ff */
[----:B------:R-:W1:Y:S02]  /*9230*/  @P0 LDC R4, c[0x0][0x44c] ;  /* 0x00011300ff040b82 */ /* 0x000e640000000800 */
[----:B------:R-:W-:-:S05]  /*9240*/  LOP3.LUT R5, R8, 0x70, R5, 0xf8, !PT ;  /* 0x0000007008057812 */ /* 0x000fca00078ef805 */
[----:B----4-:R-:W-:-:S04]  /*9250*/  IMAD R5, R11, 0x80, R5 ;  /* 0x000000800b057824 */ /* 0x010fc800078e0205 */
[----:B-1----:R-:W-:-:S04]  /*9260*/  @P0 IMAD.HI.U32 R7, R5, R4, RZ ;  /* 0x0000000405070227 */ /* 0x002fc800078e00ff */
[----:B------:R-:W-:Y:S01]  /*9270*/  IMAD.MOV.U32 R4, RZ, RZ, R5 ;  /* 0x000000ffff047224 */ /* 0x000fe200078e0005 */
[----:B0-----:R-:W-:-:S05]  /*9280*/  @P0 SHF.R.U32.HI R4, RZ, R0, R7 ;  /* 0x00000000ff040219 */ /* 0x001fca0000011607 */
[----:B------:R-:W-:Y:S02]  /*9290*/  IMAD.MOV R0, RZ, RZ, -R4 ;  /* 0x000000ffff007224 */ /* 0x000fe400078e0a04 */
[----:B------:R-:W-:-:S04]  /*92a0*/  IMAD.WIDE.U32 R2, R4, UR4, R2 ;  /* 0x0000000404027c25 */ /* 0x000fc8000f8e0002 */
[----:B------:R-:W-:Y:S01]  /*92b0*/  IMAD R0, R6, R0, R5 ;  /* 0x0000000006007224 */ /* 0x000fe200078e0205 */
[----:B------:R-:W-:-:S05]  /*92c0*/  SHF.R.S32.HI R5, RZ, 0x1f, R4 ;  /* 0x0000001fff057819 */ /* 0x000fca0000011404 */
[----:B------:R-:W-:-:S04]  /*92d0*/  IMAD R5, R5, UR4, RZ ;  /* 0x0000000405057c24 */ /* 0x000fc8000f8e02ff */
[----:B------:R-:W-:Y:S01]  /*92e0*/  IMAD R5, R4, UR5, R5 ;  /* 0x0000000504057c24 */ /* 0x000fe2000f8e0205 */
[----:B------:R-:W-:Y:S01]  /*92f0*/  SHF.R.S32.HI R4, RZ, 0x1f, R0 ;  /* 0x0000001fff047819 */ /* 0x000fe20000011400 */
[----:B------:R-:W-:Y:S02]  /*9300*/  ULDC.64 UR4, c[0x0][0x2c8] ;  /* 0x0000b20000047ab9 */ /* 0x000fe40000000a00 */
[----:B------:R-:W-:Y:S02]  /*9310*/  IMAD.IADD R3, R3, 0x1, R5 ;  /* 0x0000000103037824 */ /* 0x000fe400078e0205 */
[----:B------:R-:W-:Y:S02]  /*9320*/  IMAD R5, R4, UR4, RZ ;  /* 0x0000000404057c24 */ /* 0x000fe4000f8e02ff */
[----:B------:R-:W-:-:S04]  /*9330*/  IMAD.WIDE.U32 R2, R0, UR4, R2 ;  /* 0x0000000400027c25 */ /* 0x000fc8000f8e0002 */
[----:B------:R-:W-:Y:S01]  /*9340*/  IMAD R5, R0, UR5, R5 ;  /* 0x0000000500057c24 */ /* 0x000fe2000f8e0205 */
[----:B------:R-:W-:Y:S02]  /*9350*/  ULDC.64 UR4, c[0x0][0x280] ;  /* 0x0000a00000047ab9 */ /* 0x000fe40000000a00 */
[----:B------:R-:W-:Y:S01]  /*9360*/  LEA R0, P0, R2, UR4, 0x1 ;  /* 0x0000000402007c11 */ /* 0x000fe2000f8008ff */
[----:B------:R-:W-:Y:S01]  /*9370*/  ULDC UR4, c[0x0][0x2b8] ;  /* 0x0000ae0000047ab9 */ /* 0x000fe20000000800 */
[----:B------:R-:W-:-:S04]  /*9380*/  IADD3 R7, R3, R5, RZ ;  /* 0x0000000503077210 */ /* 0x000fc80007ffe0ff */
[----:B------:R-:W-:Y:S01]  /*9390*/  LEA.HI.X R7, R2, UR5, R7, 0x1, P0 ;  /* 0x0000000502077c11 */ /* 0x000fe200080f0c07 */
[----:B------:R-:W-:-:S05]  /*93a0*/  IMAD.SHL.U32 R2, R12, 0x8, RZ ;  /* 0x000000080c027824 */ /* 0x000fca00078e00ff */
[----:B------:R-:W-:-:S04]  /*93b0*/  LOP3.LUT R10, R2, 0x38, RZ, 0xc0, !PT ;  /* 0x00000038020a7812 */ /* 0x000fc800078ec0ff */
[C---:B------:R-:W-:Y:S02]  /*93c0*/  LOP3.LUT R3, R10.reuse, 0x40, RZ, 0xfc, !PT ;  /* 0x000000400a037812 */ /* 0x040fe400078efcff */
[C---:B------:R-:W-:Y:S02]  /*93d0*/  ISETP.GE.AND P2, PT, R10.reuse, UR4, PT ;  /* 0x000000040a007c0c */ /* 0x040fe4000bf46270 */
[----:B------:R-:W-:Y:S02]  /*93e0*/  ISETP.GE.AND P0, PT, R3, UR4, PT ;  /* 0x0000000403007c0c */ /* 0x000fe4000bf06270 */
[----:B------:R-:W-:-:S04]  /*93f0*/  LOP3.LUT R3, R10, 0x80, RZ, 0xfc, !PT ;  /* 0x000000800a037812 */ /* 0x000fc800078efcff */
[----:B------:R-:W-:Y:S01]  /*9400*/  ISETP.GE.AND P1, PT, R3, UR4, PT ;  /* 0x0000000403007c0c */ /* 0x000fe2000bf26270 */
[----:B------:R-:W-:Y:S01]  /*9410*/  UMOV UR4, 0xffffffff ;  /* 0xffffffff00047882 */ /* 0x000fe20000000000 */
[----:B------:R-:W-:-:S04]  /*9420*/  LOP3.LUT R3, R2, 0x1c0, RZ, 0xc0, !PT ;  /* 0x000001c002037812 */ /* 0x000fc800078ec0ff */
[----:B------:R-:W-:-:S04]  /*9430*/  LOP3.LUT R3, R3, 0x38, R2, 0xf8, !PT ;  /* 0x0000003803037812 */ /* 0x000fc800078ef802 */
[----:B------:R-:W-:-:S04]  /*9440*/  LOP3.LUT R2, R3, 0x38, R12, 0x78, !PT ;  /* 0x0000003803027812 */ /* 0x000fc800078e780c */
[----:B------:R-:W-:Y:S01]  /*9450*/  LOP3.LUT R9, R2, 0x200, R9, 0xf8, !PT ;  /* 0x0000020002097812 */ /* 0x000fe200078ef809 */
[----:B------:R-:W-:Y:S06]  /*9460*/  BRA.DIV UR4, `(.L_x_50) ;  /* 0x0000002e042c7947 */ /* 0x000fec000b800000 */
[----:B------:R-:W0:Y:S01]  /*9470*/  S2R R2, SR_CTAID.X ;  /* 0x0000000000027919 */ /* 0x000e220000002500 */
[----:B------:R-:W-:Y:S02]  /*9480*/  ULDC UR4, c[0x0][0x288] ;  /* 0x0000a20000047ab9 */ /* 0x000fe40000000800 */
[----:B------:R-:W-:Y:S01]  /*9490*/  IMAD R6, R6, UR4, RZ ;  /* 0x0000000406067c24 */ /* 0x000fe2000f8e02ff */
[----:B------:R-:W-:Y:S04]  /*94a0*/  SHFL.IDX PT, R14, R0, RZ, 0x181f ;  /* 0x00181fff000e7589 */ /* 0x000fe800000e0000 */
[----:B------:R-:W-:Y:S01]  /*94b0*/  SHFL.IDX PT, R4, R7, 0x1, 0x181f ;  /* 0x00381f0007047f89 */ /* 0x000fe200000e0000 */
[----:B0-----:R-:W-:-:S03]  /*94c0*/  IMAD R8, R2, 0x80, R8 ;  /* 0x0000008002087824 */ /* 0x001fc600078e0208 */
[----:B------:R-:W0:Y:S02]  /*94d0*/  SHFL.IDX PT, R2, R7, RZ, 0x181f ;  /* 0x00181fff07027589 */ /* 0x000e2400000e0000 */
[C---:B------:R-:W-:Y:S02]  /*94e0*/  ISETP.GE.AND P3, PT, R8.reuse, R6, PT ;  /* 0x000000060800720c */ /* 0x040fe40003f66270 */
[----:B------:R-:W-:-:S11]  /*94f0*/  IADD3 R5, R8, 0x10, RZ ;  /* 0x0000001008057810 */ /* 0x000fd60007ffe0ff */
[----:B------:R-:W-:Y:S01]  /*9500*/  @!P3 LEA R21, R9, UR38, 0x1 ;  /* 0x000000260915bc11 */ /* 0x000fe2000f8e08ff */
[----:B0-----:R-:W-:Y:S02]  /*9510*/  IMAD.MOV.U32 R3, RZ, RZ, R2 ;  /* 0x000000ffff037224 */ /* 0x001fe400078e0002 */
[----:B------:R-:W-:Y:S02]  /*9520*/  IMAD.MOV.U32 R2, RZ, RZ, R14 ;  /* 0x000000ffff027224 */ /* 0x000fe400078e000e */
[----:B------:R-:W0:Y:S02]  /*9530*/  SHFL.IDX PT, R14, R0, 0x1, 0x181f ;  /* 0x00381f00000e7f89 */ /* 0x000e2400000e0000 */
[----:B------:R-:W-:-:S05]  /*9540*/  @!P3 IMAD.WIDE.U32 R2, R10, 0x2, R2 ;  /* 0x000000020a02b825 */ /* 0x000fca00078e0002 */
[----:B------:R-:W-:Y:S04]  /*9550*/  @!P3 LDGSTS.E.BYPASS.LTC128B.128 [R21+0x10400], desc[UR42][R2.64], !P2 ;  /* 0x104000000215bfae */ /* 0x000fe8000d101d6a */
[----:B------:R-:W-:Y:S04]  /*9560*/  @!P3 LDGSTS.E.BYPASS.LTC128B.128 [R21+0x14400], desc[UR42][R2.64+0x80], !P0 ;  /* 0x144000800215bfae */ /* 0x000fe8000c101d6a */
[----:B------:R1:W-:Y:S01]  /*9570*/  @!P3 LDGSTS.E.BYPASS.LTC128B.128 [R21+0x18400], desc[UR42][R2.64+0x100], !P1 ;  /* 0x184001000215bfae */ /* 0x0003e2000c901d6a */
[----:B------:R-:W-:Y:S01]  /*9580*/  ISETP.GE.AND P3, PT, R5, R6, PT ;  /* 0x000000060500720c */ /* 0x000fe20003f66270 */
[----:B------:R-:W-:-:S02]  /*9590*/  IMAD.MOV.U32 R5, RZ, RZ, R4 ;  /* 0x000000ffff057224 */ /* 0x000fc400078e0004 */
[----:B0-----:R-:W-:Y:S02]  /*95a0*/  IMAD.MOV.U32 R4, RZ, RZ, R14 ;  /* 0x000000ffff047224 */ /* 0x001fe400078e000e */
[----:B------:R-:W-:Y:S01]  /*95b0*/  SHFL.IDX PT, R14, R0, 0x2, 0x181f ;  /* 0x00581f00000e7f89 */ /* 0x000fe200000e0000 */
[----:B-1----:R-:W-:-:S07]  /*95c0*/  VIADD R3, R8, 0x20 ;  /* 0x0000002008037836 */ /* 0x002fce0000000000 */
[----:B------:R-:W-:Y:S01]  /*95d0*/  @!P3 IMAD.WIDE.U32 R4, R10, 0x2, R4 ;  /* 0x000000020a04b825 */ /* 0x000fe200078e0004 */
[----:B------:R-:W0:Y:S01]  /*95e0*/  SHFL.IDX PT, R2, R7, 0x2, 0x181f ;  /* 0x00581f0007027f89 */ /* 0x000e2200000e0000 */
[----:B------:R-:W-:-:S05]  /*95f0*/  @!P3 LEA R20, R9, UR38, 0x1 ;  /* 0x000000260914bc11 */ /* 0x000fca000f8e08ff */
[----:B------:R-:W-:Y:S04]  /*9600*/  @!P3 LDGSTS.E.BYPASS.LTC128B.128 [R20+0x10c00], desc[UR42][R4.64], !P2 ;  /* 0x10c000000414bfae */ /* 0x000fe8000d101d6a */
[----:B------:R-:W-:Y:S04]  /*9610*/  @!P3 LDGSTS.E.BYPASS.LTC128B.128 [R20+0x14c00], desc[UR42][R4.64+0x80], !P0 ;  /* 0x14c000800414bfae */ /* 0x000fe8000c101d6a */
[----:B------:R1:W-:Y:S01]  /*9620*/  @!P3 LDGSTS.E.BYPASS.LTC128B.128 [R20+0x18c00], desc[UR42][R4.64+0x100], !P1 ;  /* 0x18c001000414bfae */ /* 0x0003e2000c901d6a */
[----:B------:R-:W-:Y:S01]  /*9630*/  ISETP.GE.AND P3, PT, R3, R6, PT ;  /* 0x000000060300720c */ /* 0x000fe20003f66270 */
[----:B0-----:R-:W-:-:S02]  /*9640*/  IMAD.MOV.U32 R3, RZ, RZ, R2 ;  /* 0x000000ffff037224 */ /* 0x001fc400078e0002 */
[----:B------:R-:W-:Y:S01]  /*9650*/  IMAD.MOV.U32 R2, RZ, RZ, R14 ;  /* 0x000000ffff027224 */ /* 0x000fe200078e000e */
[----:B-1----:R-:W0:Y:S09]  /*9660*/  SHFL.IDX PT, R4, R7, 0x3, 0x181f ;  /* 0x00781f0007047f89 */ /* 0x002e3200000e0000 */
[----:B------:R-:W-:Y:S01]  /*9670*/  @!P3 LEA R21, R9, UR38, 0x1 ;  /* 0x000000260915bc11 */ /* 0x000fe2000f8e08ff */
[----:B------:R-:W-:Y:S01]  /*9680*/  @!P3 IMAD.WIDE.U32 R2, R10, 0x2, R2 ;  /* 0x000000020a02b825 */ /* 0x000fe200078e0002 */
[----:B------:R-:W1:Y:S01]  /*9690*/  SHFL.IDX PT, R14, R0, 0x3, 0x181f ;  /* 0x00781f00000e7f89 */ /* 0x000e6200000e0000 */
[----:B------:R-:W-:-:S03]  /*96a0*/  IADD3 R5, R8, 0x30, RZ ;  /* 0x0000003008057810 */ /* 0x000fc60007ffe0ff */
[----:B------:R-:W-:Y:S04]  /*96b0*/  @!P3 LDGSTS.E.BYPASS.LTC128B.128 [R21+0x11400], desc[UR42][R2.64], !P2 ;  /* 0x114000000215bfae */ /* 0x000fe8000d101d6a */
[----:B------:R-:W-:Y:S04]  /*96c0*/  @!P3 LDGSTS.E.BYPASS.LTC128B.128 [R21+0x15400], desc[UR42][R2.64+0x80], !P0 ;  /* 0x154000800215bfae */ /* 0x000fe8000c101d6a */
[----:B------:R2:W-:Y:S01]  /*96d0*/  @!P3 LDGSTS.E.BYPASS.LTC128B.128 [R21+0x19400], desc[UR42][R2.64+0x100], !P1 ;  /* 0x194001000215bfae */ /* 0x0005e2000c901d6a */
[----:B------:R-:W-:Y:S01]  /*96e0*/  ISETP.GE.AND P3, PT, R5, R6, PT ;  /* 0x000000060500720c */ /* 0x000fe20003f66270 */
[----:B0-----:R-:W-:-:S02]  /*96f0*/  IMAD.MOV.U32 R5, RZ, RZ, R4 ;  /* 0x000000ffff057224 */ /* 0x001fc400078e0004 */
[----:B-1----:R-:W-:Y:S01]  /*9700*/  IMAD.MOV.U32 R4, RZ, RZ, R14 ;  /* 0x000000ffff047224 */ /* 0x002fe200078e000e */
[----:B--2---:R-:W0:Y:S09]  /*9710*/  SHFL.IDX PT, R2, R7, 0x4, 0x181f ;  /* 0x00981f0007027f89 */ /* 0x004e3200000e0000 */
[----:B------:R-:W-:Y:S01]  /*9720*/  @!P3 LEA R20, R9, UR38, 0x1 ;  /* 0x000000260914bc11 */ /* 0x000fe2000f8e08ff */
[----:B------:R-:W-:Y:S01]  /*9730*/  VIADD R3, R8, 0x40 ;  /* 0x0000004008037836 */ /* 0x000fe20000000000 */
[----:B------:R-:W1:Y:S01]  /*9740*/  SHFL.IDX PT, R14, R0, 0x4, 0x181f ;  /* 0x00981f00000e7f89 */ /* 0x000e6200000e0000 */
[----:B------:R-:W-:-:S05]  /*9750*/  @!P3 IMAD.WIDE.U32 R4, R10, 0x2, R4 ;  /* 0x000000020a04b825 */ /* 0x000fca00078e0004 */
[----:B------:R-:W-:Y:S04]  /*9760*/  @!P3 LDGSTS.E.BYPASS.LTC128B.128 [R20+0x11c00], desc[UR42][R4.64], !P2 ;  /* 0x11c000000414bfae */ /* 0x000fe8000d101d6a */
[----:B------:R-:W-:Y:S04]  /*9770*/  @!P3 LDGSTS.E.BYPASS.LTC128B.128 [R20+0x15c00], desc[UR42][R4.64+0x80], !P0 ;  /* 0x15c000800414bfae */ /* 0x000fe8000c101d6a */
[----:B------:R2:W-:Y:S01]  /*9780*/  @!P3 LDGSTS.E.BYPASS.LTC128B.128 [R20+0x19c00], desc[UR42][R4.64+0x100], !P1 ;  /* 0x19c001000414bfae */ /* 0x0005e2000c901d6a */
[----:B------:R-:W-:Y:S01]  /*9790*/  ISETP.GE.AND P3, PT, R3, R6, PT ;  /* 0x000000060300720c */ /* 0x000fe20003f66270 */
[----:B0-----:R-:W-:-:S02]  /*97a0*/  IMAD.MOV.U32 R3, RZ, RZ, R2 ;  /* 0x000000ffff037224 */ /* 0x001fc400078e0002 */
[----:B-1----:R-:W-:Y:S01]  /*97b0*/  IMAD.MOV.U32 R2, RZ, RZ, R14 ;  /* 0x000000ffff027224 */ /* 0x002fe200078e000e */
[----:B--2---:R-:W0:Y:S01]  /*97c0*/  SHFL.IDX PT, R4, R7, 0x5, 0x181f ;  /* 0x00b81f0007047f89 */ /* 0x004e2200000e0000 */
[----:B------:R-:W-:-:S08]  /*97d0*/  IADD3 R5, R8, 0x50, RZ ;  /* 0x0000005008057810 */ /* 0x000fd00007ffe0ff */
[----:B------:R-:W-:Y:S01]  /*97e0*/  @!P3 IMAD.WIDE.U32 R2, R10, 0x2, R2 ;  /* 0x000000020a02b825 */ /* 0x000fe200078e0002 */
[----:B------:R-:W-:Y:S01]  /*97f0*/  @!P3 LEA R21, R9, UR38, 0x1 ;  /* 0x000000260915bc11 */ /* 0x000fe2000f8e08ff */
[----:B------:R-:W1:Y:S04]  /*9800*/  SHFL.IDX PT, R14, R0, 0x5, 0x181f ;  /* 0x00b81f00000e7f89 */ /* 0x000e6800000e0000 */
        /* <DEDUP_REMOVED lines=17> */
[----:B--2---:R0:W1:Y:S09]  /*9920*/  SHFL.IDX PT, R4, R7, 0x7, 0x181f ;  /* 0x00f81f0007047f89 */ /* 0x00407200000e0000 */
[----:B------:R-:W-:Y:S01]  /*9930*/  @!P3 IMAD.WIDE.U32 R2, R10, 0x2, R2 ;  /* 0x000000020a02b825 */ /* 0x000fe200078e0002 */
[----:B------:R-:W-:Y:S01]  /*9940*/  @!P3 LEA R21, R9, UR38, 0x1 ;  /* 0x000000260915bc11 */ /* 0x000fe2000f8e08ff */
[----:B------:R0:W2:Y:S04]  /*9950*/  SHFL.IDX PT, R14, R0, 0x7, 0x181f ;  /* 0x00f81f00000e7f89 */ /* 0x0000a800000e0000 */
[----:B------:R0:W-:Y:S04]  /*9960*/  @!P3 LDGSTS.E.BYPASS.LTC128B.128 [R21+0x13400], desc[UR42][R2.64], !P2 ;  /* 0x134000000215bfae */ /* 0x0001e8000d101d6a */
[----:B------:R0:W-:Y:S04]  /*9970*/  @!P3 LDGSTS.E.BYPASS.LTC128B.128 [R21+0x17400], desc[UR42][R2.64+0x80], !P0 ;  /* 0x174000800215bfae */ /* 0x0001e8000c101d6a */
[----:B------:R0:W-:Y:S02]  /*9980*/  @!P3 LDGSTS.E.BYPASS.LTC128B.128 [R21+0x1b400], desc[UR42][R2.64+0x100], !P1 ;  /* 0x1b4001000215bfae */ /* 0x0001e4000c901d6a */
.L_x_144:
[----:B0-----:R-:W-:Y:S01]  /*9990*/  IADD3 R3, R8, 0x70, RZ ;  /* 0x0000007008037810 */ /* 0x001fe20007ffe0ff */
[----:B------:R-:W-:Y:S01]  /*99a0*/  BSSY B0, `(.L_x_51) ;  /* 0x000000d000007945 */ /* 0x000fe20003800000 */
[----:B--2---:R-:W-:Y:S02]  /*99b0*/  IMAD.MOV.U32 R2, RZ, RZ, R14 ;  /* 0x000000ffff027224 */ /* 0x004fe400078e000e */
[----:B------:R-:W-:Y:S01]  /*99c0*/  ISETP.GE.AND P3, PT, R3, R6, PT ;  /* 0x000000060300720c */ /* 0x000fe20003f66270 */
[----:B-1----:R-:W-:-:S12]  /*99d0*/  IMAD.MOV.U32 R3, RZ, RZ, R4 ;  /* 0x000000ffff037224 */ /* 0x002fd800078e0004 */
[----:B------:R-:W-:Y:S05]  /*99e0*/  @P3 BRA `(.L_x_52) ;  /* 0x0000000000203947 */ /* 0x000fea0003800000 */
[----:B------:R-:W-:Y:S01]  /*99f0*/  IMAD.WIDE.U32 R10, R10, 0x2, R2 ;  /* 0x000000020a0a7825 */ /* 0x000fe200078e0002 */
[----:B------:R-:W-:-:S05]  /*9a00*/  LEA R9, R9, UR38, 0x1 ;  /* 0x0000002609097c11 */ /* 0x000fca000f8e08ff */
[----:B------:R-:W-:Y:S01]  /*9a10*/  @!PT LDS RZ, [RZ] ;  /* 0x00000000fffff984 */ /* 0x000fe20000000800 */
[----:B------:R-:W-:Y:S01]  /*9a20*/  @!PT LDS RZ, [RZ] ;  /* 0x00000000fffff984 */ /* 0x000fe20000000800 */
[----:B------:R-:W-:Y:S01]  /*9a30*/  @!PT LDS RZ, [RZ] ;  /* 0x00000000fffff984 */ /* 0x000fe20000000800 */
[----:B------:R0:W-:Y:S04]  /*9a40*/  LDGSTS.E.BYPASS.LTC128B.128 [R9+0x13c00], desc[UR42][R10.64], !P2 ;  /* 0x13c000000a097fae */ /* 0x0001e8000d101d6a */
[----:B------:R0:W-:Y:S04]  /*9a50*/  LDGSTS.E.BYPASS.LTC128B.128 [R9+0x17c00], desc[UR42][R10.64+0x80], !P0 ;  /* 0x17c000800a097fae */ /* 0x0001e8000c101d6a */
[----:B------:R0:W-:Y:S02]  /*9a60*/  LDGSTS.E.BYPASS.LTC128B.128 [R9+0x1bc00], desc[UR42][R10.64+0x100], !P1 ;  /* 0x1bc001000a097fae */ /* 0x0001e4000c901d6a */
.L_x_52:
[----:B------:R-:W-:Y:S05]  /*9a70*/  BSYNC B0 ;  /* 0x0000000000007941 */ /* 0x000fea0003800000 */
.L_x_51:
[----:B------:R-:W-:Y:S01]  /*9a80*/  NOP ;  /* 0x0000000000007918 */ /* 0x000fe20000000000 */
[----:B------:R-:W-:Y:S01]  /*9a90*/  SYNCS.ARRIVE.TRANS64.RED.A0T1 RZ, [UR38+0x34800], RZ ;  /* 0x034800ffffff79a7 */ /* 0x000fe20008200426 */
[----:B------:R-:W-:Y:S01]  /*9aa0*/  IMAD.MOV.U32 R0, RZ, RZ, 0x1 ;  /* 0x00000001ff007424 */ /* 0x000fe200078e00ff */
[----:B------:R-:W-:Y:S04]  /*9ab0*/  ARRIVES.LDGSTSBAR.64.TRANSCNT [UR38+0x34800] ;  /* 0x03480000ff0079b0 */ /* 0x000fe80008000aa6 */
[----:B------:R-:W-:Y:S01]  /*9ac0*/  SHF.L.U32 R0, R0, 0x1f, RZ ;  /* 0x0000001f00007819 */ /* 0x000fe200000006ff */
[----:B------:R-:W-:Y:S01]  /*9ad0*/  NOP ;  /* 0x0000000000007918 */ /* 0x000fe20000000000 */
[----:B------:R-:W2:Y:S01]  /*9ae0*/  LDL.LU R4, [R1+0xc] ;  /* 0x00000c0001047983 */ /* 0x000ea20000300800 */
[----:B------:R-:W-:Y:S03]  /*9af0*/  SYNCS.ARRIVE.TRANS64.A1T0 RZ, [UR38+0x34800], RZ ;  /* 0x034800ffffff79a7 */ /* 0x000fe60008100026 */
[----:B------:R-:W3:Y:S01]  /*9b00*/  LDL R3, [R1+0x4] ;  /* 0x0000040001037983 */ /* 0x000ee20000100800 */
[----:B------:R-:W1:Y:S01]  /*9b10*/  SYNCS.PHASECHK.TRANS64.TRYWAIT P0, [UR38+0x34820], R0 ;  /* 0x03482000ff0075a7 */ /* 0x000e620008000166 */
[----:B--2---:R-:W-:-:S05]  /*9b20*/  VIADD R6, R4, 0xfffffffe ;  /* 0xfffffffe04067836 */ /* 0x004fca0000000000 */
[----:B---3--:R-:W-:Y:S01]  /*9b30*/  ISETP.GE.AND P1, PT, R6, R3, PT ;  /* 0x000000030600720c */ /* 0x008fe20003f26270 */
[----:B-1----:R-:W-:-:S12]  /*9b40*/  @!P0 BRA `(.L_x_53) ;  /* 0x0000003000188947 */ /* 0x002fd80003800000 */
.L_x_145:
[----:B0-----:R-:W-:Y:S01]  /*9b50*/  IMAD.MOV.U32 R10, RZ, RZ, 0x1 ;  /* 0x00000001ff0a7424 */ /* 0x001fe200078e00ff */
[----:B-1----:R-:W-:Y:S01]  /*9b60*/  MOV R0, RZ ;  /* 0x000000ff00007202 */ /* 0x002fe20000000f00 */
[----:B------:R-:W-:Y:S06]  /*9b70*/  @!P1 BRA `(.L_x_54) ;  /* 0x0000001800dc9947 */ /* 0x000fec0003800000 */
[----:B------:R-:W2:Y:S04]  /*9b80*/  LDL.LU R2, [R1+0x8] ;  /* 0x0000080001027983 */ /* 0x000ea80000300800 */
[----:B------:R-:W3:Y:S01]  /*9b90*/  LDL.LU R3, [R1+0x4] ;  /* 0x0000040001037983 */ /* 0x000ee20000300800 */
[----:B------:R-:W-:Y:S01]  /*9ba0*/  UIADD3 UR4, UR40, 0x1, URZ ;  /* 0x0000000128047890 */ /* 0x000fe2000fffe03f */
[----:B------:R-:W-:Y:S01]  /*9bb0*/  IMAD.MOV.U32 R10, RZ, RZ, 0x1 ;  /* 0x00000001ff0a7424 */ /* 0x000fe200078e00ff */
[----:B------:R-:W0:Y:S02]  /*9bc0*/  S2R R7, SR_TID.X ;  /* 0x0000000000077919 */ /* 0x000e240000002100 */
[----:B0-----:R-:W-:Y:S02]  /*9bd0*/  LOP3.LUT R9, R7, 0x1f, RZ, 0xc0, !PT ;  /* 0x0000001f07097812 */ /* 0x001fe400078ec0ff */
[----:B--2---:R-:W-:Y:S01]  /*9be0*/  IMAD R2, R2, UR4, RZ ;  /* 0x0000000402027c24 */ /* 0x004fe2000f8e02ff */
[----:B---3--:R-:W-:-:S04]  /*9bf0*/  LOP3.LUT R3, RZ, R3, RZ, 0x33, !PT ;  /* 0x00000003ff037212 */ /* 0x008fc800078e33ff */
[----:B------:R-:W-:-:S05]  /*9c00*/  VIMNMX R2, R2, UR39, PT ;  /* 0x0000002702027c48 */ /* 0x000fca000bfe0100 */
[----:B------:R-:W-:-:S05]  /*9c10*/  IMAD.MOV R4, RZ, RZ, -R2 ;  /* 0x000000ffff047224 */ /* 0x000fca00078e0a02 */
[----:B------:R-:W-:Y:S02]  /*9c20*/  VIADDMNMX R5, R4, 0x1, R3, !PT ;  /* 0x0000000104057846 */ /* 0x000fe40007800103 */
[----:B------:R-:W-:-:S03]  /*9c30*/  LOP3.LUT R3, RZ, R2, RZ, 0x33, !PT ;  /* 0x00000002ff037212 */ /* 0x000fc600078e33ff */
[----:B------:R-:W-:Y:S02]  /*9c40*/  VIADD R4, R5, 0xfffffffe ;  /* 0xfffffffe05047836 */ /* 0x000fe40000000000 */
[----:B------:R-:W-:-:S03]  /*9c50*/  IMAD.IADD R2, R2, 0x1, R5 ;  /* 0x0000000102027824 */ /* 0x000fc600078e0205 */
[----:B------:R-:W-:Y:S01]  /*9c60*/  ISETP.NE.AND P0, PT, R4, R3, PT ;  /* 0x000000030400720c */ /* 0x000fe20003f05270 */
[----:B------:R-:W-:Y:S01]  /*9c70*/  IMAD.MOV.U32 R4, RZ, RZ, R16 ;  /* 0x000000ffff047224 */ /* 0x000fe200078e0010 */
[----:B------:R-:W-:-:S11]  /*9c80*/  LOP3.LUT R11, R2, 0x1, RZ, 0xc0, !PT ;  /* 0x00000001020b7812 */ /* 0x000fd600078ec0ff */
[----:B------:R-:W-:Y:S05]  /*9c90*/  @!P0 BRA `(.L_x_55) ;  /* 0x00000010006c8947 */ /* 0x000fea0003800000 */
[----:B------:R-:W-:Y:S01]  /*9ca0*/  BSSY B0, `(.L_x_55) ;  /* 0x000011a000007945 */ /* 0x000fe20003800000 */
[----:B------:R-:W-:Y:S01]  /*9cb0*/  IADD3 R7, R2, -R11, RZ ;  /* 0x8000000b02077210 */ /* 0x000fe20007ffe0ff */
[----:B------:R-:W-:Y:S02]  /*9cc0*/  IMAD.MOV.U32 R8, RZ, RZ, 0x1 ;  /* 0x00000001ff087424 */ /* 0x000fe400078e00ff */
[----:B------:R-:W-:-:S07]  /*9cd0*/  IMAD.MOV.U32 R4, RZ, RZ, R16 ;  /* 0x000000ffff047224 */ /* 0x000fce00078e0010 */
.L_x_88:
[----:B------:R-:W-:Y:S01]  /*9ce0*/  LOP3.LUT P0, RZ, R17, 0x2, RZ, 0xc0, !PT ;  /* 0x0000000211ff7812 */ /* 0x000fe2000780c0ff */
[----:B------:R-:W-:Y:S01]  /*9cf0*/  VIADD R7, R7, 0xfffffffe ;  /* 0xfffffffe07077836 */ /* 0x000fe20000000000 */
[----:B------:R-:W-:Y:S04]  /*9d00*/  BSSY B1, `(.L_x_56) ;  /* 0x0000087000017945 */ /* 0x000fe80003800000 */
[----:B------:R-:W-:-:S07]  /*9d10*/  ISETP.NE.AND P1, PT, R7, RZ, PT ;  /* 0x000000ff0700720c */ /* 0x000fce0003f25270 */
[----:B------:R-:W-:Y:S06]  /*9d20*/  @!P0 BRA `(.L_x_57) ;  /* 0x0000000800108947 */ /* 0x000fec0003800000 */
[----:B------:R-:W-:Y:S01]  /*9d30*/  LOP3.LUT P0, RZ, R17, 0x1, RZ, 0xc0, !PT ;  /* 0x0000000111ff7812 */ /* 0x000fe2000780c0ff */
[----:B------:R-:W-:-:S12]  /*9d40*/  IMAD.MOV.U32 R10, RZ, RZ, R6 ;  /* 0x000000ffff0a7224 */ /* 0x000fd800078e0006 */
[----:B------:R-:W-:Y:S05]  /*9d50*/  @!P0 BRA `(.L_x_58) ;  /* 0x00000000004c8947 */ /* 0x000fea0003800000 */
[----:B------:R-:W2:Y:S01]  /*9d60*/  LDL R5, [R1] ;  /* 0x0000000001057983 */ /* 0x000ea20000100800 */
[----:B------:R-:W0:Y:S01]  /*9d70*/  LDC R10, c[0x0][0x43c] ;  /* 0x00010f00ff0a7b82 */ /* 0x000e220000000800 */
[----:B------:R-:W-:Y:S01]  /*9d80*/  ULDC.64 UR4, c[0x0][0x428] ;  /* 0x00010a0000047ab9 */ /* 0x000fe20000000a00 */
[----:B0-----:R-:W-:-:S13]  /*9d90*/  ISETP.NE.AND P0, PT, R10, 0x1, PT ;  /* 0x000000010a00780c */ /* 0x001fda0003f05270 */
[----:B------:R-:W0:Y:S02]  /*9da0*/  @P0 LDC.64 R2, c[0x0][0x440] ;  /* 0x00011000ff020b82 */ /* 0x000e240000000a00 */
[----:B0-----:R-:W-:-:S04]  /*9db0*/  @P0 IMAD.HI.U32 R4, R6, R2, RZ ;  /* 0x0000000206040227 */ /* 0x001fc800078e00ff */
[----:B------:R-:W-:Y:S01]  /*9dc0*/  IMAD.MOV.U32 R2, RZ, RZ, R6 ;  /* 0x000000ffff027224 */ /* 0x000fe200078e0006 */
[----:B------:R-:W-:-:S04]  /*9dd0*/  @P0 SHF.R.U32.HI R2, RZ, R3, R4 ;  /* 0x00000003ff020219 */ /* 0x000fc80000011604 */
[----:B------:R-:W-:-:S05]  /*9de0*/  IADD3 R3, -R2, RZ, RZ ;  /* 0x000000ff02037210 */ /* 0x000fca0007ffe1ff */
[----:B------:R-:W-:Y:S01]  /*9df0*/  IMAD R10, R10, R3, R6 ;  /* 0x000000030a0a7224 */ /* 0x000fe200078e0206 */
[----:B------:R-:W-:-:S03]  /*9e00*/  SHF.R.S32.HI R3, RZ, 0x1f, R2 ;  /* 0x0000001fff037819 */ /* 0x000fc60000011402 */
[----:B------:R-:W-:-:S04]  /*9e10*/  IMAD.WIDE.U32 R2, R19, UR4, R2 ;  /* 0x0000000413027c25 */ /* 0x000fc8000f8e0002 */
[----:B--2---:R-:W-:-:S04]  /*9e20*/  IMAD R4, R5, UR4, RZ ;  /* 0x0000000405047c24 */ /* 0x004fc8000f8e02ff */
[----:B------:R-:W-:Y:S01]  /*9e30*/  IMAD R5, R19, UR5, R4 ;  /* 0x0000000513057c24 */ /* 0x000fe2000f8e0204 */
[----:B------:R-:W-:Y:S02]  /*9e40*/  ULDC.64 UR4, c[0x0][0x418] ;  /* 0x0001060000047ab9 */ /* 0x000fe40000000a00 */
[----:B------:R-:W-:Y:S01]  /*9e50*/  LEA R4, P0, R2, UR4, 0x2 ;  /* 0x0000000402047c11 */ /* 0x000fe2000f8010ff */
[----:B------:R-:W-:-:S05]  /*9e60*/  IMAD.IADD R5, R5, 0x1, R3 ;  /* 0x0000000105057824 */ /* 0x000fca00078e0203 */
[----:B------:R-:W-:-:S05]  /*9e70*/  LEA.HI.X R5, R2, UR5, R5, 0x2, P0 ;  /* 0x0000000502057c11 */ /* 0x000fca00080f1405 */
[----:B------:R0:W5:Y:S02]  /*9e80*/  LDG.E R4, desc[UR42][R4.64] ;  /* 0x0000002a04047981 */ /* 0x000164000c1e1900 */
.L_x_58:
[----:B------:R-:W1:Y:S01]  /*9e90*/  S2R R2, SR_TID.X ;  /* 0x0000000000027919 */ /* 0x000e620000002100 */
[----:B------:R-:W-:Y:S01]  /*9ea0*/  BSSY B2, `(.L_x_59) ;  /* 0x0000006000027945 */ /* 0x000fe20003800000 */
[----:B-1----:R-:W-:Y:S02]  /*9eb0*/  LOP3.LUT R3, R2, 0x7f, RZ, 0xc0, !PT ;  /* 0x0000007f02037812 */ /* 0x002fe400078ec0ff */
[----:B------:R-:W-:Y:S02]  /*9ec0*/  SHF.L.U32 R2, R8, 0x1f, RZ ;  /* 0x0000001f08027819 */ /* 0x000fe400000006ff */
[----:B------:R-:W-:Y:S02]  /*9ed0*/  ISETP.NE.AND P2, PT, R3, RZ, PT ;  /* 0x000000ff0300720c */ /* 0x000fe40003f45270 */
[----:B------:R-:W1:Y:S02]  /*9ee0*/  SYNCS.PHASECHK.TRANS64.TRYWAIT P0, [UR38+0x34848], R2 ;  /* 0x03484802ff0075a7 */ /* 0x000e640008000166 */
[----:B-1----:R-:W-:Y:S09]  /*9ef0*/  @!P0 BRA `(.L_x_60) ;  /* 0x0000002c00448947 */ /* 0x002ff20003800000 */
.L_x_146:
[----:B------:R-:W-:Y:S05]  /*9f00*/  BSYNC B2 ;  /* 0x0000000000027941 */ /* 0x000fea0003800000 */
.L_x_59:
[----:B------:R-:W-:Y:S04]  /*9f10*/  BSSY B2, `(.L_x_61) ;  /* 0x0000007000027945 */ /* 0x000fe80003800000 */
[----:B------:R-:W-:Y:S05]  /*9f20*/  @P2 BRA `(.L_x_62) ;  /* 0x0000000000142947 */ /* 0x000fea0003800000 */
[----:B------:R-:W-:Y:S01]  /*9f30*/  ISETP.NE.AND P0, PT, R9, RZ, PT ;  /* 0x000000ff0900720c */ /* 0x000fe20003f05270 */
[----:B-1----:R-:W-:-:S04]  /*9f40*/  IMAD.MOV.U32 R3, RZ, RZ, 0xc000 ;  /* 0x0000c000ff037424 */ /* 0x002fc800078e00ff */
[----:B------:R2:W-:Y:S08]  /*9f50*/  SYNCS.ARRIVE.TRANS64 RZ, [UR38+0x34838], R3 ;  /* 0x03483803ffff79a7 */ /* 0x0005f00008000026 */
[----:B--2---:R-:W-:Y:S05]  /*9f60*/  @!P0 BRA `(.L_x_62) ;  /* 0x0000000000048947 */ /* 0x004fea0003800000 */
[----:B------:R-:W-:Y:S01]  /*9f70*/  BPT.TRAP 0x1 ;  /* 0x000000040000795c */ /* 0x000fe20000300000 */
.L_x_62:
[----:B------:R-:W-:Y:S05]  /*9f80*/  BSYNC B2 ;  /* 0x0000000000027941 */ /* 0x000fea0003800000 */
.L_x_61:
[----:B0-----:R-:W-:Y:S01]  /*9f90*/  IMAD.MOV.U32 R5, RZ, RZ, RZ ;  /* 0x000000ffff057224 */ /* 0x001fe200078e00ff */
[----:B------:R-:W-:Y:S01]  /*9fa0*/  ULDC.64 UR4, c[0x0][0x198] ;  /* 0x0000660000047ab9 */ /* 0x000fe20000000a00 */
[----:B------:R-:W-:Y:S01]  /*9fb0*/  PLOP3.LUT P0, PT, PT, PT, PT, 0x80, 0x0 ;  /* 0x000000000000781c */ /* 0x000fe20003f0f070 */
[----:B------:R-:W-:Y:S01]  /*9fc0*/  UIADD3 UR4, UP0, UR4, 0x370, URZ ;  /* 0x0000037004047890 */ /* 0x000fe2000ff1e03f */
[----:B-1----:R-:W-:Y:S01]  /*9fd0*/  IMAD.SHL.U32 R3, R10, 0x80, RZ ;  /* 0x000000800a037824 */ /* 0x002fe200078e00ff */
[----:B------:R-:W-:Y:S01]  /*9fe0*/  R2UR UR34, R5 ;  /* 0x00000000052272ca */ /* 0x000fe200000e0000 */
[----:B------:R-:W-:Y:S02]  /*9ff0*/  UIADD3 UR32, UR38, 0x28400, URZ ;  /* 0x0002840026207890 */ /* 0x000fe4000fffe03f */
[----:B------:R-:W-:Y:S02]  /*a000*/  UIADD3 UR33, UR38, 0x34838, URZ ;  /* 0x0003483826217890 */ /* 0x000fe4000fffe03f */
[----:B------:R-:W-:Y:S01]  /*a010*/  UIADD3.X UR5, URZ, UR5, URZ, UP0, !UPT ;  /* 0x000000053f057290 */ /* 0x000fe200087fe43f */
[----:B------:R-:W-:Y:S01]  /*a020*/  UMOV UR6, 0x0 ;  /* 0x0000000000067882 */ /* 0x000fe20000000000 */
[----:B------:R-:W-:-:S10]  /*a030*/  UMOV UR7, 0x14f00000 ;  /* 0x14f0000000077882 */ /* 0x000fd40000000000 */
.L_x_63:
[----:B------:R-:W-:-:S13]  /*a040*/  @P0 ELECT P3, URZ, PT ;  /* 0x00000000003f082f */ /* 0x000fda0003860000 */
[----:B-----5:R-:W-:Y:S02]  /*a050*/  @P3 R2UR UR37, R4 ;  /* 0x00000000042532ca */ /* 0x020fe400000e0000 */
[----:B------:R-:W-:Y:S02]  /*a060*/  @P3 R2UR UR35, R3 ;  /* 0x00000000032332ca */ /* 0x000fe400000e0000 */
[----:B------:R-:W-:Y:S02]  /*a070*/  @P3 PLOP3.LUT P0, PT, P3, PT, PT, 0x8, 0x0 ;  /* 0x000000000000381c */ /* 0x000fe40001f0e170 */
[----:B------:R-:W-:-:S09]  /*a080*/  PLOP3.LUT P3, PT, PT, PT, PT, 0x8, 0x0 ;  /* 0x000000000000781c */ /* 0x000fd20003f6e170 */
[----:B------:R0:W-:Y:S02]  /*a090*/  UTMALDG.4D [UR32], [UR4], desc[UR6] ;  /* 0x00000620040075b4 */ /* 0x0001e40008019000 */
[----:B0-----:R-:W-:Y:S05]  /*a0a0*/  @P0 BRA.U.ANY `(.L_x_63) ;  /* 0xfffffffd00e40947 */ /* 0x001fea000393ffff */
[----:B------:R-:W-:Y:S01]  /*a0b0*/  IMAD.MOV.U32 R12, RZ, RZ, 0x40 ;  /* 0x00000040ff0c7424 */ /* 0x000fe200078e00ff */
[----:B------:R-:W-:Y:S01]  /*a0c0*/  PLOP3.LUT P0, PT, PT, PT, PT, 0x80, 0x0 ;  /* 0x000000000000781c */ /* 0x000fe20003f0f070 */
[----:B------:R-:W-:Y:S01]  /*a0d0*/  UIADD3 UR8, UR38, 0x2c400, URZ ;  /* 0x0002c40026087890 */ /* 0x000fe2000fffe03f */
[----:B------:R-:W-:Y:S02]  /*a0e0*/  UMOV UR6, 0x0 ;  /* 0x0000000000067882 */ /* 0x000fe40000000000 */
[----:B------:R-:W-:Y:S01]  /*a0f0*/  R2UR UR10, R12 ;  /* 0x000000000c0a72ca */ /* 0x000fe200000e0000 */
[----:B------:R-:W-:-:S14]  /*a100*/  UMOV UR7, 0x14f00000 ;  /* 0x14f0000000077882 */ /* 0x000fdc0000000000 */
.L_x_64:
[----:B------:R-:W-:-:S13]  /*a110*/  @P0 ELECT P3, URZ, PT ;  /* 0x00000000003f082f */ /* 0x000fda0003860000 */
[----:B------:R-:W-:Y:S01]  /*a120*/  @P3 R2UR UR13, R4 ;  /* 0x00000000040d32ca */ /* 0x000fe200000e0000 */
[----:B------:R-:W-:Y:S01]  /*a130*/  UMOV UR9, UR33 ;  /* 0x0000002100097c82 */ /* 0x000fe20008000000 */
[----:B------:R-:W-:Y:S01]  /*a140*/  @P3 R2UR UR11, R3 ;  /* 0x00000000030b32ca */ /* 0x000fe200000e0000 */
[----:B------:R-:W-:Y:S01]  /*a150*/  UMOV UR12, UR36 ;  /* 0x00000024000c7c82 */ /* 0x000fe20008000000 */
[----:B------:R-:W-:Y:S02]  /*a160*/  @P3 PLOP3.LUT P0, PT, P3, PT, PT, 0x8, 0x0 ;  /* 0x000000000000381c */ /* 0x000fe40001f0e170 */
[----:B------:R-:W-:-:S09]  /*a170*/  PLOP3.LUT P3, PT, PT, PT, PT, 0x8, 0x0 ;  /* 0x000000000000781c */ /* 0x000fd20003f6e170 */
[----:B------:R0:W-:Y:S02]  /*a180*/  UTMALDG.4D [UR8], [UR4], desc[UR6] ;  /* 0x00000608040075b4 */ /* 0x0001e40008019000 */
[----:B0-----:R-:W-:Y:S05]  /*a190*/  @P0 BRA.U.ANY `(.L_x_64) ;  /* 0xfffffffd00dc0947 */ /* 0x001fea000393ffff */
[----:B------:R-:W-:Y:S01]  /*a1a0*/  PLOP3.LUT P0, PT, PT, PT, PT, 0x80, 0x0 ;  /* 0x000000000000781c */ /* 0x000fe20003f0f070 */
[----:B------:R-:W-:Y:S01]  /*a1b0*/  UIADD3 UR8, UR38, 0x30400, URZ ;  /* 0x0003040026087890 */ /* 0x000fe2000fffe03f */
[----:B------:R-:W-:Y:S01]  /*a1c0*/  UMOV UR6, 0x0 ;  /* 0x0000000000067882 */ /* 0x000fe20000000000 */
[----:B------:R-:W-:Y:S01]  /*a1d0*/  UMOV UR7, 0x14f00000 ;  /* 0x14f0000000077882 */ /* 0x000fe20000000000 */
[----:B------:R-:W-:-:S09]  /*a1e0*/  UMOV UR10, 0x80 ;  /* 0x00000080000a7882 */ /* 0x000fd20000000000 */
.L_x_65:
        /* <DEDUP_REMOVED lines=9> */
[----:B------:R-:W0:Y:S01]  /*a280*/  SYNCS.PHASECHK.TRANS64.TRYWAIT P0, [UR38+0x34860], R2 ;  /* 0x03486002ff0075a7 */ /* 0x000e220008000166 */
[----:B------:R-:W-:Y:S04]  /*a290*/  BSSY B2, `(.L_x_66) ;  /* 0x0000002000027945 */ /* 0x000fe80003800000 */
[----:B0-----:R-:W-:Y:S05]  /*a2a0*/  @!P0 BRA `(.L_x_67) ;  /* 0x0000002800708947 */ /* 0x001fea0003800000 */
.L_x_147:
[----:B------:R-:W-:Y:S05]  /*a2b0*/  BSYNC B2 ;  /* 0x0000000000027941 */ /* 0x000fea0003800000 */
.L_x_66:
[----:B------:R-:W-:Y:S01]  /*a2c0*/  BSSY B2, `(.L_x_68) ;  /* 0x0000009000027945 */ /* 0x000fe20003800000 */
[----:B0-----:R-:W-:Y:S01]  /*a2d0*/  MOV R2, 0x0 ;  /* 0x0000000000027802 */ /* 0x001fe20000000f00 */
[----:B------:R-:W-:Y:S02]  /*a2e0*/  IMAD.MOV.U32 R3, RZ, RZ, 0x14f00000 ;  /* 0x14f00000ff037424 */ /* 0x000fe400078e00ff */
[----:B------:R-:W-:Y:S05]  /*a2f0*/  @P2 BRA `(.L_x_69) ;  /* 0x0000000000142947 */ /* 0x000fea0003800000 */
[----:B------:R-:W-:Y:S01]  /*a300*/  ISETP.NE.AND P0, PT, R9, RZ, PT ;  /* 0x000000ff0900720c */ /* 0x000fe20003f05270 */
[----:B------:R-:W-:-:S04]  /*a310*/  IMAD.MOV.U32 R13, RZ, RZ, 0x8000 ;  /* 0x00008000ff0d7424 */ /* 0x000fc800078e00ff */
[----:B------:R0:W-:Y:S08]  /*a320*/  SYNCS.ARRIVE.TRANS64 RZ, [UR38+0x34850], R13 ;  /* 0x0348500dffff79a7 */ /* 0x0001f00008000026 */
[----:B0-----:R-:W-:Y:S05]  /*a330*/  @!P0 BRA `(.L_x_69) ;  /* 0x0000000000048947 */ /* 0x001fea0003800000 */
[----:B------:R-:W-:Y:S01]  /*a340*/  BPT.TRAP 0x1 ;  /* 0x000000040000795c */ /* 0x000fe20000300000 */
.L_x_69:
[----:B------:R-:W-:Y:S05]  /*a350*/  BSYNC B2 ;  /* 0x0000000000027941 */ /* 0x000fea0003800000 */
.L_x_68:
[----:B------:R-:W-:Y:S01]  /*a360*/  R2UR UR6, R2 ;  /* 0x00000000020672ca */ /* 0x000fe200000e0000 */
[----:B------:R-:W-:Y:S01]  /*a370*/  ULDC.64 UR4, c[0x0][0x198] ;  /* 0x0000660000047ab9 */ /* 0x000fe20000000a00 */
[----:B------:R-:W-:Y:S01]  /*a380*/  R2UR UR7, R3 ;  /* 0x00000000030772ca */ /* 0x000fe200000e0000 */
[----:B------:R-:W-:Y:S01]  /*a390*/  UIADD3 UR4, UP0, UR4, 0x470, URZ ;  /* 0x0000047004047890 */ /* 0x000fe2000ff1e03f */
[----:B------:R-:W-:Y:S01]  /*a3a0*/  R2UR UR10, R5 ;  /* 0x00000000050a72ca */ /* 0x000fe200000e0000 */
[----:B------:R-:W-:Y:S01]  /*a3b0*/  IMAD.SHL.U32 R5, R18, 0x80, RZ ;  /* 0x0000008012057824 */ /* 0x000fe200078e00ff */
[----:B------:R-:W-:Y:S01]  /*a3c0*/  PLOP3.LUT P0, PT, PT, PT, PT, 0x80, 0x0 ;  /* 0x000000000000781c */ /* 0x000fe20003f0f070 */
[----:B------:R-:W-:Y:S02]  /*a3d0*/  UIADD3 UR8, UR38, 0x400, URZ ;  /* 0x0000040026087890 */ /* 0x000fe4000fffe03f */
[----:B------:R-:W-:Y:S02]  /*a3e0*/  UIADD3 UR9, UR38, 0x34850, URZ ;  /* 0x0003485026097890 */ /* 0x000fe4000fffe03f */
[----:B------:R-:W-:-:S12]  /*a3f0*/  UIADD3.X UR5, URZ, UR5, URZ, UP0, !UPT ;  /* 0x000000053f057290 */ /* 0x000fd800087fe43f */
.L_x_70:
[----:B------:R-:W-:-:S13]  /*a400*/  @P0 ELECT P2, URZ, PT ;  /* 0x00000000003f082f */ /* 0x000fda0003840000 */
[----:B------:R-:W-:Y:S01]  /*a410*/  @P2 R2UR UR13, R16 ;  /* 0x00000000100d22ca */ /* 0x000fe200000e0000 */
[----:B------:R-:W-:Y:S01]  /*a420*/  UMOV UR12, UR36 ;  /* 0x00000024000c7c82 */ /* 0x000fe20008000000 */
[----:B------:R-:W-:Y:S02]  /*a430*/  @P2 R2UR UR11, R5 ;  /* 0x00000000050b22ca */ /* 0x000fe400000e0000 */
[----:B------:R-:W-:Y:S02]  /*a440*/  @P2 PLOP3.LUT P0, PT, P2, PT, PT, 0x8, 0x0 ;  /* 0x000000000000281c */ /* 0x000fe4000170e170 */
[----:B------:R-:W-:-:S09]  /*a450*/  PLOP3.LUT P2, PT, PT, PT, PT, 0x8, 0x0 ;  /* 0x000000000000781c */ /* 0x000fd20003f4e170 */
[----:B------:R0:W-:Y:S02]  /*a460*/  UTMALDG.4D [UR8], [UR4], desc[UR6] ;  /* 0x00000608040075b4 */ /* 0x0001e40008019000 */
[----:B0-----:R-:W-:Y:S05]  /*a470*/  @P0 BRA.U.ANY `(.L_x_70) ;  /* 0xfffffffd00e00947 */ /* 0x001fea000393ffff */
[----:B------:R-:W-:Y:S01]  /*a480*/  R2UR UR6, R2 ;  /* 0x00000000020672ca */ /* 0x000fe200000e0000 */
[----:B------:R-:W-:Y:S01]  /*a490*/  UIADD3 UR8, UR38, 0x4400, URZ ;  /* 0x0000440026087890 */ /* 0x000fe2000fffe03f */
[----:B------:R-:W-:Y:S02]  /*a4a0*/  R2UR UR7, R3 ;  /* 0x00000000030772ca */ /* 0x000fe400000e0000 */
[----:B------:R-:W-:Y:S02]  /*a4b0*/  R2UR UR10, R12 ;  /* 0x000000000c0a72ca */ /* 0x000fe400000e0000 */
[----:B------:R-:W-:-:S13]  /*a4c0*/  PLOP3.LUT P0, PT, PT, PT, PT, 0x80, 0x0 ;  /* 0x000000000000781c */ /* 0x000fda0003f0f070 */
.L_x_71:
        /* <DEDUP_REMOVED lines=8> */
[----:B------:R-:W-:Y:S02]  /*a550*/  IMAD.MOV.U32 R18, RZ, RZ, R10 ;  /* 0x000000ffff127224 */ /* 0x000fe400078e000a */
[----:B------:R-:W-:-:S07]  /*a560*/  IMAD.MOV.U32 R16, RZ, RZ, R4 ;  /* 0x000000ffff107224 */ /* 0x000fce00078e0004 */
.L_x_57:
[----:B------:R-:W-:Y:S05]  /*a570*/  BSYNC B1 ;  /* 0x0000000000017941 */ /* 0x000fea0003800000 */
.L_x_56:
[----:B------:R-:W-:Y:S01]  /*a580*/  LOP3.LUT P0, RZ, R17, 0x2, RZ, 0xc0, !PT ;  /* 0x0000000211ff7812 */ /* 0x000fe2000780c0ff */
[----:B------:R-:W-:Y:S01]  /*a590*/  BSSY B1, `(.L_x_72) ;  /* 0x0000087000017945 */ /* 0x000fe20003800000 */
[----:B------:R-:W-:-:S11]  /*a5a0*/  LOP3.LUT R10, R8, 0x1, RZ, 0x3c, !PT ;  /* 0x00000001080a7812 */ /* 0x000fd600078e3cff */
[----:B------:R-:W-:Y:S05]  /*a5b0*/  @!P0 BRA `(.L_x_73) ;  /* 0x0000000800108947 */ /* 0x000fea0003800000 */
[----:B------:R-:W-:Y:S02]  /*a5c0*/  LOP3.LUT P0, RZ, R17, 0x1, RZ, 0xc0, !PT ;  /* 0x0000000111ff7812 */ /* 0x000fe4000780c0ff */
[----:B------:R-:W-:-:S11]  /*a5d0*/  IADD3 R12, R6, -0x1, RZ ;  /* 0xffffffff060c7810 */ /* 0x000fd60007ffe0ff */
        /* <DEDUP_REMOVED lines=8> */
[----:B------:R-:W-:-:S05]  /*a660*/  @P0 SHF.R.U32.HI R2, RZ, R3, R4 ;  /* 0x00000003ff020219 */ /* 0x000fca0000011604 */
[----:B------:R-:W-:-:S04]  /*a670*/  IMAD.MOV R3, RZ, RZ, -R2 ;  /* 0x000000ffff037224 */ /* 0x000fc800078e0a02 */
[----:B------:R-:W-:Y:S01]  /*a680*/  IMAD R12, R5, R3, R12 ;  /* 0x00000003050c7224 */ /* 0x000fe200078e020c */
[----:B------:R-:W-:-:S03]  /*a690*/  SHF.R.S32.HI R3, RZ, 0x1f, R2 ;  /* 0x0000001fff037819 */ /* 0x000fc60000011402 */
[----:B------:R-:W-:-:S04]  /*a6a0*/  IMAD.WIDE.U32 R2, R19, UR4, R2 ;  /* 0x0000000413027c25 */ /* 0x000fc8000f8e0002 */
[----:B--2---:R-:W-:-:S04]  /*a6b0*/  IMAD R4, R13, UR4, RZ ;  /* 0x000000040d047c24 */ /* 0x004fc8000f8e02ff */
[----:B------:R-:W-:Y:S01]  /*a6c0*/  IMAD R4, R19, UR5, R4 ;  /* 0x0000000513047c24 */ /* 0x000fe2000f8e0204 */
[----:B------:R-:W-:-:S03]  /*a6d0*/  ULDC.64 UR4, c[0x0][0x418] ;  /* 0x0001060000047ab9 */ /* 0x000fc60000000a00 */
[----:B------:R-:W-:Y:S01]  /*a6e0*/  IMAD.IADD R3, R4, 0x1, R3 ;  /* 0x0000000104037824 */ /* 0x000fe200078e0203 */
[----:B------:R-:W-:-:S04]  /*a6f0*/  LEA R4, P0, R2, UR4, 0x2 ;  /* 0x0000000402047c11 */ /* 0x000fc8000f8010ff */
[----:B------:R-:W-:-:S05]  /*a700*/  LEA.HI.X R5, R2, UR5, R3, 0x2, P0 ;  /* 0x0000000502057c11 */ /* 0x000fca00080f1403 */
[----:B------:R0:W5:Y:S04]  /*a710*/  LDG.E R4, desc[UR42][R4.64] ;  /* 0x0000002a04047981 */ /* 0x000168000c1e1900 */
.L_x_74:
[----:B------:R-:W1:Y:S01]  /*a720*/  S2R R2, SR_TID.X ;  /* 0x0000000000027919 */ /* 0x000e620000002100 */
[----:B------:R-:W-:Y:S01]  /*a730*/  BSSY B2, `(.L_x_75) ;  /* 0x0000006000027945 */ /* 0x000fe20003800000 */
[----:B-1----:R-:W-:Y:S02]  /*a740*/  LOP3.LUT R3, R2, 0x7f, RZ, 0xc0, !PT ;  /* 0x0000007f02037812 */ /* 0x002fe400078ec0ff */
[----:B------:R-:W-:Y:S02]  /*a750*/  SHF.L.U32 R2, R10, 0x1f, RZ ;  /* 0x0000001f0a027819 */ /* 0x000fe400000006ff */
[----:B------:R-:W-:Y:S02]  /*a760*/  ISETP.NE.AND P2, PT, R3, RZ, PT ;  /* 0x000000ff0300720c */ /* 0x000fe40003f45270 */
[----:B------:R-:W1:Y:S02]  /*a770*/  SYNCS.PHASECHK.TRANS64.TRYWAIT P0, [UR38+0x34840], R2 ;  /* 0x03484002ff0075a7 */ /* 0x000e640008000166 */
[----:B-1----:R-:W-:Y:S09]  /*a780*/  @!P0 BRA `(.L_x_76) ;  /* 0x0000002400508947 */ /* 0x002ff20003800000 */
.L_x_148:
[----:B------:R-:W-:Y:S05]  /*a790*/  BSYNC B2 ;  /* 0x0000000000027941 */ /* 0x000fea0003800000 */
.L_x_75:
[----:B------:R-:W-:Y:S04]  /*a7a0*/  BSSY B2, `(.L_x_77) ;  /* 0x0000007000027945 */ /* 0x000fe80003800000 */
[----:B------:R-:W-:Y:S05]  /*a7b0*/  @P2 BRA `(.L_x_78) ;  /* 0x0000000000142947 */ /* 0x000fea0003800000 */
[----:B------:R-:W-:Y:S01]  /*a7c0*/  ISETP.NE.AND P0, PT, R9, RZ, PT ;  /* 0x000000ff0900720c */ /* 0x000fe20003f05270 */
[----:B-1----:R-:W-:-:S04]  /*a7d0*/  IMAD.MOV.U32 R2, RZ, RZ, 0xc000 ;  /* 0x0000c000ff027424 */ /* 0x002fc800078e00ff */
[----:B------:R2:W-:Y:S08]  /*a7e0*/  SYNCS.ARRIVE.TRANS64 RZ, [UR38+0x34830], R2 ;  /* 0x03483002ffff79a7 */ /* 0x0005f00008000026 */
[----:B--2---:R-:W-:Y:S05]  /*a7f0*/  @!P0 BRA `(.L_x_78) ;  /* 0x0000000000048947 */ /* 0x004fea0003800000 */
[----:B------:R-:W-:Y:S01]  /*a800*/  BPT.TRAP 0x1 ;  /* 0x000000040000795c */ /* 0x000fe20000300000 */
.L_x_78:
[----:B------:R-:W-:Y:S05]  /*a810*/  BSYNC B2 ;  /* 0x0000000000027941 */ /* 0x000fea0003800000 */
.L_x_77:
[----:B0-----:R-:W-:Y:S01]  /*a820*/  IMAD.MOV.U32 R5, RZ, RZ, RZ ;  /* 0x000000ffff057224 */ /* 0x001fe200078e00ff */
[----:B------:R-:W-:Y:S01]  /*a830*/  ULDC.64 UR4, c[0x0][0x198] ;  /* 0x0000660000047ab9 */ /* 0x000fe20000000a00 */
[----:B------:R-:W-:Y:S01]  /*a840*/  PLOP3.LUT P0, PT, PT, PT, PT, 0x80, 0x0 ;  /* 0x000000000000781c */ /* 0x000fe20003f0f070 */
[----:B------:R-:W-:Y:S01]  /*a850*/  UIADD3 UR4, UP0, UR4, 0x370, URZ ;  /* 0x0000037004047890 */ /* 0x000fe2000ff1e03f */
[----:B-1----:R-:W-:Y:S01]  /*a860*/  SHF.L.U32 R2, R12, 0x7, RZ ;  /* 0x000000070c027819 */ /* 0x002fe200000006ff */
[----:B------:R-:W-:Y:S01]  /*a870*/  UIADD3 UR8, UR38, 0x1c400, URZ ;  /* 0x0001c40026087890 */ /* 0x000fe2000fffe03f */
[----:B------:R-:W-:Y:S01]  /*a880*/  R2UR UR10, R5 ;  /* 0x00000000050a72ca */ /* 0x000fe200000e0000 */
[----:B------:R-:W-:Y:S02]  /*a890*/  UIADD3 UR9, UR38, 0x34830, URZ ;  /* 0x0003483026097890 */ /* 0x000fe4000fffe03f */
[----:B------:R-:W-:Y:S01]  /*a8a0*/  UIADD3.X UR5, URZ, UR5, URZ, UP0, !UPT ;  /* 0x000000053f057290 */ /* 0x000fe200087fe43f */
[----:B------:R-:W-:Y:S01]  /*a8b0*/  UMOV UR6, 0x0 ;  /* 0x0000000000067882 */ /* 0x000fe20000000000 */
[----:B------:R-:W-:-:S10]  /*a8c0*/  UMOV UR7, 0x14f00000 ;  /* 0x14f0000000077882 */ /* 0x000fd40000000000 */
.L_x_79:
[----:B------:R-:W-:-:S13]  /*a8d0*/  @P0 ELECT P3, URZ, PT ;  /* 0x00000000003f082f */ /* 0x000fda0003860000 */
[----:B-----5:R-:W-:Y:S01]  /*a8e0*/  @P3 R2UR UR13, R4 ;  /* 0x00000000040d32ca */ /* 0x020fe200000e0000 */
[----:B------:R-:W-:Y:S01]  /*a8f0*/  UMOV UR12, UR36 ;  /* 0x00000024000c7c82 */ /* 0x000fe20008000000 */
        /* <DEDUP_REMOVED lines=11> */
.L_x_80:
        /* <DEDUP_REMOVED lines=13> */
.L_x_81:
        /* <DEDUP_REMOVED lines=8> */
[----:B------:R-:W-:Y:S01]  /*ab00*/  SHF.L.U32 R2, R8, 0x1f, RZ ;  /* 0x0000001f08027819 */ /* 0x000fe200000006ff */
[----:B------:R-:W-:Y:S03]  /*ab10*/  BSSY B2, `(.L_x_82) ;  /* 0x0000003000027945 */ /* 0x000fe60003800000 */
[----:B------:R-:W0:Y:S02]  /*ab20*/  SYNCS.PHASECHK.TRANS64.TRYWAIT P0, [UR38+0x34868], R2 ;  /* 0x03486802ff0075a7 */ /* 0x000e240008000166 */
[----:B0-----:R-:W-:Y:S05]  /*ab30*/  @!P0 BRA `(.L_x_83) ;  /* 0x00000020007c8947 */ /* 0x001fea0003800000 */
.L_x_149:
[----:B------:R-:W-:Y:S05]  /*ab40*/  BSYNC B2 ;  /* 0x0000000000027941 */ /* 0x000fea0003800000 */
.L_x_82:
[----:B------:R-:W-:Y:S01]  /*ab50*/  BSSY B2, `(.L_x_84) ;  /* 0x0000009000027945 */ /* 0x000fe20003800000 */
[----:B0-----:R-:W-:Y:S02]  /*ab60*/  IMAD.MOV.U32 R2, RZ, RZ, 0x0 ;  /* 0x00000000ff027424 */ /* 0x001fe400078e00ff */
[----:B------:R-:W-:Y:S01]  /*ab70*/  IMAD.MOV.U32 R3, RZ, RZ, 0x14f00000 ;  /* 0x14f00000ff037424 */ /* 0x000fe200078e00ff */
[----:B------:R-:W-:Y:S06]  /*ab80*/  @P2 BRA `(.L_x_85) ;  /* 0x0000000000142947 */ /* 0x000fec0003800000 */
[----:B------:R-:W-:Y:S01]  /*ab90*/  ISETP.NE.AND P0, PT, R9, RZ, PT ;  /* 0x000000ff0900720c */ /* 0x000fe20003f05270 */
[----:B------:R-:W-:-:S04]  /*aba0*/  IMAD.MOV.U32 R8, RZ, RZ, 0x8000 ;  /* 0x00008000ff087424 */ /* 0x000fc800078e00ff */
[----:B------:R0:W-:Y:S08]  /*abb0*/  SYNCS.ARRIVE.TRANS64 RZ, [UR38+0x34858], R8 ;  /* 0x03485808ffff79a7 */ /* 0x0001f00008000026 */
[----:B0-----:R-:W-:Y:S05]  /*abc0*/  @!P0 BRA `(.L_x_85) ;  /* 0x0000000000048947 */ /* 0x001fea0003800000 */
[----:B------:R-:W-:Y:S01]  /*abd0*/  BPT.TRAP 0x1 ;  /* 0x000000040000795c */ /* 0x000fe20000300000 */
.L_x_85:
[----:B------:R-:W-:Y:S05]  /*abe0*/  BSYNC B2 ;  /* 0x0000000000027941 */ /* 0x000fea0003800000 */
.L_x_84:
        /* <DEDUP_REMOVED lines=10> */
.L_x_86:
        /* <DEDUP_REMOVED lines=13> */
.L_x_87:
        /* <DEDUP_REMOVED lines=8> */
[----:B------:R-:W-:Y:S01]  /*ade0*/  MOV R18, R12 ;  /* 0x0000000c00127202 */ /* 0x000fe20000000f00 */
[----:B------:R-:W-:-:S07]  /*adf0*/  IMAD.MOV.U32 R16, RZ, RZ, R4 ;  /* 0x000000ffff107224 */ /* 0x000fce00078e0004 */
.L_x_73:
[----:B------:R-:W-:Y:S05]  /*ae00*/  BSYNC B1 ;  /* 0x0000000000017941 */ /* 0x000fea0003800000 */
.L_x_72:
[----:B------:R-:W-:Y:S02]  /*ae10*/  VIADD R6, R6, 0xfffffffe ;  /* 0xfffffffe06067836 */ /* 0x000fe40000000000 */
[----:B------:R-:W-:Y:S01]  /*ae20*/  IMAD.MOV.U32 R8, RZ, RZ, R10 ;  /* 0x000000ffff087224 */ /* 0x000fe200078e000a */
[----:B------:R-:W-:Y:S06]  /*ae30*/  @P1 BRA `(.L_x_88) ;  /* 0xffffffec00a81947 */ /* 0x000fec000383ffff */
[----:B------:R-:W-:Y:S05]  /*ae40*/  BSYNC B0 ;  /* 0x0000000000007941 */ /* 0x000fea0003800000 */
.L_x_55:
[----:B------:R-:W-:Y:S01]  /*ae50*/  ISETP.NE.AND P0, PT, R11, RZ, PT ;  /* 0x000000ff0b00720c */ /* 0x000fe20003f05270 */
[----:B------:R-:W-:-:S12]  /*ae60*/  BSSY B0, `(.L_x_54) ;  /* 0x0000088000007945 */ /* 0x000fd80003800000 */
[----:B------:R-:W-:Y:S05]  /*ae70*/  @!P0 BRA `(.L_x_89) ;  /* 0x0000000800188947 */ /* 0x000fea0003800000 */
[----:B------:R-:W-:Y:S01]  /*ae80*/  LOP3.LUT P1, RZ, R17, 0x2, RZ, 0xc0, !PT ;  /* 0x0000000211ff7812 */ /* 0x000fe2000782c0ff */
[----:B------:R-:W-:-:S12]  /*ae90*/  IMAD.MOV.U32 R0, RZ, RZ, 0x1 ;  /* 0x00000001ff007424 */ /* 0x000fd800078e00ff */
[----:B------:R-:W-:Y:S05]  /*aea0*/  @!P1 BRA `(.L_x_89) ;  /* 0x00000008000c9947 */ /* 0x000fea0003800000 */
[----:B------:R-:W-:-:S13]  /*aeb0*/  LOP3.LUT P1, RZ, R17, 0x1, RZ, 0xc0, !PT ;  /* 0x0000000111ff7812 */ /* 0x000fda000782c0ff */
[----:B------:R-:W-:Y:S05]  /*aec0*/  @!P1 BRA `(.L_x_90) ;  /* 0x0000000000509947 */ /* 0x000fea0003800000 */
[----:B------:R-:W2:Y:S01]  /*aed0*/  LDL.LU R5, [R1] ;  /* 0x0000000001057983 */ /* 0x000ea20000300800 */
[----:B------:R-:W0:Y:S01]  /*aee0*/  LDC R8, c[0x0][0x43c] ;  /* 0x00010f00ff087b82 */ /* 0x000e220000000800 */
[----:B------:R-:W-:Y:S01]  /*aef0*/  IMAD.MOV.U32 R7, RZ, RZ, R6 ;  /* 0x000000ffff077224 */ /* 0x000fe200078e0006 */
[----:B------:R-:W-:Y:S01]  /*af00*/  ULDC.64 UR4, c[0x0][0x428] ;  /* 0x00010a0000047ab9 */ /* 0x000fe20000000a00 */
[----:B0-----:R-:W-:-:S13]  /*af10*/  ISETP.NE.AND P0, PT, R8, 0x1, PT ;  /* 0x000000010800780c */ /* 0x001fda0003f05270 */
[----:B------:R-:W0:Y:S02]  /*af20*/  @P0 LDC.64 R2, c[0x0][0x440] ;  /* 0x00011000ff020b82 */ /* 0x000e240000000a00 */
[----:B0-----:R-:W-:-:S05]  /*af30*/  @P0 IMAD.HI.U32 R2, R6, R2, RZ ;  /* 0x0000000206020227 */ /* 0x001fca00078e00ff */
[----:B------:R-:W-:-:S04]  /*af40*/  @P0 SHF.R.U32.HI R7, RZ, R3, R2 ;  /* 0x00000003ff070219 */ /* 0x000fc80000011602 */
[----:B------:R-:W-:Y:S01]  /*af50*/  SHF.R.S32.HI R3, RZ, 0x1f, R7 ;  /* 0x0000001fff037819 */ /* 0x000fe20000011407 */
[----:B--2---:R-:W-:-:S04]  /*af60*/  IMAD R2, R5, UR4, RZ ;  /* 0x0000000405027c24 */ /* 0x004fc8000f8e02ff */
[----:B------:R-:W-:Y:S01]  /*af70*/  IMAD R5, R19, UR5, R2 ;  /* 0x0000000513057c24 */ /* 0x000fe2000f8e0202 */
[----:B------:R-:W-:-:S05]  /*af80*/  MOV R2, R7 ;  /* 0x0000000700027202 */ /* 0x000fca0000000f00 */
[----:B------:R-:W-:Y:S01]  /*af90*/  IMAD.WIDE.U32 R2, R19, UR4, R2 ;  /* 0x0000000413027c25 */ /* 0x000fe2000f8e0002 */
[----:B------:R-:W-:-:S03]  /*afa0*/  ULDC.64 UR4, c[0x0][0x418] ;  /* 0x0001060000047ab9 */ /* 0x000fc60000000a00 */
[----:B------:R-:W-:Y:S01]  /*afb0*/  IMAD.IADD R3, R5, 0x1, R3 ;  /* 0x0000000105037824 */ /* 0x000fe200078e0203 */
[----:B------:R-:W-:-:S04]  /*afc0*/  LEA R4, P0, R2, UR4, 0x2 ;  /* 0x0000000402047c11 */ /* 0x000fc8000f8010ff */
[----:B------:R-:W-:-:S05]  /*afd0*/  LEA.HI.X R5, R2, UR5, R3, 0x2, P0 ;  /* 0x0000000502057c11 */ /* 0x000fca00080f1403 */
[----:B------:R0:W5:Y:S01]  /*afe0*/  LDG.E R4, desc[UR42][R4.64] ;  /* 0x0000002a04047981 */ /* 0x000162000c1e1900 */
[----:B------:R-:W-:-:S04]  /*aff0*/  IMAD.MOV R3, RZ, RZ, -R7 ;  /* 0x000000ffff037224 */ /* 0x000fc800078e0a07 */
[----:B------:R-:W-:-:S07]  /*b000*/  IMAD R6, R8, R3, R6 ;  /* 0x0000000308067224 */ /* 0x000fce00078e0206 */
.L_x_90:
[----:B------:R-:W1:Y:S01]  /*b010*/  S2R R2, SR_TID.X ;  /* 0x0000000000027919 */ /* 0x000e620000002100 */
[----:B------:R-:W-:Y:S01]  /*b020*/  BSSY B1, `(.L_x_91) ;  /* 0x0000006000017945 */ /* 0x000fe20003800000 */
[----:B-1----:R-:W-:Y:S02]  /*b030*/  LOP3.LUT R3, R2, 0x7f, RZ, 0xc0, !PT ;  /* 0x0000007f02037812 */ /* 0x002fe400078ec0ff */
[----:B------:R-:W-:Y:S02]  /*b040*/  SHF.L.U32 R2, R10, 0x1f, RZ ;  /* 0x0000001f0a027819 */ /* 0x000fe400000006ff */
[----:B------:R-:W-:Y:S02]  /*b050*/  ISETP.NE.AND P1, PT, R3, RZ, PT ;  /* 0x000000ff0300720c */ /* 0x000fe40003f25270 */
[----:B------:R-:W1:Y:S02]  /*b060*/  SYNCS.PHASECHK.TRANS64.TRYWAIT P0, [UR38+0x34848], R2 ;  /* 0x03484802ff0075a7 */ /* 0x000e640008000166 */
[----:B-1----:R-:W-:Y:S09]  /*b070*/  @!P0 BRA `(.L_x_92) ;  /* 0x0000001c00448947 */ /* 0x002ff20003800000 */
.L_x_150:
[----:B------:R-:W-:Y:S05]  /*b080*/  BSYNC B1 ;  /* 0x0000000000017941 */ /* 0x000fea0003800000 */
.L_x_91:
[----:B------:R-:W-:Y:S04]  /*b090*/  BSSY B1, `(.L_x_93) ;  /* 0x0000007000017945 */ /* 0x000fe80003800000 */
[----:B------:R-:W-:Y:S05]  /*b0a0*/  @P1 BRA `(.L_x_94) ;  /* 0x0000000000141947 */ /* 0x000fea0003800000 */
[----:B------:R-:W-:Y:S01]  /*b0b0*/  ISETP.NE.AND P0, PT, R9, RZ, PT ;  /* 0x000000ff0900720c */ /* 0x000fe20003f05270 */
[----:B-1----:R-:W-:-:S04]  /*b0c0*/  IMAD.MOV.U32 R3, RZ, RZ, 0xc000 ;  /* 0x0000c000ff037424 */ /* 0x002fc800078e00ff */
[----:B------:R2:W-:Y:S08]  /*b0d0*/  SYNCS.ARRIVE.TRANS64 RZ, [UR38+0x34838], R3 ;  /* 0x03483803ffff79a7 */ /* 0x0005f00008000026 */
[----:B--2---:R-:W-:Y:S05]  /*b0e0*/  @!P0 BRA `(.L_x_94) ;  /* 0x0000000000048947 */ /* 0x004fea0003800000 */
[----:B------:R-:W-:Y:S01]  /*b0f0*/  BPT.TRAP 0x1 ;  /* 0x000000040000795c */ /* 0x000fe20000300000 */
.L_x_94:
[----:B------:R-:W-:Y:S05]  /*b100*/  BSYNC B1 ;  /* 0x0000000000017941 */ /* 0x000fea0003800000 */
.L_x_93:
        /* <DEDUP_REMOVED lines=11> */
.L_x_95:
        /* <DEDUP_REMOVED lines=8> */
[----:B------:R-:W-:Y:S01]  /*b240*/  MOV R7, 0x40 ;  /* 0x0000004000077802 */ /* 0x000fe20000000f00 */
[----:B------:R-:W-:Y:S01]  /*b250*/  UIADD3 UR8, UR38, 0x2c400, URZ ;  /* 0x0002c40026087890 */ /* 0x000fe2000fffe03f */
[----:B------:R-:W-:Y:S01]  /*b260*/  PLOP3.LUT P0, PT, PT, PT, PT, 0x80, 0x0 ;  /* 0x000000000000781c */ /* 0x000fe20003f0f070 */
[----:B------:R-:W-:Y:S01]  /*b270*/  UMOV UR6, 0x0 ;  /* 0x0000000000067882 */ /* 0x000fe20000000000 */
[----:B------:R-:W-:Y:S01]  /*b280*/  R2UR UR10, R7 ;  /* 0x00000000070a72ca */ /* 0x000fe200000e0000 */
[----:B------:R-:W-:-:S14]  /*b290*/  UMOV UR7, 0x14f00000 ;  /* 0x14f0000000077882 */ /* 0x000fdc0000000000 */
.L_x_96:
        /* <DEDUP_REMOVED lines=13> */
.L_x_97:
        /* <DEDUP_REMOVED lines=8> */
[----:B------:R-:W0:Y:S01]  /*b3f0*/  SYNCS.PHASECHK.TRANS64.TRYWAIT P0, [UR38+0x34860], R2 ;  /* 0x03486002ff0075a7 */ /* 0x000e220008000166 */
[----:B------:R-:W-:Y:S04]  /*b400*/  BSSY B1, `(.L_x_98) ;  /* 0x0000002000017945 */ /* 0x000fe80003800000 */
[----:B0-----:R-:W-:Y:S05]  /*b410*/  @!P0 BRA `(.L_x_99) ;  /* 0x0000001800748947 */ /* 0x001fea0003800000 */
.L_x_151:
[----:B------:R-:W-:Y:S05]  /*b420*/  BSYNC B1 ;  /* 0x0000000000017941 */ /* 0x000fea0003800000 */
.L_x_98:
        /* <DEDUP_REMOVED lines=9> */
.L_x_101:
[----:B------:R-:W-:Y:S05]  /*b4c0*/  BSYNC B1 ;  /* 0x0000000000017941 */ /* 0x000fea0003800000 */
.L_x_100:
        /* <DEDUP_REMOVED lines=10> */
.L_x_102:
        /* <DEDUP_REMOVED lines=13> */
.L_x_103:
        /* <DEDUP_REMOVED lines=8> */
[----:B------:R-:W-:Y:S01]  /*b6c0*/  IMAD.MOV.U32 R18, RZ, RZ, R6 ;  /* 0x000000ffff127224 */ /* 0x000fe200078e0006 */
[----:B------:R-:W-:-:S07]  /*b6d0*/  MOV R16, R4 ;  /* 0x0000000400107202 */ /* 0x000fce0000000f00 */
.L_x_89:
[----:B------:R-:W-:Y:S05]  /*b6e0*/  BSYNC B0 ;  /* 0x0000000000007941 */ /* 0x000fea0003800000 */
.L_x_54:
[----:B------:R-:W-:Y:S01]  /*b6f0*/  LOP3.LUT P0, RZ, R17, 0x2, RZ, 0xc0, !PT ;  /* 0x0000000211ff7812 */ /* 0x000fe2000780c0ff */
[----:B------:R-:W-:-:S12]  /*b700*/  BSSY B0, `(.L_x_104) ;  /* 0x0000036000007945 */ /* 0x000fd80003800000 */
[----:B------:R-:W-:Y:S05]  /*b710*/  @!P0 BRA `(.L_x_105) ;  /* 0x0000000000d08947 */ /* 0x000fea0003800000 */
[----:B------:R-:W0:Y:S01]  /*b720*/  S2R R2, SR_TID.X ;  /* 0x0000000000027919 */ /* 0x000e220000002100 */
[----:B------:R-:W-:Y:S01]  /*b730*/  LEA R3, R0, UR38, 0x3 ;  /* 0x0000002600037c11 */ /* 0x000fe2000f8e18ff */
[----:B------:R-:W-:Y:S01]  /*b740*/  BSSY B1, `(.L_x_106) ;  /* 0x0000006000017945 */ /* 0x000fe20003800000 */
[----:B0-----:R-:W-:Y:S02]  /*b750*/  LOP3.LUT R4, R2, 0x7f, RZ, 0xc0, !PT ;  /* 0x0000007f02047812 */ /* 0x001fe400078ec0ff */
[----:B------:R-:W-:Y:S02]  /*b760*/  SHF.L.U32 R2, R10, 0x1f, RZ ;  /* 0x0000001f0a027819 */ /* 0x000fe400000006ff */
[----:B------:R-:W-:Y:S02]  /*b770*/  ISETP.NE.AND P1, PT, R4, RZ, PT ;  /* 0x000000ff0400720c */ /* 0x000fe40003f25270 */
[----:B------:R-:W0:Y:S02]  /*b780*/  SYNCS.PHASECHK.TRANS64.TRYWAIT P0, [R3+URZ+0x34860], R2 ;  /* 0x03486002030075a7 */ /* 0x000e24000800017f */
[----:B0-----:R-:W-:Y:S09]  /*b790*/  @!P0 BRA `(.L_x_107) ;  /* 0x0000001400ac8947 */ /* 0x001ff20003800000 */
.L_x_152:
[----:B------:R-:W-:Y:S05]  /*b7a0*/  BSYNC B1 ;  /* 0x0000000000017941 */ /* 0x000fea0003800000 */
.L_x_106:
[----:B------:R-:W-:Y:S04]  /*b7b0*/  BSSY B1, `(.L_x_108) ;  /* 0x0000008000017945 */ /* 0x000fe80003800000 */
[----:B------:R-:W-:Y:S05]  /*b7c0*/  @P1 BRA `(.L_x_109) ;  /* 0x0000000000181947 */ /* 0x000fea0003800000 */
[----:B------:R-:W1:Y:S01]  /*b7d0*/  S2R R4, SR_TID.X ;  /* 0x0000000000047919 */ /* 0x000e620000002100 */
[----:B0-----:R-:W-:-:S04]  /*b7e0*/  IMAD.MOV.U32 R2, RZ, RZ, 0x8000 ;  /* 0x00008000ff027424 */ /* 0x001fc800078e00ff */
[----:B------:R2:W-:Y:S01]  /*b7f0*/  SYNCS.ARRIVE.TRANS64 RZ, [R3+URZ+0x34850], R2 ;  /* 0x0348500203ff79a7 */ /* 0x0005e2000800003f */
[----:B-1----:R-:W-:-:S13]  /*b800*/  LOP3.LUT P0, RZ, R4, 0x1f, RZ, 0xc0, !PT ;  /* 0x0000001f04ff7812 */ /* 0x002fda000780c0ff */
[----:B--2---:R-:W-:Y:S05]  /*b810*/  @!P0 BRA `(.L_x_109) ;  /* 0x0000000000048947 */ /* 0x004fea0003800000 */
[----:B------:R-:W-:Y:S01]  /*b820*/  BPT.TRAP 0x1 ;  /* 0x000000040000795c */ /* 0x000fe20000300000 */
.L_x_109:
[----:B------:R-:W-:Y:S05]  /*b830*/  BSYNC B1 ;  /* 0x0000000000017941 */ /* 0x000fea0003800000 */
.L_x_108:
[----:B------:R-:W-:Y:S01]  /*b840*/  R2UR UR4, R0 ;  /* 0x00000000000472ca */ /* 0x000fe200000e0000 */
[----:B------:R-:W-:Y:S01]  /*b850*/  ULDC.64 UR6, c[0x0][0x198] ;  /* 0x0000660000067ab9 */ /* 0x000fe20000000a00 */
[----:B------:R-:W-:Y:S01]  /*b860*/  R2UR UR9, R3 ;  /* 0x00000000030972ca */ /* 0x000fe200000e0000 */
[----:B------:R-:W-:Y:S01]  /*b870*/  UIADD3 UR6, UP0, UR6, 0x470, URZ ;  /* 0x0000047006067890 */ /* 0x000fe2000ff1e03f */
[----:B------:R-:W-:Y:S01]  /*b880*/  PLOP3.LUT P0, PT, PT, PT, PT, 0x80, 0x0 ;  /* 0x000000000000781c */ /* 0x000fe20003f0f070 */
[----:B------:R-:W-:Y:S01]  /*b890*/  IMAD.SHL.U32 R18, R18, 0x80, RZ ;  /* 0x0000008012127824 */ /* 0x000fe200078e00ff */
[----:B------:R-:W-:Y:S01]  /*b8a0*/  UMOV UR14, 0x0 ;  /* 0x00000000000e7882 */ /* 0x000fe20000000000 */
[----:B------:R-:W-:Y:S01]  /*b8b0*/  UIADD3.X UR7, URZ, UR7, URZ, UP0, !UPT ;  /* 0x000000073f077290 */ /* 0x000fe200087fe43f */
[----:B------:R-:W-:Y:S01]  /*b8c0*/  UMOV UR15, 0x14f00000 ;  /* 0x14f00000000f7882 */ /* 0x000fe20000000000 */
[----:B------:R-:W-:-:S04]  /*b8d0*/  UMOV UR10, URZ ;  /* 0x0000003f000a7c82 */ /* 0x000fc80008000000 */
[----:B------:R-:W-:Y:S02]  /*b8e0*/  ULEA UR4, UR4, UR38, 0xf ;  /* 0x0000002604047291 */ /* 0x000fe4000f8e783f */
[----:B------:R-:W-:Y:S02]  /*b8f0*/  UIADD3 UR9, UR9, 0x34850, URZ ;  /* 0x0003485009097890 */ /* 0x000fe4000fffe03f */
[----:B------:R-:W-:-:S12]  /*b900*/  UIADD3 UR8, UR4, 0x400, URZ ;  /* 0x0000040004087890 */ /* 0x000fd8000fffe03f */
.L_x_110:
[----:B------:R-:W-:-:S13]  /*b910*/  @P0 ELECT P1, URZ, PT ;  /* 0x00000000003f082f */ /* 0x000fda0003820000 */
[----:B------:R-:W-:Y:S01]  /*b920*/  @P1 R2UR UR13, R16 ;  /* 0x00000000100d12ca */ /* 0x000fe200000e0000 */
[----:B------:R-:W-:Y:S01]  /*b930*/  UMOV UR12, UR36 ;  /* 0x00000024000c7c82 */ /* 0x000fe20008000000 */
[----:B------:R-:W-:Y:S02]  /*b940*/  @P1 R2UR UR11, R18 ;  /* 0x00000000120b12ca */ /* 0x000fe400000e0000 */
[----:B------:R-:W-:Y:S02]  /*b950*/  @P1 PLOP3.LUT P0, PT, P1, PT, PT, 0x8, 0x0 ;  /* 0x000000000000181c */ /* 0x000fe40000f0e170 */
[----:B------:R-:W-:-:S09]  /*b960*/  PLOP3.LUT P1, PT, PT, PT, PT, 0x8, 0x0 ;  /* 0x000000000000781c */ /* 0x000fd20003f2e170 */
[----:B------:R1:W-:Y:S02]  /*b970*/  UTMALDG.4D [UR8], [UR6], desc[UR14] ;  /* 0x00000e08060075b4 */ /* 0x0003e40008019000 */
[----:B-1----:R-:W-:Y:S05]  /*b980*/  @P0 BRA.U.ANY `(.L_x_110) ;  /* 0xfffffffd00e00947 */ /* 0x002fea000393ffff */
[----:B------:R-:W-:Y:S01]  /*b990*/  PLOP3.LUT P0, PT, PT, PT, PT, 0x80, 0x0 ;  /* 0x000000000000781c */ /* 0x000fe20003f0f070 */
[----:B------:R-:W-:Y:S01]  /*b9a0*/  UIADD3 UR8, UR4, 0x4400, URZ ;  /* 0x0000440004087890 */ /* 0x000fe2000fffe03f */
[----:B------:R-:W-:Y:S02]  /*b9b0*/  UMOV UR5, 0x14f00000 ;  /* 0x14f0000000057882 */ /* 0x000fe40000000000 */
[----:B------:R-:W-:Y:S01]  /*b9c0*/  UMOV UR4, 0x0 ;  /* 0x0000000000047882 */ /* 0x000fe20000000000 */
[----:B------:R-:W-:-:S08]  /*b9d0*/  UMOV UR10, 0x40 ;  /* 0x00000040000a7882 */ /* 0x000fd00000000000 */
.L_x_111:
        /* <DEDUP_REMOVED lines=8> */
.L_x_105:
[----:B------:R-:W-:Y:S05]  /*ba60*/  BSYNC B0 ;  /* 0x0000000000007941 */ /* 0x000fea0003800000 */
.L_x_104:
[----:B------:R-:W-:-:S05]  /*ba70*/  VIADD R0, R0, 0x1 ;  /* 0x0000000100007836 */ /* 0x000fca0000000000 */
[----:B------:R-:W-:-:S04]  /*ba80*/  ISETP.NE.AND P0, PT, R0, 0x2, PT ;  /* 0x000000020000780c */ /* 0x000fc80003f05270 */
[----:B0-----:R-:W-:Y:S02]  /*ba90*/  SEL R3, RZ, 0x1, P0 ;  /* 0x00000001ff037807 */ /* 0x001fe40000000000 */
[----:B------:R-:W-:Y:S02]  /*baa0*/  SEL R0, R0, RZ, P0 ;  /* 0x000000ff00007207 */ /* 0x000fe40000000000 */
[----:B------:R-:W-:Y:S01]  /*bab0*/  LOP3.LUT R10, R10, R3, RZ, 0x3c, !PT ;  /* 0x000000030a0a7212 */ /* 0x000fe200078e3cff */
[----:B------:R-:W-:-:S07]  /*bac0*/  IMAD.MOV.U32 R3, RZ, RZ, RZ ;  /* 0x000000ffff037224 */ /* 0x000fce00078e00ff */
.L_x_38:
[----:B------:R-:W0:Y:S01]  /*bad0*/  S2R R5, SR_CgaCtaId ;  /* 0x0000000000057919 */ /* 0x000e220000008800 */
[----:B------:R-:W-:Y:S02]  /*bae0*/  MOV R2, 0x400 ;  /* 0x0000040000027802 */ /* 0x000fe40000000f00 */
[----:B------:R-:W-:Y:S02]  /*baf0*/  SHF.L.U32 R3, R3, 0x1f, RZ ;  /* 0x0000001f03037819 */ /* 0x000fe400000006ff */
[----:B0-----:R-:W-:-:S04]  /*bb00*/  LEA R2, R5, R2, 0x18 ;  /* 0x0000000205027211 */ /* 0x001fc800078ec0ff */
[----:B------:R-:W0:Y:S02]  /*bb10*/  SYNCS.PHASECHK.TRANS64.TRYWAIT P0, [R2+URZ+0x34820], R3 ;  /* 0x03482003020075a7 */ /* 0x000e24000800017f */
[----:B0-----:R-:W-:Y:S05]  /*bb20*/  @!P0 BRA `(.L_x_112) ;  /* 0x0000001000dc8947 */ /* 0x001fea0003800000 */
.L_x_153:
[----:B------:R-:W-:-:S03]  /*bb30*/  UMOV UR4, 0xffffffff ;  /* 0xffffffff00047882 */ /* 0x000fc60000000000 */
[----:B------:R-:W-:Y:S05]  /*bb40*/  BRA.DIV UR4, `(.L_x_113) ;  /* 0x0000001204e87947 */ /* 0x000fea000b800000 */
[----:B0-----:R-:W0:Y:S02]  /*bb50*/  S2R R3, SR_TID.X ;  /* 0x0000000000037919 */ /* 0x001e240000002100 */
[----:B0-----:R-:W-:-:S04]  /*bb60*/  SHF.R.U32.HI R3, RZ, 0x5, R3 ;  /* 0x00000005ff037819 */ /* 0x001fc80000011603 */
[----:B------:R-:W-:-:S05]  /*bb70*/  LOP3.LUT R3, R3, 0x3, RZ, 0xc0, !PT ;  /* 0x0000000303037812 */ /* 0x000fca00078ec0ff */
[----:B------:R0:W1:Y:S02]  /*bb80*/  SHFL.IDX PT, R14, R3, RZ, 0x1f ;  /* 0x00001fff030e7589 */ /* 0x00006400000e0000 */
.L_x_156:
[----:B-1----:R-:W-:-:S13]  /*bb90*/  ISETP.NE.AND P0, PT, R14, RZ, PT ;  /* 0x000000ff0e00720c */ /* 0x002fda0003f05270 */
[----:B------:R-:W-:Y:S05]  /*bba0*/  @P0 BRA `(.L_x_10) ;  /* 0x0000000000880947 */ /* 0x000fea0003800000 */
[----:B------:R-:W-:-:S03]  /*bbb0*/  UMOV UR4, 0xffffffff ;  /* 0xffffffff00047882 */ /* 0x000fc60000000000 */
[----:B------:R-:W-:Y:S05]  /*bbc0*/  BRA.DIV UR4, `(.L_x_114) ;  /* 0x0000001204fc7947 */ /* 0x000fea000b800000 */
[----:B------:R-:W-:-:S13]  /*bbd0*/  ELECT P6, URZ, PT ;  /* 0x00000000003f782f */ /* 0x000fda00038c0000 */
.L_x_159:
[----:B------:R-:W-:Y:S05]  /*bbe0*/  @!P6 BRA `(.L_x_10) ;  /* 0x000000000078e947 */ /* 0x000fea0003800000 */
[----:B0-----:R-:W2:Y:S02]  /*bbf0*/  LDL.LU R3, [R1+0x10] ;  /* 0x0000100001037983 */ /* 0x001ea40000300800 */
[----:B--2---:R-:W-:-:S04]  /*bc00*/  LOP3.LUT R3, R3, 0x2, RZ, 0xfc, !PT ;  /* 0x0000000203037812 */ /* 0x004fc800078efcff */
[----:B------:R-:W-:-:S13]  /*bc10*/  ISETP.NE.AND P2, PT, R3, 0x3, PT ;  /* 0x000000030300780c */ /* 0x000fda0003f45270 */
[----:B------:R-:W-:Y:S05]  /*bc20*/  @!P2 BRA `(.L_x_115) ;  /* 0x000000000004a947 */ /* 0x000fea0003800000 */
[----:B------:R-:W-:Y:S01]  /*bc30*/  BPT.TRAP 0x1 ;  /* 0x000000040000795c */ /* 0x000fe20000300000 */
.L_x_115:
[----:B------:R-:W-:Y:S01]  /*bc40*/  VIADD R9, R2, 0x34840 ;  /* 0x0003484002097836 */ /* 0x000fe20000000000 */
[----:B------:R-:W-:Y:S01]  /*bc50*/  SHF.L.U32 R4, R10, 0x1f, RZ ;  /* 0x0000001f0a047819 */ /* 0x000fe200000006ff */
[----:B------:R-:W-:-:S03]  /*bc60*/  VIADD R3, R0, 0x1 ;  /* 0x0000000100037836 */ /* 0x000fc60000000000 */
[----:B------:R-:W-:Y:S02]  /*bc70*/  LEA R7, R0, R9, 0x3 ;  /* 0x0000000900077211 */ /* 0x000fe400078e18ff */
[C---:B------:R-:W-:Y:S02]  /*bc80*/  ISETP.NE.AND P1, PT, R3.reuse, 0x2, PT ;  /* 0x000000020300780c */ /* 0x040fe40003f25270 */
[----:B------:R-:W0:Y:S02]  /*bc90*/  SYNCS.PHASECHK.TRANS64.TRYWAIT P0, [R7+URZ], R4 ;  /* 0x00000004070075a7 */ /* 0x000e24000800017f */
[----:B------:R-:W-:Y:S02]  /*bca0*/  SEL R5, RZ, 0x1, P1 ;  /* 0x00000001ff057807 */ /* 0x000fe40000800000 */
[----:B------:R-:W-:Y:S02]  /*bcb0*/  SEL R6, R3, RZ, P1 ;  /* 0x000000ff03067207 */ /* 0x000fe40000800000 */
[----:B------:R-:W-:-:S03]  /*bcc0*/  LOP3.LUT R5, R10, R5, RZ, 0x3c, !PT ;  /* 0x000000050a057212 */ /* 0x000fc600078e3cff */
[----:B------:R-:W-:Y:S01]  /*bcd0*/  IMAD R8, R6, 0x8, R9 ;  /* 0x0000000806087824 */ /* 0x000fe200078e0209 */
[----:B------:R-:W-:Y:S01]  /*bce0*/  SHF.L.U32 R5, R5, 0x1f, RZ ;  /* 0x0000001f05057819 */ /* 0x000fe200000006ff */
[----:B0-----:R-:W-:Y:S06]  /*bcf0*/  @!P0 BRA `(.L_x_116) ;  /* 0x0000001000d08947 */ /* 0x001fec0003800000 */
.L_x_160:
[----:B------:R-:W1:Y:S02]  /*bd00*/  SYNCS.PHASECHK.TRANS64.TRYWAIT P0, [R8+URZ], R5 ;  /* 0x00000005080075a7 */ /* 0x000e64000800017f */
[----:B-1----:R-:W-:Y:S05]  /*bd10*/  @!P0 BRA `(.L_x_117) ;  /* 0x0000001000dc8947 */ /* 0x002fea0003800000 */
.L_x_161:
[----:B------:R-:W-:Y:S05]  /*bd20*/  @!P2 BRA `(.L_x_118) ;  /* 0x000000000004a947 */ /* 0x000fea0003800000 */
[----:B------:R-:W-:Y:S01]  /*bd30*/  BPT.TRAP 0x1 ;  /* 0x000000040000795c */ /* 0x000fe20000300000 */
.L_x_118:
[----:B------:R-:W-:-:S04]  /*bd40*/  VIADD R3, R2, 0x34860 ;  /* 0x0003486002037836 */ /* 0x000fc80000000000 */
[----:B0-----:R-:W-:-:S04]  /*bd50*/  IMAD R7, R0, 0x8, R3 ;  /* 0x0000000800077824 */ /* 0x001fc800078e0203 */
[----:B------:R-:W0:Y:S02]  /*bd60*/  SYNCS.PHASECHK.TRANS64.TRYWAIT P0, [R7+URZ], R4 ;  /* 0x00000004070075a7 */ /* 0x000e24000800017f */
[----:B0-----:R-:W-:Y:S05]  /*bd70*/  @!P0 BRA `(.L_x_119) ;  /* 0x0000001000d88947 */ /* 0x001fea0003800000 */
.L_x_162:
[----:B------:R-:W-:-:S07]  /*bd80*/  IMAD R6, R6, 0x8, R3 ;  /* 0x0000000806067824 */ /* 0x000fce00078e0203 */
.L_x_120:
[----:B--2---:R2:W3:Y:S02]  /*bd90*/  SYNCS.PHASECHK.TRANS64.TRYWAIT P0, [R6+URZ], R5 ;  /* 0x00000005060075a7 */ /* 0x0044e4000800017f */
[----:B---3--:R-:W-:Y:S05]  /*bda0*/  @!P0 NANOSLEEP.SYNCS 0x989680 ;  /* 0x009896800000895d */ /* 0x008fea0003900000 */
[----:B------:R-:W3:Y:S02]  /*bdb0*/  @!P0 SYNCS.PHASECHK.TRANS64 P0, [R6+URZ], R5 ;  /* 0x00000005060085a7 */ /* 0x000ee4000800007f */
[----:B---3--:R-:W-:Y:S05]  /*bdc0*/  @!P0 BRA `(.L_x_120) ;  /* 0xfffffffc00f08947 */ /* 0x008fea000383ffff */
.L_x_10:
[----:B------:R-:W-:Y:S05]  /*bdd0*/  BSYNC B6 ;  /* 0x0000000000067941 */ /* 0x000fea0003800000 */
.L_x_7:
[----:B------:R-:W-:Y:S05]  /*bde0*/  EXIT ;  /* 0x000000000000794d */ /* 0x000fea0003800000 */
.L_x_14:
[----:B0-----:R-:W-:-:S04]  /*bdf0*/  MOV R0, UR36 ;  /* 0x0000002400007c02 */ /* 0x001fc80008000f00 */
[----:B------:R0:W1:Y:S03]  /*be00*/  SYNCS.PHASECHK.TRANS64.TRYWAIT P1, [R0+URZ+0x34800], R3 ;  /* 0x03480003000075a7 */ /* 0x000066000802017f */
[----:B-1----:R-:W-:Y:S05]  /*be10*/  @!P1 NANOSLEEP.SYNCS 0x989680 ;  /* 0x009896800000995d */ /* 0x002fea0003900000 */
[----:B------:R-:W1:Y:S02]  /*be20*/  @!P1 SYNCS.PHASECHK.TRANS64 P1, [R0+URZ+0x34800], R3 ;  /* 0x03480003000095a7 */ /* 0x000e64000802007f */
[----:B-1----:R-:W-:Y:S05]  /*be30*/  @!P1 BRA `(.L_x_14) ;  /* 0xfffffffc00ec9947 */ /* 0x002fea000383ffff */
[----:B------:R-:W-:Y:S05]  /*be40*/  BRA `(.L_x_121) ;  /* 0xffffff5400087947 */ /* 0x000fea000383ffff */
.L_x_18:
[----:B0-----:R-:W-:-:S04]  /*be50*/  IMAD.U32 R0, RZ, RZ, UR36 ;  /* 0x00000024ff007e24 */ /* 0x001fc8000f8e00ff */
[----:B------:R0:W2:Y:S03]  /*be60*/  SYNCS.PHASECHK.TRANS64.TRYWAIT P2, [R0+URZ+0x34830], R3 ;  /* 0x03483003000075a7 */ /* 0x0000a6000804017f */
[----:B--2---:R-:W-:Y:S05]  /*be70*/  @!P2 NANOSLEEP.SYNCS 0x989680 ;  /* 0x009896800000a95d */ /* 0x004fea0003900000 */
[----:B------:R-:W2:Y:S02]  /*be80*/  @!P2 SYNCS.PHASECHK.TRANS64 P2, [R0+URZ+0x34830], R3 ;  /* 0x034830030000a5a7 */ /* 0x000ea4000804007f */
[----:B--2---:R-:W-:Y:S05]  /*be90*/  @!P2 BRA `(.L_x_18) ;  /* 0xfffffffc00eca947 */ /* 0x004fea000383ffff */
[----:B------:R-:W-:Y:S05]  /*bea0*/  BRA `(.L_x_17) ;  /* 0xffffff5400207947 */ /* 0x000fea000383ffff */
.L_x_23:
[----:B-1----:R-:W-:-:S04]  /*beb0*/  IMAD.U32 R6, RZ, RZ, UR39 ;  /* 0x00000027ff067e24 */ /* 0x002fc8000f8e00ff */
[----:B------:R1:W2:Y:S03]  /*bec0*/  SYNCS.PHASECHK.TRANS64.TRYWAIT P2, [R6+URZ+0x34830], R3 ;  /* 0x03483003060075a7 */ /* 0x0002a6000804017f */
[----:B--2---:R-:W-:Y:S05]  /*bed0*/  @!P2 NANOSLEEP.SYNCS 0x989680 ;  /* 0x009896800000a95d */ /* 0x004fea0003900000 */
[----:B------:R-:W2:Y:S02]  /*bee0*/  @!P2 SYNCS.PHASECHK.TRANS64 P2, [R6+URZ+0x34830], R3 ;  /* 0x034830030600a5a7 */ /* 0x000ea4000804007f */
[----:B--2---:R-:W-:Y:S05]  /*bef0*/  @!P2 BRA `(.L_x_23) ;  /* 0xfffffffc00eca947 */ /* 0x004fea000383ffff */
[----:B------:R-:W-:Y:S05]  /*bf00*/  BRA `(.L_x_22) ;  /* 0xffffff7c00087947 */ /* 0x000fea000383ffff */
.L_x_27:
[----:B-1----:R-:W-:-:S04]  /*bf10*/  IMAD.U32 R6, RZ, RZ, UR7 ;  /* 0x00000007ff067e24 */ /* 0x002fc8000f8e00ff */
[----:B------:R1:W2:Y:S03]  /*bf20*/  SYNCS.PHASECHK.TRANS64.TRYWAIT P2, [R6+URZ+0x34850], R3 ;  /* 0x03485003060075a7 */ /* 0x0002a6000804017f */
[----:B--2---:R-:W-:Y:S05]  /*bf30*/  @!P2 NANOSLEEP.SYNCS 0x989680 ;  /* 0x009896800000a95d */ /* 0x004fea0003900000 */
[----:B------:R-:W2:Y:S02]  /*bf40*/  @!P2 SYNCS.PHASECHK.TRANS64 P2, [R6+URZ+0x34850], R3 ;  /* 0x034850030600a5a7 */ /* 0x000ea4000804007f */
[----:B--2---:R-:W-:Y:S05]  /*bf50*/  @!P2 BRA `(.L_x_27) ;  /* 0xfffffffc00eca947 */ /* 0x004fea000383ffff */
[----:B------:R-:W-:Y:S05]  /*bf60*/  BRA `(.L_x_26) ;  /* 0xffffff8400147947 */ /* 0x000fea000383ffff */
.L_x_32:
[----:B-1----:R1:W2:Y:S02]  /*bf70*/  SYNCS.PHASECHK.TRANS64.TRYWAIT P0, [R12+URZ+0x34850], R9 ;  /* 0x034850090c0075a7 */ /* 0x0022a4000800017f */
[----:B--2---:R-:W-:Y:S05]  /*bf80*/  @!P0 NANOSLEEP.SYNCS 0x989680 ;  /* 0x009896800000895d */ /* 0x004fea0003900000 */
[----:B------:R-:W2:Y:S02]  /*bf90*/  @!P0 SYNCS.PHASECHK.TRANS64 P0, [R12+URZ+0x34850], R9 ;  /* 0x034850090c0085a7 */ /* 0x000ea4000800007f */
[----:B--2---:R-:W-:Y:S05]  /*bfa0*/  @!P0 BRA `(.L_x_32) ;  /* 0xfffffffc00f08947 */ /* 0x004fea000383ffff */
[----:B------:R-:W-:Y:S05]  /*bfb0*/  BRA `(.L_x_31) ;  /* 0xffffff9c00e47947 */ /* 0x000fea000383ffff */
.L_x_43:
[----:B------:R-:W-:Y:S01]  /*bfc0*/  IMAD.MOV.U32 R13, RZ, RZ, R0 ;  /* 0x000000ffff0d7224 */ /* 0x000fe200078e0000 */
[----:B------:R-:W-:Y:S01]  /*bfd0*/  MOV R11, 0x1f ;  /* 0x0000001f000b7802 */ /* 0x000fe20000000f00 */
[----:B------:R-:W-:Y:S02]  /*bfe0*/  IMAD.MOV.U32 R12, RZ, RZ, RZ ;  /* 0x000000ffff0c7224 */ /* 0x000fe400078e00ff */
[----:B------:R-:W-:-:S07]  /*bff0*/  IMAD.MOV.U32 R15, RZ, RZ, -0x1 ;  /* 0xffffffffff0f7424 */ /* 0x000fce00078e00ff */
[----:B0-----:R-:W-:Y:S05]  /*c000*/  WARPSYNC.COLLECTIVE R15, `(.L_x_122) ;  /* 0x000000000f087348 */ /* 0x001fea0003c00000 */
[----:B------:R1:W2:Y:S02]  /*c010*/  SHFL.IDX P6, R14, R13, R12, R11 ;  /* 0x0000000c0d0e7389 */ /* 0x0002a400000c000b */
[----:B012---:R-:W-:Y:S01]  /*c020*/  ENDCOLLECTIVE ;  /* 0x000000000000791b */ /* 0x007fe20003800000 */
.L_x_122:
[----:B------:R-:W-:Y:S05]  /*c030*/  BRA `(.L_x_123) ;  /* 0xffffffc800a87947 */ /* 0x000fea000383ffff */
.L_x_45:
[----:B------:R-:W-:Y:S01]  /*c040*/  BSSY B0, `(.L_x_124) ;  /* 0x0000006000007945 */ /* 0x000fe20003800000 */
[----:B------:R-:W-:-:S07]  /*c050*/  IMAD.MOV.U32 R15, RZ, RZ, -0x1 ;  /* 0xffffffffff0f7424 */ /* 0x000fce00078e00ff */
[----:B01----:R-:W-:Y:S05]  /*c060*/  WARPSYNC.COLLECTIVE R15, `(.L_x_125) ;  /* 0x000000000f0c7348 */ /* 0x003fea0003c00000 */
[----:B------:R-:W-:Y:S02]  /*c070*/  ELECT P6, UR62, PT ;  /* 0x00000000003e782f */ /* 0x000fe400038c0000 */
[----:B------:R-:W-:Y:S01]  /*c080*/  MOV R14, UR62 ;  /* 0x0000003e000e7c02 */ /* 0x000fe20008000f00 */
[----:B01----:R-:W-:Y:S10]  /*c090*/  ENDCOLLECTIVE ;  /* 0x000000000000791b */ /* 0x003ff40003800000 */
.L_x_125:
[----:B------:R-:W-:Y:S05]  /*c0a0*/  BSYNC B0 ;  /* 0x0000000000007941 */ /* 0x000fea0003800000 */
.L_x_124:
[----:B------:R-:W-:Y:S05]  /*c0b0*/  BRA `(.L_x_126) ;  /* 0xffffffc800a87947 */ /* 0x000fea000383ffff */
.L_x_47:
[----:B0-----:R-:W-:-:S04]  /*c0c0*/  IMAD.U32 R3, RZ, RZ, UR38 ;  /* 0x00000026ff037e24 */ /* 0x001fc8000f8e00ff */
[----:B------:R0:W1:Y:S03]  /*c0d0*/  SYNCS.PHASECHK.TRANS64.TRYWAIT P0, [R3+URZ+0x34840], R0 ;  /* 0x03484000030075a7 */ /* 0x000066000800017f */
[----:B-1----:R-:W-:Y:S05]  /*c0e0*/  @!P0 NANOSLEEP.SYNCS 0x989680 ;  /* 0x009896800000895d */ /* 0x002fea0003900000 */
[----:B------:R-:W1:Y:S02]  /*c0f0*/  @!P0 SYNCS.PHASECHK.TRANS64 P0, [R3+URZ+0x34840], R0 ;  /* 0x03484000030085a7 */ /* 0x000e64000800007f */
[----:B-1----:R-:W-:Y:S05]  /*c100*/  @!P0 BRA `(.L_x_47) ;  /* 0xfffffffc00ec8947 */ /* 0x002fea000383ffff */
[----:B------:R-:W-:Y:S05]  /*c110*/  BRA `(.L_x_127) ;  /* 0xffffffc800fc7947 */ /* 0x000fea000383ffff */
.L_x_50:
[----:B------:R-:W-:Y:S01]  /*c120*/  IMAD R8, R11, 0x80, R8 ;  /* 0x000000800b087824 */ /* 0x000fe200078e0208 */
[----:B------:R-:W-:Y:S01]  /*c130*/  MOV R12, RZ ;  /* 0x000000ff000c7202 */ /* 0x000fe20000000f00 */
[----:B------:R-:W-:Y:S02]  /*c140*/  IMAD.MOV.U32 R13, RZ, RZ, R7 ;  /* 0x000000ffff0d7224 */ /* 0x000fe400078e0007 */
[----:B------:R-:W-:Y:S02]  /*c150*/  IMAD.MOV.U32 R11, RZ, RZ, 0x181f ;  /* 0x0000181fff0b7424 */ /* 0x000fe400078e00ff */
[----:B------:R-:W-:Y:S02]  /*c160*/  IMAD.MOV.U32 R15, RZ, RZ, -0x1 ;  /* 0xffffffffff0f7424 */ /* 0x000fe400078e00ff */
[----:B------:R-:W-:-:S07]  /*c170*/  VIADD R5, R8, 0x10 ;  /* 0x0000001008057836 */ /* 0x000fce0000000000 */
[----:B------:R-:W-:Y:S05]  /*c180*/  WARPSYNC.COLLECTIVE R15, `(.L_x_128) ;  /* 0x000000000f087348 */ /* 0x000fea0003c00000 */
[----:B------:R0:W1:Y:S02]  /*c190*/  SHFL.IDX P6, R14, R13, R12, R11 ;  /* 0x0000000c0d0e7389 */ /* 0x00006400000c000b */
[----:B01----:R-:W-:Y:S01]  /*c1a0*/  ENDCOLLECTIVE ;  /* 0x000000000000791b */ /* 0x003fe20003800000 */
.L_x_128:
[----:B------:R-:W-:Y:S02]  /*c1b0*/  IMAD.MOV.U32 R13, RZ, RZ, R0 ;  /* 0x000000ffff0d7224 */ /* 0x000fe400078e0000 */
[----:B------:R-:W-:-:S07]  /*c1c0*/  IMAD.MOV.U32 R2, RZ, RZ, R14 ;  /* 0x000000ffff027224 */ /* 0x000fce00078e000e */
[----:B------:R-:W-:Y:S05]  /*c1d0*/  WARPSYNC.COLLECTIVE R15, `(.L_x_129) ;  /* 0x000000000f087348 */ /* 0x000fea0003c00000 */
[----:B------:R0:W1:Y:S02]  /*c1e0*/  SHFL.IDX P6, R14, R13, R12, R11 ;  /* 0x0000000c0d0e7389 */ /* 0x00006400000c000b */
[----:B01----:R-:W-:Y:S01]  /*c1f0*/  ENDCOLLECTIVE ;  /* 0x000000000000791b */ /* 0x003fe20003800000 */
.L_x_129:
[----:B------:R-:W-:Y:S01]  /*c200*/  ULDC UR4, c[0x0][0x288] ;  /* 0x0000a20000047ab9 */ /* 0x000fe20000000800 */
[----:B------:R-:W-:Y:S02]  /*c210*/  IMAD.MOV.U32 R3, RZ, RZ, R2 ;  /* 0x000000ffff037224 */ /* 0x000fe400078e0002 */
[----:B------:R-:W-:-:S05]  /*c220*/  IMAD R6, R6, UR4, RZ ;  /* 0x0000000406067c24 */ /* 0x000fca000f8e02ff */
[----:B------:R-:W-:Y:S01]  /*c230*/  ISETP.GE.AND P3, PT, R8, R6, PT ;  /* 0x000000060800720c */ /* 0x000fe20003f66270 */
[----:B------:R-:W-:Y:S02]  /*c240*/  IMAD.MOV.U32 R13, RZ, RZ, R7 ;  /* 0x000000ffff0d7224 */ /* 0x000fe400078e0007 */
[----:B------:R-:W-:-:S10]  /*c250*/  IMAD.MOV.U32 R12, RZ, RZ, 0x1 ;  /* 0x00000001ff0c7424 */ /* 0x000fd400078e00ff */
[----:B------:R-:W-:Y:S02]  /*c260*/  @!P3 LEA R21, R9, UR38, 0x1 ;  /* 0x000000260915bc11 */ /* 0x000fe4000f8e08ff */
[----:B------:R-:W-:-:S07]  /*c270*/  MOV R2, R14 ;  /* 0x0000000e00027202 */ /* 0x000fce0000000f00 */
[----:B------:R-:W-:Y:S05]  /*c280*/  WARPSYNC.COLLECTIVE R15, `(.L_x_130) ;  /* 0x000000000f087348 */ /* 0x000fea0003c00000 */
[----:B------:R0:W1:Y:S02]  /*c290*/  SHFL.IDX P6, R14, R13, R12, R11 ;  /* 0x0000000c0d0e7389 */ /* 0x00006400000c000b */
[----:B01----:R-:W-:Y:S01]  /*c2a0*/  ENDCOLLECTIVE ;  /* 0x000000000000791b */ /* 0x003fe20003800000 */
.L_x_130:
[----:B------:R-:W-:-:S05]  /*c2b0*/  @!P3 IMAD.WIDE.U32 R2, R10, 0x2, R2 ;  /* 0x000000020a02b825 */ /* 0x000fca00078e0002 */
[----:B------:R-:W-:Y:S01]  /*c2c0*/  @!PT LDS RZ, [RZ] ;  /* 0x00000000fffff984 */ /* 0x000fe20000000800 */
[----:B------:R-:W-:Y:S01]  /*c2d0*/  @!PT LDS RZ, [RZ] ;  /* 0x00000000fffff984 */ /* 0x000fe20000000800 */
[----:B------:R-:W-:Y:S01]  /*c2e0*/  @!PT LDS RZ, [RZ] ;  /* 0x00000000fffff984 */ /* 0x000fe20000000800 */
[----:B------:R0:W-:Y:S04]  /*c2f0*/  @!P3 LDGSTS.E.BYPASS.LTC128B.128 [R21+0x10400], desc[UR42][R2.64], !P2 ;  /* 0x104000000215bfae */ /* 0x0001e8000d101d6a */
[----:B------:R0:W-:Y:S01]  /*c300*/  @!P3 LDGSTS.E.BYPASS.LTC128B.128 [R21+0x14400], desc[UR42][R2.64+0x80], !P0 ;  /* 0x144000800215bfae */ /* 0x0001e2000c101d6a */
[----:B------:R-:W-:-:S03]  /*c310*/  IMAD.MOV.U32 R13, RZ, RZ, R0 ;  /* 0x000000ffff0d7224 */ /* 0x000fc600078e0000 */
[----:B------:R0:W-:Y:S01]  /*c320*/  @!P3 LDGSTS.E.BYPASS.LTC128B.128 [R21+0x18400], desc[UR42][R2.64+0x100], !P1 ;  /* 0x184001000215bfae */ /* 0x0001e2000c901d6a */
[----:B------:R-:W-:Y:S01]  /*c330*/  ISETP.GE.AND P3, PT, R5, R6, PT ;  /* 0x000000060500720c */ /* 0x000fe20003f66270 */
[----:B------:R-:W-:-:S12]  /*c340*/  IMAD.MOV.U32 R4, RZ, RZ, R14 ;  /* 0x000000ffff047224 */ /* 0x000fd800078e000e */
[----:B0-----:R-:W-:Y:S05]  /*c350*/  WARPSYNC.COLLECTIVE R15, `(.L_x_131) ;  /* 0x000000000f087348 */ /* 0x001fea0003c00000 */
[----:B------:R1:W2:Y:S02]  /*c360*/  SHFL.IDX P6, R14, R13, R12, R11 ;  /* 0x0000000c0d0e7389 */ /* 0x0002a400000c000b */
[----:B012---:R-:W-:Y:S01]  /*c370*/  ENDCOLLECTIVE ;  /* 0x000000000000791b */ /* 0x007fe20003800000 */
.L_x_131:
[----:B------:R-:W-:Y:S01]  /*c380*/  VIADD R3, R8, 0x20 ;  /* 0x0000002008037836 */ /* 0x000fe20000000000 */
[----:B------:R-:W-:Y:S02]  /*c390*/  MOV R5, R4 ;  /* 0x0000000400057202 */ /* 0x000fe40000000f00 */
[----:B------:R-:W-:Y:S01]  /*c3a0*/  @!P3 LEA R20, R9, UR38, 0x1 ;  /* 0x000000260914bc11 */ /* 0x000fe2000f8e08ff */
[----:B------:R-:W-:Y:S02]  /*c3b0*/  IMAD.MOV.U32 R13, RZ, RZ, R7 ;  /* 0x000000ffff0d7224 */ /* 0x000fe400078e0007 */
[----:B------:R-:W-:Y:S02]  /*c3c0*/  IMAD.MOV.U32 R12, RZ, RZ, 0x2 ;  /* 0x00000002ff0c7424 */ /* 0x000fe400078e00ff */
[----:B------:R-:W-:-:S07]  /*c3d0*/  IMAD.MOV.U32 R4, RZ, RZ, R14 ;  /* 0x000000ffff047224 */ /* 0x000fce00078e000e */
[----:B------:R-:W-:Y:S05]  /*c3e0*/  WARPSYNC.COLLECTIVE R15, `(.L_x_132) ;  /* 0x000000000f087348 */ /* 0x000fea0003c00000 */
[----:B------:R0:W1:Y:S02]  /*c3f0*/  SHFL.IDX P6, R14, R13, R12, R11 ;  /* 0x0000000c0d0e7389 */ /* 0x00006400000c000b */
[----:B01----:R-:W-:Y:S01]  /*c400*/  ENDCOLLECTIVE ;  /* 0x000000000000791b */ /* 0x003fe20003800000 */
.L_x_132:
[----:B------:R-:W-:-:S05]  /*c410*/  @!P3 IMAD.WIDE.U32 R4, R10, 0x2, R4 ;  /* 0x000000020a04b825 */ /* 0x000fca00078e0004 */
[----:B------:R-:W-:Y:S01]  /*c420*/  @!PT LDS RZ, [RZ] ;  /* 0x00000000fffff984 */ /* 0x000fe20000000800 */
[----:B------:R-:W-:Y:S01]  /*c430*/  @!PT LDS RZ, [RZ] ;  /* 0x00000000fffff984 */ /* 0x000fe20000000800 */
[----:B------:R-:W-:Y:S01]  /*c440*/  @!PT LDS RZ, [RZ] ;  /* 0x00000000fffff984 */ /* 0x000fe20000000800 */
[----:B------:R0:W-:Y:S04]  /*c450*/  @!P3 LDGSTS.E.BYPASS.LTC128B.128 [R20+0x10c00], desc[UR42][R4.64], !P2 ;  /* 0x10c000000414bfae */ /* 0x0001e8000d101d6a */
[----:B------:R0:W-:Y:S01]  /*c460*/  @!P3 LDGSTS.E.BYPASS.LTC128B.128 [R20+0x14c00], desc[UR42][R4.64+0x80], !P0 ;  /* 0x14c000800414bfae */ /* 0x0001e2000c101d6a */
[----:B------:R-:W-:-:S03]  /*c470*/  MOV R13, R0 ;  /* 0x00000000000d7202 */ /* 0x000fc60000000f00 */
[----:B------:R0:W-:Y:S01]  /*c480*/  @!P3 LDGSTS.E.BYPASS.LTC128B.128 [R20+0x18c00], desc[UR42][R4.64+0x100], !P1 ;  /* 0x18c001000414bfae */ /* 0x0001e2000c901d6a */
[----:B------:R-:W-:Y:S01]  /*c490*/  ISETP.GE.AND P3, PT, R3, R6, PT ;  /* 0x000000060300720c */ /* 0x000fe20003f66270 */
[----:B------:R-:W-:-:S12]  /*c4a0*/  IMAD.MOV.U32 R2, RZ, RZ, R14 ;  /* 0x000000ffff027224 */ /* 0x000fd800078e000e */
[----:B0-----:R-:W-:Y:S05]  /*c4b0*/  WARPSYNC.COLLECTIVE R15, `(.L_x_133) ;  /* 0x000000000f087348 */ /* 0x001fea0003c00000 */
[----:B------:R1:W2:Y:S02]  /*c4c0*/  SHFL.IDX P6, R14, R13, R12, R11 ;  /* 0x0000000c0d0e7389 */ /* 0x0002a400000c000b */
[----:B012---:R-:W-:Y:S01]  /*c4d0*/  ENDCOLLECTIVE ;  /* 0x000000000000791b */ /* 0x007fe20003800000 */
.L_x_133:
[----:B------:R-:W-:Y:S02]  /*c4e0*/  VIADD R5, R8, 0x30 ;  /* 0x0000003008057836 */ /* 0x000fe40000000000 */
[----:B------:R-:W-:Y:S01]  /*c4f0*/  IMAD.MOV.U32 R3, RZ, RZ, R2 ;  /* 0x000000ffff037224 */ /* 0x000fe200078e0002 */
[----:B------:R-:W-:Y:S01]  /*c500*/  @!P3 LEA R21, R9, UR38, 0x1 ;  /* 0x000000260915bc11 */ /* 0x000fe2000f8e08ff */
[----:B------:R-:W-:Y:S02]  /*c510*/  IMAD.MOV.U32 R13, RZ, RZ, R7 ;  /* 0x000000ffff0d7224 */ /* 0x000fe400078e0007 */
[----:B------:R-:W-:Y:S02]  /*c520*/  IMAD.MOV.U32 R12, RZ, RZ, 0x3 ;  /* 0x00000003ff0c7424 */ /* 0x000fe400078e00ff */
[----:B------:R-:W-:-:S07]  /*c530*/  IMAD.MOV.U32 R2, RZ, RZ, R14 ;  /* 0x000000ffff027224 */ /* 0x000fce00078e000e */
[----:B------:R-:W-:Y:S05]  /*c540*/  WARPSYNC.COLLECTIVE R15, `(.L_x_134) ;  /* 0x000000000f087348 */ /* 0x000fea0003c00000 */
[----:B------:R0:W1:Y:S02]  /*c550*/  SHFL.IDX P6, R14, R13, R12, R11 ;  /* 0x0000000c0d0e7389 */ /* 0x00006400000c000b */
[----:B01----:R-:W-:Y:S01]  /*c560*/  ENDCOLLECTIVE ;  /* 0x000000000000791b */ /* 0x003fe20003800000 */
.L_x_134:
        /* <DEDUP_REMOVED lines=8> */
[----:B------:R-:W-:Y:S02]  /*c5f0*/  ISETP.GE.AND P3, PT, R5, R6, PT ;  /* 0x000000060500720c */ /* 0x000fe40003f66270 */
[----:B------:R-:W-:-:S11]  /*c600*/  MOV R4, R14 ;  /* 0x0000000e00047202 */ /* 0x000fd60000000f00 */
[----:B0-----:R-:W-:Y:S05]  /*c610*/  WARPSYNC.COLLECTIVE R15, `(.L_x_135) ;  /* 0x000000000f087348 */ /* 0x001fea0003c00000 */
[----:B------:R1:W2:Y:S02]  /*c620*/  SHFL.IDX P6, R14, R13, R12, R11 ;  /* 0x0000000c0d0e7389 */ /* 0x0002a400000c000b */
[----:B012---:R-:W-:Y:S01]  /*c630*/  ENDCOLLECTIVE ;  /* 0x000000000000791b */ /* 0x007fe20003800000 */
.L_x_135:
[----:B------:R-:W-:Y:S02]  /*c640*/  VIADD R3, R8, 0x40 ;  /* 0x0000004008037836 */ /* 0x000fe40000000000 */
[----:B------:R-:W-:Y:S01]  /*c650*/  IMAD.MOV.U32 R5, RZ, RZ, R4 ;  /* 0x000000ffff057224 */ /* 0x000fe200078e0004 */
[----:B------:R-:W-:Y:S01]  /*c660*/  @!P3 LEA R20, R9, UR38, 0x1 ;  /* 0x000000260914bc11 */ /* 0x000fe2000f8e08ff */
[----:B------:R-:W-:Y:S01]  /*c670*/  IMAD.MOV.U32 R13, RZ, RZ, R7 ;  /* 0x000000ffff0d7224 */ /* 0x000fe200078e0007 */
[----:B------:R-:W-:Y:S01]  /*c680*/  MOV R12, 0x4 ;  /* 0x00000004000c7802 */ /* 0x000fe20000000f00 */
[----:B------:R-:W-:-:S07]  /*c690*/  IMAD.MOV.U32 R4, RZ, RZ, R14 ;  /* 0x000000ffff047224 */ /* 0x000fce00078e000e */
[----:B------:R-:W-:Y:S05]  /*c6a0*/  WARPSYNC.COLLECTIVE R15, `(.L_x_136) ;  /* 0x000000000f087348 */ /* 0x000fea0003c00000 */
[----:B------:R0:W1:Y:S02]  /*c6b0*/  SHFL.IDX P6, R14, R13, R12, R11 ;  /* 0x0000000c0d0e7389 */ /* 0x00006400000c000b */
[----:B01----:R-:W-:Y:S01]  /*c6c0*/  ENDCOLLECTIVE ;  /* 0x000000000000791b */ /* 0x003fe20003800000 */
.L_x_136:
        /* <DEDUP_REMOVED lines=13> */
.L_x_137:
[----:B------:R-:W-:Y:S02]  /*c7a0*/  VIADD R5, R8, 0x50 ;  /* 0x0000005008057836 */ /* 0x000fe40000000000 */
[----:B------:R-:W-:Y:S01]  /*c7b0*/  IMAD.MOV.U32 R3, RZ, RZ, R2 ;  /* 0x000000ffff037224 */ /* 0x000fe200078e0002 */
[----:B------:R-:W-:Y:S02]  /*c7c0*/  @!P3 LEA R21, R9, UR38, 0x1 ;  /* 0x000000260915bc11 */ /* 0x000fe4000f8e08ff */
[----:B------:R-:W-:Y:S01]  /*c7d0*/  MOV R13, R7 ;  /* 0x00000007000d7202 */ /* 0x000fe20000000f00 */
[----:B------:R-:W-:Y:S02]  /*c7e0*/  IMAD.MOV.U32 R12, RZ, RZ, 0x5 ;  /* 0x00000005ff0c7424 */ /* 0x000fe400078e00ff */
[----:B------:R-:W-:-:S07]  /*c7f0*/  IMAD.MOV.U32 R2, RZ, RZ, R14 ;  /* 0x000000ffff027224 */ /* 0x000fce00078e000e */
[----:B------:R-:W-:Y:S05]  /*c800*/  WARPSYNC.COLLECTIVE R15, `(.L_x_138) ;  /* 0x000000000f087348 */ /* 0x000fea0003c00000 */
[----:B------:R0:W1:Y:S02]  /*c810*/  SHFL.IDX P6, R14, R13, R12, R11 ;  /* 0x0000000c0d0e7389 */ /* 0x00006400000c000b */
[----:B01----:R-:W-:Y:S01]  /*c820*/  ENDCOLLECTIVE ;  /* 0x000000000000791b */ /* 0x003fe20003800000 */
.L_x_138:
        /* <DEDUP_REMOVED lines=13> */
.L_x_139:
[----:B------:R-:W-:Y:S01]  /*c900*/  IADD3 R3, R8, 0x60, RZ ;  /* 0x0000006008037810 */ /* 0x000fe20007ffe0ff */
        /* <DEDUP_REMOVED lines=8> */
.L_x_140:
        /* <DEDUP_REMOVED lines=13> */
.L_x_141:
[----:B------:R-:W-:Y:S01]  /*ca60*/  IMAD.MOV.U32 R3, RZ, RZ, R2 ;  /* 0x000000ffff037224 */ /* 0x000fe200078e0002 */
[----:B------:R-:W-:Y:S01]  /*ca70*/  @!P3 LEA R21, R9, UR38, 0x1 ;  /* 0x000000260915bc11 */ /* 0x000fe2000f8e08ff */
[----:B------:R-:W-:Y:S02]  /*ca80*/  IMAD.MOV.U32 R13, RZ, RZ, R7 ;  /* 0x000000ffff0d7224 */ /* 0x000fe400078e0007 */
[----:B------:R-:W-:Y:S01]  /*ca90*/  IMAD.MOV.U32 R12, RZ, RZ, 0x7 ;  /* 0x00000007ff0c7424 */ /* 0x000fe200078e00ff */
[----:B------:R-:W-:-:S07]  /*caa0*/  MOV R2, R14 ;  /* 0x0000000e00027202 */ /* 0x000fce0000000f00 */
[----:B------:R-:W-:Y:S05]  /*cab0*/  WARPSYNC.COLLECTIVE R15, `(.L_x_142) ;  /* 0x000000000f087348 */ /* 0x000fea0003c00000 */
[----:B------:R0:W1:Y:S02]  /*cac0*/  SHFL.IDX P6, R14, R13, R12, R11 ;  /* 0x0000000c0d0e7389 */ /* 0x00006400000c000b */
[----:B01----:R-:W-:Y:S01]  /*cad0*/  ENDCOLLECTIVE ;  /* 0x000000000000791b */ /* 0x003fe20003800000 */
.L_x_142:
        /* <DEDUP_REMOVED lines=8> */
[----:B------:R-:W-:-:S07]  /*cb60*/  IMAD.MOV.U32 R4, RZ, RZ, R14 ;  /* 0x000000ffff047224 */ /* 0x000fce00078e000e */
[----:B0-----:R-:W-:Y:S05]  /*cb70*/  WARPSYNC.COLLECTIVE R15, `(.L_x_143) ;  /* 0x000000000f087348 */ /* 0x001fea0003c00000 */
[----:B------:R1:W2:Y:S02]  /*cb80*/  SHFL.IDX P6, R14, R13, R12, R11 ;  /* 0x0000000c0d0e7389 */ /* 0x0002a400000c000b */
[----:B012---:R-:W-:Y:S01]  /*cb90*/  ENDCOLLECTIVE ;  /* 0x000000000000791b */ /* 0x007fe20003800000 */
.L_x_143:
[----:B------:R-:W-:Y:S05]  /*cba0*/  BRA `(.L_x_144) ;  /* 0xffffffcc00787947 */ /* 0x000fea000383ffff */
.L_x_53:
[----:B-1----:R-:W-:-:S04]  /*cbb0*/  IMAD.U32 R3, RZ, RZ, UR38 ;  /* 0x00000026ff037e24 */ /* 0x002fc8000f8e00ff */
[----:B------:R1:W2:Y:S03]  /*cbc0*/  SYNCS.PHASECHK.TRANS64.TRYWAIT P0, [R3+URZ+0x34820], R0 ;  /* 0x03482000030075a7 */ /* 0x0002a6000800017f */
[----:B--2---:R-:W-:Y:S05]  /*cbd0*/  @!P0 NANOSLEEP.SYNCS 0x989680 ;  /* 0x009896800000895d */ /* 0x004fea0003900000 */
[----:B------:R-:W2:Y:S02]  /*cbe0*/  @!P0 SYNCS.PHASECHK.TRANS64 P0, [R3+URZ+0x34820], R0 ;  /* 0x03482000030085a7 */ /* 0x000ea4000800007f */
[----:B--2---:R-:W-:Y:S05]  /*cbf0*/  @!P0 BRA `(.L_x_53) ;  /* 0xfffffffc00ec8947 */ /* 0x004fea000383ffff */
[----:B------:R-:W-:Y:S05]  /*cc00*/  BRA `(.L_x_145) ;  /* 0xffffffcc00d07947 */ /* 0x000fea000383ffff */
.L_x_60:
[----:B-1----:R-:W-:-:S04]  /*cc10*/  MOV R3, UR38 ;  /* 0x0000002600037c02 */ /* 0x002fc80008000f00 */
[----:B------:R1:W2:Y:S03]  /*cc20*/  SYNCS.PHASECHK.TRANS64.TRYWAIT P0, [R3+URZ+0x34848], R2 ;  /* 0x03484802030075a7 */ /* 0x0002a6000800017f */
[----:B--2---:R-:W-:Y:S05]  /*cc30*/  @!P0 NANOSLEEP.SYNCS 0x989680 ;  /* 0x009896800000895d */ /* 0x004fea0003900000 */
[----:B------:R-:W2:Y:S02]  /*cc40*/  @!P0 SYNCS.PHASECHK.TRANS64 P0, [R3+URZ+0x34848], R2 ;  /* 0x03484802030085a7 */ /* 0x000ea4000800007f */
[----:B--2---:R-:W-:Y:S05]  /*cc50*/  @!P0 BRA `(.L_x_60) ;  /* 0xfffffffc00ec8947 */ /* 0x004fea000383ffff */
[----:B------:R-:W-:Y:S05]  /*cc60*/  BRA `(.L_x_146) ;  /* 0xffffffd000a47947 */ /* 0x000fea000383ffff */
.L_x_67:
[----:B0-----:R-:W-:-:S04]  /*cc70*/  IMAD.U32 R3, RZ, RZ, UR38 ;  /* 0x00000026ff037e24 */ /* 0x001fc8000f8e00ff */
[----:B------:R0:W1:Y:S03]  /*cc80*/  SYNCS.PHASECHK.TRANS64.TRYWAIT P0, [R3+URZ+0x34860], R2 ;  /* 0x03486002030075a7 */ /* 0x000066000800017f */
[----:B-1----:R-:W-:Y:S05]  /*cc90*/  @!P0 NANOSLEEP.SYNCS 0x989680 ;  /* 0x009896800000895d */ /* 0x002fea0003900000 */
[----:B------:R-:W1:Y:S02]  /*cca0*/  @!P0 SYNCS.PHASECHK.TRANS64 P0, [R3+URZ+0x34860], R2 ;  /* 0x03486002030085a7 */ /* 0x000e64000800007f */
[----:B-1----:R-:W-:Y:S05]  /*ccb0*/  @!P0 BRA `(.L_x_67) ;  /* 0xfffffffc00ec8947 */ /* 0x002fea000383ffff */
[----:B------:R-:W-:Y:S05]  /*ccc0*/  BRA `(.L_x_147) ;  /* 0xffffffd400787947 */ /* 0x000fea000383ffff */
.L_x_76:
[----:B-1----:R-:W-:-:S04]  /*ccd0*/  IMAD.U32 R3, RZ, RZ, UR38 ;  /* 0x00000026ff037e24 */ /* 0x002fc8000f8e00ff */
[----:B------:R1:W2:Y:S03]  /*cce0*/  SYNCS.PHASECHK.TRANS64.TRYWAIT P0, [R3+URZ+0x34840], R2 ;  /* 0x03484002030075a7 */ /* 0x0002a6000800017f */
[----:B--2---:R-:W-:Y:S05]  /*ccf0*/  @!P0 NANOSLEEP.SYNCS 0x989680 ;  /* 0x009896800000895d */ /* 0x004fea0003900000 */
[----:B------:R-:W2:Y:S02]  /*cd00*/  @!P0 SYNCS.PHASECHK.TRANS64 P0, [R3+URZ+0x34840], R2 ;  /* 0x03484002030085a7 */ /* 0x000ea4000800007f */
[----:B--2---:R-:W-:Y:S05]  /*cd10*/  @!P0 BRA `(.L_x_76) ;  /* 0xfffffffc00ec8947 */ /* 0x004fea000383ffff */
[----:B------:R-:W-:Y:S05]  /*cd20*/  BRA `(.L_x_148) ;  /* 0xffffffd800987947 */ /* 0x000fea000383ffff */
.L_x_83:
[----:B0-----:R-:W-:-:S04]  /*cd30*/  IMAD.U32 R3, RZ, RZ, UR38 ;  /* 0x00000026ff037e24 */ /* 0x001fc8000f8e00ff */
[----:B------:R0:W1:Y:S03]  /*cd40*/  SYNCS.PHASECHK.TRANS64.TRYWAIT P0, [R3+URZ+0x34868], R2 ;  /* 0x03486802030075a7 */ /* 0x000066000800017f */
[----:B-1----:R-:W-:Y:S05]  /*cd50*/  @!P0 NANOSLEEP.SYNCS 0x989680 ;  /* 0x009896800000895d */ /* 0x002fea0003900000 */
[----:B------:R-:W1:Y:S02]  /*cd60*/  @!P0 SYNCS.PHASECHK.TRANS64 P0, [R3+URZ+0x34868], R2 ;  /* 0x03486802030085a7 */ /* 0x000e64000800007f */
[----:B-1----:R-:W-:Y:S05]  /*cd70*/  @!P0 BRA `(.L_x_83) ;  /* 0xfffffffc00ec8947 */ /* 0x002fea000383ffff */
[----:B------:R-:W-:Y:S05]  /*cd80*/  BRA `(.L_x_149) ;  /* 0xffffffdc006c7947 */ /* 0x000fea000383ffff */
.L_x_92:
[----:B-1----:R-:W-:-:S04]  /*cd90*/  IMAD.U32 R3, RZ, RZ, UR38 ;  /* 0x00000026ff037e24 */ /* 0x002fc8000f8e00ff */
[----:B------:R1:W2:Y:S03]  /*cda0*/  SYNCS.PHASECHK.TRANS64.TRYWAIT P0, [R3+URZ+0x34848], R2 ;  /* 0x03484802030075a7 */ /* 0x0002a6000800017f */
[----:B--2---:R-:W-:Y:S05]  /*cdb0*/  @!P0 NANOSLEEP.SYNCS 0x989680 ;  /* 0x009896800000895d */ /* 0x004fea0003900000 */
[----:B------:R-:W2:Y:S02]  /*cdc0*/  @!P0 SYNCS.PHASECHK.TRANS64 P0, [R3+URZ+0x34848], R2 ;  /* 0x03484802030085a7 */ /* 0x000ea4000800007f */
[----:B--2---:R-:W-:Y:S05]  /*cdd0*/  @!P0 BRA `(.L_x_92) ;  /* 0xfffffffc00ec8947 */ /* 0x004fea000383ffff */
[----:B------:R-:W-:Y:S05]  /*cde0*/  BRA `(.L_x_150) ;  /* 0xffffffe000a47947 */ /* 0x000fea000383ffff */
.L_x_99:
[----:B0-----:R-:W-:-:S04]  /*cdf0*/  IMAD.U32 R3, RZ, RZ, UR38 ;  /* 0x00000026ff037e24 */ /* 0x001fc8000f8e00ff */
[----:B------:R0:W1:Y:S03]  /*ce00*/  SYNCS.PHASECHK.TRANS64.TRYWAIT P0, [R3+URZ+0x34860], R2 ;  /* 0x03486002030075a7 */ /* 0x000066000800017f */
[----:B-1----:R-:W-:Y:S05]  /*ce10*/  @!P0 NANOSLEEP.SYNCS 0x989680 ;  /* 0x009896800000895d */ /* 0x002fea0003900000 */
[----:B------:R-:W1:Y:S02]  /*ce20*/  @!P0 SYNCS.PHASECHK.TRANS64 P0, [R3+URZ+0x34860], R2 ;  /* 0x03486002030085a7 */ /* 0x000e64000800007f */
[----:B-1----:R-:W-:Y:S05]  /*ce30*/  @!P0 BRA `(.L_x_99) ;  /* 0xfffffffc00ec8947 */ /* 0x002fea000383ffff */
[----:B------:R-:W-:Y:S05]  /*ce40*/  BRA `(.L_x_151) ;  /* 0xffffffe400747947 */ /* 0x000fea000383ffff */
.L_x_107:
[----:B0-----:R0:W1:Y:S02]  /*ce50*/  SYNCS.PHASECHK.TRANS64.TRYWAIT P0, [R3+URZ+0x34860], R2 ;  /* 0x03486002030075a7 */ /* 0x001064000800017f */
[----:B-1----:R-:W-:Y:S05]  /*ce60*/  @!P0 NANOSLEEP.SYNCS 0x989680 ;  /* 0x009896800000895d */ /* 0x002fea0003900000 */
[----:B------:R-:W1:Y:S02]  /*ce70*/  @!P0 SYNCS.PHASECHK.TRANS64 P0, [R3+URZ+0x34860], R2 ;  /* 0x03486002030085a7 */ /* 0x000e64000800007f */
[----:B-1----:R-:W-:Y:S05]  /*ce80*/  @!P0 BRA `(.L_x_107) ;  /* 0xfffffffc00f08947 */ /* 0x002fea000383ffff */
[----:B------:R-:W-:Y:S05]  /*ce90*/  BRA `(.L_x_152) ;  /* 0xffffffe800407947 */ /* 0x000fea000383ffff */
.L_x_112:
[----:B0-----:R0:W1:Y:S02]  /*cea0*/  SYNCS.PHASECHK.TRANS64.TRYWAIT P0, [R2+URZ+0x34820], R3 ;  /* 0x03482003020075a7 */ /* 0x001064000800017f */
[----:B-1----:R-:W-:Y:S05]  /*ceb0*/  @!P0 NANOSLEEP.SYNCS 0x989680 ;  /* 0x009896800000895d */ /* 0x002fea0003900000 */
[----:B------:R-:W1:Y:S02]  /*cec0*/  @!P0 SYNCS.PHASECHK.TRANS64 P0, [R2+URZ+0x34820], R3 ;  /* 0x03482003020085a7 */ /* 0x000e64000800007f */
[----:B-1----:R-:W-:Y:S05]  /*ced0*/  @!P0 BRA `(.L_x_112) ;  /* 0xfffffffc00f08947 */ /* 0x002fea000383ffff */
[----:B------:R-:W-:Y:S05]  /*cee0*/  BRA `(.L_x_153) ;  /* 0xffffffec00107947 */ /* 0x000fea000383ffff */
.L_x_113:
[----:B------:R-:W1:Y:S01]  /*cef0*/  S2R R4, SR_TID.X ;  /* 0x0000000000047919 */ /* 0x000e620000002100 */
[----:B------:R-:W-:Y:S01]  /*cf00*/  BSSY B0, `(.L_x_154) ;  /* 0x000000a000007945 */ /* 0x000fe20003800000 */
[----:B------:R-:W-:Y:S02]  /*cf10*/  IMAD.MOV.U32 R12, RZ, RZ, RZ ;  /* 0x000000ffff0c7224 */ /* 0x000fe400078e00ff */
[----:B------:R-:W-:Y:S02]  /*cf20*/  IMAD.MOV.U32 R11, RZ, RZ, 0x1f ;  /* 0x0000001fff0b7424 */ /* 0x000fe400078e00ff */
[----:B------:R-:W-:Y:S01]  /*cf30*/  IMAD.MOV.U32 R15, RZ, RZ, -0x1 ;  /* 0xffffffffff0f7424 */ /* 0x000fe200078e00ff */
[----:B-1----:R-:W-:-:S04]  /*cf40*/  SHF.R.U32.HI R4, RZ, 0x5, R4 ;  /* 0x00000005ff047819 */ /* 0x002fc80000011604 */
[----:B------:R-:W-:-:S04]  /*cf50*/  LOP3.LUT R4, R4, 0x3, RZ, 0xc0, !PT ;  /* 0x0000000304047812 */ /* 0x000fc800078ec0ff */
[----:B------:R-:W-:-:S07]  /*cf60*/  MOV R13, R4 ;  /* 0x00000004000d7202 */ /* 0x000fce0000000f00 */
[----:B0-----:R-:W-:Y:S05]  /*cf70*/  WARPSYNC.COLLECTIVE R15, `(.L_x_155) ;  /* 0x000000000f087348 */ /* 0x001fea0003c00000 */
[----:B------:R1:W2:Y:S02]  /*cf80*/  SHFL.IDX P6, R14, R13, R12, R11 ;  /* 0x0000000c0d0e7389 */ /* 0x0002a400000c000b */
[----:B012---:R-:W-:Y:S01]  /*cf90*/  ENDCOLLECTIVE ;  /* 0x000000000000791b */ /* 0x007fe20003800000 */
.L_x_155:
[----:B------:R-:W-:Y:S05]  /*cfa0*/  BSYNC B0 ;  /* 0x0000000000007941 */ /* 0x000fea0003800000 */
.L_x_154:
[----:B------:R-:W-:Y:S05]  /*cfb0*/  BRA `(.L_x_156) ;  /* 0xffffffe800f47947 */ /* 0x000fea000383ffff */
.L_x_114:
[----:B------:R-:W-:Y:S01]  /*cfc0*/  BSSY B0, `(.L_x_157) ;  /* 0x0000006000007945 */ /* 0x000fe20003800000 */
[----:B------:R-:W-:-:S07]  /*cfd0*/  IMAD.MOV.U32 R15, RZ, RZ, -0x1 ;  /* 0xffffffffff0f7424 */ /* 0x000fce00078e00ff */
[----:B0-----:R-:W-:Y:S05]  /*cfe0*/  WARPSYNC.COLLECTIVE R15, `(.L_x_158) ;  /* 0x000000000f0c7348 */ /* 0x001fea0003c00000 */
[----:B------:R-:W-:Y:S02]  /*cff0*/  ELECT P6, UR62, PT ;  /* 0x00000000003e782f */ /* 0x000fe400038c0000 */
[----:B------:R-:W-:Y:S01]  /*d000*/  MOV R14, UR62 ;  /* 0x0000003e000e7c02 */ /* 0x000fe20008000f00 */
[----:B0-----:R-:W-:Y:S10]  /*d010*/  ENDCOLLECTIVE ;  /* 0x000000000000791b */ /* 0x001ff40003800000 */
.L_x_158:
[----:B------:R-:W-:Y:S05]  /*d020*/  BSYNC B0 ;  /* 0x0000000000007941 */ /* 0x000fea0003800000 */
.L_x_157:
[----:B------:R-:W-:Y:S05]  /*d030*/  BRA `(.L_x_159) ;  /* 0xffffffe800e87947 */ /* 0x000fea000383ffff */
.L_x_116:
[----:B0-----:R0:W1:Y:S02]  /*d040*/  SYNCS.PHASECHK.TRANS64.TRYWAIT P0, [R7+URZ], R4 ;  /* 0x00000004070075a7 */ /* 0x001064000800017f */
[----:B-1----:R-:W-:Y:S05]  /*d050*/  @!P0 NANOSLEEP.SYNCS 0x989680 ;  /* 0x009896800000895d */ /* 0x002fea0003900000 */
[----:B------:R-:W1:Y:S02]  /*d060*/  @!P0 SYNCS.PHASECHK.TRANS64 P0, [R7+URZ], R4 ;  /* 0x00000004070085a7 */ /* 0x000e64000800007f */
[----:B-1----:R-:W-:Y:S05]  /*d070*/  @!P0 BRA `(.L_x_116) ;  /* 0xfffffffc00f08947 */ /* 0x002fea000383ffff */
[----:B------:R-:W-:Y:S05]  /*d080*/  BRA `(.L_x_160) ;  /* 0xffffffec001c7947 */ /* 0x000fea000383ffff */
.L_x_117:
[----:B-1----:R1:W2:Y:S02]  /*d090*/  SYNCS.PHASECHK.TRANS64.TRYWAIT P0, [R8+URZ], R5 ;  /* 0x00000005080075a7 */ /* 0x0022a4000800017f */
[----:B--2---:R-:W-:Y:S05]  /*d0a0*/  @!P0 NANOSLEEP.SYNCS 0x989680 ;  /* 0x009896800000895d */ /* 0x004fea0003900000 */
[----:B------:R-:W2:Y:S02]  /*d0b0*/  @!P0 SYNCS.PHASECHK.TRANS64 P0, [R8+URZ], R5 ;  /* 0x00000005080085a7 */ /* 0x000ea4000800007f */
[----:B--2---:R-:W-:Y:S05]  /*d0c0*/  @!P0 BRA `(.L_x_117) ;  /* 0xfffffffc00f08947 */ /* 0x004fea000383ffff */
[----:B------:R-:W-:Y:S05]  /*d0d0*/  BRA `(.L_x_161) ;  /* 0xffffffec00107947 */ /* 0x000fea000383ffff */
.L_x_119:
[----:B0-----:R0:W2:Y:S02]  /*d0e0*/  SYNCS.PHASECHK.TRANS64.TRYWAIT P0, [R7+URZ], R4 ;  /* 0x00000004070075a7 */ /* 0x0010a4000800017f */
[----:B--2---:R-:W-:Y:S05]  /*d0f0*/  @!P0 NANOSLEEP.SYNCS 0x989680 ;  /* 0x009896800000895d */ /* 0x004fea0003900000 */
[----:B------:R-:W2:Y:S02]  /*d100*/  @!P0 SYNCS.PHASECHK.TRANS64 P0, [R7+URZ], R4 ;  /* 0x00000004070085a7 */ /* 0x000ea4000800007f */
[----:B--2---:R-:W-:Y:S05]  /*d110*/  @!P0 BRA `(.L_x_119) ;  /* 0xfffffffc00f08947 */ /* 0x004fea000383ffff */
[----:B------:R-:W-:Y:S05]  /*d120*/  BRA `(.L_x_162) ;  /* 0xffffffec00147947 */ /* 0x000fea000383ffff */
.L_x_163:
[----:B------:R-:W-:-:S00]  /*d130*/  BRA `(.L_x_163) ;  /* 0xfffffffc00fc7947 */ /* 0x000fc0000383ffff */
[----:B------:R-:W-:-:S00]  /*d140*/  NOP ;  /* 0x0000000000007918 */ /* 0x000fc00000000000 */
        /* <DEDUP_REMOVED lines=11> */
.L_x_2981:


//--------------------- .text._ZN7cutlass13device_kernelIN5flash11enable_sm90INS1_16FlashAttnFwdSm90INS1_25CollectiveMainloopFwdSm90ILi2EN4cute5tupleIJNS5_1CILi1EEES8_S8_EEENS6_IJNS7_ILi128EEESA_NS7_ILi192EEEEEELi128ENS_10bfloat16_tEfNS_4arch4Sm90ELb0ELb0ELb0ELb1ELb0ELb0ELb0ELb1ELb1ELb1ELb1ELb0EEENS1_21CollectiveEpilogueFwdINS6_IJSA_SA_SA_EEES9_SD_SF_Li256ELb1ELb1ELb1ELb0EEENS1_36VarlenDynamicPersistentTileSchedulerILi128ELi128ELi256ELi128ELb1ELb1ELb1ELb0ELb1ELb1EEEEEEEEEvNT_6ParamsE --------------------------
	.section	.text._ZN7cutlass13device_kernelIN5flash11enable_sm90INS1_16FlashAttnFwdSm90INS1_25CollectiveMainloopFwdSm90ILi2EN4cute5tupleIJNS5_1CILi1EEES8_S8_EEENS6_IJNS7_ILi128EEESA_NS7_ILi192EEEEEELi128ENS_10bfloat16_tEfNS_4arch4Sm90ELb0ELb0ELb0ELb1ELb0ELb0ELb0ELb1ELb1ELb1ELb1ELb0EEENS1_21CollectiveEpilogueFwdINS6_IJSA_SA_SA_EEES9_SD_SF_Li256ELb1ELb1ELb1ELb0EEENS1_36VarlenDynamicPersistentTileSchedulerILi128ELi128ELi256ELi128ELb1ELb1ELb1ELb0ELb1ELb1EEEEEEEEEvNT_6ParamsE,"ax",@progbits
	.align	128
.text._ZN7cutlass13device_kernelIN5flash11enable_sm90INS1_16FlashAttnFwdSm90INS1_25CollectiveMainloopFwdSm90ILi2EN4cute5tupleIJNS5_1CILi1EEES8_S8_EEENS6_IJNS7_ILi128EEESA_NS7_ILi192EEEEEELi128ENS_10bfloat16_tEfNS_4arch4Sm90ELb0ELb0ELb0ELb1ELb0ELb0ELb0ELb1ELb1ELb1ELb1ELb0EEENS1_21CollectiveEpilogueFwdINS6_IJSA_SA_SA_EEES9_SD_SF_Li256ELb1ELb1ELb1ELb0EEENS1_36VarlenDynamicPersistentTileSchedulerILi128ELi128ELi256ELi128ELb1ELb1ELb1ELb0ELb1ELb1EEEEEEEEEvNT_6ParamsE:
        .type           _ZN7cutlass13device_kernelIN5flash11enable_sm90INS1_16FlashAttnFwdSm90INS1_25CollectiveMainloopFwdSm90ILi2EN4cute5tupleIJNS5_1CILi1EEES8_S8_EEENS6_IJNS7_ILi128EEESA_NS7_ILi192EEEEEELi128ENS_10bfloat16_tEfNS_4arch4Sm90ELb0ELb0ELb0ELb1ELb0ELb0ELb0ELb1ELb1ELb1ELb1ELb0EEENS1_21CollectiveEpilogueFwdINS6_IJSA_SA_SA_EEES9_SD_SF_Li256ELb1ELb1ELb1ELb0EEENS1_36VarlenDynamicPersistentTileSchedulerILi128ELi128ELi256ELi128ELb1ELb1ELb1ELb0ELb1ELb1EEEEEEEEEvNT_6ParamsE,@function
        .size           _ZN7cutlass13device_kernelIN5flash11enable_sm90INS1_16FlashAttnFwdSm90INS1_25CollectiveMainloopFwdSm90ILi2EN4cute5tupleIJNS5_1CILi1EEES8_S8_EEENS6_IJNS7_ILi128EEESA_NS7_ILi192EEEEEELi128ENS_10bfloat16_tEfNS_4arch4Sm90ELb0ELb0ELb0ELb1ELb0ELb0ELb0ELb1ELb1ELb1ELb1ELb0EEENS1_21CollectiveEpilogueFwdINS6_IJSA_SA_SA_EEES9_SD_SF_Li256ELb1ELb1ELb1ELb0EEENS1_36VarlenDynamicPersistentTileSchedulerILi128ELi128ELi256ELi128ELb1ELb1ELb1ELb0ELb1ELb1EEEEEEEEEvNT_6ParamsE,(.L_x_2982 - _ZN7cutlass13device_kernelIN5flash11enable_sm90INS1_16FlashAttnFwdSm90INS1_25CollectiveMainloopFwdSm90ILi2EN4cute5tupleIJNS5_1CILi1EEES8_S8_EEENS6_IJNS7_ILi128EEESA_NS7_ILi192EEEEEELi128ENS_10bfloat16_tEfNS_4arch4Sm90ELb0ELb0ELb0ELb1ELb0ELb0ELb0ELb1ELb1ELb1ELb1ELb0EEENS1_21CollectiveEpilogueFwdINS6_IJSA_SA_SA_EEES9_SD_SF_Li256ELb1ELb1ELb1ELb0EEENS1_36VarlenDynamicPersistentTileSchedulerILi128ELi128ELi256ELi128ELb1ELb1ELb1ELb0ELb1ELb1EEEEEEEEEvNT_6ParamsE)
        .other          _ZN7cutlass13device_kernelIN5flash11enable_sm90INS1_16FlashAttnFwdSm90INS1_25CollectiveMainloopFwdSm90ILi2EN4cute5tupleIJNS5_1CILi1EEES8_S8_EEENS6_IJNS7_ILi128EEESA_NS7_ILi192EEEEEELi128ENS_10bfloat16_tEfNS_4arch4Sm90ELb0ELb0ELb0ELb1ELb0ELb0ELb0ELb1ELb1ELb1ELb1ELb0EEENS1_21CollectiveEpilogueFwdINS6_IJSA_SA_SA_EEES9_SD_SF_Li256ELb1ELb1ELb1ELb0EEENS1_36VarlenDynamicPersistentTileSchedulerILi128ELi128ELi256ELi128ELb1ELb1ELb1ELb0ELb1ELb1EEEEEEEEEvNT_6ParamsE,@"STO_CUDA_ENTRY STV_DEFAULT"
_ZN7cutlass13device_kernelIN5flash11enable_sm90INS1_16FlashAttnFwdSm90INS1_25CollectiveMainloopFwdSm90ILi2EN4cute5tupleIJNS5_1CILi1EEES8_S8_EEENS6_IJNS7_ILi128EEESA_NS7_ILi192EEEEEELi128ENS_10bfloat16_tEfNS_4arch4Sm90ELb0ELb0ELb0ELb1ELb0ELb0ELb0ELb1ELb1ELb1ELb1ELb0EEENS1_21CollectiveEpilogueFwdINS6_IJSA_SA_SA_EEES9_SD_SF_Li256ELb1ELb1ELb1ELb0EEENS1_36VarlenDynamicPersistentTileSchedulerILi128ELi128ELi256ELi128ELb1ELb1ELb1ELb0ELb1ELb1EEEEEEEEEvNT_6ParamsE:
        /* <DEDUP_REMOVED lines=17> */
.L_x_165:
[----:B------:R-:W-:Y:S05]  /*0110*/  BSYNC B0 ;  /* 0x0000000000007941 */ /* 0x000fea0003800000 */
.L_x_164:
        /* <DEDUP_REMOVED lines=40> */
.L_x_166:
        /* <DEDUP_REMOVED lines=22> */
.L_x_167:
        /* <DEDUP_REMOVED lines=18> */
.L_x_168:
        /* <DEDUP_REMOVED lines=22> */
.L_x_169:
        /* <DEDUP_REMOVED lines=22> */
.L_x_170:
[----:B0-----:R-:W-:Y:S01]  /*08e0*/  ISETP.NE.AND P0, PT, R2, RZ, PT ;  /* 0x000000ff0200720c */ /* 0x001fe20003f05270 */
[----:B------:R-:W-:Y:S01]  /*08f0*/  IMAD.MOV.U32 R2, RZ, RZ, 0x1 ;  /* 0x00000001ff027424 */ /* 0x000fe200078e00ff */
[----:B------:R-:W-:Y:S01]  /*0900*/  NOP ;  /* 0x0000000000007918 */ /* 0x000fe20000000000 */
[----:B------:R-:W-:-:S03]  /*0910*/  ULDC.64 UR40, c[0x0][0x208] ;  /* 0x0000820000287ab9 */ /* 0x000fc60000000a00 */
[----:B------:R-:W-:-:S05]  /*0920*/  SEL R2, R2, 0x2, !P0 ;  /* 0x0000000202027807 */ /* 0x000fca0004000000 */
[----:B------:R0:W-:Y:S01]  /*0930*/  STL [R1+0x5c], R2 ;  /* 0x00005c0201007387 */ /* 0x0001e20000100800 */
[----:B-123--:R-:W-:Y:S06]  /*0940*/  BAR.SYNC.DEFER_BLOCKING 0x0 ;  /* 0x0000000000007b1d */ /* 0x00efec0000010000 */
[----:B------:R-:W-:Y:S05]  /*0950*/  @!P0 BRA `(.L_x_171) ;  /* 0x0000009000f08947 */ /* 0x000fea0003800000 */
.L_x_172:
[----:B------:R-:W-:-:S08]  /*0960*/  NOP ;  /* 0x0000000000007918 */ /* 0x000fd00000000000 */
[----:B------:R-:W1:Y:S02]  /*0970*/  USETMAXREG.TRY_ALLOC.CTAPOOL UP0, 0xf0 ;  /* 0x000000f0000079c8 */ /* 0x000e640008000600 */
[----:B-1----:R-:W-:-:S13]  /*0980*/  PLOP3.LUT P0, PT, PT, PT, UP0, 0x80, 0x0 ;  /* 0x000000000000781c */ /* 0x002fda0003f0f008 */
[----:B------:R-:W-:Y:S05]  /*0990*/  @!P0 BRA `(.L_x_172) ;  /* 0xfffffffc00f08947 */ /* 0x000fea000383ffff */
[----:B------:R-:W1:Y:S08]  /*09a0*/  S2UR UR5, SR_CgaCtaId ;  /* 0x00000000000579c3 */ /* 0x000e700000008800 */
[----:B------:R-:W-:Y:S06]  /*09b0*/  BAR.ARV 0x8, 0x180 ;  /* 0x0206000000007b1d */ /* 0x000fec0000002000 */
[----:B------:R-:W-:-:S02]  /*09c0*/  UMOV UR4, 0x400 ;  /* 0x0000040000047882 */ /* 0x000fc40000000000 */
[----:B------:R-:W-:Y:S01]  /*09d0*/  BAR.SYNC.DEFER_BLOCKING 0x5, 0x180 ;  /* 0x0146000000007b1d */ /* 0x000fe20000010000 */
[----:B-1----:R-:W-:-:S09]  /*09e0*/  ULEA UR4, UR5, UR4, 0x18 ;  /* 0x0000000405047291 */ /* 0x002fd2000f8ec03f */
[----:B------:R-:W1:Y:S01]  /*09f0*/  LDS.128 R12, [UR4+0x348d0] ;  /* 0x0348d004ff0c7984 */ /* 0x000e620008000c00 */
[----:B------:R-:W-:Y:S01]  /*0a00*/  ULDC UR4, c[0x0][0xc3c] ;  /* 0x00030f0000047ab9 */ /* 0x000fe20000000800 */
[----:B------:R-:W-:Y:S06]  /*0a10*/  BAR.ARV 0x4, 0x180 ;  /* 0x0106000000007b1d */ /* 0x000fec0000002000 */
[----:B-1----:R-:W-:-:S13]  /*0a20*/  ISETP.GE.AND P0, PT, R15, UR4, PT ;  /* 0x000000040f007c0c */ /* 0x002fda000bf06270 */
[----:B------:R-:W-:Y:S05]  /*0a30*/  @P0 EXIT ;  /* 0x000000000000094d */ /* 0x000fea0003800000 */
[----:B------:R-:W2:Y:S01]  /*0a40*/  LDL.LU R10, [R1+0x5c] ;  /* 0x00005c00010a7983 */ /* 0x000ea20000300800 */
[----:B------:R-:W1:Y:S02]  /*0a50*/  S2R R0, SR_TID.X ;  /* 0x0000000000007919 */ /* 0x000e640000002100 */
[----:B-1----:R-:W-:-:S05]  /*0a60*/  VIADD R230, R0, 0xffffff80 ;  /* 0xffffff8000e67836 */ /* 0x002fca0000000000 */
[----:B------:R-:W-:-:S04]  /*0a70*/  SHF.R.S32.HI R3, RZ, 0x1f, R230 ;  /* 0x0000001fff037819 */ /* 0x000fc800000114e6 */
[----:B------:R-:W-:-:S04]  /*0a80*/  LEA.HI R5, R3, R230, RZ, 0x7 ;  /* 0x000000e603057211 */ /* 0x000fc800078f38ff */
[----:B------:R-:W-:-:S05]  /*0a90*/  LOP3.LUT R7, R5, 0xffffff80, RZ, 0xc0, !PT ;  /* 0xffffff8005077812 */ /* 0x000fca00078ec0ff */
[----:B------:R-:W-:-:S05]  /*0aa0*/  IMAD.IADD R208, R230, 0x1, -R7 ;  /* 0x00000001e6d07824 */ /* 0x000fca00078e0a07 */
[----:B------:R-:W-:-:S04]  /*0ab0*/  SHF.R.S32.HI R9, RZ, 0x1f, R208 ;  /* 0x0000001fff097819 */ /* 0x000fc800000114d0 */
[----:B------:R-:W-:-:S04]  /*0ac0*/  LEA.HI R4, R9, R208, RZ, 0x2 ;  /* 0x000000d009047211 */ /* 0x000fc800078f10ff */
[--C-:B------:R-:W-:Y:S02]  /*0ad0*/  SHF.R.S32.HI R6, RZ, 0x2, R4.reuse ;  /* 0x00000002ff067819 */ /* 0x100fe40000011404 */
[----:B------:R-:W-:-:S04]  /*0ae0*/  SHF.R.S32.HI R11, RZ, 0x1f, R4 ;  /* 0x0000001fff0b7819 */ /* 0x000fc80000011404 */
[----:B------:R-:W-:Y:S02]  /*0af0*/  LEA.HI R11, R11, R6, RZ, 0x3 ;  /* 0x000000060b0b7211 */ /* 0x000fe400078f18ff */
[----:B------:R-:W-:Y:S02]  /*0b00*/  LEA.HI R9, R9, R208, RZ, 0x5 ;  /* 0x000000d009097211 */ /* 0x000fe400078f28ff */
[----:B------:R-:W-:Y:S02]  /*0b10*/  LOP3.LUT R11, R11, 0xfffffff8, RZ, 0xc0, !PT ;  /* 0xfffffff80b0b7812 */ /* 0x000fe400078ec0ff */
[CC--:B0-----:R-:W-:Y:S02]  /*0b20*/  LEA.HI R2, R3.reuse, R230.reuse, RZ, 0x5 ;  /* 0x000000e603027211 */ /* 0x0c1fe400078f28ff */
[CC--:B------:R-:W-:Y:S01]  /*0b30*/  LEA.HI R0, R3.reuse, R230.reuse, RZ, 0x4 ;  /* 0x000000e603007211 */ /* 0x0c0fe200078f20ff */
[----:B------:R-:W-:Y:S01]  /*0b40*/  IMAD.IADD R6, R6, 0x1, -R11 ;  /* 0x0000000106067824 */ /* 0x000fe200078e0a0b */
[----:B------:R-:W-:Y:S01]  /*0b50*/  SHF.R.S32.HI R9, RZ, 0x5, R9 ;  /* 0x00000005ff097819 */ /* 0x000fe20000011409 */
[----:B------:R-:W-:Y:S01]  /*0b60*/  IMAD.SHL.U32 R2, R2, 0x20, RZ ;  /* 0x0000002002027824 */ /* 0x000fe200078e00ff */
[----:B------:R-:W-:-:S02]  /*0b70*/  LEA.HI R8, R3, R230, RZ, 0x2 ;  /* 0x000000e603087211 */ /* 0x000fc400078f10ff */
[----:B------:R-:W-:Y:S02]  /*0b80*/  LEA.HI R3, R3, R230, RZ, 0x3 ;  /* 0x000000e603037211 */ /* 0x000fe400078f18ff */
[----:B------:R-:W-:Y:S01]  /*0b90*/  LOP3.LUT R7, R0, 0x3fffff0, RZ, 0xc0, !PT ;  /* 0x03fffff000077812 */ /* 0x000fe200078ec0ff */
[----:B------:R-:W-:Y:S01]  /*0ba0*/  IMAD R6, R9, 0x10, R6 ;  /* 0x0000001009067824 */ /* 0x000fe200078e0206 */
[----:B------:R-:W-:Y:S02]  /*0bb0*/  LOP3.LUT R9, R3, 0xfffffff8, RZ, 0xc0, !PT ;  /* 0xfffffff803097812 */ /* 0x000fe400078ec0ff */
[----:B------:R-:W-:Y:S01]  /*0bc0*/  LOP3.LUT R2, R2, 0xfffffc00, RZ, 0xc0, !PT ;  /* 0xfffffc0002027812 */ /* 0x000fe200078ec0ff */
[----:B------:R-:W-:Y:S01]  /*0bd0*/  IMAD.IADD R7, R230, 0x1, -R7 ;  /* 0x00000001e6077824 */ /* 0x000fe200078e0a07 */
[----:B------:R-:W-:Y:S02]  /*0be0*/  LOP3.LUT R11, R8, 0xfffffffc, RZ, 0xc0, !PT ;  /* 0xfffffffc080b7812 */ /* 0x000fe400078ec0ff */
[----:B------:R-:W-:Y:S01]  /*0bf0*/  SHF.R.S32.HI R224, RZ, 0x7, R5 ;  /* 0x00000007ffe07819 */ /* 0x000fe20000011405 */
[----:B------:R-:W-:Y:S01]  /*0c00*/  IMAD.IADD R184, R230, 0x1, -R9 ;  /* 0x00000001e6b87824 */ /* 0x000fe200078e0a09 */
[----:B------:R-:W-:Y:S01]  /*0c10*/  LOP3.LUT R9, R4, 0x7ffffffc, RZ, 0xc0, !PT ;  /* 0x7ffffffc04097812 */ /* 0x000fe200078ec0ff */
[----:B------:R-:W-:Y:S01]  /*0c20*/  IMAD R227, R7, 0x40, R2 ;  /* 0x0000004007e37824 */ /* 0x000fe200078e0202 */
[----:B------:R-:W-:Y:S01]  /*0c30*/  SHF.R.S32.HI R7, RZ, 0x4, R0 ;  /* 0x00000004ff077819 */ /* 0x000fe20000011400 */
[----:B------:R-:W-:Y:S01]  /*0c40*/  IMAD.IADD R11, R230, 0x1, -R11 ;  /* 0x00000001e60b7824 */ /* 0x000fe200078e0a0b */
[----:B------:R-:W-:Y:S01]  /*0c50*/  LEA.HI R5, R5, R224, RZ, 0x1 ;  /* 0x000000e005057211 */ /* 0x000fe200078f08ff */
[----:B------:R-:W-:Y:S01]  /*0c60*/  IMAD.IADD R9, R208, 0x1, -R9 ;  /* 0x00000001d0097824 */ /* 0x000fe200078e0a09 */
[----:B------:R-:W-:-:S02]  /*0c70*/  LEA.HI R0, R0, R7, RZ, 0x1 ;  /* 0x0000000700007211 */ /* 0x000fc400078f08ff */
[----:B------:R-:W-:Y:S02]  /*0c80*/  LEA.HI R2, R11, R11, RZ, 0x1 ;  /* 0x0000000b0b027211 */ /* 0x000fe400078f08ff */
[----:B------:R-:W-:Y:S01]  /*0c90*/  LOP3.LUT R5, R5, 0x3fffffe, RZ, 0xc0, !PT ;  /* 0x03fffffe05057812 */ /* 0x000fe200078ec0ff */
[----:B------:R-:W-:Y:S01]  /*0ca0*/  IMAD.SHL.U32 R18, R184, 0x8, RZ ;  /* 0x00000008b8127824 */ /* 0x000fe200078e00ff */
[----:B------:R-:W-:Y:S01]  /*0cb0*/  LOP3.LUT R0, R0, 0x1ffffffe, RZ, 0xc0, !PT ;  /* 0x1ffffffe00007812 */ /* 0x000fe200078ec0ff */
[----:B------:R-:W-:Y:S01]  /*0cc0*/  IMAD.SHL.U32 R205, R9, 0x2, RZ ;  /* 0x0000000209cd7824 */ /* 0x000fe200078e00ff */
[----:B------:R-:W-:Y:S01]  /*0cd0*/  LOP3.LUT R2, R2, 0x1ffffffe, RZ, 0xc0, !PT ;  /* 0x1ffffffe02027812 */ /* 0x000fe200078ec0ff */
[----:B------:R-:W-:Y:S02]  /*0ce0*/  IMAD.IADD R5, R224, 0x1, -R5 ;  /* 0x00000001e0057824 */ /* 0x000fe400078e0a05 */
[----:B------:R-:W-:Y:S02]  /*0cf0*/  VIADD R22, R18, 0x40 ;  /* 0x0000004012167836 */ /* 0x000fe40000000000 */
[----:B------:R-:W-:-:S02]  /*0d00*/  VIADD R202, R205, 0x8 ;  /* 0x00000008cdca7836 */ /* 0x000fc40000000000 */
[C---:B------:R-:W-:Y:S02]  /*0d10*/  VIADD R201, R205.reuse, 0x10 ;  /* 0x00000010cdc97836 */ /* 0x040fe40000000000 */
[C---:B------:R-:W-:Y:S02]  /*0d20*/  VIADD R200, R205.reuse, 0x18 ;  /* 0x00000018cdc87836 */ /* 0x040fe40000000000 */
[C---:B------:R-:W-:Y:S02]  /*0d30*/  VIADD R199, R205.reuse, 0x20 ;  /* 0x00000020cdc77836 */ /* 0x040fe40000000000 */
[C---:B------:R-:W-:Y:S02]  /*0d40*/  VIADD R198, R205.reuse, 0x28 ;  /* 0x00000028cdc67836 */ /* 0x040fe40000000000 */
[C---:B------:R-:W-:Y:S02]  /*0d50*/  VIADD R197, R205.reuse, 0x30 ;  /* 0x00000030cdc57836 */ /* 0x040fe40000000000 */
        /* <DEDUP_REMOVED lines=8> */
[----:B------:R-:W-:Y:S02]  /*0de0*/  VIADD R188, R205, 0x78 ;  /* 0x00000078cdbc7836 */ /* 0x000fe40000000000 */
[----:B------:R-:W-:Y:S02]  /*0df0*/  IMAD.IADD R0, R7, 0x1, -R0 ;  /* 0x0000000107007824 */ /* 0x000fe400078e0a00 */
[----:B------:R-:W-:Y:S02]  /*0e00*/  IMAD.IADD R226, R11, 0x1, -R2 ;  /* 0x000000010be27824 */ /* 0x000fe400078e0a02 */
[----:B------:R-:W-:Y:S01]  /*0e10*/  IMAD R225, R5, 0x40, R6 ;  /* 0x0000004005e17824 */ /* 0x000fe200078e0206 */
[----:B------:R-:W-:Y:S01]  /*0e20*/  SHF.R.S32.HI R206, RZ, 0x3, R3 ;  /* 0x00000003ffce7819 */ /* 0x000fe20000011403 */
[----:B------:R-:W-:Y:S01]  /*0e30*/  IMAD R227, R0, 0x8, R227 ;  /* 0x0000000800e37824 */ /* 0x000fe200078e02e3 */
[----:B------:R-:W-:Y:S01]  /*0e40*/  SHF.R.S32.HI R229, RZ, 0x1f, R18 ;  /* 0x0000001fffe57819 */ /* 0x000fe20000011412 */
[----:B------:R-:W-:Y:S01]  /*0e50*/  IMAD.MOV.U32 R5, RZ, RZ, R13 ;  /* 0x000000ffff057224 */ /* 0x000fe200078e000d */
[----:B------:R-:W-:Y:S01]  /*0e60*/  SHF.R.S32.HI R228, RZ, 0x1f, R22 ;  /* 0x0000001fffe47819 */ /* 0x000fe20000011416 */
[----:B------:R-:W-:Y:S01]  /*0e70*/  IMAD.MOV.U32 R6, RZ, RZ, R14 ;  /* 0x000000ffff067224 */ /* 0x000fe200078e000e */
[----:B------:R-:W-:Y:S01]  /*0e80*/  SHF.R.S32.HI R223, RZ, 0x1f, R202 ;  /* 0x0000001fffdf7819 */ /* 0x000fe200000114ca */
[----:B------:R-:W-:Y:S01]  /*0e90*/  IMAD.MOV.U32 R7, RZ, RZ, R15 ;  /* 0x000000ffff077224 */ /* 0x000fe200078e000f */
[----:B------:R-:W-:Y:S01]  /*0ea0*/  SHF.R.S32.HI R222, RZ, 0x1f, R201 ;  /* 0x0000001fffde7819 */ /* 0x000fe200000114c9 */
[----:B------:R-:W-:Y:S01]  /*0eb0*/  IMAD.MOV.U32 R207, RZ, RZ, RZ ;  /* 0x000000ffffcf7224 */ /* 0x000fe200078e00ff */
[----:B------:R-:W-:Y:S01]  /*0ec0*/  SHF.R.S32.HI R221, RZ, 0x1f, R200 ;  /* 0x0000001fffdd7819 */ /* 0x000fe200000114c8 */
[----:B------:R-:W-:Y:S01]  /*0ed0*/  IMAD.MOV.U32 R16, RZ, RZ, RZ ;  /* 0x000000ffff107224 */ /* 0x000fe200078e00ff */
[----:B------:R-:W-:Y:S01]  /*0ee0*/  SHF.R.S32.HI R220, RZ, 0x1f, R199 ;  /* 0x0000001fffdc7819 */ /* 0x000fe200000114c7 */
[----:B------:R-:W-:Y:S01]  /*0ef0*/  IMAD.MOV.U32 R2, RZ, RZ, RZ ;  /* 0x000000ffff027224 */ /* 0x000fe200078e00ff */
[----:B------:R-:W-:Y:S01]  /*0f00*/  SHF.R.S32.HI R219, RZ, 0x1f, R198 ;  /* 0x0000001fffdb7819 */ /* 0x000fe200000114c6 */
[----:B------:R-:W-:Y:S01]  /*0f10*/  IMAD R226, R226, 0x8, R225 ;  /* 0x00000008e2e27824 */ /* 0x000fe200078e02e1 */
[----:B------:R-:W-:-:S02]  /*0f20*/  SHF.R.S32.HI R218, RZ, 0x1f, R197 ;  /* 0x0000001fffda7819 */ /* 0x000fc400000114c5 */
[----:B------:R-:W-:Y:S02]  /*0f30*/  SHF.R.S32.HI R217, RZ, 0x1f, R196 ;  /* 0x0000001fffd97819 */ /* 0x000fe400000114c4 */
[----:B------:R-:W-:Y:S02]  /*0f40*/  SHF.R.S32.HI R216, RZ, 0x1f, R195 ;  /* 0x0000001fffd87819 */ /* 0x000fe400000114c3 */
[----:B------:R-:W-:Y:S02]  /*0f50*/  SHF.R.S32.HI R215, RZ, 0x1f, R194 ;  /* 0x0000001fffd77819 */ /* 0x000fe400000114c2 */
[----:B------:R-:W-:Y:S02]  /*0f60*/  SHF.R.S32.HI R214, RZ, 0x1f, R193 ;  /* 0x0000001fffd67819 */ /* 0x000fe400000114c1 */
[----:B------:R-:W-:Y:S02]  /*0f70*/  SHF.R.S32.HI R213, RZ, 0x1f, R192 ;  /* 0x0000001fffd57819 */ /* 0x000fe400000114c0 */
[----:B------:R-:W-:-:S02]  /*0f80*/  SHF.R.S32.HI R212, RZ, 0x1f, R191 ;  /* 0x0000001fffd47819 */ /* 0x000fc400000114bf */
[----:B------:R-:W-:Y:S02]  /*0f90*/  SHF.R.S32.HI R211, RZ, 0x1f, R190 ;  /* 0x0000001fffd37819 */ /* 0x000fe400000114be */
[----:B------:R-:W-:Y:S02]  /*0fa0*/  SHF.R.S32.HI R210, RZ, 0x1f, R189 ;  /* 0x0000001fffd27819 */ /* 0x000fe400000114bd */
[----:B------:R-:W-:Y:S02]  /*0fb0*/  SHF.R.S32.HI R209, RZ, 0x1f, R188 ;  /* 0x0000001fffd17819 */ /* 0x000fe400000114bc */
[----:B--2---:R-:W-:-:S07]  /*0fc0*/  LOP3.LUT R19, R10, 0x1, RZ, 0xfc, !PT ;  /* 0x000000010a137812 */ /* 0x004fce00078efcff */
.L_x_219:
[----:B0-2-4-:R-:W0:Y:S01]  /*0fd0*/  LDC.64 R8, c[0x0][0xc88] ;  /* 0x00032200ff087b82 */ /* 0x015e220000000a00 */
[----:B------:R-:W-:-:S07]  /*0fe0*/  ULDC.64 UR4, c[0x0][0xa28] ;  /* 0x00028a0000047ab9 */ /* 0x000fce0000000a00 */
[----:B------:R-:W1:Y:S08]  /*0ff0*/  LDC.64 R12, c[0x0][0x418] ;  /* 0x00010600ff0c7b82 */ /* 0x000e700000000a00 */
[----:B------:R-:W2:Y:S01]  /*1000*/  LDC R0, c[0x0][0x424] ;  /* 0x00010900ff007b82 */ /* 0x000ea20000000800 */
[----:B0-----:R-:W-:Y:S01]  /*1010*/  IMAD.WIDE R8, R7, 0x4, R8 ;  /* 0x0000000407087825 */ /* 0x001fe200078e0208 */
[----:B------:R-:W-:-:S06]  /*1020*/  ISETP.NE.U32.AND P0, PT, RZ, UR4, PT ;  /* 0x00000004ff007c0c */ /* 0x000fcc000bf05070 */
[----:B------:R-:W0:Y:S01]  /*1030*/  LDC R7, c[0x0][0x2f0] ;  /* 0x0000bc00ff077b82 */ /* 0x000e220000000800 */
[----:B---3--:R-:W3:Y:S01]  /*1040*/  LDG.E R23, desc[UR40][R8.64] ;  /* 0x0000002808177981 */ /* 0x008ee2000c1e1900 */
[----:B------:R-:W-:Y:S01]  /*1050*/  ISETP.NE.AND.EX P0, PT, RZ, UR5, PT, P0 ;  /* 0x00000005ff007c0c */ /* 0x000fe2000bf05300 */
[----:B------:R-:W-:Y:S01]  /*1060*/  IMAD.MOV.U32 R3, RZ, RZ, RZ ;  /* 0x000000ffff037224 */ /* 0x000fe200078e00ff */
[----:B---3--:R-:W-:-:S11]  /*1070*/  SHF.R.S32.HI R204, RZ, 0x1f, R23 ;  /* 0x0000001fffcc7819 */ /* 0x008fd60000011417 */
[----:B------:R-:W-:-:S04]  /*1080*/  @P0 LEA R10, P1, R23, UR4, 0x2 ;  /* 0x00000004170a0c11 */ /* 0x000fc8000f8210ff */
[----:B------:R-:W-:Y:S01]  /*1090*/  @P0 LEA.HI.X R11, R23, UR5, R204, 0x2, P1 ;  /* 0x00000005170b0c11 */ /* 0x000fe200088f14cc */
[----:B------:R-:W-:Y:S02]  /*10a0*/  ULDC.64 UR4, c[0x0][0xa20] ;  /* 0x0002880000047ab9 */ /* 0x000fe40000000a00 */
[----:B------:R-:W-:Y:S02]  /*10b0*/  ISETP.NE.U32.AND P1, PT, RZ, UR4, PT ;  /* 0x00000004ff007c0c */ /* 0x000fe4000bf25070 */
[----:B------:R3:W5:Y:S01]  /*10c0*/  @P0 LDG.E R3, desc[UR40][R10.64] ;  /* 0x000000280a030981 */ /* 0x000762000c1e1900 */
[----:B-1----:R-:W-:Y:S02]  /*10d0*/  ISETP.NE.U32.AND P0, PT, R12, RZ, PT ;  /* 0x000000ff0c00720c */ /* 0x002fe40003f05070 */
[----:B------:R-:W-:Y:S02]  /*10e0*/  ISETP.NE.AND.EX P1, PT, RZ, UR5, PT, P1 ;  /* 0x00000005ff007c0c */ /* 0x000fe4000bf25310 */
[----:B------:R-:W-:-:S04]  /*10f0*/  ISETP.NE.AND.EX P0, PT, R13, RZ, PT, P0 ;  /* 0x000000ff0d00720c */ /* 0x000fc80003f05300 */
[----:B--2---:R-:W-:-:S05]  /*1100*/  SEL R0, R0, 0x1, P0 ;  /* 0x0000000100007807 */ /* 0x004fca0000000000 */
[----:B0-----:R-:W-:Y:S02]  /*1110*/  IMAD R104, R0, R7, RZ ;  /* 0x0000000700687224 */ /* 0x001fe400078e02ff */
[----:B------:R-:W-:-:S04]  /*1120*/  @P1 LEA R8, P2, R23, UR4, 0x2 ;  /* 0x0000000417081c11 */ /* 0x000fc8000f8410ff */
[----:B------:R-:W-:-:S05]  /*1130*/  @P1 LEA.HI.X R9, R23, UR5, R204, 0x2, P2 ;  /* 0x0000000517091c11 */ /* 0x000fca00090f14cc */
[----:B------:R3:W5:Y:S01]  /*1140*/  @P1 LDG.E R104, desc[UR40][R8.64] ;  /* 0x0000002808681981 */ /* 0x000762000c1e1900 */
[----:B------:R-:W-:Y:S05]  /*1150*/  @P1 BRA `(.L_x_173) ;  /* 0x0000000000241947 */ /* 0x000fea0003800000 */
[----:B------:R-:W-:Y:S02]  /*1160*/  ULDC.64 UR4, c[0x0][0xa08] ;  /* 0x0002820000047ab9 */ /* 0x000fe40000000a00 */
[----:B------:R-:W-:-:S04]  /*1170*/  ISETP.NE.U32.AND P0, PT, RZ, UR4, PT ;  /* 0x00000004ff007c0c */ /* 0x000fc8000bf05070 */
[----:B------:R-:W-:-:S13]  /*1180*/  ISETP.NE.AND.EX P0, PT, RZ, UR5, PT, P0 ;  /* 0x00000005ff007c0c */ /* 0x000fda000bf05300 */
[----:B------:R-:W-:Y:S05]  /*1190*/  @!P0 BRA `(.L_x_173) ;  /* 0x0000000000148947 */ /* 0x000fea0003800000 */
[----:B---3--:R-:W0:Y:S02]  /*11a0*/  LDC.64 R8, c[0x0][0xa08] ;  /* 0x00028200ff087b82 */ /* 0x008e240000000a00 */
[----:B0-----:R-:W-:-:S05]  /*11b0*/  IMAD.WIDE R8, R23, 0x4, R8 ;  /* 0x0000000417087825 */ /* 0x001fca00078e0208 */
[----:B-----5:R-:W2:Y:S04]  /*11c0*/  LDG.E R104, desc[UR40][R8.64] ;  /* 0x0000002808687981 */ /* 0x020ea8000c1e1900 */
[----:B------:R-:W2:Y:S02]  /*11d0*/  LDG.E R7, desc[UR40][R8.64+0x4] ;  /* 0x0000042808077981 */ /* 0x000ea4000c1e1900 */
[----:B--2---:R-:W-:-:S07]  /*11e0*/  IMAD.IADD R104, R7, 0x1, -R104 ;  /* 0x0000000107687824 */ /* 0x004fce00078e0a68 */
.L_x_173:
[----:B-----5:R-:W-:Y:S01]  /*11f0*/  IMAD.IADD R104, R104, 0x1, -R3 ;  /* 0x0000000168687824 */ /* 0x020fe200078e0a03 */
[C---:B------:R-:W-:Y:S01]  /*1200*/  LOP3.LUT R3, R6.reuse, 0xff000000, RZ, 0xc0, !PT ;  /* 0xff00000006037812 */ /* 0x040fe200078ec0ff */
[----:B------:R-:W-:Y:S01]  /*1210*/  IMAD.MOV.U32 R94, RZ, RZ, RZ ;  /* 0x000000ffff5e7224 */ /* 0x000fe200078e00ff */
[----:B------:R-:W-:Y:S01]  /*1220*/  LOP3.LUT R0, R6, 0xff0000, RZ, 0xc0, !PT ;  /* 0x00ff000006007812 */ /* 0x000fe200078ec0ff */
[C---:B------:R-:W-:Y:S01]  /*1230*/  VIADD R4, R104.reuse, 0x7f ;  /* 0x0000007f68047836 */ /* 0x040fe20000000000 */
[----:B------:R-:W-:Y:S02]  /*1240*/  ISETP.GE.AND P0, PT, R104, 0x1, PT ;  /* 0x000000016800780c */ /* 0x000fe40003f06270 */
[----:B------:R-:W-:Y:S02]  /*1250*/  SHF.R.U32.HI R3, RZ, 0x8, R3 ;  /* 0x00000008ff037819 */ /* 0x000fe40000011603 */
[----:B------:R-:W-:Y:S02]  /*1260*/  SHF.R.S32.HI R7, RZ, 0x1f, R4 ;  /* 0x0000001fff077819 */ /* 0x000fe40000011404 */
[----:B------:R-:W-:-:S02]  /*1270*/  LEA.HI R0, R0, R3, RZ, 0x10 ;  /* 0x0000000300007211 */ /* 0x000fc400078f80ff */
[----:B------:R-:W-:Y:S02]  /*1280*/  LEA.HI R7, R7, R4, RZ, 0x7 ;  /* 0x0000000407077211 */ /* 0x000fe400078f38ff */
[----:B------:R-:W-:Y:S02]  /*1290*/  LOP3.LUT R203, R0, 0xff, RZ, 0xc0, !PT ;  /* 0x000000ff00cb7812 */ /* 0x000fe400078ec0ff */
[----:B------:R-:W-:Y:S02]  /*12a0*/  SHF.R.U32.HI R186, RZ, 0x10, R0 ;  /* 0x00000010ffba7819 */ /* 0x000fe40000011600 */
[----:B---3--:R-:W-:Y:S01]  /*12b0*/  SHF.R.S32.HI R11, RZ, 0x7, R7 ;  /* 0x00000007ff0b7819 */ /* 0x008fe20000011407 */
[----:B------:R-:W-:Y:S06]  /*12c0*/  @!P0 BRA `(.L_x_174) ;  /* 0x0000000000748947 */ /* 0x000fec0003800000 */
[----:B------:R-:W0:Y:S01]  /*12d0*/  LDC R3, c[0x0][0x9f0] ;  /* 0x00027c00ff037b82 */ /* 0x000e220000000800 */
[----:B------:R-:W-:-:S04]  /*12e0*/  ISETP.NE.AND P0, PT, R186, RZ, PT ;  /* 0x000000ffba00720c */ /* 0x000fc80003f05270 */
[----:B0-----:R-:W-:-:S04]  /*12f0*/  SEL R12, R186, R3, P0 ;  /* 0x00000003ba0c7207 */ /* 0x001fc80000000000 */
[-C--:B------:R-:W-:Y:S02]  /*1300*/  IABS R4, R12.reuse ;  /* 0x0000000c00047213 */ /* 0x080fe40000000000 */
[----:B------:R-:W-:Y:S02]  /*1310*/  IADD3 R0, R11, -0x1, R12 ;  /* 0xffffffff0b007810 */ /* 0x000fe40007ffe00c */
[----:B------:R-:W0:Y:S01]  /*1320*/  I2F.RP R3, R4 ;  /* 0x0000000400037306 */ /* 0x000e220000209400 */
[----:B------:R-:W-:Y:S02]  /*1330*/  IABS R13, R12 ;  /* 0x0000000c000d7213 */ /* 0x000fe40000000000 */
[----:B------:R-:W-:Y:S02]  /*1340*/  IABS R10, R0 ;  /* 0x00000000000a7213 */ /* 0x000fe40000000000 */
[----:B------:R-:W-:-:S04]  /*1350*/  LOP3.LUT R0, R0, R12, RZ, 0x3c, !PT ;  /* 0x0000000c00007212 */ /* 0x000fc800078e3cff */
[----:B------:R-:W-:Y:S01]  /*1360*/  ISETP.GE.AND P2, PT, R0, RZ, PT ;  /* 0x000000ff0000720c */ /* 0x000fe20003f46270 */
[----:B0-----:R-:W0:Y:S02]  /*1370*/  MUFU.RCP R3, R3 ;  /* 0x0000000300037308 */ /* 0x001e240000001000 */
[----:B0-----:R-:W-:Y:S02]  /*1380*/  VIADD R8, R3, 0xffffffe ;  /* 0x0ffffffe03087836 */ /* 0x001fe40000000000 */
[----:B------:R-:W-:-:S04]  /*1390*/  IMAD.MOV R3, RZ, RZ, -R13 ;  /* 0x000000ffff037224 */ /* 0x000fc800078e0a0d */
[----:B------:R0:W1:Y:S02]  /*13a0*/  F2I.FTZ.U32.TRUNC.NTZ R9, R8 ;  /* 0x0000000800097305 */ /* 0x000064000021f000 */
[----:B0-----:R-:W-:Y:S02]  /*13b0*/  IMAD.MOV.U32 R8, RZ, RZ, RZ ;  /* 0x000000ffff087224 */ /* 0x001fe400078e00ff */
[----:B-1----:R-:W-:-:S04]  /*13c0*/  IMAD.MOV R7, RZ, RZ, -R9 ;  /* 0x000000ffff077224 */ /* 0x002fc800078e0a09 */
[----:B------:R-:W-:-:S04]  /*13d0*/  IMAD R7, R7, R4, RZ ;  /* 0x0000000407077224 */ /* 0x000fc800078e02ff */
[----:B------:R-:W-:-:S06]  /*13e0*/  IMAD.HI.U32 R9, R9, R7, R8 ;  /* 0x0000000709097227 */ /* 0x000fcc00078e0008 */
[----:B------:R-:W-:-:S04]  /*13f0*/  IMAD.HI.U32 R9, R9, R10, RZ ;  /* 0x0000000a09097227 */ /* 0x000fc800078e00ff */
[----:B------:R-:W-:-:S05]  /*1400*/  IMAD R3, R9, R3, R10 ;  /* 0x0000000309037224 */ /* 0x000fca00078e020a */
[----:B------:R-:W-:-:S13]  /*1410*/  ISETP.GT.U32.AND P1, PT, R4, R3, PT ;  /* 0x000000030400720c */ /* 0x000fda0003f24070 */
[----:B------:R-:W-:Y:S02]  /*1420*/  @!P1 IMAD.IADD R3, R3, 0x1, -R4 ;  /* 0x0000000103039824 */ /* 0x000fe400078e0a04 */
[----:B------:R-:W-:Y:S01]  /*1430*/  @!P1 VIADD R9, R9, 0x1 ;  /* 0x0000000109099836 */ /* 0x000fe20000000000 */
[----:B------:R-:W-:Y:S02]  /*1440*/  ISETP.NE.AND P1, PT, R12, RZ, PT ;  /* 0x000000ff0c00720c */ /* 0x000fe40003f25270 */
[----:B------:R-:W-:-:S13]  /*1450*/  ISETP.GE.U32.AND P0, PT, R3, R4, PT ;  /* 0x000000040300720c */ /* 0x000fda0003f06070 */
[----:B------:R-:W-:-:S04]  /*1460*/  @P0 VIADD R9, R9, 0x1 ;  /* 0x0000000109090836 */ /* 0x000fc80000000000 */
[----:B------:R-:W-:Y:S01]  /*1470*/  @!P2 IMAD.MOV R9, RZ, RZ, -R9 ;  /* 0x000000ffff09a224 */ /* 0x000fe200078e0a09 */
[----:B------:R-:W-:-:S05]  /*1480*/  @!P1 LOP3.LUT R9, RZ, R12, RZ, 0x33, !PT ;  /* 0x0000000cff099212 */ /* 0x000fca00078e33ff */
[----:B------:R-:W-:-:S07]  /*1490*/  IMAD.MOV.U32 R94, RZ, RZ, R9 ;  /* 0x000000ffff5e7224 */ /* 0x000fce00078e0009 */
.L_x_174:
[-C--:B------:R-:W-:Y:S01]  /*14a0*/  IMAD R17, R203, R94.reuse, RZ ;  /* 0x0000005ecb117224 */ /* 0x080fe200078e02ff */
[----:B------:R-:W-:Y:S01]  /*14b0*/  LOP3.LUT R185, R6, 0xffff, RZ, 0xc0, !PT ;  /* 0x0000ffff06b97812 */ /* 0x000fe200078ec0ff */
[----:B------:R-:W-:Y:S01]  /*14c0*/  IMAD.MOV.U32 R187, RZ, RZ, R5 ;  /* 0x000000ffffbb7224 */ /* 0x000fe200078e0005 */
[----:B------:R-:W-:Y:S01]  /*14d0*/  PLOP3.LUT P0, PT, PT, PT, PT, 0x80, 0x0 ;  /* 0x000000000000781c */ /* 0x000fe20003f0f070 */
[----:B------:R-:W-:Y:S01]  /*14e0*/  IMAD.MOV.U32 R95, RZ, RZ, RZ ;  /* 0x000000ffff5f7224 */ /* 0x000fe200078e00ff */
[----:B------:R-:W-:Y:S01]  /*14f0*/  VIADDMNMX R94, R17, R94, R11, PT ;  /* 0x0000005e115e7246 */ /* 0x000fe2000380010b */
[----:B------:R-:W-:Y:S01]  /*1500*/  IMAD.MOV.U32 R0, RZ, RZ, RZ ;  /* 0x000000ffff007224 */ /* 0x000fe200078e00ff */
[----:B------:R-:W-:Y:S02]  /*1510*/  CS2R R86, SRZ ;  /* 0x0000000000567805 */ /* 0x000fe4000001ff00 */
[----:B------:R-:W-:Y:S02]  /*1520*/  CS2R R84, SRZ ;  /* 0x0000000000547805 */ /* 0x000fe4000001ff00 */
[----:B------:R-:W-:-:S02]  /*1530*/  ISETP.GT.AND P1, PT, R94, R17, PT ;  /* 0x000000115e00720c */ /* 0x000fc40003f24270 */
        /* <DEDUP_REMOVED lines=31> */
[----:B------:R-:W0:Y:S01]  /*1730*/  SHFL.IDX PT, R0, R224, RZ, 0x1f ;  /* 0x00001fffe0007589 */ /* 0x000e2200000e0000 */
[----:B------:R-:W1:Y:S01]  /*1740*/  S2UR UR7, SR_CgaCtaId ;  /* 0x00000000000779c3 */ /* 0x000e620000008800 */
[----:B------:R-:W-:Y:S01]  /*1750*/  UMOV UR6, 0x400 ;  /* 0x0000040000067882 */ /* 0x000fe20000000000 */
[----:B0-----:R-:W-:Y:S01]  /*1760*/  R2UR UR4, R0 ;  /* 0x00000000000472ca */ /* 0x001fe200000e0000 */
[----:B-1----:R-:W-:-:S04]  /*1770*/  ULEA UR6, UR7, UR6, 0x18 ;  /* 0x0000000607067291 */ /* 0x002fc8000f8ec03f */
[----:B------:R-:W-:-:S04]  /*1780*/  UIADD3 UR6, UR6, 0x10400, URZ ;  /* 0x0001040006067890 */ /* 0x000fc8000fffe03f */
[----:B------:R-:W-:-:S04]  /*1790*/  ULOP3.LUT UP0, URZ, UR6, 0x3ff, URZ, 0xc0, !UPT ;  /* 0x000003ff063f7892 */ /* 0x000fc8000f80c03f */
[----:B------:R-:W-:Y:S02]  /*17a0*/  ULEA.HI UR5, UR4, UR4, URZ, 0x1 ;  /* 0x0000000404057291 */ /* 0x000fe4000f8f083f */
[----:B------:R-:W-:Y:S02]  /*17b0*/  PLOP3.LUT P0, PT, PT, PT, UP0, 0x80, 0x0 ;  /* 0x000000000000781c */ /* 0x000fe40003f0f008 */
        /* <DEDUP_REMOVED lines=11> */
[----:B------:R-:W-:Y:S01]  /*1870*/  IMAD.U32 R5, RZ, RZ, UR5 ;  /* 0x00000005ff057e24 */ /* 0x000fe2000f8e00ff */
[----:B------:R-:W-:Y:S01]  /*1880*/  ULDC.64 UR4, c[0x4][0xc0] ;  /* 0x0100300000047ab9 */ /* 0x000fe20000000a00 */
        /* <DEDUP_REMOVED lines=9> */
.L_x_176:
[----:B------:R-:W0:Y:S01]  /*1920*/  S2UR UR5, SR_CgaCtaId ;  /* 0x00000000000579c3 */ /* 0x000e220000008800 */
[----:B------:R-:W-:Y:S01]  /*1930*/  LEA.HI R0, R207, R207, RZ, 0x1 ;  /* 0x000000cfcf007211 */ /* 0x000fe200078f08ff */
[----:B------:R-:W-:Y:S01]  /*1940*/  UMOV UR4, 0x400 ;  /* 0x0000040000047882 */ /* 0x000fe20000000000 */
[----:B------:R-:W-:Y:S01]  /*1950*/  BSSY B0, `(.L_x_177) ;  /* 0x0000009000007945 */ /* 0x000fe20003800000 */
[----:B------:R-:W-:Y:S02]  /*1960*/  ISETP.NE.AND P0, PT, R19, 0x3, PT ;  /* 0x000000031300780c */ /* 0x000fe40003f05270 */
[----:B------:R-:W-:-:S05]  /*1970*/  LOP3.LUT R0, R0, 0xfffffffe, RZ, 0xc0, !PT ;  /* 0xfffffffe00007812 */ /* 0x000fca00078ec0ff */
[----:B------:R-:W-:-:S05]  /*1980*/  IMAD.IADD R3, R207, 0x1, -R0 ;  /* 0x00000001cf037824 */ /* 0x000fca00078e0a00 */
[----:B------:R-:W-:Y:S01]  /*1990*/  SHF.L.U32 R3, R3, 0x1f, RZ ;  /* 0x0000001f03037819 */ /* 0x000fe200000006ff */
[----:B0-----:R-:W-:-:S06]  /*19a0*/  ULEA UR4, UR5, UR4, 0x18 ;  /* 0x0000000405047291 */ /* 0x001fcc000f8ec03f */
[----:B------:R-:W-:-:S04]  /*19b0*/  IMAD.U32 R0, RZ, RZ, UR4 ;  /* 0x00000004ff007e24 */ /* 0x000fc8000f8e00ff */
[----:B------:R-:W0:Y:S02]  /*19c0*/  SYNCS.PHASECHK.TRANS64.TRYWAIT P1, [R0+URZ+0x34800], R3 ;  /* 0x03480003000075a7 */ /* 0x000e24000802017f */
[----:B0-----:R-:W-:Y:S05]  /*19d0*/  @!P1 BRA `(.L_x_178) ;  /* 0x000000e800d09947 */ /* 0x001fea0003800000 */
.L_x_342:
[----:B------:R-:W-:Y:S05]  /*19e0*/  BSYNC B0 ;  /* 0x0000000000007941 */ /* 0x000fea0003800000 */
.L_x_177:
[----:B------:R-:W-:Y:S05]  /*19f0*/  @!P0 BRA `(.L_x_179) ;  /* 0x0000000000048947 */ /* 0x000fea0003800000 */
[----:B------:R-:W-:Y:S01]  /*1a00*/  BPT.TRAP 0x1 ;  /* 0x000000040000795c */ /* 0x000fe20000300000 */
.L_x_179:
[----:B------:R-:W-:Y:S01]  /*1a10*/  IMAD R5, R2, 0x8, R0 ;  /* 0x0000000802057824 */ /* 0x000fe200078e0200 */
[----:B------:R-:W-:-:S04]  /*1a20*/  SHF.L.U32 R4, R16, 0x1f, RZ ;  /* 0x0000001f10047819 */ /* 0x000fc800000006ff */
[----:B------:R1:W2:Y:S01]  /*1a30*/  SYNCS.PHASECHK.TRANS64.TRYWAIT P2, [R5+URZ+0x34830], R4 ;  /* 0x03483004050075a7 */ /* 0x0002a2000804017f */
[----:B------:R-:W-:Y:S05]  /*1a40*/  @!P0 BRA `(.L_x_180) ;  /* 0x0000000000048947 */ /* 0x000fea0003800000 */
[----:B------:R-:W-:Y:S01]  /*1a50*/  BPT.TRAP 0x1 ;  /* 0x000000040000795c */ /* 0x000fe20000300000 */
.L_x_180:
[----:B0-----:R-:W0:Y:S01]  /*1a60*/  S2R R3, SR_TID.X ;  /* 0x0000000000037919 */ /* 0x001e220000002100 */
[----:B------:R-:W-:Y:S01]  /*1a70*/  IMAD.MOV.U32 R151, RZ, RZ, RZ ;  /* 0x000000ffff977224 */ /* 0x000fe200078e00ff */
[----:B0-----:R-:W-:Y:S01]  /*1a80*/  LOP3.LUT P1, RZ, R3, 0x7f, RZ, 0xc0, !PT ;  /* 0x0000007f03ff7812 */ /* 0x001fe2000782c0ff */
[----:B--2---:R-:W-:-:S12]  /*1a90*/  @P2 BRA `(.L_x_181) ;  /* 0x0000000000082947 */ /* 0x004fd80003800000 */
[----:B------:R-:W0:Y:S02]  /*1aa0*/  SYNCS.PHASECHK.TRANS64.TRYWAIT P2, [R5+URZ+0x34830], R4 ;  /* 0x03483004050075a7 */ /* 0x000e24000804017f */
[----:B0-----:R-:W-:Y:S05]  /*1ab0*/  @!P2 BRA `(.L_x_182) ;  /* 0x000000e800aca947 */ /* 0x001fea0003800000 */
.L_x_181:
[----:B------:R-:W-:Y:S05]  /*1ac0*/  WARPSYNC.ALL ;  /* 0x0000000000007948 */ /* 0x000fea0003800000 */
[----:B------:R-:W-:Y:S01]  /*1ad0*/  VIADD R3, R0, 0x1c400 ;  /* 0x0001c40000037836 */ /* 0x000fe20000000000 */
[----:B------:R-:W-:Y:S01]  /*1ae0*/  ULOP3.LUT UR52, UR52, 0x10000, URZ, 0xfc, !UPT ;  /* 0x0001000034347892 */ /* 0x000fe2000f8efc3f */
[----:B------:R-:W-:Y:S01]  /*1af0*/  WARPGROUP.ARRIVE ;  /* 0x00000000000079c5 */ /* 0x000fe20000000000 */
[----:B------:R-:W-:Y:S01]  /*1b00*/  UMOV UR53, 0x40000040 ;  /* 0x4000004000357882 */ /* 0x000fe20000000000 */
[----:B------:R-:W-:Y:S01]  /*1b10*/  UMOV UR55, 0x40000040 ;  /* 0x4000004000377882 */ /* 0x000fe20000000000 */
[----:B------:R-:W-:Y:S01]  /*1b20*/  SHF.R.U32.HI R3, RZ, 0x4, R3 ;  /* 0x00000004ff037819 */ /* 0x000fe20000011603 */
[----:B------:R-:W-:Y:S01]  /*1b30*/  UIADD3 UR56, UR52, 0x2, URZ ;  /* 0x0000000234387890 */ /* 0x000fe2000fffe03f */
[----:B------:R-:W-:Y:S01]  /*1b40*/  P2R R88, PR, RZ, 0x2 ;  /* 0x00000002ff587803 */ /* 0x000fe20000000000 */
[----:B------:R-:W-:Y:S01]  /*1b50*/  UMOV UR57, 0x40000040 ;  /* 0x4000004000397882 */ /* 0x000fe20000000000 */
[----:B------:R-:W-:Y:S01]  /*1b60*/  LOP3.LUT R3, R3, 0x3fff, RZ, 0xc0, !PT ;  /* 0x00003fff03037812 */ /* 0x000fe200078ec0ff */
[----:B------:R-:W-:Y:S01]  /*1b70*/  UMOV UR59, 0x40000040 ;  /* 0x40000040003b7882 */ /* 0x000fe20000000000 */
[----:B------:R-:W-:Y:S01]  /*1b80*/  UIADD3 UR8, UR52, 0x4, URZ ;  /* 0x0000000434087890 */ /* 0x000fe2000fffe03f */
[----:B------:R-:W-:Y:S01]  /*1b90*/  P2R R90, PR, RZ, 0x1 ;  /* 0x00000001ff5a7803 */ /* 0x000fe20000000000 */
[----:B------:R-:W-:Y:S01]  /*1ba0*/  UMOV UR9, 0x40000040 ;  /* 0x4000004000097882 */ /* 0x000fe20000000000 */
[----:B------:R-:W-:Y:S01]  /*1bb0*/  LOP3.LUT R7, R3, 0x10000, RZ, 0xfc, !PT ;  /* 0x0001000003077812 */ /* 0x000fe200078efcff */
[----:B------:R-:W-:Y:S01]  /*1bc0*/  UMOV UR11, 0x40000040 ;  /* 0x40000040000b7882 */ /* 0x000fe20000000000 */
[----:B------:R-:W-:Y:S01]  /*1bd0*/  UIADD3 UR12, UR52, 0x6, URZ ;  /* 0x00000006340c7890 */ /* 0x000fe2000fffe03f */
[----:B------:R-:W-:Y:S01]  /*1be0*/  IMAD.MOV.U32 R150, RZ, RZ, R151 ;  /* 0x000000ffff967224 */ /* 0x000fe200078e0097 */
[----:B------:R-:W-:Y:S01]  /*1bf0*/  UMOV UR13, 0x40000040 ;  /* 0x40000040000d7882 */ /* 0x000fe20000000000 */
[----:B------:R-:W-:Y:S01]  /*1c00*/  IMAD R3, R2, 0xc00, R7 ;  /* 0x00000c0002037824 */ /* 0x000fe200078e0207 */
[----:B------:R-:W-:Y:S01]  /*1c10*/  UMOV UR15, 0x40000040 ;  /* 0x40000040000f7882 */ /* 0x000fe20000000000 */
[----:B------:R-:W-:Y:S01]  /*1c20*/  UIADD3 UR16, UR52, 0x400, URZ ;  /* 0x0000040034107890 */ /* 0x000fe2000fffe03f */
[----:B------:R-:W-:Y:S01]  /*1c30*/  IMAD.MOV.U32 R149, RZ, RZ, R151 ;  /* 0x000000ffff957224 */ /* 0x000fe200078e0097 */
[----:B------:R-:W-:Y:S01]  /*1c40*/  UMOV UR17, 0x40000040 ;  /* 0x4000004000117882 */ /* 0x000fe20000000000 */
[----:B------:R-:W-:Y:S01]  /*1c50*/  R2UR UR54, R3 ;  /* 0x00000000033672ca */ /* 0x000fe200000e0000 */
[----:B------:R-:W-:Y:S01]  /*1c60*/  UMOV UR19, 0x40000040 ;  /* 0x4000004000137882 */ /* 0x000fe20000000000 */
[----:B------:R-:W-:Y:S01]  /*1c70*/  UIADD3 UR20, UR52, 0x402, URZ ;  /* 0x0000040234147890 */ /* 0x000fe2000fffe03f */
[----:B------:R-:W-:Y:S01]  /*1c80*/  IADD3 R3, R104, 0x80, -R205 ;  /* 0x0000008068037810 */ /* 0x000fe20007ffe8cd */
[----:B------:R-:W-:Y:S01]  /*1c90*/  UMOV UR21, 0x40000040 ;  /* 0x4000004000157882 */ /* 0x000fe20000000000 */
[----:B------:R-:W-:Y:S01]  /*1ca0*/  UMOV UR23, 0x40000040 ;  /* 0x4000004000177882 */ /* 0x000fe20000000000 */
[----:B------:R-:W-:Y:S01]  /*1cb0*/  UIADD3 UR24, UR52, 0x404, URZ ;  /* 0x0000040434187890 */ /* 0x000fe2000fffe03f */
[----:B------:R-:W-:Y:S01]  /*1cc0*/  IMAD.MOV.U32 R148, RZ, RZ, R151 ;  /* 0x000000ffff947224 */ /* 0x000fe200078e0097 */
[----:B------:R-:W-:Y:S01]  /*1cd0*/  UMOV UR25, 0x40000040 ;  /* 0x4000004000197882 */ /* 0x000fe20000000000 */
[----:B------:R-:W-:Y:S01]  /*1ce0*/  UMOV UR27, 0x40000040 ;  /* 0x40000040001b7882 */ /* 0x000fe20000000000 */
[----:B------:R-:W-:Y:S01]  /*1cf0*/  UIADD3 UR28, UR52, 0x406, URZ ;  /* 0x00000406341c7890 */ /* 0x000fe2000fffe03f */
[----:B------:R-:W-:Y:S01]  /*1d00*/  IMAD R6, R94, -0x80, R3 ;  /* 0xffffff805e067824 */ /* 0x000fe200078e0203 */
[----:B------:R-:W-:Y:S01]  /*1d10*/  UMOV UR29, 0x40000040 ;  /* 0x40000040001d7882 */ /* 0x000fe20000000000 */
[----:B------:R-:W-:Y:S01]  /*1d20*/  HGMMA.64x128x16.F32.BF16 R24, gdesc[UR52], RZ, !UPT, gsb0 ;  /* 0x01e00000341879f0 */ /* 0x000fe2000c0018ff */
[----:B------:R-:W-:Y:S01]  /*1d30*/  UIADD3 UR58, UR54, 0x2, URZ ;  /* 0x00000002363a7890 */ /* 0x000fe2000fffe03f */
[--C-:B------:R-:W-:Y:S01]  /*1d40*/  IMAD.MOV.U32 R147, RZ, RZ, R151.reuse ;  /* 0x000000ffff937224 */ /* 0x100fe200078e0097 */
[----:B------:R-:W-:Y:S01]  /*1d50*/  UIADD3 UR10, UR54, 0x4, URZ ;  /* 0x00000004360a7890 */ /* 0x000fe2000fffe03f */
[C---:B------:R-:W-:Y:S01]  /*1d60*/  ISETP.GT.AND P4, PT, R6.reuse, RZ, PT ;  /* 0x000000ff0600720c */ /* 0x040fe20003f84270 */
[----:B------:R-:W-:Y:S01]  /*1d70*/  UIADD3 UR14, UR54, 0x6, URZ ;  /* 0x00000006360e7890 */ /* 0x000fe2000fffe03f */
[C---:B------:R-:W-:Y:S01]  /*1d80*/  ISETP.GT.AND P3, PT, R6.reuse, 0x1, PT ;  /* 0x000000010600780c */ /* 0x040fe20003f64270 */
        /* <DEDUP_REMOVED lines=8> */
[----:B------:R-:W-:Y:S01]  /*1e10*/  UMOV UR31, 0x40000040 ;  /* 0x40000040001f7882 */ /* 0x000fe20000000000 */
[----:B------:R-:W-:Y:S01]  /*1e20*/  UIADD3 UR32, UR52, 0x800, URZ ;  /* 0x0000080034207890 */ /* 0x000fe2000fffe03f */
[----:B------:R-:W-:Y:S01]  /*1e30*/  ISETP.GT.AND P0, PT, R6, 0x60, PT ;  /* 0x000000600600780c */ /* 0x000fe20003f04270 */
[----:B------:R-:W-:Y:S01]  /*1e40*/  UIADD3 UR34, UR54, 0x800, URZ ;  /* 0x0000080036227890 */ /* 0x000fe2000fffe03f */
[--C-:B------:R-:W-:Y:S01]  /*1e50*/  IMAD.MOV.U32 R146, RZ, RZ, R151.reuse ;  /* 0x000000ffff927224 */ /* 0x100fe200078e0097 */
[----:B------:R-:W-:Y:S01]  /*1e60*/  UMOV UR33, 0x40000040 ;  /* 0x4000004000217882 */ /* 0x000fe20000000000 */
[----:B------:R-:W-:Y:S01]  /*1e70*/  UMOV UR35, 0x40000040 ;  /* 0x4000004000237882 */ /* 0x000fe20000000000 */
[----:B------:R-:W-:Y:S01]  /*1e80*/  UIADD3 UR36, UR52, 0x802, URZ ;  /* 0x0000080234247890 */ /* 0x000fe2000fffe03f */
[--C-:B------:R-:W-:Y:S01]  /*1e90*/  IMAD.MOV.U32 R145, RZ, RZ, R151.reuse ;  /* 0x000000ffff917224 */ /* 0x100fe200078e0097 */
        /* <DEDUP_REMOVED lines=16> */
[----:B------:R-:W-:Y:S01]  /*1fa0*/  ULDC UR4, c[0x0][0x988] ;  /* 0x0002620000047ab9 */ /* 0x000fe20000000800 */
        /* <DEDUP_REMOVED lines=21> */
[----:B------:R-:W-:Y:S01]  /*2100*/  IMAD.MOV.U32 R92, RZ, RZ, R151 ;  /* 0x000000ffff5c7224 */ /* 0x000fe200078e0097 */
        /* <DEDUP_REMOVED lines=37> */
[----:B01----:R-:W-:-:S02]  /*2360*/  FMNMX.FTZ R4, R111, R113, !PT ;  /* 0x000000716f047209 */ /* 0x003fc40007810000 */
        /* <DEDUP_REMOVED lines=103> */
[C---:B------:R-:W-:Y:S02]  /*29e0*/  ISETP.GT.AND P6, PT, R6.reuse, 0x79, PT ;  /* 0x000000790600780c */ /* 0x040fe40003fc4270 */
        /* <DEDUP_REMOVED lines=17> */
[----:B------:R-:W-:Y:S01]  /*2b00*/  ISETP.NE.AND P1, PT, R88, RZ, PT ;  /* 0x000000ff5800720c */ /* 0x000fe20003f25270 */
[--C-:B------:R-:W-:Y:S01]  /*2b10*/  IMAD.MOV.U32 R88, RZ, RZ, R151.reuse ;  /* 0x000000ffff587224 */ /* 0x100fe200078e0097 */
[----:B------:R-:W-:Y:S01]  /*2b20*/  ISETP.NE.AND P0, PT, R90, RZ, PT ;  /* 0x000000ff5a00720c */ /* 0x000fe20003f05270 */
[----:B------:R-:W-:Y:S01]  /*2b30*/  IMAD.MOV.U32 R90, RZ, RZ, R151 ;  /* 0x000000ffff5a7224 */ /* 0x000fe200078e0097 */
[----:B0-----:R-:W-:-:S02]  /*2b40*/  FMNMX.FTZ R10, R8, R3, !PT ;  /* 0x00000003080a7209 */ /* 0x001fc40007810000 */
[----:B------:R-:W-:-:S03]  /*2b50*/  FMNMX.FTZ R8, R11, R27, !PT ;  /* 0x0000001b0b087209 */ /* 0x000fc60007810000 */
[----:B------:R-:W0:Y:S01]  /*2b60*/  SHFL.BFLY PT, R3, R10, 0x1, 0x1f ;  /* 0x0c201f000a037f89 */ /* 0x000e2200000e0000 */
[----:B------:R-:W-:-:S03]  /*2b70*/  FMNMX.FTZ R8, R13, R8, !PT ;  /* 0x000000080d087209 */ /* 0x000fc60007810000 */
[----:B------:R-:W-:Y:S01]  /*2b80*/  @!P1 VIADD R5, R5, 0x34840 ;  /* 0x0003484005059836 */ /* 0x000fe20000000000 */
[----:B------:R-:W-:-:S04]  /*2b90*/  FMNMX.FTZ R8, R31, R8, !PT ;  /* 0x000000081f087209 */ /* 0x000fc80007810000 */
[----:B------:R-:W-:Y:S02]  /*2ba0*/  @!P1 PRMT R5, RZ, 0x654, R5 ;  /* 0x00000654ff059816 */ /* 0x000fe40000000005 */
[----:B------:R-:W-:Y:S02]  /*2bb0*/  FMNMX.FTZ R8, R15, R8, !PT ;  /* 0x000000080f087209 */ /* 0x000fe40007810000 */
[----:B------:R1:W-:Y:S02]  /*2bc0*/  @!P1 SYNCS.ARRIVE.TRANS64.RED.A1T0 RZ, [R5+URZ], RZ ;  /* 0x000000ff05ff99a7 */ /* 0x0003e4000810043f */
        /* <DEDUP_REMOVED lines=18> */
[-CC-:B------:R-:W-:Y:S01]  /*2cf0*/  FFMA.FTZ R168, R125, R4.reuse, -R6.reuse ;  /* 0x000000047da87223 */ /* 0x180fe20000010806 */
[----:B------:R-:W-:Y:S01]  /*2d00*/  FSEL R123, R82, -INF , P3 ;  /* 0xff800000527b7808 */ /* 0x000fe20001800000 */
[--C-:B------:R-:W-:Y:S01]  /*2d10*/  FFMA.FTZ R154, R9, R4, -R6.reuse ;  /* 0x00000004099a7223 */ /* 0x100fe20000010806 */
[----:B------:R-:W-:Y:S01]  /*2d20*/  FMNMX.FTZ R8, R37, R8, !PT ;  /* 0x0000000825087209 */ /* 0x000fe20007810000 */
[----:B------:R0:W-:Y:S01]  /*2d30*/  MUFU.EX2 R79, R10 ;  /* 0x0000000a004f7308 */ /* 0x0001e20000000800 */
[----:B------:R-:W-:Y:S01]  /*2d40*/  FSEL R91, R86, -INF , P5 ;  /* 0xff800000565b7808 */ /* 0x000fe20002800000 */
[--C-:B------:R-:W-:Y:S01]  /*2d50*/  FFMA.FTZ R180, R111, R4, -R6.reuse ;  /* 0x000000046fb47223 */ /* 0x100fe20000010806 */
[----:B------:R-:W-:Y:S01]  /*2d60*/  FMNMX.FTZ R8, R55, R8, !PT ;  /* 0x0000000837087209 */ /* 0x000fe20007810000 */
[-CC-:B------:R-:W-:Y:S01]  /*2d70*/  FFMA.FTZ R77, R113, R4.reuse, -R6.reuse ;  /* 0x00000004714d7223 */ /* 0x180fe20000010806 */
[----:B------:R-:W-:Y:S01]  /*2d80*/  FSEL R125, R87, -INF , P6 ;  /* 0xff800000577d7808 */ /* 0x000fe20003000000 */
[--C-:B------:R-:W-:Y:S01]  /*2d90*/  FFMA.FTZ R182, R115, R4, -R6.reuse ;  /* 0x0000000473b67223 */ /* 0x100fe20000010806 */
[----:B------:R-:W-:Y:S01]  /*2da0*/  FMNMX.FTZ R8, R41, R8, !PT ;  /* 0x0000000829087209 */ /* 0x000fe20007810000 */
[----:B------:R-:W-:Y:S01]  /*2db0*/  MUFU.EX2 R180, R180 ;  /* 0x000000b400b47308 */ /* 0x000fe20000000800 */
        /* <DEDUP_REMOVED lines=33> */
[----:B------:R-:W-:Y:S01]  /*2fd0*/  FFMA.FTZ R85, R85, R4, -R6 ;  /* 0x0000000455557223 */ /* 0x000fe20000010806 */
[----:B------:R-:W-:Y:S01]  /*2fe0*/  FMNMX.FTZ R8, R75, R8, !PT ;  /* 0x000000084b087209 */ /* 0x000fe20007810000 */
[----:B------:R-:W4:Y:S01]  /*2ff0*/  MUFU.EX2 R81, R81 ;  /* 0x0000005100517308 */ /* 0x000f220000000800 */
[----:B------:R-:W-:-:S02]  /*3000*/  IMAD.MOV.U32 R141, RZ, RZ, R151 ;  /* 0x000000ffff8d7224 */ /* 0x000fc400078e0097 */
[----:B------:R-:W-:Y:S01]  /*3010*/  FMNMX.FTZ R8, R73, R8, !PT ;  /* 0x0000000849087209 */ /* 0x000fe20007810000 */
[--C-:B------:R-:W-:Y:S02]  /*3020*/  IMAD.MOV.U32 R139, RZ, RZ, R151.reuse ;  /* 0x000000ffff8b7224 */ /* 0x100fe400078e0097 */
[--C-:B------:R-:W-:Y:S01]  /*3030*/  IMAD.MOV.U32 R137, RZ, RZ, R151.reuse ;  /* 0x000000ffff897224 */ /* 0x100fe200078e0097 */
[----:B------:R-:W-:Y:S01]  /*3040*/  FMNMX.FTZ R8, R121, R8, !PT ;  /* 0x0000000879087209 */ /* 0x000fe20007810000 */
[----:B------:R-:W5:Y:S01]  /*3050*/  MUFU.EX2 R176, R176 ;  /* 0x000000b000b07308 */ /* 0x000f620000000800 */
[--C-:B------:R-:W-:Y:S02]  /*3060*/  IMAD.MOV.U32 R135, RZ, RZ, R151.reuse ;  /* 0x000000ffff877224 */ /* 0x100fe400078e0097 */
[----:B------:R-:W-:Y:S01]  /*3070*/  FMNMX.FTZ R8, R123, R8, !PT ;  /* 0x000000087b087209 */ /* 0x000fe20007810000 */
[--C-:B------:R-:W-:Y:S02]  /*3080*/  IMAD.MOV.U32 R133, RZ, RZ, R151.reuse ;  /* 0x000000ffff857224 */ /* 0x100fe400078e0097 */
[--C-:B------:R-:W-:Y:S01]  /*3090*/  IMAD.MOV.U32 R131, RZ, RZ, R151.reuse ;  /* 0x000000ffff837224 */ /* 0x100fe200078e0097 */
[----:B------:R-:W-:Y:S01]  /*30a0*/  FMNMX.FTZ R8, R83, R8, !PT ;  /* 0x0000000853087209 */ /* 0x000fe20007810000 */
[----:B------:R-:W1:Y:S01]  /*30b0*/  MUFU.EX2 R111, R111 ;  /* 0x0000006f006f7308 */ /* 0x000e620000000800 */
[----:B------:R-:W-:-:S02]  /*30c0*/  IMAD.MOV.U32 R129, RZ, RZ, R151 ;  /* 0x000000ffff817224 */ /* 0x000fc400078e0097 */
[----:B------:R-:W-:Y:S01]  /*30d0*/  FMNMX.FTZ R8, R91, R8, !PT ;  /* 0x000000085b087209 */ /* 0x000fe20007810000 */
[--C-:B------:R-:W-:Y:S02]  /*30e0*/  IMAD.MOV.U32 R127, RZ, RZ, R151.reuse ;  /* 0x000000ffff7f7224 */ /* 0x100fe400078e0097 */
[--C-:B------:R-:W-:Y:S01]  /*30f0*/  IMAD.MOV.U32 R109, RZ, RZ, R151.reuse ;  /* 0x000000ffff6d7224 */ /* 0x100fe200078e0097 */
[----:B------:R-:W-:Y:S01]  /*3100*/  FMNMX.FTZ R8, R125, R8, !PT ;  /* 0x000000087d087209 */ /* 0x000fe20007810000 */
[----:B------:R-:W1:Y:S01]  /*3110*/  MUFU.EX2 R178, R178 ;  /* 0x000000b200b27308 */ /* 0x000e620000000800 */
[--C-:B------:R-:W-:Y:S02]  /*3120*/  IMAD.MOV.U32 R107, RZ, RZ, R151.reuse ;  /* 0x000000ffff6b7224 */ /* 0x100fe400078e0097 */
[--C-:B------:R-:W-:Y:S01]  /*3130*/  IMAD.MOV.U32 R105, RZ, RZ, R151.reuse ;  /* 0x000000ffff697224 */ /* 0x100fe200078e0097 */
[----:B------:R-:W0:Y:S01]  /*3140*/  SHFL.BFLY PT, R9, R8, 0x2, 0x1f ;  /* 0x0c401f0008097f89 */ /* 0x000e2200000e0000 */
[----:B------:R-:W-:-:S02]  /*3150*/  IMAD.MOV.U32 R103, RZ, RZ, R151 ;  /* 0x000000ffff677224 */ /* 0x000fc400078e0097 */
[--C-:B------:R-:W-:Y:S01]  /*3160*/  IMAD.MOV.U32 R101, RZ, RZ, R151.reuse ;  /* 0x000000ffff657224 */ /* 0x100fe200078e0097 */
[----:B------:R-:W1:Y:S01]  /*3170*/  MUFU.EX2 R113, R113 ;  /* 0x0000007100717308 */ /* 0x000e620000000800 */
[--C-:B------:R-:W-:Y:S02]  /*3180*/  IMAD.MOV.U32 R99, RZ, RZ, R151.reuse ;  /* 0x000000ffff637224 */ /* 0x100fe400078e0097 */
[----:B------:R-:W-:-:S05]  /*3190*/  IMAD.MOV.U32 R97, RZ, RZ, R151 ;  /* 0x000000ffff617224 */ /* 0x000fca00078e0097 */
        /* <DEDUP_REMOVED lines=13> */
[-CC-:B------:R-:W-:Y:S01]  /*3270*/  FFMA.FTZ R181, R11, R4.reuse, -R6.reuse ;  /* 0x000000040bb57223 */ /* 0x180fe20000010806 */
[-CC-:B------:R-:W-:Y:S01]  /*3280*/  FFMA.FTZ R8, R27, R4.reuse, -R6.reuse ;  /* 0x000000041b087223 */ /* 0x180fe20000010806 */
[-CC-:B------:R-:W-:Y:S01]  /*3290*/  FFMA.FTZ R183, R13, R4.reuse, -R6.reuse ;  /* 0x000000040db77223 */ /* 0x180fe20000010806 */
[----:B--2---:R-:W-:Y:S01]  /*32a0*/  FADD.FTZ R11, R180, R77 ;  /* 0x0000004db40b7221 */ /* 0x004fe20000010000 */
[-CC-:B------:R-:W-:Y:S01]  /*32b0*/  FFMA.FTZ R10, R31, R4.reuse, -R6.reuse ;  /* 0x000000041f0a7223 */ /* 0x180fe20000010806 */
[-CC-:B------:R-:W-:Y:S01]  /*32c0*/  FFMA.FTZ R177, R15, R4.reuse, -R6.reuse ;  /* 0x000000040fb17223 */ /* 0x180fe20000010806 */
[----:B------:R-:W-:Y:S01]  /*32d0*/  MUFU.EX2 R181, R181 ;  /* 0x000000b500b57308 */ /* 0x000fe20000000800 */
[----:B---3--:R-:W-:Y:S01]  /*32e0*/  FADD.FTZ R30, R182, R11 ;  /* 0x0000000bb61e7221 */ /* 0x008fe20000010000 */
[-CC-:B------:R-:W-:Y:S01]  /*32f0*/  FFMA.FTZ R12, R35, R4.reuse, -R6.reuse ;  /* 0x00000004230c7223 */ /* 0x180fe20000010806 */
[-CC-:B------:R-:W-:Y:S01]  /*3300*/  FFMA.FTZ R179, R21, R4.reuse, -R6.reuse ;  /* 0x0000000415b37223 */ /* 0x180fe20000010806 */
[-C--:B------:R-:W-:Y:S01]  /*3310*/  FFMA.FTZ R14, R39, R4.reuse, -R6 ;  /* 0x00000004270e7223 */ /* 0x080fe20000010806 */
[----:B----4-:R-:W-:Y:S01]  /*3320*/  FADD.FTZ R11, R81, R30 ;  /* 0x0000001e510b7221 */ /* 0x010fe20000010000 */
[-CC-:B------:R-:W-:Y:S01]  /*3330*/  FFMA.FTZ R173, R25, R4.reuse, -R6.reuse ;  /* 0x0000000419ad7223 */ /* 0x180fe20000010806 */
[-CC-:B------:R-:W-:Y:S01]  /*3340*/  FFMA.FTZ R20, R43, R4.reuse, -R6.reuse ;  /* 0x000000042b147223 */ /* 0x180fe20000010806 */
[----:B------:R-:W0:Y:S01]  /*3350*/  MUFU.EX2 R8, R8 ;  /* 0x0000000800087308 */ /* 0x000e220000000800 */
[----:B-----5:R-:W-:Y:S01]  /*3360*/  FADD.FTZ R32, R176, R11 ;  /* 0x0000000bb0207221 */ /* 0x020fe20000010000 */
[-CC-:B------:R-:W-:Y:S01]  /*3370*/  FFMA.FTZ R175, R29, R4.reuse, -R6.reuse ;  /* 0x000000041daf7223 */ /* 0x180fe20000010806 */
[-CC-:B------:R-:W-:Y:S01]  /*3380*/  FFMA.FTZ R24, R47, R4.reuse, -R6.reuse ;  /* 0x000000042f187223 */ /* 0x180fe20000010806 */
[-C--:B------:R-:W-:Y:S01]  /*3390*/  FFMA.FTZ R169, R33, R4.reuse, -R6 ;  /* 0x0000000421a97223 */ /* 0x080fe20000010806 */
[----:B-1----:R-:W-:Y:S01]  /*33a0*/  FADD.FTZ R11, R111, R32 ;  /* 0x000000206f0b7221 */ /* 0x002fe20000010000 */
[-CC-:B------:R-:W-:Y:S01]  /*33b0*/  FFMA.FTZ R26, R51, R4.reuse, -R6.reuse ;  /* 0x00000004331a7223 */ /* 0x180fe20000010806 */
[-CC-:B------:R-:W-:Y:S01]  /*33c0*/  FFMA.FTZ R171, R37, R4.reuse, -R6.reuse ;  /* 0x0000000425ab7223 */ /* 0x180fe20000010806 */
[----:B------:R-:W1:Y:S01]  /*33d0*/  MUFU.EX2 R183, R183 ;  /* 0x000000b700b77308 */ /* 0x000e620000000800 */
[----:B------:R-:W-:Y:S01]  /*33e0*/  FADD.FTZ R34, R178, R11 ;  /* 0x0000000bb2227221 */ /* 0x000fe20000010000 */
[-CC-:B------:R-:W-:Y:S01]  /*33f0*/  FFMA.FTZ R28, R55, R4.reuse, -R6.reuse ;  /* 0x00000004371c7223 */ /* 0x180fe20000010806 */
[-CC-:B------:R-:W-:Y:S01]  /*3400*/  FFMA.FTZ R153, R41, R4.reuse, -R6.reuse ;  /* 0x0000000429997223 */ /* 0x180fe20000010806 */
[-C--:B------:R-:W-:Y:S01]  /*3410*/  FFMA.FTZ R30, R59, R4.reuse, -R6 ;  /* 0x000000043b1e7223 */ /* 0x080fe20000010806 */
[----:B------:R-:W-:Y:S01]  /*3420*/  FADD.FTZ R13, R113, R34 ;  /* 0x00000022710d7221 */ /* 0x000fe20000010000 */
[-CC-:B------:R-:W-:Y:S01]  /*3430*/  FFMA.FTZ R45, R45, R4.reuse, -R6.reuse ;  /* 0x000000042d2d7223 */ /* 0x180fe20000010806 */
[-C--:B------:R-:W-:Y:S01]  /*3440*/  FFMA.FTZ R63, R63, R4.reuse, -R6 ;  /* 0x000000043f3f7223 */ /* 0x080fe20000010806 */
[----:B------:R-:W2:Y:S01]  /*3450*/  MUFU.EX2 R10, R10 ;  /* 0x0000000a000a7308 */ /* 0x000ea20000000800 */
[----:B0-----:R-:W-:Y:S01]  /*3460*/  FADD.FTZ R32, R181, R8 ;  /* 0x00000008b5207221 */ /* 0x001fe20000010000 */
[----:B------:R-:W-:Y:S01]  /*3470*/  FADD.FTZ R36, R172, R13 ;  /* 0x0000000dac247221 */ /* 0x000fe20000010000 */
[-CC-:B------:R-:W-:Y:S01]  /*3480*/  FFMA.FTZ R49, R49, R4.reuse, -R6.reuse ;  /* 0x0000000431317223 */ /* 0x180fe20000010806 */
[-CC-:B------:R-:W-:Y:S01]  /*3490*/  FFMA.FTZ R67, R67, R4.reuse, -R6.reuse ;  /* 0x0000000443437223 */ /* 0x180fe20000010806 */
[-C--:B------:R-:W-:Y:S01]  /*34a0*/  FFMA.FTZ R53, R53, R4.reuse, -R6 ;  /* 0x0000000435357223 */ /* 0x080fe20000010806 */
[----:B------:R-:W-:Y:S01]  /*34b0*/  FADD.FTZ R13, R115, R36 ;  /* 0x00000024730d7221 */ /* 0x000fe20000010000 */
[-C--:B------:R-:W-:Y:S01]  /*34c0*/  FFMA.FTZ R71, R71, R4.reuse, -R6 ;  /* 0x0000000447477223 */ /* 0x080fe20000010806 */
[----:B------:R-:W0:Y:S01]  /*34d0*/  MUFU.EX2 R177, R177 ;  /* 0x000000b100b17308 */ /* 0x000e220000000800 */
[----:B-1----:R-:W-:Y:S01]  /*34e0*/  FADD.FTZ R11, R183, R32 ;  /* 0x00000020b70b7221 */ /* 0x002fe20000010000 */
[----:B------:R-:W-:Y:S01]  /*34f0*/  FADD.FTZ R36, R174, R13 ;  /* 0x0000000dae247221 */ /* 0x000fe20000010000 */
[-CC-:B------:R-:W-:Y:S01]  /*3500*/  FFMA.FTZ R69, R69, R4.reuse, -R6.reuse ;  /* 0x0000000445457223 */ /* 0x180fe20000010806 */
[-CC-:B------:R-:W-:Y:S01]  /*3510*/  FFMA.FTZ R75, R75, R4.reuse, -R6.reuse ;  /* 0x000000044b4b7223 */ /* 0x180fe20000010806 */
[-C--:B------:R-:W-:Y:S01]  /*3520*/  FFMA.FTZ R73, R73, R4.reuse, -R6 ;  /* 0x0000000449497223 */ /* 0x080fe20000010806 */
[----:B------:R-:W-:Y:S01]  /*3530*/  FADD.FTZ R13, R117, R36 ;  /* 0x00000024750d7221 */ /* 0x000fe20000010000 */
[-CC-:B------:R-:W-:Y:S01]  /*3540*/  FFMA.FTZ R121, R121, R4.reuse, -R6.reuse ;  /* 0x0000000479797223 */ /* 0x180fe20000010806 */
[----:B------:R-:W1:Y:S01]  /*3550*/  MUFU.EX2 R12, R12 ;  /* 0x0000000c000c7308 */ /* 0x000e620000000800 */
[----:B--2---:R-:W-:Y:S01]  /*3560*/  FADD.FTZ R34, R10, R11 ;  /* 0x0000000b0a227221 */ /* 0x004fe20000010000 */
[----:B------:R-:W-:Y:S01]  /*3570*/  FADD.FTZ R38, R168, R13 ;  /* 0x0000000da8267221 */ /* 0x000fe20000010000 */
[-CC-:B------:R-:W-:Y:S01]  /*3580*/  FFMA.FTZ R123, R123, R4.reuse, -R6.reuse ;  /* 0x000000047b7b7223 */ /* 0x180fe20000010806 */
[-CC-:B------:R-:W-:Y:S01]  /*3590*/  FFMA.FTZ R83, R83, R4.reuse, -R6.reuse ;  /* 0x0000000453537223 */ /* 0x180fe20000010806 */
[-C--:B------:R-:W-:Y:S01]  /*35a0*/  FFMA.FTZ R91, R91, R4.reuse, -R6 ;  /* 0x000000045b5b7223 */ /* 0x080fe20000010806 */
[----:B------:R-:W-:Y:S01]  /*35b0*/  FADD.FTZ R13, R119, R38 ;  /* 0x00000026770d7221 */ /* 0x000fe20000010000 */
[----:B------:R-:W-:Y:S01]  /*35c0*/  FFMA.FTZ R125, R125, R4, -R6 ;  /* 0x000000047d7d7223 */ /* 0x000fe20000010806 */
[----:B------:R-:W2:Y:S01]  /*35d0*/  MUFU.EX2 R179, R179 ;  /* 0x000000b300b37308 */ /* 0x000ea20000000800 */
[----:B0-----:R-:W-:Y:S01]  /*35e0*/  FADD.FTZ R11, R177, R34 ;  /* 0x00000022b10b7221 */ /* 0x001fe20000010000 */
[----:B------:R-:W-:Y:S01]  /*35f0*/  FADD.FTZ R38, R170, R13 ;  /* 0x0000000daa267221 */ /* 0x000fe20000010000 */
[----:B------:R-:W-:-:S02]  /*3600*/  F2FP.BF16.F32.PACK_AB R181, R8, R181 ;  /* 0x000000b508b5723e */ /* 0x000fc400000010ff */
[----:B------:R-:W-:Y:S02]  /*3610*/  F2FP.BF16.F32.PACK_AB R183, R10, R183 ;  /* 0x000000b70ab7723e */ /* 0x000fe400000010ff */
[----:B------:R-:W-:Y:S01]  /*3620*/  F2FP.BF16.F32.PACK_AB R176, R111, R176 ;  /* 0x000000b06fb0723e */ /* 0x000fe200000010ff */
[----:B------:R-:W0:Y:S01]  /*3630*/  MUFU.EX2 R14, R14 ;  /* 0x0000000e000e7308 */ /* 0x000e220000000800 */
[C---:B-1----:R-:W-:Y:S01]  /*3640*/  FADD.FTZ R34, R12.reuse, R11 ;  /* 0x0000000b0c227221 */ /* 0x042fe20000010000 */
[----:B------:R-:W-:Y:S01]  /*3650*/  F2FP.BF16.F32.PACK_AB R177, R12, R177 ;  /* 0x000000b10cb1723e */ /* 0x000fe200000010ff */
[----:B------:R-:W-:Y:S01]  /*3660*/  VIADD R12, R94, 0xfffffffe ;  /* 0xfffffffe5e0c7836 */ /* 0x000fe20000000000 */
[----:B------:R-:W-:Y:S01]  /*3670*/  F2FP.BF16.F32.PACK_AB R178, R113, R178 ;  /* 0x000000b271b2723e */ /* 0x000fe200000010ff */
[--C-:B------:R-:W-:Y:S01]  /*3680*/  IMAD.MOV.U32 R113, RZ, RZ, R151.reuse ;  /* 0x000000ffff717224 */ /* 0x100fe200078e0097 */
[----:B------:R-:W-:Y:S01]  /*3690*/  F2FP.BF16.F32.PACK_AB R172, R115, R172 ;  /* 0x000000ac73ac723e */ /* 0x000fe200000010ff */
[--C-:B------:R-:W-:Y:S01]  /*36a0*/  IMAD.MOV.U32 R115, RZ, RZ, R151.reuse ;  /* 0x000000ffff737224 */ /* 0x100fe200078e0097 */
[----:B------:R-:W1:Y:S01]  /*36b0*/  MUFU.EX2 R173, R173 ;  /* 0x000000ad00ad7308 */ /* 0x000e620000000800 */
[----:B--2---:R-:W-:Y:S01]  /*36c0*/  FADD.FTZ R11, R179, R34 ;  /* 0x00000022b30b7221 */ /* 0x004fe20000010000 */
[----:B------:R-:W-:Y:S01]  /*36d0*/  ISETP.GE.AND P2, PT, R12, R17, PT ;  /* 0x000000110c00720c */ /* 0x000fe20003f46270 */
[--C-:B------:R-:W-:Y:S01]  /*36e0*/  IMAD.MOV.U32 R111, RZ, RZ, R151.reuse ;  /* 0x000000ffff6f7224 */ /* 0x100fe200078e0097 */
[----:B------:R-:W-:Y:S01]  /*36f0*/  F2FP.BF16.F32.PACK_AB R174, R117, R174 ;  /* 0x000000ae75ae723e */ /* 0x000fe200000010ff */
[--C-:B------:R-:W-:Y:S01]  /*3700*/  IMAD.MOV.U32 R117, RZ, RZ, R151.reuse ;  /* 0x000000ffff757224 */ /* 0x100fe200078e0097 */
[----:B------:R-:W-:Y:S01]  /*3710*/  F2FP.BF16.F32.PACK_AB R168, R119, R168 ;  /* 0x000000a877a8723e */ /* 0x000fe200000010ff */
[----:B------:R-:W-:Y:S01]  /*3720*/  IMAD.MOV.U32 R119, RZ, RZ, R151 ;  /* 0x000000ffff777224 */ /* 0x000fe200078e0097 */
[----:B------:R-:W2:Y:S01]  /*3730*/  MUFU.EX2 R20, R20 ;  /* 0x0000001400147308 */ /* 0x000ea20000000800 */
[----:B0-----:R-:W-:Y:S01]  /*3740*/  FADD.FTZ R36, R14, R11 ;  /* 0x0000000b0e247221 */ /* 0x001fe20000010000 */
[----:B------:R-:W-:Y:S01]  /*3750*/  F2FP.BF16.F32.PACK_AB R180, R77, R180 ;  /* 0x000000b44db4723e */ /* 0x000fe200000010ff */
[----:B------:R-:W-:Y:S01]  /*3760*/  IMAD.MOV.U32 R94, RZ, RZ, R151 ;  /* 0x000000ffff5e7224 */ /* 0x000fe200078e0097 */
[----:B------:R-:W-:-:S02]  /*3770*/  F2FP.BF16.F32.PACK_AB R182, R81, R182 ;  /* 0x000000b651b6723e */ /* 0x000fc400000010ff */
[----:B------:R-:W-:Y:S02]  /*3780*/  F2FP.BF16.F32.PACK_AB R170, R79, R170 ;  /* 0x000000aa4faa723e */ /* 0x000fe400000010ff */
[----:B------:R-:W0:Y:S01]  /*3790*/  MUFU.EX2 R175, R175 ;  /* 0x000000af00af7308 */ /* 0x000e220000000800 */
[----:B-1----:R-:W-:Y:S01]  /*37a0*/  FADD.FTZ R11, R173, R36 ;  /* 0x00000024ad0b7221 */ /* 0x002fe20000010000 */
[----:B------:R-:W-:-:S06]  /*37b0*/  F2FP.BF16.F32.PACK_AB R179, R14, R179 ;  /* 0x000000b30eb3723e */ /* 0x000fcc00000010ff */
[----:B------:R-:W1:Y:S01]  /*37c0*/  MUFU.EX2 R24, R24 ;  /* 0x0000001800187308 */ /* 0x000e620000000800 */
[C---:B--2---:R-:W-:Y:S01]  /*37d0*/  FADD.FTZ R36, R20.reuse, R11 ;  /* 0x0000000b14247221 */ /* 0x044fe20000010000 */
[----:B------:R-:W-:Y:S01]  /*37e0*/  FADD.FTZ R11, R79, R38 ;  /* 0x000000264f0b7221 */ /* 0x000fe20000010000 */
[----:B------:R-:W-:-:S05]  /*37f0*/  F2FP.BF16.F32.PACK_AB R173, R20, R173 ;  /* 0x000000ad14ad723e */ /* 0x000fca00000010ff */
[----:B------:R-:W2:Y:S01]  /*3800*/  MUFU.EX2 R152, R152 ;  /* 0x0000009800987308 */ /* 0x000ea20000000800 */
[----:B0-----:R-:W-:-:S07]  /*3810*/  FADD.FTZ R5, R175, R36 ;  /* 0x00000024af057221 */ /* 0x001fce0000010000 */
[----:B------:R-:W0:Y:S01]  /*3820*/  MUFU.EX2 R169, R169 ;  /* 0x000000a900a97308 */ /* 0x000e220000000800 */
[C---:B-1----:R-:W-:Y:S01]  /*3830*/  FADD.FTZ R38, R24.reuse, R5 ;  /* 0x0000000518267221 */ /* 0x042fe20000010000 */
[----:B------:R-:W-:-:S06]  /*3840*/  F2FP.BF16.F32.PACK_AB R175, R24, R175 ;  /* 0x000000af18af723e */ /* 0x000fcc00000010ff */
[----:B------:R-:W1:Y:S01]  /*3850*/  MUFU.EX2 R57, R57 ;  /* 0x0000003900397308 */ /* 0x000e620000000800 */
[----:B--2---:R-:W-:-:S07]  /*3860*/  FADD.FTZ R40, R152, R11 ;  /* 0x0000000b98287221 */ /* 0x004fce0000010000 */
[----:B------:R-:W2:Y:S01]  /*3870*/  MUFU.EX2 R26, R26 ;  /* 0x0000001a001a7308 */ /* 0x000ea20000000800 */
[----:B0-----:R-:W-:-:S07]  /*3880*/  FADD.FTZ R5, R169, R38 ;  /* 0x00000026a9057221 */ /* 0x001fce0000010000 */
[----:B------:R-:W0:Y:S01]  /*3890*/  MUFU.EX2 R154, R154 ;  /* 0x0000009a009a7308 */ /* 0x000e220000000800 */
[C---:B-1----:R-:W-:Y:S01]  /*38a0*/  FADD.FTZ R11, R57.reuse, R40 ;  /* 0x00000028390b7221 */ /* 0x042fe20000010000 */
[----:B------:R-:W-:-:S06]  /*38b0*/  F2FP.BF16.F32.PACK_AB R152, R57, R152 ;  /* 0x000000983998723e */ /* 0x000fcc00000010ff */
[----:B------:R-:W1:Y:S01]  /*38c0*/  MUFU.EX2 R171, R171 ;  /* 0x000000ab00ab7308 */ /* 0x000e620000000800 */
[C---:B--2---:R-:W-:Y:S01]  /*38d0*/  FADD.FTZ R38, R26.reuse, R5 ;  /* 0x000000051a267221 */ /* 0x044fe20000010000 */
[----:B------:R-:W-:-:S06]  /*38e0*/  F2FP.BF16.F32.PACK_AB R169, R26, R169 ;  /* 0x000000a91aa9723e */ /* 0x000fcc00000010ff */
[----:B------:R-:W2:Y:S01]  /*38f0*/  MUFU.EX2 R61, R61 ;  /* 0x0000003d003d7308 */ /* 0x000ea20000000800 */
[----:B0-----:R-:W-:-:S07]  /*3900*/  FADD.FTZ R40, R154, R11 ;  /* 0x0000000b9a287221 */ /* 0x001fce0000010000 */
[----:B------:R-:W0:Y:S01]  /*3910*/  MUFU.EX2 R28, R28 ;  /* 0x0000001c001c7308 */ /* 0x000e220000000800 */
[----:B-1----:R-:W-:-:S07]  /*3920*/  FADD.FTZ R5, R171, R38 ;  /* 0x00000026ab057221 */ /* 0x002fce0000010000 */
[----:B------:R-:W1:Y:S01]  /*3930*/  MUFU.EX2 R156, R156 ;  /* 0x0000009c009c7308 */ /* 0x000e620000000800 */
[C---:B--2---:R-:W-:Y:S01]  /*3940*/  FADD.FTZ R11, R61.reuse, R40 ;  /* 0x000000283d0b7221 */ /* 0x044fe20000010000 */
[----:B------:R-:W-:-:S06]  /*3950*/  F2FP.BF16.F32.PACK_AB R154, R61, R154 ;  /* 0x0000009a3d9a723e */ /* 0x000fcc00000010ff */
[----:B------:R-:W2:Y:S01]  /*3960*/  MUFU.EX2 R153, R153 ;  /* 0x0000009900997308 */ /* 0x000ea20000000800 */
[C---:B0-----:R-:W-:Y:S01]  /*3970*/  FADD.FTZ R6, R28.reuse, R5 ;  /* 0x000000051c067221 */ /* 0x041fe20000010000 */
[----:B------:R-:W-:-:S06]  /*3980*/  F2FP.BF16.F32.PACK_AB R171, R28, R171 ;  /* 0x000000ab1cab723e */ /* 0x000fcc00000010ff */
[----:B------:R-:W0:Y:S01]  /*3990*/  MUFU.EX2 R65, R65 ;  /* 0x0000004100417308 */ /* 0x000e220000000800 */
[----:B-1----:R-:W-:-:S07]  /*39a0*/  FADD.FTZ R40, R156, R11 ;  /* 0x0000000b9c287221 */ /* 0x002fce0000010000 */
[----:B------:R-:W1:Y:S01]  /*39b0*/  MUFU.EX2 R30, R30 ;  /* 0x0000001e001e7308 */ /* 0x000e620000000800 */
[----:B--2---:R-:W-:-:S07]  /*39c0*/  FADD.FTZ R5, R153, R6 ;  /* 0x0000000699057221 */ /* 0x004fce0000010000 */
[----:B------:R-:W2:Y:S01]  /*39d0*/  MUFU.EX2 R158, R158 ;  /* 0x0000009e009e7308 */ /* 0x000ea20000000800 */
[C---:B0-----:R-:W-:Y:S01]  /*39e0*/  FADD.FTZ R11, R65.reuse, R40 ;  /* 0x00000028410b7221 */ /* 0x041fe20000010000 */
[----:B------:R-:W-:-:S06]  /*39f0*/  F2FP.BF16.F32.PACK_AB R156, R65, R156 ;  /* 0x0000009c419c723e */ /* 0x000fcc00000010ff */
        /* <DEDUP_REMOVED lines=19> */
[----:B------:R-:W-:Y:S01]  /*3b30*/  F2FP.BF16.F32.PACK_AB R160, R89, R160 ;  /* 0x000000a059a0723e */ /* 0x000fe200000010ff */
[----:B------:R-:W-:-:S05]  /*3b40*/  IMAD.MOV.U32 R89, RZ, RZ, R151 ;  /* 0x000000ffff597224 */ /* 0x000fca00078e0097 */
        /* <DEDUP_REMOVED lines=9> */
[----:B------:R-:W-:Y:S01]  /*3be0*/  F2FP.BF16.F32.PACK_AB R162, R93, R162 ;  /* 0x000000a25da2723e */ /* 0x000fe200000010ff */
[----:B------:R-:W-:-:S05]  /*3bf0*/  IMAD.MOV.U32 R93, RZ, RZ, R151 ;  /* 0x000000ffff5d7224 */ /* 0x000fca00078e0097 */
        /* <DEDUP_REMOVED lines=9> */
[----:B------:R-:W-:Y:S01]  /*3c90*/  F2FP.BF16.F32.PACK_AB R164, R95, R164 ;  /* 0x000000a45fa4723e */ /* 0x000fe200000010ff */
[----:B------:R-:W-:-:S05]  /*3ca0*/  IMAD.MOV.U32 R95, RZ, RZ, R151 ;  /* 0x000000ffff5f7224 */ /* 0x000fca00078e0097 */
[----:B------:R1:W3:Y:S01]  /*3cb0*/  MUFU.EX2 R40, R121 ;  /* 0x0000007900287308 */ /* 0x0002e20000000800 */
[C---:B--2---:R-:W-:Y:S01]  /*3cc0*/  FADD.FTZ R44, R38.reuse, R5 ;  /* 0x00000005262c7221 */ /* 0x044fe20000010000 */
[----:B------:R-:W-:-:S06]  /*3cd0*/  F2FP.BF16.F32.PACK_AB R161, R38, R69 ;  /* 0x0000004526a1723e */ /* 0x000fcc00000010ff */
[----:B------:R-:W2:Y:S01]  /*3ce0*/  MUFU.EX2 R123, R123 ;  /* 0x0000007b007b7308 */ /* 0x000ea20000000800 */
[----:B0-----:R-:W-:Y:S01]  /*3cf0*/  FADD.FTZ R5, R73, R44 ;  /* 0x0000002c49057221 */ /* 0x001fe20000010000 */
[----:B-1----:R-:W-:-:S06]  /*3d00*/  IMAD.MOV.U32 R121, RZ, RZ, R151 ;  /* 0x000000ffff797224 */ /* 0x002fcc00078e0097 */
[----:B------:R-:W0:Y:S01]  /*3d10*/  MUFU.EX2 R42, R83 ;  /* 0x00000053002a7308 */ /* 0x000e220000000800 */
[C---:B---3--:R-:W-:Y:S01]  /*3d20*/  FADD.FTZ R10, R40.reuse, R5 ;  /* 0x00000005280a7221 */ /* 0x048fe20000010000 */
[----:B------:R-:W-:-:S06]  /*3d30*/  F2FP.BF16.F32.PACK_AB R163, R40, R73 ;  /* 0x0000004928a3723e */ /* 0x000fcc00000010ff */
[----:B------:R-:W1:Y:S01]  /*3d40*/  MUFU.EX2 R91, R91 ;  /* 0x0000005b005b7308 */ /* 0x000e620000000800 */
[----:B--2---:R-:W-:-:S07]  /*3d50*/  FADD.FTZ R5, R123, R10 ;  /* 0x0000000a7b057221 */ /* 0x004fce0000010000 */
[----:B------:R-:W2:Y:S01]  /*3d60*/  MUFU.EX2 R166, R166 ;  /* 0x000000a600a67308 */ /* 0x000ea20000000800 */
[C---:B0-----:R-:W-:Y:S01]  /*3d70*/  FADD.FTZ R10, R42.reuse, R5 ;  /* 0x000000052a0a7221 */ /* 0x041fe20000010000 */
[----:B------:R-:W-:Y:S01]  /*3d80*/  F2FP.BF16.F32.PACK_AB R165, R42, R123 ;  /* 0x0000007b2aa5723e */ /* 0x000fe200000010ff */
[----:B------:R-:W-:-:S05]  /*3d90*/  IMAD.MOV.U32 R123, RZ, RZ, R151 ;  /* 0x000000ffff7b7224 */ /* 0x000fca00078e0097 */
[----:B------:R0:W3:Y:S01]  /*3da0*/  MUFU.EX2 R8, R125 ;  /* 0x0000007d00087308 */ /* 0x0000e20000000800 */
[----:B-1----:R-:W-:Y:S01]  /*3db0*/  FADD.FTZ R5, R91, R10 ;  /* 0x0000000a5b057221 */ /* 0x002fe20000010000 */
[----:B------:R-:W-:-:S06]  /*3dc0*/  IMAD.MOV.U32 R10, RZ, RZ, 0x3f800000 ;  /* 0x3f800000ff0a7424 */ /* 0x000fcc00078e00ff */
[----:B------:R-:W1:Y:S01]  /*3dd0*/  MUFU.EX2 R85, R85 ;  /* 0x0000005500557308 */ /* 0x000e620000000800 */
[----:B--2---:R-:W-:Y:S01]  /*3de0*/  FADD.FTZ R6, R166, R11 ;  /* 0x0000000ba6067221 */ /* 0x004fe20000010000 */
[----:B0-----:R-:W-:Y:S02]  /*3df0*/  IMAD.MOV.U32 R125, RZ, RZ, R151 ;  /* 0x000000ffff7d7224 */ /* 0x001fe400078e0097 */
[C---:B---3--:R-:W-:Y:S01]  /*3e00*/  FADD.FTZ R5, R8.reuse, R5 ;  /* 0x0000000508057221 */ /* 0x048fe20000010000 */
[----:B------:R-:W-:Y:S01]  /*3e10*/  F2FP.BF16.F32.PACK_AB R167, R8, R91 ;  /* 0x0000005b08a7723e */ /* 0x000fe200000010ff */
[----:B------:R-:W-:Y:S02]  /*3e20*/  IMAD.MOV.U32 R8, RZ, RZ, 0x3f800000 ;  /* 0x3f800000ff087424 */ /* 0x000fe400078e00ff */
[----:B------:R-:W-:Y:S02]  /*3e30*/  IMAD.MOV.U32 R91, RZ, RZ, R151 ;  /* 0x000000ffff5b7224 */ /* 0x000fe400078e0097 */
[C---:B-1----:R-:W-:Y:S01]  /*3e40*/  FADD.FTZ R6, R85.reuse, R6 ;  /* 0x0000000655067221 */ /* 0x042fe20000010000 */
[----:B------:R-:W-:Y:S01]  /*3e50*/  F2FP.BF16.F32.PACK_AB R166, R85, R166 ;  /* 0x000000a655a6723e */ /* 0x000fe200000010ff */
[----:B------:R-:W-:Y:S06]  /*3e60*/  @!P2 BRA `(.L_x_183) ;  /* 0x0000002000d8a947 */ /* 0x000fec0003800000 */
[----:B------:R-:W-:Y:S01]  /*3e70*/  R2UR UR31, R2 ;  /* 0x00000000021f72ca */ /* 0x000fe200000e0000 */
[----:B------:R-:W-:Y:S01]  /*3e80*/  IMAD.MOV.U32 R11, RZ, RZ, R9 ;  /* 0x000000ffff0b7224 */ /* 0x000fe200078e0009 */
[----:B------:R-:W-:Y:S01]  /*3e90*/  CS2R R150, SRZ ;  /* 0x0000000000967805 */ /* 0x000fe2000001ff00 */
[----:B------:R-:W-:Y:S01]  /*3ea0*/  IMAD.MOV.U32 R15, RZ, RZ, R3 ;  /* 0x000000ffff0f7224 */ /* 0x000fe200078e0003 */
[----:B------:R-:W-:Y:S01]  /*3eb0*/  CS2R R146, SRZ ;  /* 0x0000000000927805 */ /* 0x000fe2000001ff00 */
[----:B------:R-:W-:Y:S01]  /*3ec0*/  IMAD.MOV.U32 R13, RZ, RZ, R16 ;  /* 0x000000ffff0d7224 */ /* 0x000fe200078e0010 */
[----:B------:R-:W-:Y:S01]  /*3ed0*/  CS2R R142, SRZ ;  /* 0x00000000008e7805 */ /* 0x000fe2000001ff00 */
[----:B------:R-:W-:Y:S01]  /*3ee0*/  IMAD.MOV.U32 R8, RZ, RZ, 0x3f800000 ;  /* 0x3f800000ff087424 */ /* 0x000fe200078e00ff */
        /* <DEDUP_REMOVED lines=28> */
[----:B------:R-:W-:-:S07]  /*40b0*/  CS2R R88, SRZ ;  /* 0x0000000000587805 */ /* 0x000fce000001ff00 */
.L_x_192:
        /* <DEDUP_REMOVED lines=8> */
.L_x_184:
[----:B------:R-:W0:Y:S01]  /*4140*/  S2UR UR6, SR_CgaCtaId ;  /* 0x00000000000679c3 */ /* 0x000e220000008800 */
[----:B------:R-:W-:Y:S01]  /*4150*/  UMOV UR5, 0x400 ;  /* 0x0000040000057882 */ /* 0x000fe20000000000 */
[----:B------:R-:W-:Y:S01]  /*4160*/  IMAD.U32 R9, RZ, RZ, UR4 ;  /* 0x00000004ff097e24 */ /* 0x000fe2000f8e00ff */
[----:B------:R-:W-:Y:S01]  /*4170*/  SHF.L.U32 R3, R16, 0x1f, RZ ;  /* 0x0000001f10037819 */ /* 0x000fe200000006ff */
[----:B0-----:R-:W-:-:S06]  /*4180*/  ULEA UR5, UR6, UR5, 0x18 ;  /* 0x0000000506057291 */ /* 0x001fcc000f8ec03f */
[----:B------:R-:W-:-:S04]  /*4190*/  IMAD.U32 R0, RZ, RZ, UR5 ;  /* 0x00000005ff007e24 */ /* 0x000fc8000f8e00ff */
[----:B------:R-:W-:-:S04]  /*41a0*/  IMAD R14, R9, 0x8, R0 ;  /* 0x00000008090e7824 */ /* 0x000fc800078e0200 */
[----:B------:R0:W1:Y:S01]  /*41b0*/  SYNCS.PHASECHK.TRANS64.TRYWAIT P2, [R14+URZ+0x34830], R3 ;  /* 0x034830030e0075a7 */ /* 0x000062000804017f */
[----:B------:R-:W-:Y:S05]  /*41c0*/  @!P0 BRA `(.L_x_185) ;  /* 0x0000000000048947 */ /* 0x000fea0003800000 */
[----:B------:R-:W-:Y:S01]  /*41d0*/  BPT.TRAP 0x1 ;  /* 0x000000040000795c */ /* 0x000fe20000300000 */
.L_x_185:
[----:B------:R-:W-:Y:S01]  /*41e0*/  IMAD R4, R2, 0xc00, R7 ;  /* 0x00000c0002047824 */ /* 0x000fe200078e0207 */
[----:B-1----:R-:W-:Y:S06]  /*41f0*/  @P2 BRA `(.L_x_186) ;  /* 0x0000000000082947 */ /* 0x002fec0003800000 */
[----:B------:R-:W1:Y:S02]  /*4200*/  SYNCS.PHASECHK.TRANS64.TRYWAIT P2, [R14+URZ+0x34830], R3 ;  /* 0x034830030e0075a7 */ /* 0x000e64000804017f */
[----:B-1----:R-:W-:Y:S05]  /*4210*/  @!P2 BRA `(.L_x_187) ;  /* 0x000000c000e8a947 */ /* 0x002fea0003800000 */
.L_x_186:
[----:B------:R-:W-:Y:S01]  /*4220*/  R2UR UR30, R4 ;  /* 0x00000000041e72ca */ /* 0x000fe200000e0000 */
[----:B------:R-:W-:Y:S01]  /*4230*/  WARPGROUP.ARRIVE ;  /* 0x00000000000079c5 */ /* 0x000fe20000000000 */
[----:B------:R-:W-:Y:S01]  /*4240*/  UMOV UR4, UR52 ;  /* 0x0000003400047c82 */ /* 0x000fe20008000000 */
[----:B------:R-:W-:Y:S01]  /*4250*/  UMOV UR5, UR53 ;  /* 0x0000003500057c82 */ /* 0x000fe20008000000 */
        /* <DEDUP_REMOVED lines=9> */
[----:B------:R-:W-:Y:S01]  /*42f0*/  UMOV UR6, UR30 ;  /* 0x0000001e00067c82 */ /* 0x000fe20008000000 */
[----:B------:R-:W-:Y:S01]  /*4300*/  UIADD3 UR10, UR30, 0x4, URZ ;  /* 0x000000041e0a7890 */ /* 0x000fe2000fffe03f */
[----:B------:R-:W-:Y:S01]  /*4310*/  HGMMA.64x128x16.F32.BF16 R24, gdesc[UR4], RZ, !UPT, gsb0 ;  /* 0x01e00000041879f0 */ /* 0x000fe2000c0018ff */
[----:B------:R-:W-:Y:S01]  /*4320*/  UIADD3 UR6, UR30, 0x2, URZ ;  /* 0x000000021e067890 */ /* 0x000fe2000fffe03f */
[-C--:B------:R-:W-:Y:S01]  /*4330*/  FMUL.FTZ R88, R88, R10.reuse ;  /* 0x0000000a58587220 */ /* 0x080fe20000410000 */
[----:B------:R-:W-:Y:S01]  /*4340*/  UMOV UR4, UR56 ;  /* 0x0000003800047c82 */ /* 0x000fe20008000000 */
[----:B------:R-:W-:Y:S01]  /*4350*/  UMOV UR5, UR57 ;  /* 0x0000003900057c82 */ /* 0x000fe20008000000 */
[----:B------:R-:W-:Y:S01]  /*4360*/  UMOV UR7, 0x40000040 ;  /* 0x4000004000077882 */ /* 0x000fe20000000000 */
        /* <DEDUP_REMOVED lines=74> */
[----:B------:R-:W-:Y:S01]  /*4810*/  HGMMA.64x128x16.F32.BF16 R24, gdesc[UR4], R24, gsb0 ;  /* 0x01e00000041879f0 */ /* 0x000fe20008001818 */
[----:B------:R-:W-:Y:S01]  /*4820*/  UIADD3 UR6, UR30, 0x406, URZ ;  /* 0x000004061e067890 */ /* 0x000fe2000fffe03f */
[----:B------:R-:W-:Y:S01]  /*4830*/  UMOV UR4, UR28 ;  /* 0x0000001c00047c82 */ /* 0x000fe20008000000 */
[----:B------:R-:W-:Y:S01]  /*4840*/  UMOV UR5, UR29 ;  /* 0x0000001d00057c82 */ /* 0x000fe20008000000 */
[----:B------:R-:W-:Y:S01]  /*4850*/  UMOV UR7, 0x40000040 ;  /* 0x4000004000077882 */ /* 0x000fe20000000000 */
        /* <DEDUP_REMOVED lines=33> */
.L_x_188:
[----:B01----:R-:W-:Y:S01]  /*4a70*/  IMAD.U32 R3, RZ, RZ, UR31 ;  /* 0x0000001fff037e24 */ /* 0x003fe2000f8e00ff */
[----:B------:R-:W-:-:S03]  /*4a80*/  SHF.L.U32 R4, R13, 0x1f, RZ ;  /* 0x0000001f0d047819 */ /* 0x000fc600000006ff */
[----:B------:R-:W-:-:S04]  /*4a90*/  IMAD R13, R3, 0x8, R0 ;  /* 0x00000008030d7824 */ /* 0x000fc800078e0200 */
[----:B------:R0:W1:Y:S01]  /*4aa0*/  SYNCS.PHASECHK.TRANS64.TRYWAIT P2, [R13+URZ+0x34850], R4 ;  /* 0x034850040d0075a7 */ /* 0x000062000804017f */
[----:B------:R-:W-:Y:S05]  /*4ab0*/  @!P0 BRA `(.L_x_189) ;  /* 0x0000000000048947 */ /* 0x000fea0003800000 */
[----:B------:R-:W-:Y:S01]  /*4ac0*/  BPT.TRAP 0x1 ;  /* 0x000000040000795c */ /* 0x000fe20000300000 */
.L_x_189:
[----:B-1----:R-:W-:Y:S05]  /*4ad0*/  @P2 BRA `(.L_x_190) ;  /* 0x0000000000082947 */ /* 0x002fea0003800000 */
[----:B------:R-:W1:Y:S02]  /*4ae0*/  SYNCS.PHASECHK.TRANS64.TRYWAIT P2, [R13+URZ+0x34850], R4 ;  /* 0x034850040d0075a7 */ /* 0x000e64000804017f */
[----:B-1----:R-:W-:Y:S05]  /*4af0*/  @!P2 BRA `(.L_x_191) ;  /* 0x000000b800c4a947 */ /* 0x002fea0003800000 */
.L_x_190:
[----:B------:R-:W-:Y:S01]  /*4b00*/  R2UR UR4, R0 ;  /* 0x00000000000472ca */ /* 0x000fe200000e0000 */
[----:B------:R-:W-:Y:S01]  /*4b10*/  WARPGROUP.ARRIVE ;  /* 0x00000000000079c5 */ /* 0x000fe20000000000 */
[----:B------:R-:W-:Y:S01]  /*4b20*/  UMOV UR7, 0x40000040 ;  /* 0x4000004000077882 */ /* 0x000fe20000000000 */
[----:B01----:R-:W-:Y:S02]  /*4b30*/  FMNMX.FTZ R4, R24, R15, !PT ;  /* 0x0000000f18047209 */ /* 0x003fe40007810000 */
[C---:B------:R-:W-:Y:S01]  /*4b40*/  ISETP.GT.AND P2, PT, R12.reuse, R17, PT ;  /* 0x000000110c00720c */ /* 0x040fe20003f44270 */
[----:B------:R-:W-:Y:S01]  /*4b50*/  VIADD R12, R12, 0xffffffff ;  /* 0xffffffff0c0c7836 */ /* 0x000fe20000000000 */
[----:B------:R-:W-:-:S04]  /*4b60*/  FMNMX.FTZ R3, R25, R4, !PT ;  /* 0x0000000419037209 */ /* 0x000fc80007810000 */
[----:B------:R-:W-:Y:S02]  /*4b70*/  FMNMX.FTZ R4, R28, R3, !PT ;  /* 0x000000031c047209 */ /* 0x000fe40007810000 */
[----:B------:R-:W-:Y:S02]  /*4b80*/  UIADD3 UR4, UR4, 0x400, URZ ;  /* 0x0000040004047890 */ /* 0x000fe4000fffe03f */
[----:B------:R-:W-:Y:S02]  /*4b90*/  FMNMX.FTZ R3, R29, R4, !PT ;  /* 0x000000041d037209 */ /* 0x000fe40007810000 */
[----:B------:R-:W-:Y:S02]  /*4ba0*/  USHF.R.U32.HI UR4, URZ, 0x4, UR4 ;  /* 0x000000043f047899 */ /* 0x000fe40008011604 */
[----:B------:R-:W-:Y:S02]  /*4bb0*/  FMNMX.FTZ R4, R32, R3, !PT ;  /* 0x0000000320047209 */ /* 0x000fe40007810000 */
[----:B------:R-:W-:-:S02]  /*4bc0*/  ULOP3.LUT UR4, UR4, 0x3fff, URZ, 0xc0, !UPT ;  /* 0x00003fff04047892 */ /* 0x000fc4000f8ec03f */
[----:B------:R-:W-:Y:S02]  /*4bd0*/  FMNMX.FTZ R3, R33, R4, !PT ;  /* 0x0000000421037209 */ /* 0x000fe40007810000 */
[----:B------:R-:W-:Y:S02]  /*4be0*/  ULOP3.LUT UR4, UR4, 0x4000000, URZ, 0xfc, !UPT ;  /* 0x0400000004047892 */ /* 0x000fe4000f8efc3f */
[----:B------:R-:W-:Y:S02]  /*4bf0*/  FMNMX.FTZ R4, R36, R3, !PT ;  /* 0x0000000324047209 */ /* 0x000fe40007810000 */
        /* <DEDUP_REMOVED lines=30> */
[----:B------:R-:W-:Y:S02]  /*4de0*/  FMNMX.FTZ R8, R85, R4, !PT ;  /* 0x0000000455087209 */ /* 0x000fe40007810000 */
[----:B------:R-:W0:Y:S03]  /*4df0*/  LDC R4, c[0x0][0x988] ;  /* 0x00026200ff047b82 */ /* 0x000e260000000800 */
[----:B------:R-:W1:Y:S02]  /*4e00*/  SHFL.BFLY PT, R3, R8, 0x2, 0x1f ;  /* 0x0c401f0008037f89 */ /* 0x000e6400000e0000 */
[----:B-1----:R-:W-:Y:S02]  /*4e10*/  FMNMX.FTZ R9, R8, R3, !PT ;  /* 0x0000000308097209 */ /* 0x002fe40007810000 */
[----:B------:R-:W-:-:S03]  /*4e20*/  FMNMX.FTZ R8, R26, R11, !PT ;  /* 0x0000000b1a087209 */ /* 0x000fc60007810000 */
[----:B------:R-:W1:Y:S01]  /*4e30*/  SHFL.BFLY PT, R10, R9, 0x1, 0x1f ;  /* 0x0c201f00090a7f89 */ /* 0x000e6200000e0000 */
[----:B------:R-:W-:Y:S02]  /*4e40*/  WARPGROUP.DEPBAR.LE gsb0, 0x0 ;  /* 0x00008000000079c5 */ /* 0x000fe40000010000 */
[----:B------:R-:W-:-:S06]  /*4e50*/  WARPGROUP.ARRIVE ;  /* 0x00000000000079c5 */ /* 0x000fcc0000000000 */
[----:B------:R-:W-:Y:S01]  /*4e60*/  HGMMA.64x128x16.F32.BF16 R88, R176, gdesc[UR4].tnspB, R88, gsb0 ;  /* 0x41e00004b0587df0 */ /* 0x000fe20008001858 */
[----:B------:R-:W-:Y:S01]  /*4e70*/  UIADD3 UR6, UR4, 0x100, URZ ;  /* 0x0000010004067890 */ /* 0x000fe2000fffe03f */
[----:B-1----:R-:W-:Y:S01]  /*4e80*/  FMNMX.FTZ R3, R9, R10, !PT ;  /* 0x0000000a09037209 */ /* 0x002fe20007810000 */
[----:B------:R-:W-:Y:S01]  /*4e90*/  UMOV UR7, 0x40000040 ;  /* 0x4000004000077882 */ /* 0x000fe20000000000 */
[----:B------:R-:W-:-:S03]  /*4ea0*/  FMNMX.FTZ R9, R27, R8, !PT ;  /* 0x000000081b097209 */ /* 0x000fc60007810000 */
[----:B------:R-:W-:Y:S01]  /*4eb0*/  FADD.FTZ R15, -R3, R15 ;  /* 0x0000000f030f7221 */ /* 0x000fe20000010100 */
[----:B------:R-:W-:-:S03]  /*4ec0*/  FMNMX.FTZ R8, R30, R9, !PT ;  /* 0x000000091e087209 */ /* 0x000fc60007810000 */
[----:B0-----:R-:W-:Y:S01]  /*4ed0*/  FMUL.FTZ R10, R15, R4 ;  /* 0x000000040f0a7220 */ /* 0x001fe20000410000 */
[----:B------:R-:W-:Y:S01]  /*4ee0*/  FMNMX.FTZ R9, R31, R8, !PT ;  /* 0x000000081f097209 */ /* 0x000fe20007810000 */
[----:B------:R-:W-:-:S03]  /*4ef0*/  FMUL.FTZ R15, R3, R4 ;  /* 0x00000004030f7220 */ /* 0x000fc60000410000 */
        /* <DEDUP_REMOVED lines=17> */
[----:B------:R-:W-:Y:S03]  /*5010*/  MUFU.EX2 R10, R10 ;  /* 0x0000000a000a7308 */ /* 0x000fe60000000800 */
[----:B------:R-:W-:-:S04]  /*5020*/  FMNMX.FTZ R9, R43, R8, !PT ;  /* 0x000000082b097209 */ /* 0x000fc80007810000 */
[----:B------:R-:W-:Y:S01]  /*5030*/  FMNMX.FTZ R8, R46, R9, !PT ;  /* 0x000000092e087209 */ /* 0x000fe20007810000 */
[----:B------:R-:W0:Y:S03]  /*5040*/  MUFU.EX2 R21, R21 ;  /* 0x0000001500157308 */ /* 0x000e260000000800 */
[----:B------:R-:W-:-:S04]  /*5050*/  FMNMX.FTZ R9, R47, R8, !PT ;  /* 0x000000082f097209 */ /* 0x000fc80007810000 */
[----:B------:R-:W-:Y:S01]  /*5060*/  FMNMX.FTZ R8, R50, R9, !PT ;  /* 0x0000000932087209 */ /* 0x000fe20007810000 */
[----:B------:R-:W1:Y:S03]  /*5070*/  MUFU.EX2 R180, R180 ;  /* 0x000000b400b47308 */ /* 0x000e660000000800 */
[----:B------:R-:W-:-:S04]  /*5080*/  FMNMX.FTZ R9, R51, R8, !PT ;  /* 0x0000000833097209 */ /* 0x000fc80007810000 */
[----:B------:R-:W-:Y:S01]  /*5090*/  FMNMX.FTZ R8, R54, R9, !PT ;  /* 0x0000000936087209 */ /* 0x000fe20007810000 */
[----:B------:R-:W-:Y:S03]  /*50a0*/  MUFU.EX2 R182, R182 ;  /* 0x000000b600b67308 */ /* 0x000fe60000000800 */
        /* <DEDUP_REMOVED lines=24> */
[----:B------:R-:W-:-:S05]  /*5230*/  FMNMX.FTZ R8, R87, R8, !PT ;  /* 0x0000000857087209 */ /* 0x000fca0007810000 */
[----:B------:R-:W2:Y:S01]  /*5240*/  SHFL.BFLY PT, R9, R8, 0x2, 0x1f ;  /* 0x0c401f0008097f89 */ /* 0x000ea200000e0000 */
[----:B------:R-:W-:Y:S02]  /*5250*/  WARPGROUP.DEPBAR.LE gsb0, 0x0 ;  /* 0x00008000000079c5 */ /* 0x000fe40000010000 */
[----:B------:R-:W-:Y:S01]  /*5260*/  WARPGROUP.ARRIVE ;  /* 0x00000000000079c5 */ /* 0x000fe20000000000 */
[-CC-:B------:R-:W-:Y:S01]  /*5270*/  FFMA.FTZ R176, R32, R4.reuse, -R15.reuse ;  /* 0x0000000420b07223 */ /* 0x180fe2000001080f */
[-CC-:B------:R-:W-:Y:S01]  /*5280*/  FFMA.FTZ R178, R36, R4.reuse, -R15.reuse ;  /* 0x0000000424b27223 */ /* 0x180fe2000001080f */
[----:B------:R-:W-:-:S03]  /*5290*/  FFMA.FTZ R32, R84, R4, -R15 ;  /* 0x0000000454207223 */ /* 0x000fc6000001080f */
[----:B------:R-:W-:Y:S01]  /*52a0*/  HGMMA.64x128x16.F32.BF16 R88, R172, gdesc[UR4].tnspB, R88, gsb0 ;  /* 0x41e00004ac587df0 */ /* 0x000fe20008001858 */
[----:B------:R-:W-:Y:S01]  /*52b0*/  UIADD3 UR6, UR4, 0x180, URZ ;  /* 0x0000018004067890 */ /* 0x000fe2000fffe03f */
[----:B------:R-:W-:Y:S01]  /*52c0*/  MUFU.EX2 R176, R176 ;  /* 0x000000b000b07308 */ /* 0x000fe20000000800 */
[----:B------:R-:W-:Y:S01]  /*52d0*/  UMOV UR7, 0x40000040 ;  /* 0x4000004000077882 */ /* 0x000fe20000000000 */
[----:B--2---:R-:W-:-:S05]  /*52e0*/  FMNMX.FTZ R9, R8, R9, !PT ;  /* 0x0000000908097209 */ /* 0x004fca0007810000 */
[----:B------:R-:W2:Y:S01]  /*52f0*/  SHFL.BFLY PT, R8, R9, 0x1, 0x1f ;  /* 0x0c201f0009087f89 */ /* 0x000ea200000e0000 */
[----:B------:R-:W-:Y:S08]  /*5300*/  MUFU.EX2 R178, R178 ;  /* 0x000000b200b27308 */ /* 0x000ff00000000800 */
[----:B------:R-:W-:Y:S01]  /*5310*/  MUFU.EX2 R32, R32 ;  /* 0x0000002000207308 */ /* 0x000fe20000000800 */
[----:B--2---:R-:W-:Y:S01]  /*5320*/  FMNMX.FTZ R9, R9, R8, !PT ;  /* 0x0000000809097209 */ /* 0x004fe20007810000 */
[----:B------:R-:W-:-:S02]  /*5330*/  WARPGROUP.DEPBAR.LE gsb0, 0x0 ;  /* 0x00008000000079c5 */ /* 0x000fc40000010000 */
[----:B------:R-:W-:Y:S01]  /*5340*/  WARPGROUP.ARRIVE ;  /* 0x00000000000079c5 */ /* 0x000fe20000000000 */
[-CC-:B------:R-:W-:Y:S01]  /*5350*/  FFMA.FTZ R172, R40, R4.reuse, -R15.reuse ;  /* 0x0000000428ac7223 */ /* 0x180fe2000001080f */
[----:B------:R-:W-:-:S04]  /*5360*/  FFMA.FTZ R174, R44, R4, -R15 ;  /* 0x000000042cae7223 */ /* 0x000fc8000001080f */
[----:B------:R-:W-:Y:S01]  /*5370*/  HGMMA.64x128x16.F32.BF16 R88, R168, gdesc[UR4].tnspB, R88, gsb0 ;  /* 0x41e00004a8587df0 */ /* 0x000fe20008001858 */
[----:B------:R-:W-:Y:S01]  /*5380*/  UIADD3 UR6, UR4, 0x200, URZ ;  /* 0x0000020004067890 */ /* 0x000fe2000fffe03f */
[----:B------:R-:W-:Y:S01]  /*5390*/  MUFU.EX2 R172, R172 ;  /* 0x000000ac00ac7308 */ /* 0x000fe20000000800 */
[----:B------:R-:W-:-:S07]  /*53a0*/  UMOV UR7, 0x40000040 ;  /* 0x4000004000077882 */ /* 0x000fce0000000000 */
[----:B------:R-:W-:Y:S01]  /*53b0*/  MUFU.EX2 R174, R174 ;  /* 0x000000ae00ae7308 */ /* 0x000fe20000000800 */
[----:B------:R-:W-:Y:S02]  /*53c0*/  WARPGROUP.DEPBAR.LE gsb0, 0x0 ;  /* 0x00008000000079c5 */ /* 0x000fe40000010000 */
        /* <DEDUP_REMOVED lines=11> */
[-CC-:B------:R-:W-:Y:S01]  /*5480*/  FFMA.FTZ R155, R33, R4.reuse, -R15.reuse ;  /* 0x00000004219b7223 */ /* 0x180fe2000001080f */
[-CC-:B------:R-:W-:Y:S01]  /*5490*/  FFMA.FTZ R29, R49, R4.reuse, -R15.reuse ;  /* 0x00000004311d7223 */ /* 0x180fe2000001080f */
[-CC-:B------:R-:W-:Y:S01]  /*54a0*/  FFMA.FTZ R33, R41, R4.reuse, -R15.reuse ;  /* 0x0000000429217223 */ /* 0x180fe2000001080f */
[-CC-:B------:R-:W-:Y:S01]  /*54b0*/  FFMA.FTZ R49, R57, R4.reuse, -R15.reuse ;  /* 0x0000000439317223 */ /* 0x180fe2000001080f */
[----:B------:R-:W-:Y:S01]  /*54c0*/  HGMMA.64x128x16.F32.BF16 R88, R156, gdesc[UR4].tnspB, R88, gsb0 ;  /* 0x41e000049c587df0 */ /* 0x000fe20008001858 */
[----:B------:R-:W-:Y:S01]  /*54d0*/  UIADD3 UR6, UR4, 0x300, URZ ;  /* 0x0000030004067890 */ /* 0x000fe2000fffe03f */
[-CC-:B------:R-:W-:Y:S01]  /*54e0*/  FFMA.FTZ R41, R61, R4.reuse, -R15.reuse ;  /* 0x000000043d297223 */ /* 0x180fe2000001080f */
[----:B------:R-:W-:Y:S01]  /*54f0*/  UMOV UR7, 0x40000040 ;  /* 0x4000004000077882 */ /* 0x000fe20000000000 */
[----:B------:R-:W-:Y:S01]  /*5500*/  UIADD3 UR4, UR4, 0x380, URZ ;  /* 0x0000038004047890 */ /* 0x000fe2000fffe03f */
[-CC-:B------:R-:W-:Y:S01]  /*5510*/  FFMA.FTZ R57, R69, R4.reuse, -R15.reuse ;  /* 0x0000000445397223 */ /* 0x180fe2000001080f */
[-CC-:B------:R-:W-:Y:S01]  /*5520*/  FFMA.FTZ R152, R56, R4.reuse, -R15.reuse ;  /* 0x0000000438987223 */ /* 0x180fe2000001080f */
[-CC-:B------:R-:W-:Y:S01]  /*5530*/  FFMA.FTZ R154, R60, R4.reuse, -R15.reuse ;  /* 0x000000043c9a7223 */ /* 0x180fe2000001080f */
[-CC-:B------:R-:W-:Y:S01]  /*5540*/  FFMA.FTZ R61, R73, R4.reuse, -R15.reuse ;  /* 0x00000004493d7223 */ /* 0x180fe2000001080f */
[----:B------:R-:W-:Y:S01]  /*5550*/  FFMA.FTZ R69, R81, R4, -R15 ;  /* 0x0000000451457223 */ /* 0x000fe2000001080f */
        /* <DEDUP_REMOVED lines=20> */
[-C--:B------:R-:W-:Y:S01]  /*56a0*/  FMUL.FTZ R8, R15, R4.reuse ;  /* 0x000000040f087220 */ /* 0x080fe20000410000 */
[----:B------:R-:W-:-:S03]  /*56b0*/  FMUL.FTZ R15, R9, R4 ;  /* 0x00000004090f7220 */ /* 0x000fc60000410000 */
[----:B------:R-:W-:Y:S01]  /*56c0*/  MUFU.EX2 R156, R156 ;  /* 0x0000009c009c7308 */ /* 0x000fe20000000800 */
[-CC-:B------:R-:W-:Y:S01]  /*56d0*/  FFMA.FTZ R181, R26, R4.reuse, -R15.reuse ;  /* 0x000000041ab57223 */ /* 0x180fe2000001080f */
[-CC-:B------:R-:W-:Y:S01]  /*56e0*/  FFMA.FTZ R26, R27, R4.reuse, -R15.reuse ;  /* 0x000000041b1a7223 */ /* 0x180fe2000001080f */
[-CC-:B------:R-:W-:Y:S01]  /*56f0*/  FFMA.FTZ R183, R30, R4.reuse, -R15.reuse ;  /* 0x000000041eb77223 */ /* 0x180fe2000001080f */
[-CC-:B------:R-:W-:Y:S01]  /*5700*/  FFMA.FTZ R30, R31, R4.reuse, -R15.reuse ;  /* 0x000000041f1e7223 */ /* 0x180fe2000001080f */
[----:B------:R-:W-:Y:S02]  /*5710*/  @!P1 VIADD R27, R14, 0x34840 ;  /* 0x000348400e1b9836 */ /* 0x000fe40000000000 */
[-CC-:B------:R-:W-:Y:S01]  /*5720*/  FFMA.FTZ R177, R34, R4.reuse, -R15.reuse ;  /* 0x0000000422b17223 */ /* 0x180fe2000001080f */
[----:B------:R-:W-:Y:S01]  /*5730*/  FFMA.FTZ R34, R35, R4, -R15 ;  /* 0x0000000423227223 */ /* 0x000fe2000001080f */
[----:B------:R-:W-:Y:S01]  /*5740*/  MUFU.EX2 R8, R8 ;  /* 0x0000000800087308 */ /* 0x000fe20000000800 */
[----:B0-----:R-:W-:Y:S01]  /*5750*/  FFMA.FTZ R35, R10, R6, R21 ;  /* 0x000000060a237223 */ /* 0x001fe20000010015 */
[----:B------:R-:W-:Y:S01]  /*5760*/  @!P1 PRMT R31, RZ, 0x654, R27 ;  /* 0x00000654ff1f9816 */ /* 0x000fe2000000001b */
[----:B------:R-:W-:-:S02]  /*5770*/  @!P1 VIADD R6, R13, 0x34860 ;  /* 0x000348600d069836 */ /* 0x000fc40000000000 */
[-C--:B------:R-:W-:Y:S01]  /*5780*/  FFMA.FTZ R179, R38, R4.reuse, -R15 ;  /* 0x0000000426b37223 */ /* 0x080fe2000001080f */
[----:B-1----:R-:W-:Y:S01]  /*5790*/  FADD.FTZ R35, R180, R35 ;  /* 0x00000023b4237221 */ /* 0x002fe20000010000 */
[-CC-:B------:R-:W-:Y:S01]  /*57a0*/  FFMA.FTZ R175, R46, R4.reuse, -R15.reuse ;  /* 0x000000042eaf7223 */ /* 0x180fe2000001080f */
[-CC-:B------:R-:W-:Y:S01]  /*57b0*/  FFMA.FTZ R36, R39, R4.reuse, -R15.reuse ;  /* 0x0000000427247223 */ /* 0x180fe2000001080f */
[----:B------:R-:W0:Y:S01]  /*57c0*/  MUFU.EX2 R181, R181 ;  /* 0x000000b500b57308 */ /* 0x000e220000000800 */
[-CC-:B------:R-:W-:Y:S01]  /*57d0*/  FFMA.FTZ R173, R42, R4.reuse, -R15.reuse ;  /* 0x000000042aad7223 */ /* 0x180fe2000001080f */
[-CC-:B------:R-:W-:Y:S01]  /*57e0*/  FFMA.FTZ R169, R50, R4.reuse, -R15.reuse ;  /* 0x0000000432a97223 */ /* 0x180fe2000001080f */
[-CC-:B------:R-:W-:Y:S01]  /*57f0*/  FFMA.FTZ R38, R43, R4.reuse, -R15.reuse ;  /* 0x000000042b267223 */ /* 0x180fe2000001080f */
[-CC-:B------:R-:W-:Y:S01]  /*5800*/  FFMA.FTZ R40, R47, R4.reuse, -R15.reuse ;  /* 0x000000042f287223 */ /* 0x180fe2000001080f */
[-CC-:B------:R-:W-:Y:S01]  /*5810*/  FFMA.FTZ R42, R51, R4.reuse, -R15.reuse ;  /* 0x00000004332a7223 */ /* 0x180fe2000001080f */
[-CC-:B------:R-:W-:Y:S01]  /*5820*/  FFMA.FTZ R171, R54, R4.reuse, -R15.reuse ;  /* 0x0000000436ab7223 */ /* 0x180fe2000001080f */
[-CC-:B------:R-:W-:Y:S01]  /*5830*/  FFMA.FTZ R44, R55, R4.reuse, -R15.reuse ;  /* 0x00000004372c7223 */ /* 0x180fe2000001080f */
[----:B------:R-:W1:Y:S01]  /*5840*/  MUFU.EX2 R26, R26 ;  /* 0x0000001a001a7308 */ /* 0x000e620000000800 */
[-CC-:B------:R-:W-:Y:S01]  /*5850*/  FFMA.FTZ R14, R58, R4.reuse, -R15.reuse ;  /* 0x000000043a0e7223 */ /* 0x180fe2000001080f */
[-CC-:B------:R-:W-:Y:S01]  /*5860*/  FFMA.FTZ R27, R59, R4.reuse, -R15.reuse ;  /* 0x000000043b1b7223 */ /* 0x180fe2000001080f */
[----:B------:R-:W-:Y:S01]  /*5870*/  F2FP.BF16.F32.PACK_AB R180, R180, R21 ;  /* 0x00000015b4b4723e */ /* 0x000fe200000010ff */
[-CC-:B------:R-:W-:Y:S01]  /*5880*/  FFMA.FTZ R62, R62, R4.reuse, -R15.reuse ;  /* 0x000000043e3e7223 */ /* 0x180fe2000001080f */
[-CC-:B------:R-:W-:Y:S01]  /*5890*/  FFMA.FTZ R157, R66, R4.reuse, -R15.reuse ;  /* 0x00000004429d7223 */ /* 0x180fe2000001080f */
[-CC-:B------:R-:W-:Y:S01]  /*58a0*/  FFMA.FTZ R159, R70, R4.reuse, -R15.reuse ;  /* 0x00000004469f7223 */ /* 0x180fe2000001080f */
[-C--:B------:R-:W-:Y:S01]  /*58b0*/  FFMA.FTZ R75, R75, R4.reuse, -R15 ;  /* 0x000000044b4b7223 */ /* 0x080fe2000001080f */
[----:B------:R-:W2:Y:S01]  /*58c0*/  MUFU.EX2 R183, R183 ;  /* 0x000000b700b77308 */ /* 0x000ea20000000800 */
[----:B0-----:R-:W-:Y:S01]  /*58d0*/  FFMA.FTZ R13, R8, R5, R181 ;  /* 0x00000005080d7223 */ /* 0x001fe200000100b5 */
[-CC-:B------:R-:W-:Y:S01]  /*58e0*/  FFMA.FTZ R78, R78, R4.reuse, -R15.reuse ;  /* 0x000000044e4e7223 */ /* 0x180fe2000001080f */
[-CC-:B------:R-:W-:Y:S01]  /*58f0*/  FFMA.FTZ R79, R79, R4.reuse, -R15.reuse ;  /* 0x000000044f4f7223 */ /* 0x180fe2000001080f */
[-CC-:B------:R-:W-:Y:S01]  /*5900*/  FFMA.FTZ R82, R82, R4.reuse, -R15.reuse ;  /* 0x0000000452527223 */ /* 0x180fe2000001080f */
[-CC-:B------:R-:W-:Y:S01]  /*5910*/  FFMA.FTZ R83, R83, R4.reuse, -R15.reuse ;  /* 0x0000000453537223 */ /* 0x180fe2000001080f */
[----:B------:R-:W-:-:S02]  /*5920*/  FFMA.FTZ R86, R86, R4, -R15 ;  /* 0x0000000456567223 */ /* 0x000fc4000001080f */
[----:B------:R-:W0:Y:S01]  /*5930*/  MUFU.EX2 R30, R30 ;  /* 0x0000001e001e7308 */ /* 0x000e220000000800 */
[C---:B-1----:R-:W-:Y:S01]  /*5940*/  FADD.FTZ R46, R26.reuse, R13 ;  /* 0x0000000d1a2e7221 */ /* 0x042fe20000010000 */
[----:B------:R-:W-:-:S06]  /*5950*/  F2FP.BF16.F32.PACK_AB R181, R26, R181 ;  /* 0x000000b51ab5723e */ /* 0x000fcc00000010ff */
[----:B------:R-:W1:Y:S01]  /*5960*/  MUFU.EX2 R177, R177 ;  /* 0x000000b100b17308 */ /* 0x000e620000000800 */
[----:B--2---:R-:W-:Y:S01]  /*5970*/  FADD.FTZ R13, R183, R46 ;  /* 0x0000002eb70d7221 */ /* 0x004fe20000010000 */
[----:B------:R-:W-:-:S06]  /*5980*/  FFMA.FTZ R46, R67, R4, -R15 ;  /* 0x00000004432e7223 */ /* 0x000fcc000001080f */
[----:B------:R-:W2:Y:S01]  /*5990*/  MUFU.EX2 R34, R34 ;  /* 0x0000002200227308 */ /* 0x000ea20000000800 */
[C---:B0-----:R-:W-:Y:S01]  /*59a0*/  FADD.FTZ R48, R30.reuse, R13 ;  /* 0x0000000d1e307221 */ /* 0x041fe20000010000 */
[----:B------:R-:W-:-:S06]  /*59b0*/  F2FP.BF16.F32.PACK_AB R183, R30, R183 ;  /* 0x000000b71eb7723e */ /* 0x000fcc00000010ff */
[----:B------:R-:W-:Y:S01]  /*59c0*/  MUFU.EX2 R179, R179 ;  /* 0x000000b300b37308 */ /* 0x000fe20000000800 */
[----:B-1----:R-:W-:Y:S01]  /*59d0*/  FADD.FTZ R13, R177, R48 ;  /* 0x00000030b10d7221 */ /* 0x002fe20000010000 */
[----:B------:R-:W-:-:S06]  /*59e0*/  FFMA.FTZ R48, R71, R4, -R15 ;  /* 0x0000000447307223 */ /* 0x000fcc000001080f */
[----:B------:R-:W-:Y:S01]  /*59f0*/  MUFU.EX2 R36, R36 ;  /* 0x0000002400247308 */ /* 0x000fe20000000800 */
[----:B--2---:R-:W-:-:S07]  /*5a00*/  F2FP.BF16.F32.PACK_AB R177, R34, R177 ;  /* 0x000000b122b1723e */ /* 0x004fce00000010ff */
        /* <DEDUP_REMOVED lines=8> */
[----:B------:R-:W-:-:S05]  /*5a90*/  WARPGROUP.ARRIVE ;  /* 0x00000000000079c5 */ /* 0x000fca0000000000 */
[----:B------:R-:W-:Y:S01]  /*5aa0*/  MUFU.EX2 R44, R44 ;  /* 0x0000002c002c7308 */ /* 0x000fe20000000800 */
[----:B------:R-:W-:Y:S01]  /*5ab0*/  FFMA.FTZ R161, R74, R4, -R15 ;  /* 0x000000044aa17223 */ /* 0x000fe2000001080f */
[----:B------:R-:W-:Y:S02]  /*5ac0*/  F2FP.BF16.F32.PACK_AB R160, R61, R20 ;  /* 0x000000143da0723e */ /* 0x000fe400000010ff */
[----:B------:R-:W-:Y:S01]  /*5ad0*/  F2FP.BF16.F32.PACK_AB R162, R65, R24 ;  /* 0x0000001841a2723e */ /* 0x000fe200000010ff */
[----:B------:R-:W-:Y:S03]  /*5ae0*/  HGMMA.64x128x16.F32.BF16 R88, R164, gdesc[UR4].tnspB, R88, gsb0 ;  /* 0x41e00004a4587df0 */ /* 0x000fe60008001858 */
[----:B------:R-:W-:Y:S08]  /*5af0*/  MUFU.EX2 R14, R14 ;  /* 0x0000000e000e7308 */ /* 0x000ff00000000800 */
[----:B------:R-:W0:Y:S08]  /*5b00*/  MUFU.EX2 R27, R27 ;  /* 0x0000001b001b7308 */ /* 0x000e300000000800 */
        /* <DEDUP_REMOVED lines=12> */
[----:B------:R1:W-:Y:S05]  /*5bd0*/  @!P1 SYNCS.ARRIVE.TRANS64.RED.A1T0 RZ, [R31+URZ], RZ ;  /* 0x000000ff1fff99a7 */ /* 0x0003ea000810043f */
[----:B------:R-:W-:Y:S01]  /*5be0*/  MUFU.EX2 R165, R82 ;  /* 0x0000005200a57308 */ /* 0x000fe20000000800 */
[----:B------:R-:W-:Y:S02]  /*5bf0*/  F2FP.BF16.F32.PACK_AB R166, R11, R32 ;  /* 0x000000200ba6723e */ /* 0x000fe400000010ff */
[----:B------:R-:W-:Y:S02]  /*5c00*/  F2FP.BF16.F32.PACK_AB R164, R69, R28 ;  /* 0x0000001c45a4723e */ /* 0x000fe400000010ff */
[----:B-1----:R-:W-:Y:S01]  /*5c10*/  @!P1 PRMT R31, RZ, 0x654, R6 ;  /* 0x00000654ff1f9816 */ /* 0x002fe20000000006 */
[----:B------:R-:W-:Y:S01]  /*5c20*/  FADD.FTZ R6, R182, R35 ;  /* 0x00000023b6067221 */ /* 0x000fe20000010000 */
[C---:B------:R-:W-:Y:S01]  /*5c30*/  F2FP.BF16.F32.PACK_AB R182, R153.reuse, R182 ;  /* 0x000000b699b6723e */ /* 0x040fe200000010ff */
[----:B------:R-:W-:Y:S01]  /*5c40*/  MUFU.EX2 R167, R86 ;  /* 0x0000005600a77308 */ /* 0x000fe20000000800 */
[----:B------:R1:W-:Y:S02]  /*5c50*/  @!P1 SYNCS.ARRIVE.TRANS64.RED.A1T0 RZ, [R31+URZ], RZ ;  /* 0x000000ff1fff99a7 */ /* 0x0003e4000810043f */
[----:B-1----:R-:W-:Y:S01]  /*5c60*/  FADD.FTZ R31, R153, R6 ;  /* 0x00000006991f7221 */ /* 0x002fe20000010000 */
[--C-:B------:R-:W-:Y:S01]  /*5c70*/  FFMA.FTZ R6, R63, R4, -R15.reuse ;  /* 0x000000043f067223 */ /* 0x100fe2000001080f */
[----:B0-----:R-:W-:Y:S01]  /*5c80*/  F2FP.BF16.F32.PACK_AB R153, R27, R14 ;  /* 0x0000000e1b99723e */ /* 0x001fe200000010ff */
[----:B------:R-:W-:Y:S01]  /*5c90*/  FFMA.FTZ R15, R87, R4, -R15 ;  /* 0x00000004570f7223 */ /* 0x000fe2000001080f */
[----:B------:R-:W-:Y:S01]  /*5ca0*/  FADD.FTZ R50, R176, R31 ;  /* 0x0000001fb0327221 */ /* 0x000fe20000010000 */
[----:B------:R-:W-:-:S02]  /*5cb0*/  F2FP.BF16.F32.PACK_AB R176, R155, R176 ;  /* 0x000000b09bb0723e */ /* 0x000fc400000010ff */
[----:B------:R-:W0:Y:S01]  /*5cc0*/  MUFU.EX2 R6, R6 ;  /* 0x0000000600067308 */ /* 0x000e220000000800 */
[----:B------:R-:W-:Y:S01]  /*5cd0*/  FADD.FTZ R31, R155, R50 ;  /* 0x000000329b1f7221 */ /* 0x000fe20000010000 */
[----:B------:R-:W-:-:S03]  /*5ce0*/  FADD.FTZ R50, R34, R13 ;  /* 0x0000000d22327221 */ /* 0x000fc60000010000 */
[----:B------:R-:W-:Y:S01]  /*5cf0*/  FADD.FTZ R52, R178, R31 ;  /* 0x0000001fb2347221 */ /* 0x000fe20000010000 */
[----:B------:R-:W-:Y:S01]  /*5d00*/  FADD.FTZ R13, R179, R50 ;  /* 0x00000032b30d7221 */ /* 0x000fe20000010000 */
[C---:B------:R-:W-:Y:S01]  /*5d10*/  F2FP.BF16.F32.PACK_AB R178, R25.reuse, R178 ;  /* 0x000000b219b2723e */ /* 0x040fe200000010ff */
[----:B------:R-:W1:Y:S01]  /*5d20*/  MUFU.EX2 R15, R15 ;  /* 0x0000000f000f7308 */ /* 0x000e620000000800 */
[----:B------:R-:W-:Y:S01]  /*5d30*/  FADD.FTZ R31, R25, R52 ;  /* 0x00000034191f7221 */ /* 0x000fe20000010000 */
[C---:B------:R-:W-:Y:S01]  /*5d40*/  FADD.FTZ R50, R36.reuse, R13 ;  /* 0x0000000d24327221 */ /* 0x040fe20000010000 */
[----:B------:R-:W-:Y:S02]  /*5d50*/  F2FP.BF16.F32.PACK_AB R179, R36, R179 ;  /* 0x000000b324b3723e */ /* 0x000fe400000010ff */
[----:B------:R-:W-:Y:S01]  /*5d60*/  FADD.FTZ R52, R172, R31 ;  /* 0x0000001fac347221 */ /* 0x000fe20000010000 */
[----:B------:R-:W-:Y:S01]  /*5d70*/  FADD.FTZ R13, R173, R50 ;  /* 0x00000032ad0d7221 */ /* 0x000fe20000010000 */
[----:B------:R-:W-:-:S02]  /*5d80*/  F2FP.BF16.F32.PACK_AB R172, R33, R172 ;  /* 0x000000ac21ac723e */ /* 0x000fc400000010ff */
[----:B------:R-:W-:Y:S01]  /*5d90*/  FADD.FTZ R31, R33, R52 ;  /* 0x00000034211f7221 */ /* 0x000fe20000010000 */
[----:B------:R-:W-:Y:S01]  /*5da0*/  FADD.FTZ R50, R38, R13 ;  /* 0x0000000d26327221 */ /* 0x000fe20000010000 */
[----:B0-----:R-:W-:Y:S02]  /*5db0*/  F2FP.BF16.F32.PACK_AB R155, R6, R5 ;  /* 0x00000005069b723e */ /* 0x001fe400000010ff */
[----:B------:R-:W-:Y:S01]  /*5dc0*/  FADD.FTZ R52, R174, R31 ;  /* 0x0000001fae347221 */ /* 0x000fe20000010000 */
[----:B------:R-:W-:Y:S01]  /*5dd0*/  FADD.FTZ R13, R175, R50 ;  /* 0x00000032af0d7221 */ /* 0x000fe20000010000 */
[----:B------:R-:W-:Y:S02]  /*5de0*/  F2FP.BF16.F32.PACK_AB R173, R38, R173 ;  /* 0x000000ad26ad723e */ /* 0x000fe400000010ff */
[C---:B------:R-:W-:Y:S01]  /*5df0*/  FADD.FTZ R31, R37.reuse, R52 ;  /* 0x00000034251f7221 */ /* 0x040fe20000010000 */
[----:B------:R-:W-:Y:S01]  /*5e00*/  FADD.FTZ R50, R40, R13 ;  /* 0x0000000d28327221 */ /* 0x000fe20000010000 */
[----:B------:R-:W-:-:S02]  /*5e10*/  F2FP.BF16.F32.PACK_AB R174, R37, R174 ;  /* 0x000000ae25ae723e */ /* 0x000fc400000010ff */
[----:B------:R-:W-:Y:S01]  /*5e20*/  FADD.FTZ R52, R168, R31 ;  /* 0x0000001fa8347221 */ /* 0x000fe20000010000 */
[----:B------:R-:W-:Y:S01]  /*5e30*/  FADD.FTZ R13, R169, R50 ;  /* 0x00000032a90d7221 */ /* 0x000fe20000010000 */
[----:B------:R-:W-:Y:S02]  /*5e40*/  F2FP.BF16.F32.PACK_AB R175, R40, R175 ;  /* 0x000000af28af723e */ /* 0x000fe400000010ff */
[C---:B------:R-:W-:Y:S01]  /*5e50*/  FADD.FTZ R21, R29.reuse, R52 ;  /* 0x000000341d157221 */ /* 0x040fe20000010000 */
[----:B------:R-:W-:Y:S01]  /*5e60*/  FADD.FTZ R26, R42, R13 ;  /* 0x0000000d2a1a7221 */ /* 0x000fe20000010000 */
        /* <DEDUP_REMOVED lines=8> */
[----:B------:R-:W-:Y:S02]  /*5ef0*/  F2FP.BF16.F32.PACK_AB R171, R44, R171 ;  /* 0x000000ab2cab723e */ /* 0x000fe400000010ff */
[C---:B------:R-:W-:Y:S01]  /*5f00*/  F2FP.BF16.F32.PACK_AB R152, R49.reuse, R152 ;  /* 0x000000983198723e */ /* 0x040fe200000010ff */
[----:B------:R-:W-:Y:S01]  /*5f10*/  FADD.FTZ R21, R49, R26 ;  /* 0x0000001a31157221 */ /* 0x000fe20000010000 */
[----:B------:R-:W-:-:S03]  /*5f20*/  FADD.FTZ R26, R14, R13 ;  /* 0x0000000d0e1a7221 */ /* 0x000fc60000010000 */
[----:B------:R-:W-:Y:S01]  /*5f30*/  FADD.FTZ R30, R154, R21 ;  /* 0x000000159a1e7221 */ /* 0x000fe20000010000 */
[----:B------:R-:W-:Y:S01]  /*5f40*/  FADD.FTZ R26, R27, R26 ;  /* 0x0000001a1b1a7221 */ /* 0x000fe20000010000 */
[C---:B------:R-:W-:Y:S02]  /*5f50*/  F2FP.BF16.F32.PACK_AB R154, R41.reuse, R154 ;  /* 0x0000009a299a723e */ /* 0x040fe400000010ff */
[----:B------:R-:W-:Y:S01]  /*5f60*/  FADD.FTZ R21, R41, R30 ;  /* 0x0000001e29157221 */ /* 0x000fe20000010000 */
[----:B------:R-:W-:-:S03]  /*5f70*/  FADD.FTZ R13, R5, R26 ;  /* 0x0000001a050d7221 */ /* 0x000fc60000010000 */
[----:B------:R-:W-:Y:S01]  /*5f80*/  FADD.FTZ R30, R156, R21 ;  /* 0x000000159c1e7221 */ /* 0x000fe20000010000 */
[----:B------:R-:W-:Y:S01]  /*5f90*/  FADD.FTZ R26, R6, R13 ;  /* 0x0000000d061a7221 */ /* 0x000fe20000010000 */
[C---:B------:R-:W-:Y:S02]  /*5fa0*/  F2FP.BF16.F32.PACK_AB R156, R53.reuse, R156 ;  /* 0x0000009c359c723e */ /* 0x040fe400000010ff */
[----:B------:R-:W-:Y:S01]  /*5fb0*/  FADD.FTZ R21, R53, R30 ;  /* 0x0000001e35157221 */ /* 0x000fe20000010000 */
[----:B------:R-:W-:Y:S01]  /*5fc0*/  FADD.FTZ R13, R157, R26 ;  /* 0x0000001a9d0d7221 */ /* 0x000fe20000010000 */
[----:B------:R-:W-:Y:S02]  /*5fd0*/  F2FP.BF16.F32.PACK_AB R157, R46, R157 ;  /* 0x0000009d2e9d723e */ /* 0x000fe400000010ff */
[----:B------:R-:W-:Y:S01]  /*5fe0*/  FADD.FTZ R30, R158, R21 ;  /* 0x000000159e1e7221 */ /* 0x000fe20000010000 */
[----:B------:R-:W-:Y:S01]  /*5ff0*/  FADD.FTZ R26, R46, R13 ;  /* 0x0000000d2e1a7221 */ /* 0x000fe20000010000 */
[----:B------:R-:W-:-:S02]  /*6000*/  F2FP.BF16.F32.PACK_AB R158, R57, R158 ;  /* 0x0000009e399e723e */ /* 0x000fc400000010ff */
[----:B------:R-:W-:Y:S01]  /*6010*/  FADD.FTZ R21, R57, R30 ;  /* 0x0000001e39157221 */ /* 0x000fe20000010000 */
[----:B------:R-:W-:Y:S01]  /*6020*/  FADD.FTZ R13, R159, R26 ;  /* 0x0000001a9f0d7221 */ /* 0x000fe20000010000 */
[----:B------:R-:W-:Y:S02]  /*6030*/  F2FP.BF16.F32.PACK_AB R159, R48, R159 ;  /* 0x0000009f309f723e */ /* 0x000fe400000010ff */
[----:B------:R-:W-:Y:S01]  /*6040*/  FADD.FTZ R26, R20, R21 ;  /* 0x00000015141a7221 */ /* 0x000fe20000010000 */
[----:B------:R-:W-:Y:S01]  /*6050*/  FADD.FTZ R14, R48, R13 ;  /* 0x0000000d300e7221 */ /* 0x000fe20000010000 */
[----:B------:R-:W-:Y:S02]  /*6060*/  IMAD.MOV.U32 R13, RZ, RZ, R16 ;  /* 0x000000ffff0d7224 */ /* 0x000fe400078e0010 */
[----:B------:R-:W-:Y:S01]  /*6070*/  FADD.FTZ R5, R61, R26 ;  /* 0x0000001a3d057221 */ /* 0x000fe20000010000 */
[----:B------:R-:W-:Y:S01]  /*6080*/  FADD.FTZ R14, R161, R14 ;  /* 0x0000000ea10e7221 */ /* 0x000fe20000010000 */
[----:B------:R-:W-:-:S02]  /*6090*/  F2FP.BF16.F32.PACK_AB R161, R75, R161 ;  /* 0x000000a14ba1723e */ /* 0x000fc400000010ff */
        /* <DEDUP_REMOVED lines=14> */
[C---:B-1----:R-:W-:Y:S01]  /*6180*/  F2FP.BF16.F32.PACK_AB R167, R15.reuse, R167 ;  /* 0x000000a70fa7723e */ /* 0x042fe200000010ff */
[----:B------:R-:W-:Y:S02]  /*6190*/  IMAD.MOV.U32 R11, RZ, RZ, R9 ;  /* 0x000000ffff0b7224 */ /* 0x000fe400078e0009 */
[----:B------:R-:W-:Y:S01]  /*61a0*/  FADD.FTZ R5, R15, R14 ;  /* 0x0000000e0f057221 */ /* 0x000fe20000010000 */
[----:B------:R-:W-:Y:S01]  /*61b0*/  IMAD.MOV.U32 R15, RZ, RZ, R3 ;  /* 0x000000ffff0f7224 */ /* 0x000fe200078e0003 */
[----:B------:R-:W-:Y:S06]  /*61c0*/  @P2 BRA `(.L_x_192) ;  /* 0xffffffdc00bc2947 */ /* 0x000fec000383ffff */
.L_x_183:
        /* <DEDUP_REMOVED lines=67> */
.L_x_193:
[----:B------:R-:W-:Y:S01]  /*6600*/  IMAD R14, R2, 0x8, R0 ;  /* 0x00000008020e7824 */ /* 0x000fe200078e0200 */
[----:B------:R-:W-:-:S04]  /*6610*/  SHF.L.U32 R7, R16, 0x1f, RZ ;  /* 0x0000001f10077819 */ /* 0x000fc800000006ff */
[----:B------:R0:W1:Y:S01]  /*6620*/  SYNCS.PHASECHK.TRANS64.TRYWAIT P2, [R14+URZ+0x34850], R7 ;  /* 0x034850070e0075a7 */ /* 0x000062000804017f */
[----:B------:R-:W-:Y:S05]  /*6630*/  @!P0 BRA `(.L_x_194) ;  /* 0x0000000000048947 */ /* 0x000fea0003800000 */
[----:B------:R-:W-:Y:S01]  /*6640*/  BPT.TRAP 0x1 ;  /* 0x000000040000795c */ /* 0x000fe20000300000 */
.L_x_194:
[----:B-1----:R-:W-:Y:S05]  /*6650*/  @P2 BRA `(.L_x_195) ;  /* 0x0000000000082947 */ /* 0x002fea0003800000 */
[----:B------:R-:W1:Y:S02]  /*6660*/  SYNCS.PHASECHK.TRANS64.TRYWAIT P0, [R14+URZ+0x34850], R7 ;  /* 0x034850070e0075a7 */ /* 0x000e64000800017f */
[----:B-1----:R-:W-:Y:S05]  /*6670*/  @!P0 BRA `(.L_x_196) ;  /* 0x0000009c00f88947 */ /* 0x002fea0003800000 */
.L_x_195:
[----:B------:R-:W-:Y:S05]  /*6680*/  WARPSYNC.ALL ;  /* 0x0000000000007948 */ /* 0x000fea0003800000 */
[----:B------:R-:W-:Y:S01]  /*6690*/  VIADD R0, R0, 0x400 ;  /* 0x0000040000007836 */ /* 0x000fe20000000000 */
[----:B------:R-:W-:Y:S01]  /*66a0*/  WARPGROUP.ARRIVE ;  /* 0x00000000000079c5 */ /* 0x000fe20000000000 */
[----:B------:R-:W-:Y:S01]  /*66b0*/  IMAD.MOV.U32 R13, RZ, RZ, 0x40000040 ;  /* 0x40000040ff0d7424 */ /* 0x000fe200078e00ff */
[----:B01----:R-:W0:Y:S01]  /*66c0*/  SHFL.BFLY PT, R7, R6, 0x2, 0x1f ;  /* 0x0c401f0006077f89 */ /* 0x003e2200000e0000 */
[----:B------:R-:W-:Y:S01]  /*66d0*/  IMAD.MOV.U32 R95, RZ, RZ, -0x800000 ;  /* 0xff800000ff5f7424 */ /* 0x000fe200078e00ff */
[----:B------:R-:W-:Y:S01]  /*66e0*/  SHF.R.U32.HI R0, RZ, 0x4, R0 ;  /* 0x00000004ff007819 */ /* 0x000fe20000011600 */
[----:B------:R-:W-:-:S03]  /*66f0*/  VIADD R207, R207, 0x1 ;  /* 0x00000001cfcf7836 */ /* 0x000fc60000000000 */
[----:B------:R-:W-:-:S04]  /*6700*/  LOP3.LUT R0, R0, 0x3fff, RZ, 0xc0, !PT ;  /* 0x00003fff00007812 */ /* 0x000fc800078ec0ff */
[----:B------:R-:W-:Y:S02]  /*6710*/  LOP3.LUT R11, R0, 0x4000000, RZ, 0xfc, !PT ;  /* 0x04000000000b7812 */ /* 0x000fe400078efcff */
[----:B------:R-:W1:Y:S03]  /*6720*/  SHFL.BFLY PT, R0, R5, 0x2, 0x1f ;  /* 0x0c401f0005007f89 */ /* 0x000e6600000e0000 */
[----:B------:R-:W-:Y:S02]  /*6730*/  IMAD R10, R2, 0x800, R11 ;  /* 0x00000800020a7824 */ /* 0x000fe400078e020b */
[----:B------:R-:W-:Y:S02]  /*6740*/  IMAD.MOV.U32 R11, RZ, RZ, 0x40000040 ;  /* 0x40000040ff0b7424 */ /* 0x000fe400078e00ff */
[C---:B------:R-:W-:Y:S01]  /*6750*/  VIADD R12, R10.reuse, 0x80 ;  /* 0x000000800a0c7836 */ /* 0x040fe20000000000 */
[----:B------:R-:W-:-:S02]  /*6760*/  R2UR UR6, R10 ;  /* 0x000000000a0672ca */ /* 0x000fc400000e0000 */
[----:B------:R-:W-:Y:S01]  /*6770*/  R2UR UR7, R11 ;  /* 0x000000000b0772ca */ /* 0x000fe200000e0000 */
[----:B------:R-:W-:Y:S02]  /*6780*/  IMAD.MOV.U32 R11, RZ, RZ, 0x40000040 ;  /* 0x40000040ff0b7424 */ /* 0x000fe400078e00ff */
[----:B0-----:R-:W-:-:S10]  /*6790*/  FADD.FTZ R7, R7, R6 ;  /* 0x0000000607077221 */ /* 0x001fd40000010000 */
[----:B------:R-:W-:Y:S01]  /*67a0*/  HGMMA.64x128x16.F32.BF16 R24, R180, gdesc[UR4].tnspB, R24, gsb0 ;  /* 0x41e00004b4187df0 */ /* 0x000fe20008001818 */
[----:B------:R-:W-:Y:S01]  /*67b0*/  R2UR UR6, R12 ;  /* 0x000000000c0672ca */ /* 0x000fe200000e0000 */
[----:B------:R-:W-:Y:S01]  /*67c0*/  VIADD R12, R10, 0x100 ;  /* 0x000001000a0c7836 */ /* 0x000fe20000000000 */
[----:B------:R-:W-:Y:S01]  /*67d0*/  R2UR UR7, R13 ;  /* 0x000000000d0772ca */ /* 0x000fe200000e0000 */
[----:B------:R-:W-:Y:S02]  /*67e0*/  IMAD.MOV.U32 R13, RZ, RZ, 0x40000040 ;  /* 0x40000040ff0d7424 */ /* 0x000fe400078e00ff */
[----:B-1----:R-:W-:Y:S02]  /*67f0*/  FADD.FTZ R8, R0, R5 ;  /* 0x0000000500087221 */ /* 0x002fe40000010000 */
[----:B------:R-:W0:Y:S01]  /*6800*/  SHFL.BFLY PT, R0, R7, 0x1, 0x1f ;  /* 0x0c201f0007007f89 */ /* 0x000e2200000e0000 */
[----:B------:R-:W-:Y:S02]  /*6810*/  WARPGROUP.DEPBAR.LE gsb0, 0x0 ;  /* 0x00008000000079c5 */ /* 0x000fe40000010000 */
[----:B------:R-:W-:-:S06]  /*6820*/  WARPGROUP.ARRIVE ;  /* 0x00000000000079c5 */ /* 0x000fcc0000000000 */
[----:B------:R-:W-:Y:S01]  /*6830*/  HGMMA.64x128x16.F32.BF16 R24, R176, gdesc[UR4].tnspB, R24, gsb0 ;  /* 0x41e00004b0187df0 */ /* 0x000fe20008001818 */
[----:B------:R-:W-:Y:S01]  /*6840*/  R2UR UR6, R12 ;  /* 0x000000000c0672ca */ /* 0x000fe200000e0000 */
[----:B------:R-:W-:Y:S01]  /*6850*/  VIADD R12, R10, 0x180 ;  /* 0x000001800a0c7836 */ /* 0x000fe20000000000 */
[----:B------:R-:W-:Y:S01]  /*6860*/  R2UR UR7, R13 ;  /* 0x000000000d0772ca */ /* 0x000fe200000e0000 */
[----:B------:R-:W-:Y:S01]  /*6870*/  IMAD.MOV.U32 R13, RZ, RZ, 0x40000040 ;  /* 0x40000040ff0d7424 */ /* 0x000fe200078e00ff */
[----:B------:R-:W-:Y:S02]  /*6880*/  WARPGROUP.DEPBAR.LE gsb0, 0x0 ;  /* 0x00008000000079c5 */ /* 0x000fe40000010000 */
[----:B------:R-:W-:-:S09]  /*6890*/  WARPGROUP.ARRIVE ;  /* 0x00000000000079c5 */ /* 0x000fd20000000000 */
        /* <DEDUP_REMOVED lines=16> */
[C---:B------:R-:W-:Y:S01]  /*69a0*/  VIADD R12, R10.reuse, 0x300 ;  /* 0x000003000a0c7836 */ /* 0x040fe20000000000 */
[----:B------:R-:W-:Y:S01]  /*69b0*/  R2UR UR7, R13 ;  /* 0x000000000d0772ca */ /* 0x000fe200000e0000 */
[----:B------:R-:W-:Y:S02]  /*69c0*/  IMAD.MOV.U32 R13, RZ, RZ, 0x40000040 ;  /* 0x40000040ff0d7424 */ /* 0x000fe400078e00ff */
[----:B------:R-:W-:Y:S01]  /*69d0*/  VIADD R10, R10, 0x380 ;  /* 0x000003800a0a7836 */ /* 0x000fe20000000000 */
[----:B------:R-:W-:Y:S02]  /*69e0*/  WARPGROUP.DEPBAR.LE gsb0, 0x0 ;  /* 0x00008000000079c5 */ /* 0x000fe40000010000 */
[----:B------:R-:W-:-:S07]  /*69f0*/  WARPGROUP.ARRIVE ;  /* 0x00000000000079c5 */ /* 0x000fce0000000000 */
[----:B------:R-:W-:Y:S01]  /*6a00*/  HGMMA.64x128x16.F32.BF16 R24, R156, gdesc[UR4].tnspB, R24, gsb0 ;  /* 0x41e000049c187df0 */ /* 0x000fe20008001818 */
[----:B------:R-:W-:Y:S01]  /*6a10*/  R2UR UR6, R12 ;  /* 0x000000000c0672ca */ /* 0x000fe200000e0000 */
[----:B------:R-:W-:Y:S01]  /*6a20*/  VIADD R12, R2, 0x1 ;  /* 0x00000001020c7836 */ /* 0x000fe20000000000 */
[----:B------:R-:W-:Y:S01]  /*6a30*/  R2UR UR7, R13 ;  /* 0x000000000d0772ca */ /* 0x000fe200000e0000 */
[----:B0-----:R-:W-:Y:S01]  /*6a40*/  FADD.FTZ R13, R7, R0 ;  /* 0x00000000070d7221 */ /* 0x001fe20000010000 */
[----:B------:R-:W-:Y:S02]  /*6a50*/  IMAD.MOV.U32 R2, RZ, RZ, RZ ;  /* 0x000000ffff027224 */ /* 0x000fe400078e00ff */
[----:B------:R-:W-:Y:S01]  /*6a60*/  IMAD.MOV.U32 R7, RZ, RZ, RZ ;  /* 0x000000ffff077224 */ /* 0x000fe200078e00ff */
[----:B------:R-:W-:Y:S01]  /*6a70*/  ISETP.NE.AND P2, PT, R12, 0x2, PT ;  /* 0x000000020c00780c */ /* 0x000fe20003f45270 */
[----:B------:R-:W-:Y:S01]  /*6a80*/  IMAD.MOV.U32 R0, RZ, RZ, -0x800000 ;  /* 0xff800000ff007424 */ /* 0x000fe200078e00ff */
[----:B------:R-:W-:-:S02]  /*6a90*/  FSETP.NE.FTZ.AND P0, PT, R13, RZ, PT ;  /* 0x000000ff0d00720b */ /* 0x000fc40003f15000 */
[----:B------:R-:W-:-:S04]  /*6aa0*/  SEL R5, RZ, 0x1, P2 ;  /* 0x00000001ff057807 */ /* 0x000fc80001000000 */
[----:B------:R-:W-:-:S07]  /*6ab0*/  LOP3.LUT R16, R16, R5, RZ, 0x3c, !PT ;  /* 0x0000000510107212 */ /* 0x000fce00078e3cff */
[----:B------:R-:W-:Y:S01]  /*6ac0*/  @P0 MUFU.RCP R2, R13 ;  /* 0x0000000d00020308 */ /* 0x000fe20000001000 */
[----:B------:R-:W-:Y:S01]  /*6ad0*/  @P0 FMUL.FTZ R6, R4, 0.69314718246459960938 ;  /* 0x3f31721804060820 */ /* 0x000fe20000410000 */
[----:B------:R-:W-:Y:S02]  /*6ae0*/  WARPGROUP.DEPBAR.LE gsb0, 0x0 ;  /* 0x00008000000079c5 */ /* 0x000fe40000010000 */
[----:B------:R-:W-:-:S06]  /*6af0*/  WARPGROUP.ARRIVE ;  /* 0x00000000000079c5 */ /* 0x000fcc0000000000 */
[----:B------:R-:W-:Y:S01]  /*6b00*/  HGMMA.64x128x16.F32.BF16 R24, R160, gdesc[UR4].tnspB, R24, gsb0 ;  /* 0x41e00004a0187df0 */ /* 0x000fe20008001818 */
[----:B------:R-:W-:Y:S02]  /*6b10*/  R2UR UR6, R10 ;  /* 0x000000000a0672ca */ /* 0x000fe400000e0000 */
[----:B------:R-:W-:Y:S01]  /*6b20*/  R2UR UR7, R11 ;  /* 0x000000000b0772ca */ /* 0x000fe200000e0000 */
[----:B------:R-:W0:Y:S01]  /*6b30*/  @P0 MUFU.LG2 R10, R13 ;  /* 0x0000000d000a0308 */ /* 0x000e220000000c00 */
[----:B------:R-:W1:Y:S01]  /*6b40*/  SHFL.BFLY PT, R11, R8, 0x1, 0x1f ;  /* 0x0c201f00080b7f89 */ /* 0x000e6200000e0000 */
[----:B0-----:R-:W-:-:S04]  /*6b50*/  @P0 FMUL.FTZ R5, R10, 0.69314718246459960938 ;  /* 0x3f3172180a050820 */ /* 0x001fc80000410000 */
[----:B------:R-:W-:Y:S01]  /*6b60*/  @P0 FFMA.FTZ R0, R6, R3, R5 ;  /* 0x0000000306000223 */ /* 0x000fe20000010005 */
[----:B------:R-:W-:Y:S01]  /*6b70*/  PLOP3.LUT P0, PT, PT, PT, PT, 0x8, 0x0 ;  /* 0x000000000000781c */ /* 0x000fe20003f0e170 */
[----:B-1----:R-:W-:Y:S01]  /*6b80*/  FADD.FTZ R15, R8, R11 ;  /* 0x0000000b080f7221 */ /* 0x002fe20000010000 */
[----:B------:R-:W-:-:S04]  /*6b90*/  @!P1 VIADD R8, R14, 0x34860 ;  /* 0x000348600e089836 */ /* 0x000fc80000000000 */
[----:B------:R-:W-:Y:S02]  /*6ba0*/  FSETP.NE.FTZ.AND P3, PT, R15, RZ, PT ;  /* 0x000000ff0f00720b */ /* 0x000fe40003f75000 */
[----:B------:R-:W-:-:S11]  /*6bb0*/  @!P1 PRMT R8, RZ, 0x654, R8 ;  /* 0x00000654ff089816 */ /* 0x000fd60000000008 */
[----:B------:R-:W0:Y:S01]  /*6bc0*/  @P3 MUFU.LG2 R11, R15 ;  /* 0x0000000f000b3308 */ /* 0x000e220000000c00 */
[----:B------:R-:W-:-:S07]  /*6bd0*/  @P3 FMUL.FTZ R17, R4, 0.69314718246459960938 ;  /* 0x3f31721804113820 */ /* 0x000fce0000410000 */
[----:B------:R-:W1:Y:S01]  /*6be0*/  @P3 MUFU.RCP R7, R15 ;  /* 0x0000000f00073308 */ /* 0x000e620000001000 */
[----:B0-----:R-:W-:-:S04]  /*6bf0*/  @P3 FMUL.FTZ R4, R11, 0.69314718246459960938 ;  /* 0x3f3172180b043820 */ /* 0x001fc80000410000 */
[----:B------:R-:W-:Y:S01]  /*6c00*/  @P3 FFMA.FTZ R95, R17, R9, R4 ;  /* 0x00000009115f3223 */ /* 0x000fe20000010004 */
[----:B------:R-:W-:Y:S02]  /*6c10*/  WARPGROUP.DEPBAR.LE gsb0, 0x0 ;  /* 0x00008000000079c5 */ /* 0x000fe40000010000 */
[----:B------:R-:W-:-:S06]  /*6c20*/  WARPGROUP.ARRIVE ;  /* 0x00000000000079c5 */ /* 0x000fcc0000000000 */
[----:B------:R-:W-:Y:S03]  /*6c30*/  HGMMA.64x128x16.F32.BF16 R24, R164, gdesc[UR4].tnspB, R24, gsb0 ;  /* 0x41e00004a4187df0 */ /* 0x000fe60008001818 */
[----:B------:R-:W-:Y:S02]  /*6c40*/  WARPGROUP.DEPBAR.LE gsb0, 0x0 ;  /* 0x00008000000079c5 */ /* 0x000fe40000010000 */
[----:B------:R0:W-:Y:S01]  /*6c50*/  @!P1 SYNCS.ARRIVE.TRANS64.RED.A1T0 RZ, [R8+URZ], RZ ;  /* 0x000000ff08ff99a7 */ /* 0x0001e2000810043f */
        /* <DEDUP_REMOVED lines=32> */
[-C--:B-1----:R-:W-:Y:S01]  /*6e60*/  FMUL.FTZ R96, R26, R7.reuse ;  /* 0x000000071a607220 */ /* 0x082fe20000410000 */
        /* <DEDUP_REMOVED lines=31> */
[----:B0-----:R-:W-:-:S07]  /*7060*/  SEL R2, R12, RZ, P2 ;  /* 0x000000ff0c027207 */ /* 0x001fce0001000000 */
.L_x_175:
[----:B------:R-:W0:Y:S01]  /*7070*/  S2R R4, SR_CgaCtaId ;  /* 0x0000000000047919 */ /* 0x000e220000008800 */
[----:B------:R-:W-:Y:S01]  /*7080*/  MOV R3, 0x400 ;  /* 0x0000040000037802 */ /* 0x000fe20000000f00 */
[----:B------:R-:W-:Y:S01]  /*7090*/  BSSY B0, `(.L_x_197) ;  /* 0x00002c4000007945 */ /* 0x000fe20003800000 */
[----:B------:R-:W-:Y:S02]  /*70a0*/  BAR.SYNC.DEFER_BLOCKING 0x5, 0x180 ;  /* 0x0146000000007b1d */ /* 0x000fe40000010000 */
[----:B0-----:R-:W-:-:S05]  /*70b0*/  LEA R3, R4, R3, 0x18 ;  /* 0x0000000304037211 */ /* 0x001fca00078ec0ff */
[----:B------:R0:W1:Y:S01]  /*70c0*/  LDS.128 R4, [R3+0x348d0] ;  /* 0x0348d00003047984 */ /* 0x0000620000000c00 */
[----:B------:R-:W-:Y:S06]  /*70d0*/  BAR.ARV 0x4, 0x180 ;  /* 0x0106000000007b1d */ /* 0x000fec0000002000 */
[----:B------:R-:W-:Y:S05]  /*70e0*/  @P0 BRA `(.L_x_198) ;  /* 0x00000020001c0947 */ /* 0x000fea0003800000 */
[----:B-1----:R-:W1:Y:S01]  /*70f0*/  S2R R4, SR_SWINHI ;  /* 0x0000000000047919 */ /* 0x002e620000002f00 */
[----:B------:R-:W-:Y:S01]  /*7100*/  F2FP.BF16.F32.PACK_AB R36, R73, R72 ;  /* 0x000000484924723e */ /* 0x000fe200000010ff */
[----:B------:R-:W-:Y:S01]  /*7110*/  ULDC.64 UR4, c[0x0][0xc08] ;  /* 0x0003020000047ab9 */ /* 0x000fe20000000a00 */
[----:B------:R-:W-:Y:S02]  /*7120*/  SHF.L.U64.HI R110, R23, 0x2, R204 ;  /* 0x00000002176e7819 */ /* 0x000fe400000102cc */
[----:B------:R-:W-:Y:S02]  /*7130*/  MOV R104, R3 ;  /* 0x0000000300687202 */ /* 0x000fe40000000f00 */
[----:B-1----:R-:W-:-:S03]  /*7140*/  MOV R105, R4 ;  /* 0x0000000400697202 */ /* 0x002fc60000000f00 */
[----:B------:R-:W-:-:S03]  /*7150*/  IMAD.WIDE R12, R227, 0x2, R104 ;  /* 0x00000002e30c7825 */ /* 0x000fc600078e0268 */
[C---:B------:R-:W-:Y:S02]  /*7160*/  IADD3 R39, P2, R12.reuse, 0x4020, RZ ;  /* 0x000040200c277810 */ /* 0x040fe40007f5e0ff */
[C---:B------:R-:W-:Y:S02]  /*7170*/  IADD3 R107, P1, R12.reuse, 0x4040, RZ ;  /* 0x000040400c6b7810 */ /* 0x040fe40007f3e0ff */
[----:B------:R-:W-:Y:S01]  /*7180*/  LOP3.LUT R8, R39, 0x380, RZ, 0xc0, !PT ;  /* 0x0000038027087812 */ /* 0x000fe200078ec0ff */
[--C-:B------:R-:W-:Y:S01]  /*7190*/  IMAD.X R33, RZ, RZ, R13.reuse, P2 ;  /* 0x000000ffff217224 */ /* 0x100fe200010e060d */
[----:B------:R-:W-:Y:S01]  /*71a0*/  LOP3.LUT R10, R107, 0x380, RZ, 0xc0, !PT ;  /* 0x000003806b0a7812 */ /* 0x000fe200078ec0ff */
[----:B------:R-:W-:Y:S01]  /*71b0*/  IMAD.X R27, RZ, RZ, R13, P1 ;  /* 0x000000ffff1b7224 */ /* 0x000fe200008e060d */
[----:B------:R-:W-:Y:S02]  /*71c0*/  IADD3 R15, P3, R12, 0x4000, RZ ;  /* 0x000040000c0f7810 */ /* 0x000fe40007f7e0ff */
[----:B------:R-:W-:-:S02]  /*71d0*/  SHF.R.U64 R8, R8, 0x3, RZ ;  /* 0x0000000308087819 */ /* 0x000fc400000012ff */
[C---:B------:R-:W-:Y:S01]  /*71e0*/  LOP3.LUT R9, R12.reuse, 0x380, RZ, 0xc0, !PT ;  /* 0x000003800c097812 */ /* 0x040fe200078ec0ff */
[--C-:B------:R-:W-:Y:S01]  /*71f0*/  IMAD.X R29, RZ, RZ, R13.reuse, P3 ;  /* 0x000000ffff1d7224 */ /* 0x100fe200018e060d */
[C---:B------:R-:W-:Y:S02]  /*7200*/  IADD3 R109, P0, R12.reuse, 0x4060, RZ ;  /* 0x000040600c6d7810 */ /* 0x040fe40007f1e0ff */
[----:B------:R-:W-:Y:S02]  /*7210*/  IADD3 R17, P6, R12, 0x20, RZ ;  /* 0x000000200c117810 */ /* 0x000fe40007fde0ff */
[----:B------:R-:W-:Y:S01]  /*7220*/  SHF.R.U64 R10, R10, 0x3, RZ ;  /* 0x000000030a0a7819 */ /* 0x000fe200000012ff */
[--C-:B------:R-:W-:Y:S01]  /*7230*/  IMAD.X R31, RZ, RZ, R13.reuse, P0 ;  /* 0x000000ffff1f7224 */ /* 0x100fe200000e060d */
[C---:B------:R-:W-:Y:S01]  /*7240*/  IADD3 R37, P4, R12.reuse, 0x60, RZ ;  /* 0x000000600c257810 */ /* 0x040fe20007f9e0ff */
[----:B------:R-:W-:Y:S01]  /*7250*/  IMAD.X R25, RZ, RZ, R13, P6 ;  /* 0x000000ffff197224 */ /* 0x000fe200030e060d */
[----:B------:R-:W-:Y:S01]  /*7260*/  BAR.SYNC.DEFER_BLOCKING 0x1, 0x100 ;  /* 0x0044000000007b1d */ /* 0x000fe20000010000 */
[----:B------:R-:W-:-:S02]  /*7270*/  IADD3 R35, P5, R12, 0x40, RZ ;  /* 0x000000400c237810 */ /* 0x000fc40007fbe0ff */
[----:B------:R-:W-:Y:S01]  /*7280*/  LOP3.LUT R4, R15, 0x380, RZ, 0xc0, !PT ;  /* 0x000003800f047812 */ /* 0x000fe200078ec0ff */
[----:B------:R-:W-:Y:S01]  /*7290*/  IMAD.X R11, RZ, RZ, R13, P4 ;  /* 0x000000ffff0b7224 */ /* 0x000fe200020e060d */
[----:B------:R-:W-:Y:S02]  /*72a0*/  LOP3.LUT R32, R8, R39, RZ, 0x3c, !PT ;  /* 0x0000002708207212 */ /* 0x000fe400078e3cff */
[----:B------:R-:W-:Y:S02]  /*72b0*/  SHF.R.U64 R9, R9, 0x3, RZ ;  /* 0x0000000309097819 */ /* 0x000fe400000012ff */
[----:B------:R-:W-:Y:S02]  /*72c0*/  LOP3.LUT R14, R109, 0x380, RZ, 0xc0, !PT ;  /* 0x000003806d0e7812 */ /* 0x000fe400078ec0ff */
[----:B------:R-:W-:Y:S02]  /*72d0*/  LOP3.LUT R26, R10, R107, RZ, 0x3c, !PT ;  /* 0x0000006b0a1a7212 */ /* 0x000fe400078e3cff */
[----:B------:R-:W-:Y:S01]  /*72e0*/  LOP3.LUT R8, R17, 0x380, RZ, 0xc0, !PT ;  /* 0x0000038011087812 */ /* 0x000fe200078ec0ff */
[----:B------:R-:W1:Y:S01]  /*72f0*/  LDC.64 R106, c[0x0][0xc00] ;  /* 0x00030000ff6a7b82 */ /* 0x000e620000000a00 */
[----:B------:R-:W-:-:S02]  /*7300*/  LOP3.LUT R10, R37, 0x380, RZ, 0xc0, !PT ;  /* 0x00000380250a7812 */ /* 0x000fc400078ec0ff */
[----:B------:R-:W-:Y:S02]  /*7310*/  LOP3.LUT R34, R35, 0x380, RZ, 0xc0, !PT ;  /* 0x0000038023227812 */ /* 0x000fe400078ec0ff */
[----:B------:R-:W-:Y:S02]  /*7320*/  SHF.R.U64 R4, R4, 0x3, RZ ;  /* 0x0000000304047819 */ /* 0x000fe400000012ff */
[----:B------:R-:W-:Y:S01]  /*7330*/  LOP3.LUT R12, R9, R12, RZ, 0x3c, !PT ;  /* 0x0000000c090c7212 */ /* 0x000fe200078e3cff */
[----:B------:R-:W-:Y:S01]  /*7340*/  IMAD.X R9, RZ, RZ, R13, P5 ;  /* 0x000000ffff097224 */ /* 0x000fe200028e060d */
[----:B------:R-:W-:Y:S02]  /*7350*/  SHF.R.U64 R14, R14, 0x3, RZ ;  /* 0x000000030e0e7819 */ /* 0x000fe400000012ff */
[----:B------:R-:W-:Y:S02]  /*7360*/  SHF.R.U64 R8, R8, 0x3, RZ ;  /* 0x0000000308087819 */ /* 0x000fe400000012ff */
[----:B------:R-:W-:-:S02]  /*7370*/  SHF.R.U64 R10, R10, 0x3, RZ ;  /* 0x000000030a0a7819 */ /* 0x000fc400000012ff */
[----:B------:R-:W-:Y:S02]  /*7380*/  SHF.R.U64 R34, R34, 0x3, RZ ;  /* 0x0000000322227819 */ /* 0x000fe400000012ff */
[----:B------:R-:W-:Y:S02]  /*7390*/  LOP3.LUT R28, R4, R15, RZ, 0x3c, !PT ;  /* 0x0000000f041c7212 */ /* 0x000fe400078e3cff */
[----:B------:R-:W-:Y:S01]  /*73a0*/  LOP3.LUT R30, R14, R109, RZ, 0x3c, !PT ;  /* 0x0000006d0e1e7212 */ /* 0x000fe200078e3cff */
[----:B------:R-:W-:Y:S01]  /*73b0*/  IMAD.SHL.U32 R109, R23, 0x4, RZ ;  /* 0x00000004176d7824 */ /* 0x000fe200078e00ff */
[----:B------:R-:W-:Y:S02]  /*73c0*/  MOV R4, R12 ;  /* 0x0000000c00047202 */ /* 0x000fe40000000f00 */
[----:B------:R-:W-:Y:S02]  /*73d0*/  LOP3.LUT R24, R8, R17, RZ, 0x3c, !PT ;  /* 0x0000001108187212 */ /* 0x000fe400078e3cff */
[----:B------:R-:W-:-:S02]  /*73e0*/  F2FP.BF16.F32.PACK_AB R12, R21, R20 ;  /* 0x00000014150c723e */ /* 0x000fc400000010ff */
[----:B------:R-:W-:Y:S02]  /*73f0*/  F2FP.BF16.F32.PACK_AB R13, R97, R96 ;  /* 0x00000060610d723e */ /* 0x000fe400000010ff */
[----:B------:R-:W-:Y:S02]  /*7400*/  F2FP.BF16.F32.PACK_AB R14, R89, R88 ;  /* 0x00000058590e723e */ /* 0x000fe400000010ff */
[----:B------:R-:W-:Y:S02]  /*7410*/  F2FP.BF16.F32.PACK_AB R15, R99, R98 ;  /* 0x00000062630f723e */ /* 0x000fe400000010ff */
[----:B------:R-:W-:Y:S02]  /*7420*/  LOP3.LUT R10, R10, R37, RZ, 0x3c, !PT ;  /* 0x000000250a0a7212 */ /* 0x000fe400078e3cff */
[----:B------:R-:W-:Y:S01]  /*7430*/  LOP3.LUT R8, R34, R35, RZ, 0x3c, !PT ;  /* 0x0000002322087212 */ /* 0x000fe200078e3cff */
[----:B------:R2:W-:Y:S01]  /*7440*/  STSM.16.M88.4 [R4], R12 ;  /* 0x0000000c04007844 */ /* 0x0005e20000000200 */
[----:B------:R-:W-:-:S02]  /*7450*/  MOV R38, R10 ;  /* 0x0000000a00267202 */ /* 0x000fc40000000f00 */
[----:B------:R-:W-:Y:S02]  /*7460*/  MOV R37, R8 ;  /* 0x0000000800257202 */ /* 0x000fe40000000f00 */
[----:B------:R-:W-:Y:S02]  /*7470*/  MOV R94, R24 ;  /* 0x00000018005e7202 */ /* 0x000fe40000000f00 */
[----:B------:R-:W-:Y:S02]  /*7480*/  F2FP.BF16.F32.PACK_AB R8, R91, R90 ;  /* 0x0000005a5b08723e */ /* 0x000fe400000010ff */
[----:B------:R-:W-:Y:S02]  /*7490*/  F2FP.BF16.F32.PACK_AB R9, R101, R100 ;  /* 0x000000646509723e */ /* 0x000fe400000010ff */
[----:B------:R-:W-:Y:S02]  /*74a0*/  F2FP.BF16.F32.PACK_AB R10, R93, R92 ;  /* 0x0000005c5d0a723e */ /* 0x000fe400000010ff */
[----:B------:R-:W-:-:S02]  /*74b0*/  F2FP.BF16.F32.PACK_AB R11, R103, R102 ;  /* 0x00000066670b723e */ /* 0x000fc400000010ff */
[----:B------:R-:W-:Y:S02]  /*74c0*/  MOV R108, R26 ;  /* 0x0000001a006c7202 */ /* 0x000fe40000000f00 */
[----:B--2---:R-:W-:Y:S01]  /*74d0*/  F2FP.BF16.F32.PACK_AB R12, R41, R40 ;  /* 0x00000028290c723e */ /* 0x004fe200000010ff */
[----:B------:R2:W-:Y:S01]  /*74e0*/  STSM.16.M88.4 [R94], R8 ;  /* 0x000000085e007844 */ /* 0x0005e20000000200 */
[----:B------:R-:W-:Y:S02]  /*74f0*/  F2FP.BF16.F32.PACK_AB R13, R43, R42 ;  /* 0x0000002a2b0d723e */ /* 0x000fe400000010ff */
[----:B------:R-:W-:Y:S02]  /*7500*/  F2FP.BF16.F32.PACK_AB R14, R45, R44 ;  /* 0x0000002c2d0e723e */ /* 0x000fe400000010ff */
[----:B------:R-:W-:Y:S02]  /*7510*/  F2FP.BF16.F32.PACK_AB R15, R47, R46 ;  /* 0x0000002e2f0f723e */ /* 0x000fe400000010ff */
[----:B------:R-:W-:-:S02]  /*7520*/  MOV R17, R30 ;  /* 0x0000001e00117202 */ /* 0x000fc40000000f00 */
[----:B------:R-:W-:Y:S01]  /*7530*/  MOV R39, R28 ;  /* 0x0000001c00277202 */ /* 0x000fe20000000f00 */
[----:B------:R3:W-:Y:S01]  /*7540*/  STSM.16.M88.4 [R37], R12 ;  /* 0x0000000c25007844 */ /* 0x0007e20000000200 */
[----:B------:R-:W-:Y:S02]  /*7550*/  F2FP.BF16.F32.PACK_AB R24, R49, R48 ;  /* 0x000000303118723e */ /* 0x000fe400000010ff */
[----:B------:R-:W-:Y:S02]  /*7560*/  F2FP.BF16.F32.PACK_AB R25, R51, R50 ;  /* 0x000000323319723e */ /* 0x000fe400000010ff */
[----:B------:R-:W-:Y:S01]  /*7570*/  F2FP.BF16.F32.PACK_AB R26, R53, R52 ;  /* 0x00000034351a723e */ /* 0x000fe200000010ff */
[----:B--2---:R-:W-:Y:S01]  /*7580*/  IMAD.MOV.U32 R94, RZ, RZ, RZ ;  /* 0x000000ffff5e7224 */ /* 0x004fe200078e00ff */
[----:B------:R-:W-:Y:S02]  /*7590*/  F2FP.BF16.F32.PACK_AB R27, R55, R54 ;  /* 0x00000036371b723e */ /* 0x000fe400000010ff */
[----:B------:R-:W-:-:S02]  /*75a0*/  F2FP.BF16.F32.PACK_AB R28, R57, R56 ;  /* 0x00000038391c723e */ /* 0x000fc400000010ff */
[----:B------:R-:W-:Y:S01]  /*75b0*/  F2FP.BF16.F32.PACK_AB R29, R59, R58 ;  /* 0x0000003a3b1d723e */ /* 0x000fe200000010ff */
[----:B------:R2:W-:Y:S01]  /*75c0*/  STSM.16.M88.4 [R38], R24 ;  /* 0x0000001826007844 */ /* 0x0005e20000000200 */
[----:B------:R-:W-:Y:S02]  /*75d0*/  F2FP.BF16.F32.PACK_AB R30, R61, R60 ;  /* 0x0000003c3d1e723e */ /* 0x000fe400000010ff */
[----:B------:R-:W-:Y:S02]  /*75e0*/  F2FP.BF16.F32.PACK_AB R31, R63, R62 ;  /* 0x0000003e3f1f723e */ /* 0x000fe400000010ff */
[----:B------:R-:W-:Y:S02]  /*75f0*/  MOV R4, R32 ;  /* 0x0000002000047202 */ /* 0x000fe40000000f00 */
[----:B------:R-:W-:Y:S01]  /*7600*/  F2FP.BF16.F32.PACK_AB R32, R65, R64 ;  /* 0x000000404120723e */ /* 0x000fe200000010ff */
[----:B------:R4:W-:Y:S01]  /*7610*/  STSM.16.M88.4 [R39], R28 ;  /* 0x0000001c27007844 */ /* 0x0009e20000000200 */
[----:B------:R-:W-:-:S02]  /*7620*/  F2FP.BF16.F32.PACK_AB R33, R67, R66 ;  /* 0x000000424321723e */ /* 0x000fc400000010ff */
[----:B------:R-:W-:Y:S02]  /*7630*/  F2FP.BF16.F32.PACK_AB R34, R69, R68 ;  /* 0x000000444522723e */ /* 0x000fe400000010ff */
[----:B------:R-:W-:Y:S02]  /*7640*/  F2FP.BF16.F32.PACK_AB R35, R71, R70 ;  /* 0x000000464723723e */ /* 0x000fe400000010ff */
[----:B---3--:R-:W-:Y:S02]  /*7650*/  F2FP.BF16.F32.PACK_AB R37, R75, R74 ;  /* 0x0000004a4b25723e */ /* 0x008fe400000010ff */
[----:B--2---:R-:W-:Y:S01]  /*7660*/  F2FP.BF16.F32.PACK_AB R38, R77, R76 ;  /* 0x0000004c4d26723e */ /* 0x004fe200000010ff */
[----:B------:R-:W-:Y:S01]  /*7670*/  STSM.16.M88.4 [R4], R32 ;  /* 0x0000002004007844 */ /* 0x000fe20000000200 */
[----:B------:R-:W-:Y:S02]  /*7680*/  F2FP.BF16.F32.PACK_AB R8, R81, R80 ;  /* 0x000000505108723e */ /* 0x000fe400000010ff */
[----:B------:R-:W-:-:S02]  /*7690*/  F2FP.BF16.F32.PACK_AB R9, R83, R82 ;  /* 0x000000525309723e */ /* 0x000fc400000010ff */
[----:B------:R-:W-:Y:S02]  /*76a0*/  F2FP.BF16.F32.PACK_AB R10, R85, R84 ;  /* 0x00000054550a723e */ /* 0x000fe400000010ff */
[----:B----4-:R-:W-:Y:S02]  /*76b0*/  F2FP.BF16.F32.PACK_AB R39, R79, R78 ;  /* 0x0000004e4f27723e */ /* 0x010fe400000010ff */
[----:B------:R-:W-:Y:S02]  /*76c0*/  F2FP.BF16.F32.PACK_AB R11, R87, R86 ;  /* 0x00000056570b723e */ /* 0x000fe400000010ff */
[----:B-1----:R-:W-:Y:S01]  /*76d0*/  ISETP.NE.U32.AND P0, PT, R106, RZ, PT ;  /* 0x000000ff6a00720c */ /* 0x002fe20003f05070 */
[----:B------:R-:W-:Y:S01]  /*76e0*/  STSM.16.M88.4 [R108], R36 ;  /* 0x000000246c007844 */ /* 0x000fe20000000200 */
[----:B------:R-:W-:Y:S02]  /*76f0*/  IADD3 R12, P1, R109, R106, RZ ;  /* 0x0000006a6d0c7210 */ /* 0x000fe40007f3e0ff */
[----:B------:R-:W-:Y:S01]  /*7700*/  ISETP.NE.AND.EX P0, PT, R107, RZ, PT, P0 ;  /* 0x000000ff6b00720c */ /* 0x000fe20003f05300 */
[----:B------:R1:W-:Y:S02]  /*7710*/  STSM.16.M88.4 [R17], R8 ;  /* 0x0000000811007844 */ /* 0x0003e40000000200 */
[----:B------:R-:W-:Y:S01]  /*7720*/  IMAD.X R13, R110, 0x1, R107, P1 ;  /* 0x000000016e0d7824 */ /* 0x000fe200008e066b */
[----:B------:R-:W-:Y:S08]  /*7730*/  BAR.SYNC.DEFER_BLOCKING 0x1, 0x100 ;  /* 0x0044000000007b1d */ /* 0x000ff00000010000 */
[----:B-1----:R-:W1:Y:S08]  /*7740*/  LDC R9, c[0x0][0xad4] ;  /* 0x0002b500ff097b82 */ /* 0x002e700000000800 */
[----:B------:R-:W2:Y:S01]  /*7750*/  LDC R17, c[0x0][0xbe8] ;  /* 0x0002fa00ff117b82 */ /* 0x000ea20000000800 */
[----:B------:R-:W3:Y:S01]  /*7760*/  @P0 LDG.E R94, desc[UR40][R12.64] ;  /* 0x000000280c5e0981 */ /* 0x000ee2000c1e1900 */
[----:B------:R-:W-:-:S04]  /*7770*/  ISETP.NE.U32.AND P1, PT, RZ, UR4, PT ;  /* 0x00000004ff007c0c */ /* 0x000fc8000bf25070 */
[----:B------:R-:W-:Y:S01]  /*7780*/  ISETP.NE.AND.EX P1, PT, RZ, UR5, PT, P1 ;  /* 0x00000005ff007c0c */ /* 0x000fe2000bf25310 */
[----:B------:R-:W-:-:S12]  /*7790*/  IMAD.MOV.U32 R28, RZ, RZ, 0x9b8 ;  /* 0x000009b8ff1c7424 */ /* 0x000fd800078e00ff */
[----:B------:R-:W-:Y:S01]  /*77a0*/  @P1 IADD3 R14, P2, R109, UR4, RZ ;  /* 0x000000046d0e1c10 */ /* 0x000fe2000ff5e0ff */
[----:B------:R-:W-:Y:S01]  /*77b0*/  ULDC UR4, c[0x0][0xa88] ;  /* 0x0002a20000047ab9 */ /* 0x000fe20000000800 */
[----:B--2---:R-:W-:Y:S01]  /*77c0*/  ISETP.NE.AND P4, PT, R17, 0x1, PT ;  /* 0x000000011100780c */ /* 0x004fe20003f85270 */
[----:B------:R-:W-:Y:S01]  /*77d0*/  IMAD.U32 R4, RZ, RZ, UR4 ;  /* 0x00000004ff047e24 */ /* 0x000fe2000f8e00ff */
[----:B------:R-:W-:Y:S02]  /*77e0*/  @P1 IADD3.X R15, R110, UR5, RZ, P2, !PT ;  /* 0x000000056e0f1c10 */ /* 0x000fe400097fe4ff */
[----:B------:R-:W-:-:S03]  /*77f0*/  ISETP.NE.AND P2, PT, R186, RZ, PT ;  /* 0x000000ffba00720c */ /* 0x000fc60003f45270 */
[----:B------:R2:W5:Y:S01]  /*7800*/  @P1 LDG.E R4, desc[UR40][R14.64] ;  /* 0x000000280e041981 */ /* 0x000562000c1e1900 */
[----:B-1----:R-:W-:Y:S01]  /*7810*/  SEL R9, R186, R9, P2 ;  /* 0x00000009ba097207 */ /* 0x002fe20001000000 */
[----:B------:R-:W-:Y:S01]  /*7820*/  IMAD R37, R187, 0x80, R226 ;  /* 0x00000080bb257824 */ /* 0x000fe200078e02e2 */
[----:B------:R-:W-:Y:S02]  /*7830*/  ISETP.NE.U32.AND P2, PT, R106, RZ, PT ;  /* 0x000000ff6a00720c */ /* 0x000fe40003f45070 */
[----:B------:R-:W-:Y:S01]  /*7840*/  ISETP.GT.AND P3, PT, R9, 0x1, PT ;  /* 0x000000010900780c */ /* 0x000fe20003f64270 */
[----:B------:R-:W1:Y:S01]  /*7850*/  @P4 LDC R30, c[0x0][0xbec] ;  /* 0x0002fb00ff1e4b82 */ /* 0x000e620000000800 */
[----:B------:R-:W-:Y:S02]  /*7860*/  ISETP.NE.AND.EX P2, PT, R107, RZ, PT, P2 ;  /* 0x000000ff6b00720c */ /* 0x000fe40003f45320 */
[----:B------:R-:W-:Y:S02]  /*7870*/  SEL R28, R28, 0x978, P3 ;  /* 0x000009781c1c7807 */ /* 0x000fe40001800000 */
[----:B------:R-:W-:-:S02]  /*7880*/  SEL R23, R23, RZ, !P2 ;  /* 0x000000ff17177207 */ /* 0x000fc40005000000 */
[----:B------:R-:W-:Y:S01]  /*7890*/  SEL R27, R204, RZ, !P2 ;  /* 0x000000ffcc1b7207 */ /* 0x000fe20005000000 */
[----:B------:R-:W4:Y:S01]  /*78a0*/  LDC.64 R24, c[0x0][R28+0x220] ;  /* 0x000088001c187b82 */ /* 0x000f220000000a00 */
[----:B------:R-:W-:-:S07]  /*78b0*/  SEL R29, R203, RZ, P3 ;  /* 0x000000ffcb1d7207 */ /* 0x000fce0001800000 */
[----:B------:R-:W0:Y:S08]  /*78c0*/  LDC.64 R10, c[0x0][R28+0x218] ;  /* 0x000086001c0a7b82 */ /* 0x000e300000000a00 */
[----:B------:R-:W1:Y:S08]  /*78d0*/  @P4 LDC R35, c[0x0][0xbf0] ;  /* 0x0002fc00ff234b82 */ /* 0x000e700000000800 */
[----:B------:R-:W1:Y:S01]  /*78e0*/  LDC.64 R8, c[0x0][0xba8] ;  /* 0x0002ea00ff087b82 */ /* 0x000e620000000a00 */
[----:B----4-:R-:W-:-:S04]  /*78f0*/  IMAD R25, R25, R23, RZ ;  /* 0x0000001719197224 */ /* 0x010fc800078e02ff */
[C---:B------:R-:W-:Y:S02]  /*7900*/  IMAD R33, R24.reuse, R27, R25 ;  /* 0x0000001b18217224 */ /* 0x040fe400078e0219 */
[----:B------:R-:W-:Y:S01]  /*7910*/  IMAD.WIDE.U32 R24, R24, R23, RZ ;  /* 0x0000001718187225 */ /* 0x000fe200078e00ff */
[----:B--2---:R-:W2:Y:S03]  /*7920*/  LDC.64 R14, c[0x0][R28+0x228] ;  /* 0x00008a001c0e7b82 */ /* 0x004ea60000000a00 */
[----:B0-----:R-:W-:-:S04]  /*7930*/  IMAD.WIDE.U32 R26, R10, R185, RZ ;  /* 0x000000b90a1a7225 */ /* 0x001fc800078e00ff */
[----:B------:R-:W-:Y:S02]  /*7940*/  IMAD R31, R11, R185, RZ ;  /* 0x000000b90b1f7224 */ /* 0x000fe400078e02ff */
[----:B------:R0:W4:Y:S01]  /*7950*/  LDC.64 R10, c[0x0][R28+0x210] ;  /* 0x000084001c0a7b82 */ /* 0x0001220000000a00 */
[----:B------:R-:W-:Y:S02]  /*7960*/  IMAD.IADD R33, R25, 0x1, R33 ;  /* 0x0000000119217824 */ /* 0x000fe400078e0221 */
[----:B------:R-:W-:Y:S02]  /*7970*/  IMAD.MOV.U32 R25, RZ, RZ, R37 ;  /* 0x000000ffff197224 */ /* 0x000fe400078e0025 */
[----:B------:R-:W-:-:S03]  /*7980*/  IMAD.IADD R31, R27, 0x1, R31 ;  /* 0x000000011b1f7824 */ /* 0x000fc600078e021f */
[----:B-1----:R-:W1:Y:S01]  /*7990*/  @!P3 LDC R8, c[0x0][0xb50] ;  /* 0x0002d400ff08bb82 */ /* 0x002e620000000800 */
[----:B--2---:R-:W-:-:S07]  /*79a0*/  IMAD R27, R15, R29, RZ ;  /* 0x0000001d0f1b7224 */ /* 0x004fce00078e02ff */
[----:B------:R-:W2:Y:S01]  /*79b0*/  @!P3 LDC R9, c[0x0][0xb54] ;  /* 0x0002d500ff09bb82 */ /* 0x000ea20000000800 */
[----:B------:R-:W-:-:S04]  /*79c0*/  IMAD.WIDE.U32 R14, R14, R29, RZ ;  /* 0x0000001d0e0e7225 */ /* 0x000fc800078e00ff */
[----:B------:R-:W-:Y:S01]  /*79d0*/  IMAD.IADD R27, R15, 0x1, R27 ;  /* 0x000000010f1b7824 */ /* 0x000fe200078e021b */
[--C-:B---3--:R-:W-:Y:S01]  /*79e0*/  IADD3 R26, P2, P5, R24, R26, R94.reuse ;  /* 0x0000001a181a7210 */ /* 0x108fe20007d5e05e */
[----:B------:R-:W-:Y:S01]  /*79f0*/  @P4 IMAD.HI.U32 R24, R37, R30, RZ ;  /* 0x0000001e25184227 */ /* 0x000fe200078e00ff */
[----:B------:R-:W-:-:S04]  /*7a00*/  SHF.R.S32.HI R106, RZ, 0x1f, R94 ;  /* 0x0000001fff6a7819 */ /* 0x000fc8000001145e */
[----:B------:R-:W-:Y:S02]  /*7a10*/  @P4 SHF.R.U32.HI R25, RZ, R35, R24 ;  /* 0x00000023ff194219 */ /* 0x000fe40000011618 */
[----:B------:R-:W-:Y:S02]  /*7a20*/  IADD3.X R24, R33, R31, R106, P2, P5 ;  /* 0x0000001f21187210 */ /* 0x000fe400017ea46a */
[----:B------:R-:W-:Y:S01]  /*7a30*/  IADD3 R14, P2, P5, R25, R26, R14 ;  /* 0x0000001a190e7210 */ /* 0x000fe20007d5e00e */
[--C-:B0-----:R-:W-:Y:S01]  /*7a40*/  IMAD.MOV R28, RZ, RZ, -R25.reuse ;  /* 0x000000ffff1c7224 */ /* 0x101fe200078e0a19 */
[----:B------:R-:W-:-:S03]  /*7a50*/  SHF.R.S32.HI R15, RZ, 0x1f, R25 ;  /* 0x0000001fff0f7819 */ /* 0x000fc60000011419 */
[----:B------:R-:W-:Y:S01]  /*7a60*/  IMAD R25, R17, R28, R37 ;  /* 0x0000001c11197224 */ /* 0x000fe200078e0225 */
[----:B------:R-:W-:-:S03]  /*7a70*/  IADD3.X R15, R15, R24, R27, P2, P5 ;  /* 0x000000180f0f7210 */ /* 0x000fc600017ea41b */
[----:B----4-:R-:W-:Y:S01]  /*7a80*/  IMAD R11, R11, R25, RZ ;  /* 0x000000190b0b7224 */ /* 0x010fe200078e02ff */
[----:B------:R-:W-:-:S05]  /*7a90*/  SHF.R.S32.HI R27, RZ, 0x1f, R25 ;  /* 0x0000001fff1b7819 */ /* 0x000fca0000011419 */
[C---:B------:R-:W-:Y:S02]  /*7aa0*/  IMAD R27, R10.reuse, R27, R11 ;  /* 0x0000001b0a1b7224 */ /* 0x040fe400078e020b */
[----:B------:R-:W-:-:S04]  /*7ab0*/  IMAD.WIDE.U32 R10, R10, R25, R14 ;  /* 0x000000190a0a7225 */ /* 0x000fc800078e000e */
[----:B------:R-:W-:Y:S01]  /*7ac0*/  IMAD.IADD R11, R11, 0x1, R27 ;  /* 0x000000010b0b7824 */ /* 0x000fe200078e021b */
[----:B-1----:R-:W-:-:S04]  /*7ad0*/  LEA R14, P2, R10, R8, 0x2 ;  /* 0x000000080a0e7211 */ /* 0x002fc800078410ff */
[----:B--2---:R-:W-:Y:S01]  /*7ae0*/  LEA.HI.X R15, R10, R9, R11, 0x2, P2 ;  /* 0x000000090a0f7211 */ /* 0x004fe200010f140b */
[----:B------:R-:W-:Y:S08]  /*7af0*/  @P1 BRA `(.L_x_199) ;  /* 0x0000000000101947 */ /* 0x000ff00003800000 */
[----:B------:R-:W-:Y:S05]  /*7b00*/  @!P0 BRA `(.L_x_199) ;  /* 0x00000000000c8947 */ /* 0x000fea0003800000 */
[----:B------:R-:W2:Y:S04]  /*7b10*/  LDG.E R9, desc[UR40][R12.64] ;  /* 0x000000280c097981 */ /* 0x000ea8000c1e1900 */
[----:B-----5:R-:W2:Y:S02]  /*7b20*/  LDG.E R4, desc[UR40][R12.64+0x4] ;  /* 0x000004280c047981 */ /* 0x020ea4000c1e1900 */
[----:B--2---:R-:W-:-:S07]  /*7b30*/  IMAD.IADD R4, R4, 0x1, -R9 ;  /* 0x0000000104047824 */ /* 0x004fce00078e0a09 */
.L_x_199:
[----:B------:R-:W-:Y:S01]  /*7b40*/  SHFL.IDX PT, R8, R14, RZ, 0x1c1f ;  /* 0x001c1fff0e087589 */ /* 0x000fe200000e0000 */
[----:B------:R-:W-:Y:S01]  /*7b50*/  IMAD R25, R187, 0x80, R225 ;  /* 0x00000080bb197824 */ /* 0x000fe200078e02e1 */
[----:B------:R-:W-:Y:S01]  /*7b60*/  LOP3.LUT P0, RZ, R208, 0x3, RZ, 0xc0, !PT ;  /* 0x00000003d0ff7812 */ /* 0x000fe2000780c0ff */
[----:B-----5:R-:W-:Y:S01]  /*7b70*/  IMAD R4, R4, R17, RZ ;  /* 0x0000001104047224 */ /* 0x020fe200078e02ff */
[----:B------:R-:W0:Y:S01]  /*7b80*/  SHFL.IDX PT, R9, R15, RZ, 0x1c1f ;  /* 0x001c1fff0f097589 */ /* 0x000e2200000e0000 */
[----:B------:R-:W-:-:S03]  /*7b90*/  VIADD R29, R25, 0x8 ;  /* 0x00000008191d7836 */ /* 0x000fc60000000000 */
[----:B------:R-:W-:Y:S01]  /*7ba0*/  SHFL.IDX PT, R10, R14, 0x1, 0x1c1f ;  /* 0x003c1f000e0a7f89 */ /* 0x000fe200000e0000 */
[-C--:B------:R-:W-:Y:S02]  /*7bb0*/  ISETP.GE.OR P1, PT, R25, R4.reuse, P0 ;  /* 0x000000041900720c */ /* 0x080fe40000726670 */
[----:B------:R-:W-:Y:S01]  /*7bc0*/  ISETP.GE.OR P0, PT, R29, R4, P0 ;  /* 0x000000041d00720c */ /* 0x000fe20000706670 */
[----:B------:R-:W1:Y:S10]  /*7bd0*/  SHFL.IDX PT, R11, R15, 0x1, 0x1c1f ;  /* 0x003c1f000f0b7f89 */ /* 0x000e7400000e0000 */
[----:B0-----:R0:W-:Y:S04]  /*7be0*/  @!P1 ST.E desc[UR40][R8.64], R0 ;  /* 0x0000000008009985 */ /* 0x0011e8000c101928 */
[----:B-1----:R0:W-:Y:S01]  /*7bf0*/  @!P0 ST.E desc[UR40][R10.64], R95 ;  /* 0x0000005f0a008985 */ /* 0x0021e2000c101928 */
[----:B------:R-:W-:Y:S05]  /*7c00*/  @P3 BRA `(.L_x_200) ;  /* 0x00000008007c3947 */ /* 0x000fea0003800000 */
[----:B0-----:R-:W-:Y:S01]  /*7c10*/  IMAD R9, R206, 0x40, R18 ;  /* 0x00000040ce097824 */ /* 0x001fe200078e0212 */
[----:B------:R-:W0:Y:S01]  /*7c20*/  @P4 LDC R51, c[0x0][0xbec] ;  /* 0x0002fb00ff334b82 */ /* 0x000e220000000800 */
[----:B------:R-:W-:Y:S02]  /*7c30*/  ULDC.64 UR4, c[0x0][0xaa0] ;  /* 0x0002a80000047ab9 */ /* 0x000fe40000000a00 */
[----:B------:R-:W-:-:S03]  /*7c40*/  IMAD.WIDE R104, R9, 0x2, R104 ;  /* 0x0000000209687825 */ /* 0x000fc600078e0268 */
[----:B------:R-:W-:Y:S02]  /*7c50*/  IADD3 R13, P6, R104, 0x1000, RZ ;  /* 0x00001000680d7810 */ /* 0x000fe40007fde0ff */
[----:B------:R-:W1:Y:S01]  /*7c60*/  @P4 LDC R53, c[0x0][0xbf0] ;  /* 0x0002fc00ff354b82 */ /* 0x000e620000000800 */
[----:B------:R-:W-:Y:S01]  /*7c70*/  IMAD R21, R106, UR4, RZ ;  /* 0x000000046a157c24 */ /* 0x000fe2000f8e02ff */
[----:B------:R-:W-:Y:S02]  /*7c80*/  IADD3 R25, P5, R104, 0x2000, RZ ;  /* 0x0000200068197810 */ /* 0x000fe40007fbe0ff */
[----:B------:R-:W-:Y:S01]  /*7c90*/  LOP3.LUT R12, R13, 0x380, RZ, 0xc0, !PT ;  /* 0x000003800d0c7812 */ /* 0x000fe200078ec0ff */
[----:B------:R-:W-:Y:S01]  /*7ca0*/  IMAD R49, R94, UR5, R21 ;  /* 0x000000055e317c24 */ /* 0x000fe2000f8e0215 */
[----:B------:R-:W-:Y:S02]  /*7cb0*/  IADD3 R29, P3, R104, 0x3000, RZ ;  /* 0x00003000681d7810 */ /* 0x000fe40007f7e0ff */
[----:B------:R-:W-:Y:S01]  /*7cc0*/  SHF.R.U64 R12, R12, 0x3, RZ ;  /* 0x000000030c0c7819 */ /* 0x000fe200000012ff */
[----:B------:R-:W-:Y:S01]  /*7cd0*/  IMAD.WIDE.U32 R20, R94, UR4, RZ ;  /* 0x000000045e147c25 */ /* 0x000fe2000f8e00ff */
[----:B------:R-:W-:Y:S01]  /*7ce0*/  ULDC.64 UR4, c[0x0][0xae8] ;  /* 0x0002ba0000047ab9 */ /* 0x000fe20000000a00 */
[----:B------:R-:W-:-:S02]  /*7cf0*/  IADD3 R33, P2, R104, 0x4000, RZ ;  /* 0x0000400068217810 */ /* 0x000fc40007f5e0ff */
[----:B------:R-:W-:Y:S01]  /*7d00*/  LOP3.LUT R12, R12, R13, RZ, 0x3c, !PT ;  /* 0x0000000d0c0c7212 */ /* 0x000fe200078e3cff */
[----:B------:R-:W-:Y:S01]  /*7d10*/  IMAD.X R13, RZ, RZ, R105, P6 ;  /* 0x000000ffff0d7224 */ /* 0x000fe200030e0669 */
[C---:B------:R-:W-:Y:S01]  /*7d20*/  IADD3 R9, P6, R104.reuse, 0x7000, RZ ;  /* 0x0000700068097810 */ /* 0x040fe20007fde0ff */
[----:B------:R-:W-:Y:S01]  /*7d30*/  IMAD.IADD R21, R21, 0x1, R49 ;  /* 0x0000000115157824 */ /* 0x000fe200078e0231 */
[C---:B------:R-:W-:Y:S02]  /*7d40*/  IADD3 R37, P1, R104.reuse, 0x5000, RZ ;  /* 0x0000500068257810 */ /* 0x040fe40007f3e0ff */
[----:B------:R-:W-:Y:S01]  /*7d50*/  LOP3.LUT R0, R9, 0x380, RZ, 0xc0, !PT ;  /* 0x0000038009007812 */ /* 0x000fe200078ec0ff */
[----:B------:R-:W-:Y:S01]  /*7d60*/  IMAD.WIDE.U32 R20, R185, UR4, R20 ;  /* 0x00000004b9147c25 */ /* 0x000fe2000f8e0014 */
[----:B------:R-:W-:Y:S01]  /*7d70*/  IADD3 R41, P0, R104, 0x6000, RZ ;  /* 0x0000600068297810 */ /* 0x000fe20007f1e0ff */
[----:B------:R-:W5:Y:S01]  /*7d80*/  LD.E.128 R12, desc[UR40][R12.64] ;  /* 0x000000280c0c7980 */ /* 0x000f62000c101d00 */
[----:B------:R-:W-:-:S02]  /*7d90*/  SHF.R.U64 R0, R0, 0x3, RZ ;  /* 0x0000000300007819 */ /* 0x000fc400000012ff */
[----:B------:R-:W-:Y:S01]  /*7da0*/  SHF.R.S32.HI R48, RZ, 0x1f, R23 ;  /* 0x0000001fff307819 */ /* 0x000fe20000011417 */
[----:B------:R-:W-:Y:S01]  /*7db0*/  IMAD.X R45, RZ, RZ, R105, P6 ;  /* 0x000000ffff2d7224 */ /* 0x000fe200030e0669 */
[----:B------:R-:W-:Y:S01]  /*7dc0*/  LOP3.LUT R44, R0, R9, RZ, 0x3c, !PT ;  /* 0x00000009002c7212 */ /* 0x000fe200078e3cff */
[----:B------:R-:W-:Y:S01]  /*7dd0*/  IMAD R0, R184, 0x20, R206 ;  /* 0x00000020b8007824 */ /* 0x000fe200078e02ce */
[----:B------:R-:W-:Y:S01]  /*7de0*/  LOP3.LUT R24, R25, 0x380, RZ, 0xc0, !PT ;  /* 0x0000038019187812 */ /* 0x000fe200078ec0ff */
[----:B------:R-:W-:Y:S01]  /*7df0*/  IMAD R21, R185, UR5, R21 ;  /* 0x00000005b9157c24 */ /* 0x000fe2000f8e0215 */
[----:B------:R-:W-:Y:S01]  /*7e00*/  LOP3.LUT R28, R29, 0x380, RZ, 0xc0, !PT ;  /* 0x000003801d1c7812 */ /* 0x000fe200078ec0ff */
[----:B------:R-:W-:Y:S01]  /*7e10*/  IMAD R50, R187, 0x80, R0 ;  /* 0x00000080bb327824 */ /* 0x000fe200078e0200 */
[----:B------:R-:W-:Y:S01]  /*7e20*/  LOP3.LUT R32, R33, 0x380, RZ, 0xc0, !PT ;  /* 0x0000038021207812 */ /* 0x000fe200078ec0ff */
[----:B------:R-:W-:Y:S01]  /*7e30*/  ULDC.64 UR4, c[0x0][0xaf0] ;  /* 0x0002bc0000047ab9 */ /* 0x000fe20000000a00 */
[----:B------:R-:W-:Y:S01]  /*7e40*/  LOP3.LUT R36, R37, 0x380, RZ, 0xc0, !PT ;  /* 0x0000038025247812 */ /* 0x000fe200078ec0ff */
[----:B0-----:R-:W-:Y:S01]  /*7e50*/  @P4 IMAD.HI.U32 R0, R50, R51, RZ ;  /* 0x0000003332004227 */ /* 0x001fe200078e00ff */
[----:B------:R-:W-:Y:S01]  /*7e60*/  LOP3.LUT R40, R41, 0x380, RZ, 0xc0, !PT ;  /* 0x0000038029287812 */ /* 0x000fe200078ec0ff */
[----:B------:R-:W5:Y:S01]  /*7e70*/  LD.E.128 R44, desc[UR40][R44.64] ;  /* 0x000000282c2c7980 */ /* 0x000f62000c101d00 */
[----:B------:R-:W-:Y:S01]  /*7e80*/  LOP3.LUT R11, R104, 0x380, RZ, 0xc0, !PT ;  /* 0x00000380680b7812 */ /* 0x000fe200078ec0ff */
[----:B------:R-:W-:Y:S01]  /*7e90*/  IMAD.MOV.U32 R49, RZ, RZ, R50 ;  /* 0x000000ffff317224 */ /* 0x000fe200078e0032 */
[----:B------:R-:W-:Y:S01]  /*7ea0*/  SHF.R.U64 R24, R24, 0x3, RZ ;  /* 0x0000000318187819 */ /* 0x000fe200000012ff */
[----:B------:R-:W-:Y:S01]  /*7eb0*/  IMAD R48, R48, UR4, RZ ;  /* 0x0000000430307c24 */ /* 0x000fe2000f8e02ff */
[----:B------:R-:W-:-:S02]  /*7ec0*/  SHF.R.U64 R28, R28, 0x3, RZ ;  /* 0x000000031c1c7819 */ /* 0x000fc400000012ff */
[----:B------:R-:W-:Y:S02]  /*7ed0*/  SHF.R.U64 R32, R32, 0x3, RZ ;  /* 0x0000000320207819 */ /* 0x000fe400000012ff */
[----:B------:R-:W-:Y:S02]  /*7ee0*/  SHF.R.U64 R36, R36, 0x3, RZ ;  /* 0x0000000324247819 */ /* 0x000fe400000012ff */
[----:B------:R-:W-:Y:S02]  /*7ef0*/  SHF.R.U64 R40, R40, 0x3, RZ ;  /* 0x0000000328287819 */ /* 0x000fe400000012ff */
[----:B-1----:R-:W-:Y:S02]  /*7f00*/  @P4 SHF.R.U32.HI R49, RZ, R53, R0 ;  /* 0x00000035ff314219 */ /* 0x002fe40000011600 */
[----:B------:R-:W-:Y:S01]  /*7f10*/  SHF.R.U64 R11, R11, 0x3, RZ ;  /* 0x000000030b0b7819 */ /* 0x000fe200000012ff */
[----:B------:R-:W-:Y:S01]  /*7f20*/  IMAD R51, R23, UR5, R48 ;  /* 0x0000000517337c24 */ /* 0x000fe2000f8e0230 */
[----:B------:R-:W-:Y:S01]  /*7f30*/  LOP3.LUT R24, R24, R25, RZ, 0x3c, !PT ;  /* 0x0000001918187212 */ /* 0x000fe200078e3cff */
[--C-:B------:R-:W-:Y:S01]  /*7f40*/  IMAD.X R25, RZ, RZ, R105.reuse, P5 ;  /* 0x000000ffff197224 */ /* 0x100fe200028e0669 */
[----:B------:R-:W-:Y:S01]  /*7f50*/  LOP3.LUT R28, R28, R29, RZ, 0x3c, !PT ;  /* 0x0000001d1c1c7212 */ /* 0x000fe200078e3cff */
[--C-:B------:R-:W-:Y:S01]  /*7f60*/  IMAD.X R29, RZ, RZ, R105.reuse, P3 ;  /* 0x000000ffff1d7224 */ /* 0x100fe200018e0669 */
[----:B------:R-:W-:Y:S01]  /*7f70*/  LOP3.LUT R32, R32, R33, RZ, 0x3c, !PT ;  /* 0x0000002120207212 */ /* 0x000fe200078e3cff */
[--C-:B------:R-:W-:Y:S01]  /*7f80*/  IMAD.X R33, RZ, RZ, R105.reuse, P2 ;  /* 0x000000ffff217224 */ /* 0x100fe200010e0669 */
[----:B------:R-:W-:Y:S01]  /*7f90*/  LOP3.LUT R36, R36, R37, RZ, 0x3c, !PT ;  /* 0x0000002524247212 */ /* 0x000fe200078e3cff */
[--C-:B------:R-:W-:Y:S01]  /*7fa0*/  IMAD.X R37, RZ, RZ, R105.reuse, P1 ;  /* 0x000000ffff257224 */ /* 0x100fe200008e0669 */
[----:B------:R-:W-:Y:S01]  /*7fb0*/  LOP3.LUT R40, R40, R41, RZ, 0x3c, !PT ;  /* 0x0000002928287212 */ /* 0x000fe200078e3cff */
[----:B------:R-:W-:Y:S01]  /*7fc0*/  IMAD.X R41, RZ, RZ, R105, P0 ;  /* 0x000000ffff297224 */ /* 0x000fe200000e0669 */
[--C-:B------:R-:W-:Y:S01]  /*7fd0*/  SHF.R.S32.HI R0, RZ, 0x1f, R49.reuse ;  /* 0x0000001fff007819 */ /* 0x100fe20000011431 */
[----:B------:R-:W-:Y:S01]  /*7fe0*/  IMAD.MOV R48, RZ, RZ, -R49 ;  /* 0x000000ffff307224 */ /* 0x000fe200078e0a31 */
[----:B------:R-:W-:Y:S01]  /*7ff0*/  LOP3.LUT R104, R11, R104, RZ, 0x3c, !PT ;  /* 0x000000680b687212 */ /* 0x000fe200078e3cff */
[----:B------:R-:W-:Y:S01]  /*8000*/  IMAD.WIDE.U32 R20, R23, UR4, R20 ;  /* 0x0000000417147c25 */ /* 0x000fe2000f8e0014 */
[----:B------:R-:W-:Y:S01]  /*8010*/  ULDC.64 UR4, c[0x0][0xae0] ;  /* 0x0002b80000047ab9 */ /* 0x000fe20000000a00 */
[----:B------:R-:W5:Y:S02]  /*8020*/  LD.E.128 R24, desc[UR40][R24.64] ;  /* 0x0000002818187980 */ /* 0x000f64000c101d00 */
[----:B------:R-:W-:-:S02]  /*8030*/  IMAD R0, R0, UR4, RZ ;  /* 0x0000000400007c24 */ /* 0x000fc4000f8e02ff */
[----:B------:R-:W-:Y:S01]  /*8040*/  IMAD R17, R17, R48, R50 ;  /* 0x0000003011117224 */ /* 0x000fe200078e0232 */
[----:B------:R0:W5:Y:S01]  /*8050*/  LD.E.128 R8, desc[UR40][R104.64] ;  /* 0x0000002868087980 */ /* 0x000162000c101d00 */
[----:B------:R-:W-:-:S03]  /*8060*/  IMAD.IADD R21, R21, 0x1, R51 ;  /* 0x0000000115157824 */ /* 0x000fc600078e0233 */
[----:B------:R-:W5:Y:S01]  /*8070*/  LD.E.128 R28, desc[UR40][R28.64] ;  /* 0x000000281c1c7980 */ /* 0x000f62000c101d00 */
[----:B------:R-:W-:-:S03]  /*8080*/  IMAD R23, R49, UR5, R0 ;  /* 0x0000000531177c24 */ /* 0x000fc6000f8e0200 */
[----:B------:R-:W5:Y:S01]  /*8090*/  LD.E.128 R32, desc[UR40][R32.64] ;  /* 0x0000002820207980 */ /* 0x000f62000c101d00 */
[----:B------:R-:W-:-:S03]  /*80a0*/  SHF.R.S32.HI R0, RZ, 0x1f, R17 ;  /* 0x0000001fff007819 */ /* 0x000fc60000011411 */
[----:B------:R-:W5:Y:S04]  /*80b0*/  LD.E.128 R36, desc[UR40][R36.64] ;  /* 0x0000002824247980 */ /* 0x000f68000c101d00 */
[----:B------:R-:W5:Y:S01]  /*80c0*/  LD.E.128 R40, desc[UR40][R40.64] ;  /* 0x0000002828287980 */ /* 0x000f62000c101d00 */
[----:B------:R-:W-:Y:S01]  /*80d0*/  IMAD.WIDE.U32 R20, R49, UR4, R20 ;  /* 0x0000000431147c25 */ /* 0x000fe2000f8e0014 */
[----:B------:R-:W-:Y:S01]  /*80e0*/  ULDC.64 UR4, c[0x0][0xad8] ;  /* 0x0002b60000047ab9 */ /* 0x000fe20000000a00 */
[----:B------:R-:W-:Y:S01]  /*80f0*/  @!PT LDS RZ, [RZ] ;  /* 0x00000000fffff984 */ /* 0x000fe20000000800 */
[----:B------:R-:W-:Y:S01]  /*8100*/  @!PT LDS RZ, [RZ] ;  /* 0x00000000fffff984 */ /* 0x000fe20000000800 */
[----:B------:R-:W-:Y:S01]  /*8110*/  @!PT LDS RZ, [RZ] ;  /* 0x00000000fffff984 */ /* 0x000fe20000000800 */
[----:B------:R-:W-:Y:S01]  /*8120*/  @!PT LDS RZ, [RZ] ;  /* 0x00000000fffff984 */ /* 0x000fe20000000800 */
[----:B------:R1:W-:Y:S06]  /*8130*/  MEMBAR.ALL.CTA ;  /* 0x0000000000007992 */ /* 0x0003ec0000008000 */
[----:B-1----:R-:W1:Y:S01]  /*8140*/  FENCE.VIEW.ASYNC.S ;  /* 0x00000000000073c6 */ /* 0x002e620000000000 */
[----:B------:R-:W-:-:S02]  /*8150*/  IMAD.IADD R21, R21, 0x1, R23 ;  /* 0x0000000115157824 */ /* 0x000fc400078e0217 */
[----:B------:R-:W-:Y:S02]  /*8160*/  IMAD R0, R0, UR4, RZ ;  /* 0x0000000400007c24 */ /* 0x000fe4000f8e02ff */
[----:B------:R-:W-:Y:S02]  /*8170*/  IMAD R51, R187, 0x80, R206 ;  /* 0x00000080bb337824 */ /* 0x000fe400078e02ce */
[C---:B------:R-:W-:Y:S02]  /*8180*/  IMAD R49, R17.reuse, UR5, R0 ;  /* 0x0000000511317c24 */ /* 0x040fe4000f8e0200 */
[----:B------:R-:W-:Y:S01]  /*8190*/  IMAD.WIDE.U32 R20, R17, UR4, R20 ;  /* 0x0000000411147c25 */ /* 0x000fe2000f8e0014 */
[----:B------:R-:W-:Y:S01]  /*81a0*/  ISETP.GE.AND P2, PT, R51, R4, PT ;  /* 0x000000043300720c */ /* 0x000fe20003f46270 */
[----:B------:R-:W-:Y:S02]  /*81b0*/  ULDC.64 UR4, c[0x0][0xa80] ;  /* 0x0002a00000047ab9 */ /* 0x000fe40000000a00 */
[----:B------:R-:W-:-:S02]  /*81c0*/  VIADD R3, R3, 0x34820 ;  /* 0x0003482003037836 */ /* 0x000fc40000000000 */
[----:B------:R-:W-:Y:S01]  /*81d0*/  VIADD R17, R51, 0x40 ;  /* 0x0000004033117836 */ /* 0x000fe20000000000 */
[C---:B------:R-:W-:Y:S01]  /*81e0*/  LEA R0, P3, R20.reuse, UR4, 0x1 ;  /* 0x0000000414007c11 */ /* 0x040fe2000f8608ff */
[----:B------:R-:W-:Y:S01]  /*81f0*/  IMAD.IADD R21, R21, 0x1, R49 ;  /* 0x0000000115157824 */ /* 0x000fe200078e0231 */
[----:B------:R-:W-:Y:S02]  /*8200*/  PRMT R3, RZ, 0x654, R3 ;  /* 0x00000654ff037816 */ /* 0x000fe40000000003 */
[-C--:B------:R-:W-:Y:S02]  /*8210*/  ISETP.GE.AND P1, PT, R17, R4.reuse, PT ;  /* 0x000000041100720c */ /* 0x080fe40003f26270 */
[----:B------:R-:W-:Y:S01]  /*8220*/  LEA.HI.X R17, R20, UR5, R21, 0x1, P3 ;  /* 0x0000000514117c11 */ /* 0x000fe200098f0c15 */
[----:B------:R-:W-:Y:S01]  /*8230*/  VIADD R23, R51, 0x20 ;  /* 0x0000002033177836 */ /* 0x000fe20000000000 */
[----:B-1----:R1:W-:Y:S01]  /*8240*/  SYNCS.ARRIVE.TRANS64.RED.A1T0 RZ, [R3+URZ], RZ ;  /* 0x000000ff03ff79a7 */ /* 0x0023e2000810043f */
[----:B------:R0:W2:Y:S01]  /*8250*/  SHFL.IDX PT, R49, R0, RZ, 0x181f ;  /* 0x00181fff00317589 */ /* 0x0000a200000e0000 */
[----:B------:R-:W-:Y:S02]  /*8260*/  BSSY B1, `(.L_x_201) ;  /* 0x000000d000017945 */ /* 0x000fe40003800000 */
[----:B------:R-:W-:Y:S01]  /*8270*/  ISETP.GE.AND P0, PT, R23, R4, PT ;  /* 0x000000041700720c */ /* 0x000fe20003f06270 */
[----:B-1----:R0:W1:Y:S01]  /*8280*/  SHFL.IDX PT, R3, R17, RZ, 0x181f ;  /* 0x00181fff11037589 */ /* 0x00206200000e0000 */
[----:B------:R-:W-:Y:S11]  /*8290*/  @P2 BRA `(.L_x_202) ;  /* 0x0000000000242947 */ /* 0x000ff60003800000 */
[----:B------:R-:W-:Y:S02]  /*82a0*/  ULDC UR4, c[0x0][0xac8] ;  /* 0x0002b20000047ab9 */ /* 0x000fe40000000800 */
[----:B------:R-:W-:Y:S02]  /*82b0*/  ISETP.GE.AND P2, PT, R18, UR4, PT ;  /* 0x0000000412007c0c */ /* 0x000fe4000bf46270 */
[----:B------:R-:W-:-:S11]  /*82c0*/  ISETP.GE.AND P3, PT, R22, UR4, PT ;  /* 0x0000000416007c0c */ /* 0x000fd6000bf66270 */
[-C--:B--2---:R-:W-:Y:S02]  /*82d0*/  @!P2 LEA R20, P4, R18, R49.reuse, 0x1 ;  /* 0x000000311214a211 */ /* 0x084fe400078808ff */
[----:B------:R-:W-:Y:S02]  /*82e0*/  @!P3 LEA R48, P5, R22, R49, 0x1 ;  /* 0x000000311630b211 */ /* 0x000fe400078a08ff */
[-C--:B-1----:R-:W-:Y:S02]  /*82f0*/  @!P2 LEA.HI.X R21, R18, R3.reuse, R229, 0x1, P4 ;  /* 0x000000031215a211 */ /* 0x082fe400020f0ce5 */
[----:B------:R-:W-:-:S03]  /*8300*/  @!P3 LEA.HI.X R49, R22, R3, R228, 0x1, P5 ;  /* 0x000000031631b211 */ /* 0x000fc600028f0ce4 */
[----:B-----5:R3:W-:Y:S04]  /*8310*/  @!P2 ST.E.128 desc[UR40][R20.64], R8 ;  /* 0x000000081400a985 */ /* 0x0207e8000c101d28 */
[----:B------:R3:W-:Y:S02]  /*8320*/  @!P3 ST.E.128 desc[UR40][R48.64], R32 ;  /* 0x000000203000b985 */ /* 0x0007e4000c101d28 */
.L_x_202:
[----:B------:R-:W-:Y:S05]  /*8330*/  BSYNC B1 ;  /* 0x0000000000017941 */ /* 0x000fea0003800000 */
.L_x_201:
[----:B-1----:R1:W4:Y:S01]  /*8340*/  SHFL.IDX PT, R3, R17, 0x1, 0x181f ;  /* 0x00381f0011037f89 */ /* 0x00232200000e0000 */
[----:B------:R-:W-:Y:S03]  /*8350*/  BSSY B1, `(.L_x_203) ;  /* 0x000000c000017945 */ /* 0x000fe60003800000 */
[----:B---3-5:R1:W3:Y:S01]  /*8360*/  SHFL.IDX PT, R11, R0, 0x1, 0x181f ;  /* 0x00381f00000b7f89 */ /* 0x0282e200000e0000 */
[----:B------:R-:W-:Y:S05]  /*8370*/  @P0 BRA `(.L_x_204) ;  /* 0x0000000000240947 */ /* 0x000fea0003800000 */
[----:B------:R-:W-:Y:S02]  /*8380*/  ULDC UR4, c[0x0][0xac8] ;  /* 0x0002b20000047ab9 */ /* 0x000fe40000000800 */
[----:B------:R-:W-:Y:S02]  /*8390*/  ISETP.GE.AND P3, PT, R18, UR4, PT ;  /* 0x0000000412007c0c */ /* 0x000fe4000bf66270 */
[----:B------:R-:W-:-:S11]  /*83a0*/  ISETP.GE.AND P4, PT, R22, UR4, PT ;  /* 0x0000000416007c0c */ /* 0x000fd6000bf86270 */
[-C--:B---3--:R-:W-:Y:S02]  /*83b0*/  @!P3 LEA R8, P0, R18, R11.reuse, 0x1 ;  /* 0x0000000b1208b211 */ /* 0x088fe400078008ff */
[----:B------:R-:W-:Y:S02]  /*83c0*/  @!P4 LEA R10, P2, R22, R11, 0x1 ;  /* 0x0000000b160ac211 */ /* 0x000fe400078408ff */
[-C--:B----4-:R-:W-:Y:S02]  /*83d0*/  @!P3 LEA.HI.X R9, R18, R3.reuse, R229, 0x1, P0 ;  /* 0x000000031209b211 */ /* 0x090fe400000f0ce5 */
[----:B------:R-:W-:-:S03]  /*83e0*/  @!P4 LEA.HI.X R11, R22, R3, R228, 0x1, P2 ;  /* 0x00000003160bc211 */ /* 0x000fc600010f0ce4 */
[----:B------:R3:W-:Y:S04]  /*83f0*/  @!P3 ST.E.128 desc[UR40][R8.64], R12 ;  /* 0x0000000c0800b985 */ /* 0x0007e8000c101d28 */
[----:B------:R3:W-:Y:S02]  /*8400*/  @!P4 ST.E.128 desc[UR40][R10.64], R36 ;  /* 0x000000240a00c985 */ /* 0x0007e4000c101d28 */
.L_x_204:
[----:B------:R-:W-:Y:S05]  /*8410*/  BSYNC B1 ;  /* 0x0000000000017941 */ /* 0x000fea0003800000 */
.L_x_203:
[----:B----4-:R4:W0:Y:S01]  /*8420*/  SHFL.IDX PT, R3, R17, 0x2, 0x181f ;  /* 0x00581f0011037f89 */ /* 0x01082200000e0000 */
[----:B------:R-:W-:Y:S03]  /*8430*/  BSSY B1, `(.L_x_205) ;  /* 0x000000c000017945 */ /* 0x000fe60003800000 */
[----:B---3--:R4:W3:Y:S01]  /*8440*/  SHFL.IDX PT, R11, R0, 0x2, 0x181f ;  /* 0x00581f00000b7f89 */ /* 0x0088e200000e0000 */
[----:B------:R-:W-:Y:S05]  /*8450*/  @P1 BRA `(.L_x_206) ;  /* 0x0000000000241947 */ /* 0x000fea0003800000 */
[----:B------:R-:W-:Y:S02]  /*8460*/  ULDC UR4, c[0x0][0xac8] ;  /* 0x0002b20000047ab9 */ /* 0x000fe40000000800 */
[----:B------:R-:W-:Y:S02]  /*8470*/  ISETP.GE.AND P2, PT, R18, UR4, PT ;  /* 0x0000000412007c0c */ /* 0x000fe4000bf46270 */
[----:B------:R-:W-:-:S11]  /*8480*/  ISETP.GE.AND P3, PT, R22, UR4, PT ;  /* 0x0000000416007c0c */ /* 0x000fd6000bf66270 */
[-C--:B---3--:R-:W-:Y:S02]  /*8490*/  @!P2 LEA R8, P0, R18, R11.reuse, 0x1 ;  /* 0x0000000b1208a211 */ /* 0x088fe400078008ff */
[----:B------:R-:W-:Y:S02]  /*84a0*/  @!P3 LEA R10, P1, R22, R11, 0x1 ;  /* 0x0000000b160ab211 */ /* 0x000fe400078208ff */
[-C--:B0-----:R-:W-:Y:S02]  /*84b0*/  @!P2 LEA.HI.X R9, R18, R3.reuse, R229, 0x1, P0 ;  /* 0x000000031209a211 */ /* 0x081fe400000f0ce5 */
[----:B------:R-:W-:-:S03]  /*84c0*/  @!P3 LEA.HI.X R11, R22, R3, R228, 0x1, P1 ;  /* 0x00000003160bb211 */ /* 0x000fc600008f0ce4 */
[----:B------:R0:W-:Y:S04]  /*84d0*/  @!P2 ST.E.128 desc[UR40][R8.64], R24 ;  /* 0x000000180800a985 */ /* 0x0001e8000c101d28 */
[----:B------:R0:W-:Y:S02]  /*84e0*/  @!P3 ST.E.128 desc[UR40][R10.64], R40 ;  /* 0x000000280a00b985 */ /* 0x0001e4000c101d28 */
.L_x_206:
[----:B------:R-:W-:Y:S05]  /*84f0*/  BSYNC B1 ;  /* 0x0000000000017941 */ /* 0x000fea0003800000 */
.L_x_205:
[----:B0-----:R-:W-:Y:S01]  /*8500*/  VIADD R3, R51, 0x60 ;  /* 0x0000006033037836 */ /* 0x001fe20000000000 */
[----:B-1--4-:R-:W0:Y:S04]  /*8510*/  SHFL.IDX PT, R17, R17, 0x3, 0x181f ;  /* 0x00781f0011117f89 */ /* 0x012e2800000e0000 */
[----:B------:R-:W-:Y:S01]  /*8520*/  ISETP.GE.AND P0, PT, R3, R4, PT ;  /* 0x000000040300720c */ /* 0x000fe20003f06270 */
[----:B---3--:R1:W3:-:S12]  /*8530*/  SHFL.IDX PT, R11, R0, 0x3, 0x181f ;  /* 0x00781f00000b7f89 */ /* 0x0082d800000e0000 */
[----:B-1----:R-:W-:Y:S05]  /*8540*/  @P0 BRA `(.L_x_207) ;  /* 0x0000001400e00947 */ /* 0x002fea0003800000 */
[----:B------:R-:W-:Y:S02]  /*8550*/  ULDC UR4, c[0x0][0xac8] ;  /* 0x0002b20000047ab9 */ /* 0x000fe40000000800 */
[----:B------:R-:W-:-:S13]  /*8560*/  ISETP.GE.AND P1, PT, R18, UR4, PT ;  /* 0x0000000412007c0c */ /* 0x000fda000bf26270 */
[----:B---3--:R-:W-:-:S04]  /*8570*/  @!P1 LEA R8, P0, R18, R11, 0x1 ;  /* 0x0000000b12089211 */ /* 0x008fc800078008ff */
[----:B0-----:R-:W-:Y:S02]  /*8580*/  @!P1 LEA.HI.X R9, R18, R17, R229, 0x1, P0 ;  /* 0x0000001112099211 */ /* 0x001fe400000f0ce5 */
[----:B------:R-:W-:-:S03]  /*8590*/  ISETP.GE.AND P0, PT, R22, UR4, PT ;  /* 0x0000000416007c0c */ /* 0x000fc6000bf06270 */
[----:B------:R0:W-:Y:S10]  /*85a0*/  @!P1 ST.E.128 desc[UR40][R8.64], R28 ;  /* 0x0000001c08009985 */ /* 0x0001f4000c101d28 */
[----:B------:R-:W-:Y:S05]  /*85b0*/  @P0 BRA `(.L_x_207) ;  /* 0x0000001400c40947 */ /* 0x000fea0003800000 */
[----:B0-----:R-:W-:-:S04]  /*85c0*/  LEA R8, P0, R22, R11, 0x1 ;  /* 0x0000000b16087211 */ /* 0x001fc800078008ff */
[----:B------:R-:W-:-:S05]  /*85d0*/  LEA.HI.X R9, R22, R17, R228, 0x1, P0 ;  /* 0x0000001116097211 */ /* 0x000fca00000f0ce4 */
[----:B------:R0:W-:Y:S01]  /*85e0*/  ST.E.128 desc[UR40][R8.64], R44 ;  /* 0x0000002c08007985 */ /* 0x0001e2000c101d28 */
[----:B------:R-:W-:Y:S05]  /*85f0*/  BRA `(.L_x_207) ;  /* 0x0000001400b47947 */ /* 0x000fea0003800000 */
.L_x_200:
[----:B0-----:R-:W0:Y:S01]  /*8600*/  @P4 LDC R10, c[0x0][0xbec] ;  /* 0x0002fb00ff0a4b82 */ /* 0x001e220000000800 */
[----:B------:R-:W-:Y:S01]  /*8610*/  ULDC.64 UR4, c[0x0][0xb08] ;  /* 0x0002c20000047ab9 */ /* 0x000fe20000000a00 */
[----:B------:R-:W-:Y:S01]  /*8620*/  SHF.R.S32.HI R0, RZ, 0x1f, R23 ;  /* 0x0000001fff007819 */ /* 0x000fe20000011417 */
[----:B------:R-:W-:Y:S01]  /*8630*/  IMAD R11, R106, UR4, RZ ;  /* 0x000000046a0b7c24 */ /* 0x000fe2000f8e02ff */
[----:B------:R-:W-:Y:S01]  /*8640*/  ULDC.64 UR6, c[0x0][0xb30] ;  /* 0x0002cc0000067ab9 */ /* 0x000fe20000000a00 */
[C---:B------:R-:W-:Y:S01]  /*8650*/  IMAD.WIDE.U32 R8, R94.reuse, UR4, RZ ;  /* 0x000000045e087c25 */ /* 0x040fe2000f8e00ff */
[----:B------:R-:W-:Y:S01]  /*8660*/  ISETP.GE.AND P0, PT, R25, R4, PT ;  /* 0x000000041900720c */ /* 0x000fe20003f06270 */
[----:B------:R-:W-:Y:S01]  /*8670*/  BSSY B1, `(.L_x_208) ;  /* 0x0000068000017945 */ /* 0x000fe20003800000 */
[----:B------:R-:W1:Y:S01]  /*8680*/  @P4 LDC R15, c[0x0][0xbf0] ;  /* 0x0002fc00ff0f4b82 */ /* 0x000e620000000800 */
[----:B------:R-:W-:Y:S01]  /*8690*/  IMAD R11, R94, UR5, R11 ;  /* 0x000000055e0b7c24 */ /* 0x000fe2000f8e020b */
[----:B------:R-:W-:-:S03]  /*86a0*/  ULDC.64 UR4, c[0x0][0xb38] ;  /* 0x0002ce0000047ab9 */ /* 0x000fc60000000a00 */
[----:B------:R-:W-:Y:S02]  /*86b0*/  IMAD.IADD R9, R9, 0x1, R11 ;  /* 0x0000000109097824 */ /* 0x000fe400078e020b */
[----:B------:R-:W-:Y:S02]  /*86c0*/  IMAD.MOV.U32 R11, RZ, RZ, R37 ;  /* 0x000000ffff0b7224 */ /* 0x000fe400078e0025 */
[----:B------:R-:W-:-:S04]  /*86d0*/  IMAD.WIDE.U32 R8, R185, UR4, R8 ;  /* 0x00000004b9087c25 */ /* 0x000fc8000f8e0008 */
[----:B------:R-:W-:Y:S01]  /*86e0*/  IMAD R9, R185, UR5, R9 ;  /* 0x00000005b9097c24 */ /* 0x000fe2000f8e0209 */
[----:B------:R-:W-:Y:S02]  /*86f0*/  ULDC.64 UR4, c[0x0][0xb40] ;  /* 0x0002d00000047ab9 */ /* 0x000fe40000000a00 */
[----:B------:R-:W-:Y:S02]  /*8700*/  IMAD R0, R0, UR4, RZ ;  /* 0x0000000400007c24 */ /* 0x000fe4000f8e02ff */
[----:B0-----:R-:W-:-:S04]  /*8710*/  @P4 IMAD.HI.U32 R10, R37, R10, RZ ;  /* 0x0000000a250a4227 */ /* 0x001fc800078e00ff */
[C---:B------:R-:W-:Y:S02]  /*8720*/  IMAD R13, R23.reuse, UR5, R0 ;  /* 0x00000005170d7c24 */ /* 0x040fe4000f8e0200 */
[----:B------:R-:W-:Y:S01]  /*8730*/  IMAD.WIDE.U32 R8, R23, UR4, R8 ;  /* 0x0000000417087c25 */ /* 0x000fe2000f8e0008 */
[----:B-1----:R-:W-:Y:S01]  /*8740*/  @P4 SHF.R.U32.HI R11, RZ, R15, R10 ;  /* 0x0000000fff0b4219 */ /* 0x002fe2000001160a */
[----:B------:R-:W-:Y:S02]  /*8750*/  ULDC.64 UR4, c[0x0][0xb48] ;  /* 0x0002d20000047ab9 */ /* 0x000fe40000000a00 */
[----:B------:R-:W-:Y:S01]  /*8760*/  IMAD.IADD R9, R9, 0x1, R13 ;  /* 0x0000000109097824 */ /* 0x000fe200078e020d */
[--C-:B------:R-:W-:Y:S01]  /*8770*/  SHF.R.S32.HI R0, RZ, 0x1f, R11.reuse ;  /* 0x0000001fff007819 */ /* 0x100fe2000001140b */
[----:B------:R-:W-:Y:S02]  /*8780*/  IMAD.MOV R10, RZ, RZ, -R11 ;  /* 0x000000ffff0a7224 */ /* 0x000fe400078e0a0b */
[----:B------:R-:W-:-:S04]  /*8790*/  IMAD.WIDE.U32 R8, R203, UR4, R8 ;  /* 0x00000004cb087c25 */ /* 0x000fc8000f8e0008 */
[----:B------:R-:W-:Y:S02]  /*87a0*/  IMAD R17, R17, R10, R37 ;  /* 0x0000000a11117224 */ /* 0x000fe400078e0225 */
[----:B------:R-:W-:Y:S02]  /*87b0*/  IMAD R0, R0, UR6, RZ ;  /* 0x0000000600007c24 */ /* 0x000fe4000f8e02ff */
[----:B------:R-:W-:Y:S01]  /*87c0*/  IMAD R9, R203, UR5, R9 ;  /* 0x00000005cb097c24 */ /* 0x000fe2000f8e0209 */
[----:B------:R-:W-:Y:S01]  /*87d0*/  ULDC.64 UR4, c[0x0][0xb28] ;  /* 0x0002ca0000047ab9 */ /* 0x000fe20000000a00 */
[C---:B------:R-:W-:Y:S01]  /*87e0*/  IMAD R13, R11.reuse, UR7, R0 ;  /* 0x000000070b0d7c24 */ /* 0x040fe2000f8e0200 */
[----:B------:R-:W-:Y:S01]  /*87f0*/  SHF.R.S32.HI R0, RZ, 0x1f, R17 ;  /* 0x0000001fff007819 */ /* 0x000fe20000011411 */
[----:B------:R-:W-:-:S04]  /*8800*/  IMAD.WIDE.U32 R8, R11, UR6, R8 ;  /* 0x000000060b087c25 */ /* 0x000fc8000f8e0008 */
[----:B------:R-:W-:Y:S02]  /*8810*/  IMAD R0, R0, UR4, RZ ;  /* 0x0000000400007c24 */ /* 0x000fe4000f8e02ff */
[----:B------:R-:W-:Y:S02]  /*8820*/  IMAD.IADD R9, R9, 0x1, R13 ;  /* 0x0000000109097824 */ /* 0x000fe400078e020d */
[C---:B------:R-:W-:Y:S02]  /*8830*/  IMAD R11, R17.reuse, UR5, R0 ;  /* 0x00000005110b7c24 */ /* 0x040fe4000f8e0200 */
[----:B------:R-:W-:Y:S01]  /*8840*/  IMAD.WIDE.U32 R8, R17, UR4, R8 ;  /* 0x0000000411087c25 */ /* 0x000fe2000f8e0008 */
[----:B------:R-:W-:-:S03]  /*8850*/  ULDC.64 UR4, c[0x0][0xb00] ;  /* 0x0002c00000047ab9 */ /* 0x000fc60000000a00 */
[----:B------:R-:W-:Y:S01]  /*8860*/  VIADD R10, R3, 0x34820 ;  /* 0x00034820030a7836 */ /* 0x000fe20000000000 */
[----:B------:R-:W-:Y:S01]  /*8870*/  LEA R0, P1, R8, UR4, 0x2 ;  /* 0x0000000408007c11 */ /* 0x000fe2000f8210ff */
[----:B------:R-:W-:-:S03]  /*8880*/  IMAD.IADD R3, R9, 0x1, R11 ;  /* 0x0000000109037824 */ /* 0x000fc600078e020b */
[----:B------:R-:W-:Y:S02]  /*8890*/  PRMT R10, RZ, 0x654, R10 ;  /* 0x00000654ff0a7816 */ /* 0x000fe4000000000a */
[----:B------:R-:W-:Y:S02]  /*88a0*/  LEA.HI.X R3, R8, UR5, R3, 0x2, P1 ;  /* 0x0000000508037c11 */ /* 0x000fe400088f1403 */
[----:B------:R0:W-:Y:S03]  /*88b0*/  SYNCS.ARRIVE.TRANS64.RED.A1T0 RZ, [R10+URZ], RZ ;  /* 0x000000ff0aff79a7 */ /* 0x0001e6000810043f */
[----:B------:R1:W2:Y:S04]  /*88c0*/  SHFL.IDX PT, R11, R3, RZ, 0x1c1f ;  /* 0x001c1fff030b7589 */ /* 0x0002a800000e0000 */
[----:B0-----:R1:W0:Y:S01]  /*88d0*/  SHFL.IDX PT, R10, R0, RZ, 0x1c1f ;  /* 0x001c1fff000a7589 */ /* 0x00122200000e0000 */
[----:B------:R-:W-:Y:S05]  /*88e0*/  @P0 BRA `(.L_x_209) ;  /* 0x0000000400000947 */ /* 0x000fea0003800000 */
[----:B------:R-:W-:Y:S02]  /*88f0*/  ULDC UR4, c[0x0][0xac8] ;  /* 0x0002b20000047ab9 */ /* 0x000fe40000000800 */
[----:B------:R-:W-:Y:S02]  /*8900*/  ISETP.GE.AND P3, PT, R205, UR4, PT ;  /* 0x00000004cd007c0c */ /* 0x000fe4000bf66270 */
[----:B------:R-:W-:Y:S02]  /*8910*/  ISETP.GE.AND P2, PT, R202, UR4, PT ;  /* 0x00000004ca007c0c */ /* 0x000fe4000bf46270 */
[----:B------:R-:W-:Y:S02]  /*8920*/  ISETP.GE.AND P1, PT, R201, UR4, PT ;  /* 0x00000004c9007c0c */ /* 0x000fe4000bf26270 */
[----:B------:R-:W-:Y:S02]  /*8930*/  ISETP.GE.AND P0, PT, R200, UR4, PT ;  /* 0x00000004c8007c0c */ /* 0x000fe4000bf06270 */
[----:B------:R-:W-:-:S05]  /*8940*/  ISETP.GE.AND P4, PT, R198, UR4, PT ;  /* 0x00000004c6007c0c */ /* 0x000fca000bf86270 */
[----:B0-2---:R-:W-:Y:S02]  /*8950*/  @!P3 IMAD.WIDE R8, R205, 0x4, R10 ;  /* 0x00000004cd08b825 */ /* 0x005fe400078e020a */
[CC--:B------:R-:W-:Y:S02]  /*8960*/  @!P2 LEA R12, P6, R202.reuse, R10.reuse, 0x2 ;  /* 0x0000000aca0ca211 */ /* 0x0c0fe400078c10ff */
[-C--:B------:R-:W-:Y:S01]  /*8970*/  @!P1 LEA R14, P5, R201, R10.reuse, 0x2 ;  /* 0x0000000ac90e9211 */ /* 0x080fe200078a10ff */
[----:B------:R0:W-:Y:S01]  /*8980*/  @!P3 ST.E.64 desc[UR40][R8.64], R20 ;  /* 0x000000140800b985 */ /* 0x0001e2000c101b28 */
[----:B------:R-:W-:Y:S02]  /*8990*/  ISETP.GE.AND P3, PT, R199, UR4, PT ;  /* 0x00000004c7007c0c */ /* 0x000fe4000bf66270 */
[----:B------:R-:W-:Y:S02]  /*89a0*/  @!P2 LEA.HI.X R13, R202, R11, R223, 0x2, P6 ;  /* 0x0000000bca0da211 */ /* 0x000fe400030f14df */
[----:B------:R-:W-:-:S02]  /*89b0*/  @!P0 LEA R24, P6, R200, R10, 0x2 ;  /* 0x0000000ac8188211 */ /* 0x000fc400078c10ff */
[-C--:B------:R-:W-:Y:S01]  /*89c0*/  @!P1 LEA.HI.X R15, R201, R11.reuse, R222, 0x2, P5 ;  /* 0x0000000bc90f9211 */ /* 0x080fe200028f14de */
[----:B------:R2:W-:Y:S01]  /*89d0*/  @!P2 ST.E.64 desc[UR40][R12.64], R88 ;  /* 0x000000580c00a985 */ /* 0x0005e2000c101b28 */
[----:B------:R-:W-:Y:S02]  /*89e0*/  ISETP.GE.AND P5, PT, R197, UR4, PT ;  /* 0x00000004c5007c0c */ /* 0x000fe4000bfa6270 */
[----:B------:R-:W-:Y:S01]  /*89f0*/  @!P0 LEA.HI.X R25, R200, R11, R221, 0x2, P6 ;  /* 0x0000000bc8198211 */ /* 0x000fe200030f14dd */
[----:B------:R3:W-:Y:S01]  /*8a00*/  @!P1 ST.E.64 desc[UR40][R14.64], R90 ;  /* 0x0000005a0e009985 */ /* 0x0007e2000c101b28 */
[----:B------:R-:W-:Y:S02]  /*8a10*/  ISETP.GE.AND P2, PT, R196, UR4, PT ;  /* 0x00000004c4007c0c */ /* 0x000fe4000bf46270 */
[-C--:B0-----:R-:W-:Y:S01]  /*8a20*/  @!P3 LEA R8, P6, R199, R10.reuse, 0x2 ;  /* 0x0000000ac708b211 */ /* 0x081fe200078c10ff */
[----:B------:R0:W-:Y:S01]  /*8a30*/  @!P0 ST.E.64 desc[UR40][R24.64], R92 ;  /* 0x0000005c18008985 */ /* 0x0001e2000c101b28 */
[----:B------:R-:W-:-:S02]  /*8a40*/  @!P4 LEA R20, P0, R198, R10, 0x2 ;  /* 0x0000000ac614c211 */ /* 0x000fc400078010ff */
[----:B------:R-:W-:Y:S02]  /*8a50*/  ISETP.GE.AND P1, PT, R195, UR4, PT ;  /* 0x00000004c3007c0c */ /* 0x000fe4000bf26270 */
[-C--:B------:R-:W-:Y:S02]  /*8a60*/  @!P4 LEA.HI.X R21, R198, R11.reuse, R219, 0x2, P0 ;  /* 0x0000000bc615c211 */ /* 0x080fe400000f14db */
[----:B------:R-:W-:Y:S02]  /*8a70*/  @!P3 LEA.HI.X R9, R199, R11, R220, 0x2, P6 ;  /* 0x0000000bc709b211 */ /* 0x000fe400030f14dc */
[----:B------:R-:W-:Y:S02]  /*8a80*/  ISETP.GE.AND P0, PT, R194, UR4, PT ;  /* 0x00000004c2007c0c */ /* 0x000fe4000bf06270 */
[----:B------:R-:W-:Y:S01]  /*8a90*/  @!P5 LEA R26, P6, R197, R10, 0x2 ;  /* 0x0000000ac51ad211 */ /* 0x000fe200078c10ff */
[----:B------:R4:W-:Y:S01]  /*8aa0*/  @!P3 ST.E.64 desc[UR40][R8.64], R40 ;  /* 0x000000280800b985 */ /* 0x0009e2000c101b28 */
[----:B------:R-:W-:-:S02]  /*8ab0*/  ISETP.GE.AND P3, PT, R193, UR4, PT ;  /* 0x00000004c1007c0c */ /* 0x000fc4000bf66270 */
[----:B------:R-:W-:Y:S01]  /*8ac0*/  @!P5 LEA.HI.X R27, R197, R11, R218, 0x2, P6 ;  /* 0x0000000bc51bd211 */ /* 0x000fe200030f14da */
[----:B------:R5:W-:Y:S01]  /*8ad0*/  @!P4 ST.E.64 desc[UR40][R20.64], R44 ;  /* 0x0000002c1400c985 */ /* 0x000be2000c101b28 */
[----:B--2---:R-:W-:-:S03]  /*8ae0*/  @!P2 LEA R12, P4, R196, R10, 0x2 ;  /* 0x0000000ac40ca211 */ /* 0x004fc600078810ff */
[----:B------:R-:W-:Y:S01]  /*8af0*/  @!P5 ST.E.64 desc[UR40][R26.64], R48 ;  /* 0x000000301a00d985 */ /* 0x000fe2000c101b28 */
[CC--:B---3--:R-:W-:Y:S02]  /*8b00*/  @!P1 LEA R14, P5, R195.reuse, R10.reuse, 0x2 ;  /* 0x0000000ac30e9211 */ /* 0x0c8fe400078a10ff */
[-C--:B------:R-:W-:Y:S02]  /*8b10*/  @!P2 LEA.HI.X R13, R196, R11.reuse, R217, 0x2, P4 ;  /* 0x0000000bc40da211 */ /* 0x080fe400020f14d9 */
[----:B0-----:R-:W-:Y:S02]  /*8b20*/  @!P0 LEA R24, P6, R194, R10, 0x2 ;  /* 0x0000000ac2188211 */ /* 0x001fe400078c10ff */
[----:B------:R-:W-:Y:S01]  /*8b30*/  ISETP.GE.AND P4, PT, R192, UR4, PT ;  /* 0x00000004c0007c0c */ /* 0x000fe2000bf86270 */
[----:B------:R0:W-:Y:S01]  /*8b40*/  @!P2 ST.E.64 desc[UR40][R12.64], R52 ;  /* 0x000000340c00a985 */ /* 0x0001e2000c101b28 */
[-C--:B------:R-:W-:Y:S02]  /*8b50*/  @!P1 LEA.HI.X R15, R195, R11.reuse, R216, 0x2, P5 ;  /* 0x0000000bc30f9211 */ /* 0x080fe400028f14d8 */
[----:B------:R-:W-:-:S02]  /*8b60*/  @!P0 LEA.HI.X R25, R194, R11, R215, 0x2, P6 ;  /* 0x0000000bc2198211 */ /* 0x000fc400030f14d7 */
[----:B------:R-:W-:Y:S01]  /*8b70*/  ISETP.GE.AND P2, PT, R191, UR4, PT ;  /* 0x00000004bf007c0c */ /* 0x000fe2000bf46270 */
[----:B------:R2:W-:Y:S01]  /*8b80*/  @!P1 ST.E.64 desc[UR40][R14.64], R56 ;  /* 0x000000380e009985 */ /* 0x0005e2000c101b28 */
[----:B----4-:R-:W-:Y:S02]  /*8b90*/  @!P3 LEA R8, P5, R193, R10, 0x2 ;  /* 0x0000000ac108b211 */ /* 0x010fe400078a10ff */
[----:B------:R-:W-:Y:S01]  /*8ba0*/  ISETP.GE.AND P1, PT, R190, UR4, PT ;  /* 0x00000004be007c0c */ /* 0x000fe2000bf26270 */
[----:B------:R3:W-:Y:S01]  /*8bb0*/  @!P0 ST.E.64 desc[UR40][R24.64], R60 ;  /* 0x0000003c18008985 */ /* 0x0007e2000c101b28 */
[----:B------:R-:W-:Y:S02]  /*8bc0*/  ISETP.GE.AND P0, PT, R189, UR4, PT ;  /* 0x00000004bd007c0c */ /* 0x000fe4000bf06270 */
[----:B------:R-:W-:Y:S02]  /*8bd0*/  @!P3 LEA.HI.X R9, R193, R11, R214, 0x2, P5 ;  /* 0x0000000bc109b211 */ /* 0x000fe400028f14d6 */
[----:B------:R-:W-:-:S02]  /*8be0*/  ISETP.GE.AND P5, PT, R188, UR4, PT ;  /* 0x00000004bc007c0c */ /* 0x000fc4000bfa6270 */
[CC--:B-----5:R-:W-:Y:S01]  /*8bf0*/  @!P4 LEA R20, P6, R192.reuse, R10.reuse, 0x2 ;  /* 0x0000000ac014c211 */ /* 0x0e0fe200078c10ff */
[----:B------:R4:W-:Y:S01]  /*8c00*/  @!P3 ST.E.64 desc[UR40][R8.64], R64 ;  /* 0x000000400800b985 */ /* 0x0009e2000c101b28 */
[CC--:B0-----:R-:W-:Y:S02]  /*8c10*/  @!P2 LEA R12, P3, R191.reuse, R10.reuse, 0x2 ;  /* 0x0000000abf0ca211 */ /* 0x0c1fe400078610ff */
[-C--:B------:R-:W-:Y:S02]  /*8c20*/  @!P4 LEA.HI.X R21, R192, R11.reuse, R213, 0x2, P6 ;  /* 0x0000000bc015c211 */ /* 0x080fe400030f14d5 */
[-C--:B--2---:R-:W-:Y:S02]  /*8c30*/  @!P1 LEA R14, P6, R190, R10.reuse, 0x2 ;  /* 0x0000000abe0e9211 */ /* 0x084fe400078c10ff */
[----:B------:R-:W-:Y:S01]  /*8c40*/  @!P2 LEA.HI.X R13, R191, R11, R212, 0x2, P3 ;  /* 0x0000000bbf0da211 */ /* 0x000fe200018f14d4 */
[----:B------:R4:W-:Y:S01]  /*8c50*/  @!P4 ST.E.64 desc[UR40][R20.64], R68 ;  /* 0x000000441400c985 */ /* 0x0009e2000c101b28 */
[----:B---3--:R-:W-:-:S02]  /*8c60*/  @!P0 LEA R24, P4, R189, R10, 0x2 ;  /* 0x0000000abd188211 */ /* 0x008fc400078810ff */
[----:B------:R-:W-:Y:S01]  /*8c70*/  @!P5 LEA R10, P3, R188, R10, 0x2 ;  /* 0x0000000abc0ad211 */ /* 0x000fe200078610ff */
[----:B------:R4:W-:Y:S01]  /*8c80*/  @!P2 ST.E.64 desc[UR40][R12.64], R72 ;  /* 0x000000480c00a985 */ /* 0x0009e2000c101b28 */
[-C--:B------:R-:W-:Y:S02]  /*8c90*/  @!P1 LEA.HI.X R15, R190, R11.reuse, R211, 0x2, P6 ;  /* 0x0000000bbe0f9211 */ /* 0x080fe400030f14d3 */
[-C--:B------:R-:W-:Y:S02]  /*8ca0*/  @!P0 LEA.HI.X R25, R189, R11.reuse, R210, 0x2, P4 ;  /* 0x0000000bbd198211 */ /* 0x080fe400020f14d2 */
[----:B------:R-:W-:Y:S01]  /*8cb0*/  @!P5 LEA.HI.X R11, R188, R11, R209, 0x2, P3 ;  /* 0x0000000bbc0bd211 */ /* 0x000fe200018f14d1 */
[----:B------:R4:W-:Y:S04]  /*8cc0*/  @!P1 ST.E.64 desc[UR40][R14.64], R76 ;  /* 0x0000004c0e009985 */ /* 0x0009e8000c101b28 */
[----:B------:R4:W-:Y:S04]  /*8cd0*/  @!P0 ST.E.64 desc[UR40][R24.64], R80 ;  /* 0x0000005018008985 */ /* 0x0009e8000c101b28 */
[----:B------:R4:W-:Y:S02]  /*8ce0*/  @!P5 ST.E.64 desc[UR40][R10.64], R84 ;  /* 0x000000540a00d985 */ /* 0x0009e4000c101b28 */
.L_x_209:
[----:B------:R-:W-:Y:S05]  /*8cf0*/  BSYNC B1 ;  /* 0x0000000000017941 */ /* 0x000fea0003800000 */
.L_x_208:
[----:B------:R-:W-:Y:S01]  /*8d00*/  ISETP.GE.AND P0, PT, R29, R4, PT ;  /* 0x000000041d00720c */ /* 0x000fe20003f06270 */
[----:B--2-4-:R2:W3:Y:S04]  /*8d10*/  SHFL.IDX PT, R11, R3, 0x1, 0x1c1f ;  /* 0x003c1f00030b7f89 */ /* 0x0144e800000e0000 */
[----:B0-----:R2:W0:Y:S08]  /*8d20*/  SHFL.IDX PT, R10, R0, 0x1, 0x1c1f ;  /* 0x003c1f00000a7f89 */ /* 0x00143000000e0000 */
[----:B--2---:R-:W-:Y:S05]  /*8d30*/  @P0 BRA `(.L_x_207) ;  /* 0x0000000c00e40947 */ /* 0x004fea0003800000 */
[----:B------:R-:W-:Y:S02]  /*8d40*/  ULDC UR4, c[0x0][0xac8] ;  /* 0x0002b20000047ab9 */ /* 0x000fe40000000800 */
[----:B------:R-:W-:Y:S02]  /*8d50*/  ISETP.GE.AND P1, PT, R202, UR4, PT ;  /* 0x00000004ca007c0c */ /* 0x000fe4000bf26270 */
[----:B------:R-:W-:Y:S02]  /*8d60*/  ISETP.GE.AND P0, PT, R201, UR4, PT ;  /* 0x00000004c9007c0c */ /* 0x000fe4000bf06270 */
[----:B------:R-:W-:Y:S02]  /*8d70*/  ISETP.GE.AND P2, PT, R205, UR4, PT ;  /* 0x00000004cd007c0c */ /* 0x000fe4000bf46270 */
[----:B------:R-:W-:Y:S02]  /*8d80*/  ISETP.GE.AND P4, PT, R199, UR4, PT ;  /* 0x00000004c7007c0c */ /* 0x000fe4000bf86270 */
[----:B------:R-:W-:-:S05]  /*8d90*/  ISETP.GE.AND P3, PT, R200, UR4, PT ;  /* 0x00000004c8007c0c */ /* 0x000fca000bf66270 */
[CC--:B0-----:R-:W-:Y:S02]  /*8da0*/  @!P1 LEA R12, P5, R202.reuse, R10.reuse, 0x2 ;  /* 0x0000000aca0c9211 */ /* 0x0c1fe400078a10ff */
[-C--:B------:R-:W-:Y:S02]  /*8db0*/  @!P0 LEA R14, P6, R201, R10.reuse, 0x2 ;  /* 0x0000000ac90e8211 */ /* 0x080fe400078c10ff */
[-C--:B---3--:R-:W-:Y:S01]  /*8dc0*/  @!P1 LEA.HI.X R13, R202, R11.reuse, R223, 0x2, P5 ;  /* 0x0000000bca0d9211 */ /* 0x088fe200028f14df */
[----:B------:R-:W-:Y:S01]  /*8dd0*/  @!P2 IMAD.WIDE R8, R205, 0x4, R10 ;  /* 0x00000004cd08a825 */ /* 0x000fe200078e020a */
[----:B------:R-:W-:Y:S02]  /*8de0*/  ISETP.GE.AND P5, PT, R198, UR4, PT ;  /* 0x00000004c6007c0c */ /* 0x000fe4000bfa6270 */
[----:B------:R-:W-:Y:S02]  /*8df0*/  @!P0 LEA.HI.X R15, R201, R11, R222, 0x2, P6 ;  /* 0x0000000bc90f8211 */ /* 0x000fe400030f14de */
[----:B------:R0:W-:Y:S01]  /*8e00*/  @!P2 ST.E.64 desc[UR40][R8.64], R96 ;  /* 0x000000600800a985 */ /* 0x0001e2000c101b28 */
[----:B------:R-:W-:-:S02]  /*8e10*/  @!P4 LEA R24, P2, R199, R10, 0x2 ;  /* 0x0000000ac718c211 */ /* 0x000fc400078410ff */
[----:B------:R-:W-:Y:S01]  /*8e20*/  @!P3 LEA R20, P6, R200, R10, 0x2 ;  /* 0x0000000ac814b211 */ /* 0x000fe200078c10ff */
[----:B------:R-:W-:Y:S01]  /*8e30*/  @!P1 ST.E.64 desc[UR40][R12.64], R98 ;  /* 0x000000620c009985 */ /* 0x000fe2000c101b28 */
[----:B------:R-:W-:Y:S02]  /*8e40*/  ISETP.GE.AND P1, PT, R196, UR4, PT ;  /* 0x00000004c4007c0c */ /* 0x000fe4000bf26270 */
[-C--:B------:R-:W-:Y:S01]  /*8e50*/  @!P4 LEA.HI.X R25, R199, R11.reuse, R220, 0x2, P2 ;  /* 0x0000000bc719c211 */ /* 0x080fe200010f14dc */
[----:B------:R2:W-:Y:S01]  /*8e60*/  @!P0 ST.E.64 desc[UR40][R14.64], R100 ;  /* 0x000000640e008985 */ /* 0x0005e2000c101b28 */
[----:B------:R-:W-:Y:S02]  /*8e70*/  ISETP.GE.AND P0, PT, R197, UR4, PT ;  /* 0x00000004c5007c0c */ /* 0x000fe4000bf06270 */
[----:B------:R-:W-:Y:S02]  /*8e80*/  ISETP.GE.AND P2, PT, R195, UR4, PT ;  /* 0x00000004c3007c0c */ /* 0x000fe4000bf46270 */
[----:B------:R-:W-:-:S02]  /*8e90*/  @!P3 LEA.HI.X R21, R200, R11, R221, 0x2, P6 ;  /* 0x0000000bc815b211 */ /* 0x000fc400030f14dd */
[----:B------:R-:W-:-:S03]  /*8ea0*/  @!P5 LEA R26, P6, R198, R10, 0x2 ;  /* 0x0000000ac61ad211 */ /* 0x000fc600078c10ff */
[----:B------:R3:W-:Y:S01]  /*8eb0*/  @!P3 ST.E.64 desc[UR40][R20.64], R102 ;  /* 0x000000661400b985 */ /* 0x0007e2000c101b28 */
[-C--:B------:R-:W-:Y:S02]  /*8ec0*/  @!P5 LEA.HI.X R27, R198, R11.reuse, R219, 0x2, P6 ;  /* 0x0000000bc61bd211 */ /* 0x080fe400030f14db */
[----:B------:R-:W-:Y:S01]  /*8ed0*/  ISETP.GE.AND P3, PT, R194, UR4, PT ;  /* 0x00000004c2007c0c */ /* 0x000fe2000bf66270 */
[----:B------:R4:W-:Y:S01]  /*8ee0*/  @!P4 ST.E.64 desc[UR40][R24.64], R42 ;  /* 0x0000002a1800c985 */ /* 0x0009e2000c101b28 */
[-C--:B0-----:R-:W-:Y:S02]  /*8ef0*/  @!P0 LEA R8, P4, R197, R10.reuse, 0x2 ;  /* 0x0000000ac5088211 */ /* 0x081fe400078810ff */
[-C--:B--2---:R-:W-:Y:S01]  /*8f00*/  @!P2 LEA R14, P6, R195, R10.reuse, 0x2 ;  /* 0x0000000ac30ea211 */ /* 0x084fe200078c10ff */
[----:B------:R-:W-:Y:S01]  /*8f10*/  @!P5 ST.E.64 desc[UR40][R26.64], R46 ;  /* 0x0000002e1a00d985 */ /* 0x000fe2000c101b28 */
[----:B------:R-:W-:Y:S02]  /*8f20*/  @!P1 LEA R12, P5, R196, R10, 0x2 ;  /* 0x0000000ac40c9211 */ /* 0x000fe400078a10ff */
[----:B------:R-:W-:-:S02]  /*8f30*/  @!P0 LEA.HI.X R9, R197, R11, R218, 0x2, P4 ;  /* 0x0000000bc5098211 */ /* 0x000fc400020f14da */
[-C--:B------:R-:W-:Y:S02]  /*8f40*/  @!P1 LEA.HI.X R13, R196, R11.reuse, R217, 0x2, P5 ;  /* 0x0000000bc40d9211 */ /* 0x080fe400028f14d9 */
[----:B------:R-:W-:Y:S01]  /*8f50*/  ISETP.GE.AND P4, PT, R193, UR4, PT ;  /* 0x00000004c1007c0c */ /* 0x000fe2000bf86270 */
[----:B------:R-:W-:Y:S01]  /*8f60*/  @!P0 ST.E.64 desc[UR40][R8.64], R50 ;  /* 0x0000003208008985 */ /* 0x000fe2000c101b28 */
[----:B------:R-:W-:Y:S02]  /*8f70*/  @!P2 LEA.HI.X R15, R195, R11, R216, 0x2, P6 ;  /* 0x0000000bc30fa211 */ /* 0x000fe400030f14d8 */
[----:B---3--:R-:W-:Y:S01]  /*8f80*/  @!P3 LEA R20, P5, R194, R10, 0x2 ;  /* 0x0000000ac214b211 */ /* 0x008fe200078a10ff */
[----:B------:R0:W-:Y:S01]  /*8f90*/  @!P1 ST.E.64 desc[UR40][R12.64], R54 ;  /* 0x000000360c009985 */ /* 0x0001e2000c101b28 */
[----:B------:R-:W-:Y:S02]  /*8fa0*/  ISETP.GE.AND P1, PT, R191, UR4, PT ;  /* 0x00000004bf007c0c */ /* 0x000fe4000bf26270 */
[----:B------:R-:W-:Y:S01]  /*8fb0*/  ISETP.GE.AND P0, PT, R190, UR4, PT ;  /* 0x00000004be007c0c */ /* 0x000fe2000bf06270 */
[----:B------:R2:W-:Y:S01]  /*8fc0*/  @!P2 ST.E.64 desc[UR40][R14.64], R58 ;  /* 0x0000003a0e00a985 */ /* 0x0005e2000c101b28 */
[----:B------:R-:W-:-:S02]  /*8fd0*/  ISETP.GE.AND P2, PT, R192, UR4, PT ;  /* 0x00000004c0007c0c */ /* 0x000fc4000bf46270 */
[-C--:B------:R-:W-:Y:S02]  /*8fe0*/  @!P3 LEA.HI.X R21, R194, R11.reuse, R215, 0x2, P5 ;  /* 0x0000000bc215b211 */ /* 0x080fe400028f14d7 */
[----:B------:R-:W-:Y:S02]  /*8ff0*/  ISETP.GE.AND P5, PT, R189, UR4, PT ;  /* 0x00000004bd007c0c */ /* 0x000fe4000bfa6270 */
[CC--:B----4-:R-:W-:Y:S01]  /*9000*/  @!P4 LEA R24, P6, R193.reuse, R10.reuse, 0x2 ;  /* 0x0000000ac118c211 */ /* 0x0d0fe200078c10ff */
[----:B------:R4:W-:Y:S03]  /*9010*/  @!P3 ST.E.64 desc[UR40][R20.64], R62 ;  /* 0x0000003e1400b985 */ /* 0x0009e6000c101b28 */
[----:B------:R-:W-:Y:S02]  /*9020*/  @!P4 LEA.HI.X R25, R193, R11, R214, 0x2, P6 ;  /* 0x0000000bc119c211 */ /* 0x000fe400030f14d6 */
[----:B0-----:R-:W-:-:S02]  /*9030*/  @!P1 LEA R12, P6, R191, R10, 0x2 ;  /* 0x0000000abf0c9211 */ /* 0x001fc400078c10ff */
[-C--:B------:R-:W-:Y:S01]  /*9040*/  @!P2 LEA R8, P3, R192, R10.reuse, 0x2 ;  /* 0x0000000ac008a211 */ /* 0x080fe200078610ff */
[----:B------:R4:W-:Y:S01]  /*9050*/  @!P4 ST.E.64 desc[UR40][R24.64], R66 ;  /* 0x000000421800c985 */ /* 0x0009e2000c101b28 */
[-C--:B--2---:R-:W-:Y:S02]  /*9060*/  @!P0 LEA R14, P4, R190, R10.reuse, 0x2 ;  /* 0x0000000abe0e8211 */ /* 0x084fe400078810ff */
[-C--:B------:R-:W-:Y:S02]  /*9070*/  @!P2 LEA.HI.X R9, R192, R11.reuse, R213, 0x2, P3 ;  /* 0x0000000bc009a211 */ /* 0x080fe400018f14d5 */
[----:B------:R-:W-:Y:S02]  /*9080*/  @!P5 LEA R26, P3, R189, R10, 0x2 ;  /* 0x0000000abd1ad211 */ /* 0x000fe400078610ff */
[-C--:B------:R-:W-:Y:S01]  /*9090*/  @!P1 LEA.HI.X R13, R191, R11.reuse, R212, 0x2, P6 ;  /* 0x0000000bbf0d9211 */ /* 0x080fe200030f14d4 */
[----:B------:R4:W-:Y:S01]  /*90a0*/  @!P2 ST.E.64 desc[UR40][R8.64], R70 ;  /* 0x000000460800a985 */ /* 0x0009e2000c101b28 */
[----:B------:R-:W-:-:S02]  /*90b0*/  @!P0 LEA.HI.X R15, R190, R11, R211, 0x2, P4 ;  /* 0x0000000bbe0f8211 */ /* 0x000fc400020f14d3 */
[----:B------:R-:W-:Y:S01]  /*90c0*/  @!P5 LEA.HI.X R27, R189, R11, R210, 0x2, P3 ;  /* 0x0000000bbd1bd211 */ /* 0x000fe200018f14d2 */
[----:B------:R4:W-:Y:S04]  /*90d0*/  @!P1 ST.E.64 desc[UR40][R12.64], R74 ;  /* 0x0000004a0c009985 */ /* 0x0009e8000c101b28 */
[----:B------:R4:W-:Y:S01]  /*90e0*/  @!P0 ST.E.64 desc[UR40][R14.64], R78 ;  /* 0x0000004e0e008985 */ /* 0x0009e2000c101b28 */
[----:B------:R-:W-:-:S03]  /*90f0*/  ISETP.GE.AND P0, PT, R188, UR4, PT ;  /* 0x00000004bc007c0c */ /* 0x000fc6000bf06270 */
[----:B------:R4:W-:Y:S10]  /*9100*/  @!P5 ST.E.64 desc[UR40][R26.64], R82 ;  /* 0x000000521a00d985 */ /* 0x0009f4000c101b28 */
[----:B------:R-:W-:Y:S05]  /*9110*/  @P0 BRA `(.L_x_207) ;  /* 0x0000000800ec0947 */ /* 0x000fea0003800000 */
[----:B----4-:R-:W-:-:S04]  /*9120*/  LEA R8, P0, R188, R10, 0x2 ;  /* 0x0000000abc087211 */ /* 0x010fc800078010ff */
[----:B------:R-:W-:-:S05]  /*9130*/  LEA.HI.X R9, R188, R11, R209, 0x2, P0 ;  /* 0x0000000bbc097211 */ /* 0x000fca00000f14d1 */
[----:B------:R2:W-:Y:S01]  /*9140*/  ST.E.64 desc[UR40][R8.64], R86 ;  /* 0x0000005608007985 */ /* 0x0005e2000c101b28 */
[----:B------:R-:W-:Y:S05]  /*9150*/  BRA `(.L_x_207) ;  /* 0x0000000800dc7947 */ /* 0x000fea0003800000 */
.L_x_198:
[----:B------:R-:W2:Y:S01]  /*9160*/  LDC.64 R10, c[0x0][0xc00] ;  /* 0x00030000ff0a7b82 */ /* 0x000ea20000000a00 */
[----:B------:R-:W-:Y:S01]  /*9170*/  ULDC.64 UR4, c[0x0][0xc08] ;  /* 0x0003020000047ab9 */ /* 0x000fe20000000a00 */
[----:B0-----:R-:W-:Y:S01]  /*9180*/  IMAD.MOV.U32 R3, RZ, RZ, RZ ;  /* 0x000000ffff037224 */ /* 0x001fe200078e00ff */
[----:B------:R-:W-:-:S04]  /*9190*/  ISETP.NE.U32.AND P0, PT, RZ, UR4, PT ;  /* 0x00000004ff007c0c */ /* 0x000fc8000bf05070 */
[----:B------:R-:W-:Y:S01]  /*91a0*/  ISETP.NE.AND.EX P1, PT, RZ, UR5, PT, P0 ;  /* 0x00000005ff007c0c */ /* 0x000fe2000bf25300 */
[----:B------:R-:W0:Y:S01]  /*91b0*/  LDC.64 R8, c[0x0][0xc00] ;  /* 0x00030000ff087b82 */ /* 0x000e220000000a00 */
[----:B--2---:R-:W-:-:S04]  /*91c0*/  ISETP.NE.U32.AND P0, PT, R10, RZ, PT ;  /* 0x000000ff0a00720c */ /* 0x004fc80003f05070 */
[----:B------:R-:W-:-:S07]  /*91d0*/  ISETP.NE.AND.EX P0, PT, R11, RZ, PT, P0 ;  /* 0x000000ff0b00720c */ /* 0x000fce0003f05300 */
[----:B------:R-:W2:Y:S01]  /*91e0*/  @P1 LDC.64 R10, c[0x0][0xc08] ;  /* 0x00030200ff0a1b82 */ /* 0x000ea20000000a00 */
[----:B------:R-:W-:Y:S01]  /*91f0*/  ULDC UR4, c[0x0][0xa88] ;  /* 0x0002a20000047ab9 */ /* 0x000fe20000000800 */
[----:B0-----:R-:W-:-:S04]  /*9200*/  IMAD.WIDE R12, R23, 0x4, R8 ;  /* 0x00000004170c7825 */ /* 0x001fc800078e0208 */
[----:B------:R-:W-:Y:S01]  /*9210*/  IMAD.U32 R0, RZ, RZ, UR4 ;  /* 0x00000004ff007e24 */ /* 0x000fe2000f8e00ff */
[----:B------:R0:W5:Y:S01]  /*9220*/  @P0 LDG.E R3, desc[UR40][R12.64] ;  /* 0x000000280c030981 */ /* 0x000162000c1e1900 */
[----:B--2---:R-:W-:-:S05]  /*9230*/  @P1 IMAD.WIDE R8, R23, 0x4, R10 ;  /* 0x0000000417081825 */ /* 0x004fca00078e020a */
[----:B------:R0:W5:Y:S01]  /*9240*/  @P1 LDG.E R0, desc[UR40][R8.64] ;  /* 0x0000002808001981 */ /* 0x000162000c1e1900 */
[----:B------:R-:W-:Y:S02]  /*9250*/  ISETP.NE.AND P2, PT, R186, RZ, PT ;  /* 0x000000ffba00720c */ /* 0x000fe40003f45270 */
[----:B------:R-:W-:-:S11]  /*9260*/  ISETP.GT.AND P3, PT, R230, 0x7f, PT ;  /* 0x0000007fe600780c */ /* 0x000fd60003f64270 */
[----:B------:R-:W2:Y:S02]  /*9270*/  @!P2 LDC R186, c[0x0][0xad4] ;  /* 0x0002b500ffbaab82 */ /* 0x000ea40000000800 */
[----:B--2---:R-:W-:Y:S01]  /*9280*/  ISETP.GT.AND P2, PT, R186, 0x1, PT ;  /* 0x00000001ba00780c */ /* 0x004fe20003f44270 */
[----:B0-----:R-:W-:-:S12]  /*9290*/  @P1 BRA `(.L_x_210) ;  /* 0x0000000000101947 */ /* 0x001fd80003800000 */
[----:B------:R-:W-:Y:S05]  /*92a0*/  @!P0 BRA `(.L_x_210) ;  /* 0x00000000000c8947 */ /* 0x000fea0003800000 */
[----:B------:R-:W2:Y:S04]  /*92b0*/  LDG.E R9, desc[UR40][R12.64] ;  /* 0x000000280c097981 */ /* 0x000ea8000c1e1900 */
[----:B-----5:R-:W2:Y:S02]  /*92c0*/  LDG.E R0, desc[UR40][R12.64+0x4] ;  /* 0x000004280c007981 */ /* 0x020ea4000c1e1900 */
[----:B--2---:R-:W-:-:S07]  /*92d0*/  IMAD.IADD R0, R0, 0x1, -R9 ;  /* 0x0000000100007824 */ /* 0x004fce00078e0a09 */
.L_x_210:
[----:B------:R-:W-:Y:S01]  /*92e0*/  BSSY B1, `(.L_x_211) ;  /* 0x0000037000017945 */ /* 0x000fe20003800000 */
[----:B------:R-:W-:Y:S02]  /*92f0*/  SEL R27, R23, RZ, !P0 ;  /* 0x000000ff171b7207 */ /* 0x000fe40004000000 */
[----:B------:R-:W-:Y:S02]  /*9300*/  SEL R204, R204, RZ, !P0 ;  /* 0x000000ffcccc7207 */ /* 0x000fe40004000000 */
[----:B-----5:R-:W-:Y:S01]  /*9310*/  SHF.R.S32.HI R24, RZ, 0x1f, R3 ;  /* 0x0000001fff187819 */ /* 0x020fe20000011403 */
[----:B------:R-:W-:Y:S06]  /*9320*/  @P3 BRA `(.L_x_212) ;  /* 0x0000000000c83947 */ /* 0x000fec0003800000 */
[----:B-1----:R-:W0:Y:S01]  /*9330*/  S2R R4, SR_TID.X ;  /* 0x0000000000047919 */ /* 0x002e220000002100 */
[----:B------:R-:W1:Y:S02]  /*9340*/  LDC R33, c[0x0][0xbe8] ;  /* 0x0002fa00ff217b82 */ /* 0x000e640000000800 */
[----:B-1----:R-:W-:Y:S02]  /*9350*/  IMAD R8, R0, R33, RZ ;  /* 0x0000002100087224 */ /* 0x002fe400078e02ff */
[----:B0-----:R-:W-:-:S04]  /*9360*/  IMAD R4, R187, 0x80, R4 ;  /* 0x00000080bb047824 */ /* 0x001fc800078e0204 */
[----:B------:R-:W-:-:S05]  /*9370*/  VIADD R29, R4, 0xffffff80 ;  /* 0xffffff80041d7836 */ /* 0x000fca0000000000 */
[----:B------:R-:W-:-:S13]  /*9380*/  ISETP.GE.AND P0, PT, R29, R8, PT ;  /* 0x000000081d00720c */ /* 0x000fda0003f06270 */
[----:B------:R-:W-:Y:S05]  /*9390*/  @P0 BRA `(.L_x_212) ;  /* 0x0000000000ac0947 */ /* 0x000fea0003800000 */
[----:B------:R-:W-:Y:S01]  /*93a0*/  ISETP.NE.AND P1, PT, R33, 0x1, PT ;  /* 0x000000012100780c */ /* 0x000fe20003f25270 */
[----:B------:R-:W-:Y:S01]  /*93b0*/  IMAD.MOV.U32 R23, RZ, RZ, 0x9b8 ;  /* 0x000009b8ff177424 */ /* 0x000fe200078e00ff */
[----:B------:R-:W-:Y:S01]  /*93c0*/  ISETP.GT.AND P0, PT, R186, 0x1, PT ;  /* 0x00000001ba00780c */ /* 0x000fe20003f04270 */
[----:B------:R-:W0:Y:S01]  /*93d0*/  LDC.64 R30, c[0x0][0xba8] ;  /* 0x0002ea00ff1e7b82 */ /* 0x000e220000000a00 */
[----:B------:R-:W-:Y:S02]  /*93e0*/  IMAD.MOV.U32 R17, RZ, RZ, R29 ;  /* 0x000000ffff117224 */ /* 0x000fe400078e001d */
[----:B------:R-:W-:Y:S02]  /*93f0*/  SEL R23, R23, 0x978, P0 ;  /* 0x0000097817177807 */ /* 0x000fe40000000000 */
[----:B------:R-:W-:-:S03]  /*9400*/  SEL R203, R203, RZ, P0 ;  /* 0x000000ffcbcb7207 */ /* 0x000fc60000000000 */
[----:B------:R-:W1:Y:S08]  /*9410*/  LDC.64 R10, c[0x0][R23+0x220] ;  /* 0x00008800170a7b82 */ /* 0x000e700000000a00 */
[----:B------:R-:W2:Y:S08]  /*9420*/  @P1 LDC R4, c[0x0][0xbec] ;  /* 0x0002fb00ff041b82 */ /* 0x000eb00000000800 */
[----:B------:R-:W3:Y:S08]  /*9430*/  LDC.64 R8, c[0x0][R23+0x218] ;  /* 0x0000860017087b82 */ /* 0x000ef00000000a00 */
[----:B------:R-:W4:Y:S01]  /*9440*/  @P1 LDC R35, c[0x0][0xbf0] ;  /* 0x0002fc00ff231b82 */ /* 0x000f220000000800 */
[----:B-1----:R-:W-:-:S02]  /*9450*/  IMAD R11, R11, R27, RZ ;  /* 0x0000001b0b0b7224 */ /* 0x002fc400078e02ff */
[----:B------:R-:W-:-:S04]  /*9460*/  IMAD.WIDE.U32 R20, R10, R27, RZ ;  /* 0x0000001b0a147225 */ /* 0x000fc800078e00ff */
[----:B------:R-:W-:Y:S01]  /*9470*/  IMAD R11, R10, R204, R11 ;  /* 0x000000cc0a0b7224 */ /* 0x000fe200078e020b */
[----:B------:R-:W1:Y:S01]  /*9480*/  LDC.64 R12, c[0x0][R23+0x228] ;  /* 0x00008a00170c7b82 */ /* 0x000e620000000a00 */
[----:B--2---:R-:W-:-:S07]  /*9490*/  @P1 IMAD.HI.U32 R4, R29, R4, RZ ;  /* 0x000000041d041227 */ /* 0x004fce00078e00ff */
[----:B------:R-:W2:Y:S01]  /*94a0*/  LDC.64 R14, c[0x0][R23+0x210] ;  /* 0x00008400170e7b82 */ /* 0x000ea20000000a00 */
[-C--:B---3--:R-:W-:Y:S02]  /*94b0*/  IMAD R25, R9, R185.reuse, RZ ;  /* 0x000000b909197224 */ /* 0x088fe400078e02ff */
[----:B------:R-:W-:-:S04]  /*94c0*/  IMAD.WIDE.U32 R8, R8, R185, RZ ;  /* 0x000000b908087225 */ /* 0x000fc800078e00ff */
[----:B------:R-:W-:Y:S01]  /*94d0*/  IMAD.IADD R25, R9, 0x1, R25 ;  /* 0x0000000109197824 */ /* 0x000fe200078e0219 */
[----:B----4-:R-:W-:Y:S01]  /*94e0*/  @P1 SHF.R.U32.HI R17, RZ, R35, R4 ;  /* 0x00000023ff111219 */ /* 0x010fe20000011604 */
[----:B0-----:R-:W0:Y:S01]  /*94f0*/  @!P0 LDC R30, c[0x0][0xb50] ;  /* 0x0002d400ff1e8b82 */ /* 0x001e220000000800 */
[----:B------:R-:W-:Y:S01]  /*9500*/  IADD3 R4, P1, P3, R20, R8, R3 ;  /* 0x0000000814047210 */ /* 0x000fe20007b3e003 */
[----:B------:R-:W-:Y:S02]  /*9510*/  IMAD.IADD R20, R21, 0x1, R11 ;  /* 0x0000000115147824 */ /* 0x000fe400078e020b */
[----:B------:R-:W-:Y:S02]  /*9520*/  IMAD.MOV R10, RZ, RZ, -R17 ;  /* 0x000000ffff0a7224 */ /* 0x000fe400078e0a11 */
[-C--:B-1----:R-:W-:Y:S02]  /*9530*/  IMAD.WIDE.U32 R8, R12, R203.reuse, RZ ;  /* 0x000000cb0c087225 */ /* 0x082fe400078e00ff */
[----:B------:R-:W1:Y:S02]  /*9540*/  @!P0 LDC R31, c[0x0][0xb54] ;  /* 0x0002d500ff1f8b82 */ /* 0x000e640000000800 */
[----:B------:R-:W-:-:S02]  /*9550*/  IMAD R13, R13, R203, RZ ;  /* 0x000000cb0d0d7224 */ /* 0x000fc400078e02ff */
[----:B------:R-:W-:Y:S01]  /*9560*/  IMAD R11, R33, R10, R29 ;  /* 0x0000000a210b7224 */ /* 0x000fe200078e021d */
[----:B------:R-:W-:Y:S01]  /*9570*/  IADD3.X R10, R20, R25, R24, P1, P3 ;  /* 0x00000019140a7210 */ /* 0x000fe20000fe6418 */
[----:B------:R-:W-:Y:S01]  /*9580*/  IMAD.IADD R13, R9, 0x1, R13 ;  /* 0x00000001090d7824 */ /* 0x000fe200078e020d */
[----:B------:R-:W-:Y:S01]  /*9590*/  IADD3 R8, P0, P1, R17, R4, R8 ;  /* 0x0000000411087210 */ /* 0x000fe2000791e008 */
[----:B--2---:R-:W-:Y:S01]  /*95a0*/  IMAD R4, R15, R11, RZ ;  /* 0x0000000b0f047224 */ /* 0x004fe200078e02ff */
[----:B------:R-:W-:-:S04]  /*95b0*/  SHF.R.S32.HI R17, RZ, 0x1f, R17 ;  /* 0x0000001fff117819 */ /* 0x000fc80000011411 */
[----:B------:R-:W-:Y:S02]  /*95c0*/  IADD3.X R9, R17, R10, R13, P0, P1 ;  /* 0x0000000a11097210 */ /* 0x000fe400007e240d */
[----:B------:R-:W-:Y:S01]  /*95d0*/  SHF.R.S32.HI R13, RZ, 0x1f, R11 ;  /* 0x0000001fff0d7819 */ /* 0x000fe2000001140b */
[----:B------:R-:W-:-:S04]  /*95e0*/  IMAD.WIDE.U32 R8, R14, R11, R8 ;  /* 0x0000000b0e087225 */ /* 0x000fc800078e0008 */
[----:B------:R-:W-:Y:S01]  /*95f0*/  IMAD R13, R14, R13, R4 ;  /* 0x0000000d0e0d7224 */ /* 0x000fe200078e0204 */
[----:B0-----:R-:W-:-:S03]  /*9600*/  LEA R10, P0, R8, R30, 0x2 ;  /* 0x0000001e080a7211 */ /* 0x001fc600078010ff */
[----:B------:R-:W-:Y:S02]  /*9610*/  IMAD.IADD R4, R9, 0x1, R13 ;  /* 0x0000000109047824 */ /* 0x000fe400078e020d */
[----:B------:R-:W-:-:S03]  /*9620*/  IMAD.MOV.U32 R9, RZ, RZ, -0x800000 ;  /* 0xff800000ff097424 */ /* 0x000fc600078e00ff */
[----:B-1----:R-:W-:-:S05]  /*9630*/  LEA.HI.X R11, R8, R31, R4, 0x2, P0 ;  /* 0x0000001f080b7211 */ /* 0x002fca00000f1404 */
[----:B------:R0:W-:Y:S02]  /*9640*/  STG.E desc[UR40][R10.64], R9 ;  /* 0x000000090a007986 */ /* 0x0001e4000c101928 */
.L_x_212:
[----:B------:R-:W-:Y:S05]  /*9650*/  BSYNC B1 ;  /* 0x0000000000017941 */ /* 0x000fea0003800000 */
.L_x_211:
[----:B------:R-:W-:Y:S05]  /*9660*/  @P2 BRA `(.L_x_207) ;  /* 0x0000000400982947 */ /* 0x000fea0003800000 */
[----:B------:R-:W2:Y:S01]  /*9670*/  LDC R15, c[0x0][0xbe8] ;  /* 0x0002fa00ff0f7b82 */ /* 0x000ea20000000800 */
[----:B------:R-:W-:Y:S01]  /*9680*/  ULDC.64 UR4, c[0x0][0xaa0] ;  /* 0x0002a80000047ab9 */ /* 0x000fe20000000a00 */
[----:B------:R-:W-:Y:S01]  /*9690*/  ULDC.64 UR6, c[0x0][0xaf0] ;  /* 0x0002bc0000067ab9 */ /* 0x000fe20000000a00 */
[----:B-1----:R-:W-:Y:S01]  /*96a0*/  IMAD R4, R24, UR4, RZ ;  /* 0x0000000418047c24 */ /* 0x002fe2000f8e02ff */
[----:B------:R-:W-:Y:S01]  /*96b0*/  BSSY B1, `(.L_x_213) ;  /* 0x0000037000017945 */ /* 0x000fe20003800000 */
[----:B0-----:R-:W-:-:S04]  /*96c0*/  IMAD.WIDE.U32 R8, R3, UR4, RZ ;  /* 0x0000000403087c25 */ /* 0x001fc8000f8e00ff */
[----:B------:R-:W-:Y:S01]  /*96d0*/  IMAD R11, R3, UR5, R4 ;  /* 0x00000005030b7c24 */ /* 0x000fe2000f8e0204 */
[----:B------:R-:W-:Y:S01]  /*96e0*/  ULDC.64 UR4, c[0x0][0xae8] ;  /* 0x0002ba0000047ab9 */ /* 0x000fe20000000a00 */
[----:B------:R-:W-:Y:S02]  /*96f0*/  IMAD R4, R184, 0x20, R206 ;  /* 0x00000020b8047824 */ /* 0x000fe400078e02ce */
[----:B------:R-:W-:Y:S02]  /*9700*/  IMAD.IADD R9, R9, 0x1, R11 ;  /* 0x0000000109097824 */ /* 0x000fe400078e020b */
[----:B------:R-:W-:Y:S02]  /*9710*/  IMAD R13, R187, 0x80, R4 ;  /* 0x00000080bb0d7824 */ /* 0x000fe400078e0204 */
[----:B------:R-:W-:-:S04]  /*9720*/  IMAD.WIDE.U32 R8, R185, UR4, R8 ;  /* 0x00000004b9087c25 */ /* 0x000fc8000f8e0008 */
[----:B------:R-:W-:Y:S02]  /*9730*/  IMAD.MOV.U32 R3, RZ, RZ, R13 ;  /* 0x000000ffff037224 */ /* 0x000fe400078e000d */
[----:B------:R-:W-:Y:S01]  /*9740*/  IMAD R9, R185, UR5, R9 ;  /* 0x00000005b9097c24 */ /* 0x000fe2000f8e0209 */
[----:B--2---:R-:W-:Y:S01]  /*9750*/  ISETP.NE.AND P0, PT, R15, 0x1, PT ;  /* 0x000000010f00780c */ /* 0x004fe20003f05270 */
[----:B------:R-:W-:Y:S01]  /*9760*/  ULDC.64 UR4, c[0x0][0xae0] ;  /* 0x0002b80000047ab9 */ /* 0x000fe20000000a00 */
[----:B------:R-:W-:-:S11]  /*9770*/  IMAD.WIDE.U32 R8, R27, UR6, R8 ;  /* 0x000000061b087c25 */ /* 0x000fd6000f8e0008 */
[----:B------:R-:W0:Y:S08]  /*9780*/  @P0 LDC R10, c[0x0][0xbec] ;  /* 0x0002fb00ff0a0b82 */ /* 0x000e300000000800 */
[----:B------:R-:W1:Y:S01]  /*9790*/  @P0 LDC R17, c[0x0][0xbf0] ;  /* 0x0002fc00ff110b82 */ /* 0x000e620000000800 */
[----:B0-----:R-:W-:-:S04]  /*97a0*/  @P0 IMAD.HI.U32 R4, R13, R10, RZ ;  /* 0x0000000a0d040227 */ /* 0x001fc800078e00ff */
[----:B------:R-:W-:Y:S01]  /*97b0*/  IMAD R10, R204, UR6, RZ ;  /* 0x00000006cc0a7c24 */ /* 0x000fe2000f8e02ff */
[----:B-1----:R-:W-:-:S03]  /*97c0*/  @P0 SHF.R.U32.HI R3, RZ, R17, R4 ;  /* 0x00000011ff030219 */ /* 0x002fc60000011604 */
[----:B------:R-:W-:Y:S01]  /*97d0*/  IMAD R11, R27, UR7, R10 ;  /* 0x000000071b0b7c24 */ /* 0x000fe2000f8e020a */
[--C-:B------:R-:W-:Y:S01]  /*97e0*/  SHF.R.S32.HI R4, RZ, 0x1f, R3.reuse ;  /* 0x0000001fff047819 */ /* 0x100fe20000011403 */
[----:B------:R-:W-:Y:S02]  /*97f0*/  IMAD.MOV R10, RZ, RZ, -R3 ;  /* 0x000000ffff0a7224 */ /* 0x000fe400078e0a03 */
[----:B------:R-:W-:Y:S02]  /*9800*/  IMAD.IADD R9, R9, 0x1, R11 ;  /* 0x0000000109097824 */ /* 0x000fe400078e020b */
[----:B------:R-:W-:Y:S02]  /*9810*/  IMAD R4, R4, UR4, RZ ;  /* 0x0000000404047c24 */ /* 0x000fe4000f8e02ff */
[----:B------:R-:W-:Y:S02]  /*9820*/  IMAD R11, R15, R10, R13 ;  /* 0x0000000a0f0b7224 */ /* 0x000fe400078e020d */
[----:B------:R-:W-:-:S02]  /*9830*/  IMAD R13, R3, UR5, R4 ;  /* 0x00000005030d7c24 */ /* 0x000fc4000f8e0204 */
[----:B------:R-:W-:Y:S01]  /*9840*/  IMAD.WIDE.U32 R8, R3, UR4, R8 ;  /* 0x0000000403087c25 */ /* 0x000fe2000f8e0008 */
[----:B------:R-:W-:Y:S01]  /*9850*/  SHF.R.S32.HI R3, RZ, 0x1f, R11 ;  /* 0x0000001fff037819 */ /* 0x000fe2000001140b */
[----:B------:R-:W-:Y:S02]  /*9860*/  ULDC.64 UR4, c[0x0][0xad8] ;  /* 0x0002b60000047ab9 */ /* 0x000fe40000000a00 */
[----:B------:R-:W-:Y:S02]  /*9870*/  IMAD.IADD R9, R9, 0x1, R13 ;  /* 0x0000000109097824 */ /* 0x000fe400078e020d */
[----:B------:R-:W-:Y:S02]  /*9880*/  IMAD R4, R3, UR4, RZ ;  /* 0x0000000403047c24 */ /* 0x000fe4000f8e02ff */
[----:B------:R-:W-:Y:S02]  /*9890*/  IMAD R10, R187, 0x80, R206 ;  /* 0x00000080bb0a7824 */ /* 0x000fe400078e02ce */
[----:B------:R-:W-:-:S02]  /*98a0*/  IMAD R15, R0, R15, RZ ;  /* 0x0000000f000f7224 */ /* 0x000fc400078e02ff */
[C---:B------:R-:W-:Y:S02]  /*98b0*/  IMAD R3, R11.reuse, UR5, R4 ;  /* 0x000000050b037c24 */ /* 0x040fe4000f8e0204 */
[----:B------:R-:W-:Y:S01]  /*98c0*/  IMAD.WIDE.U32 R8, R11, UR4, R8 ;  /* 0x000000040b087c25 */ /* 0x000fe2000f8e0008 */
[----:B------:R-:W-:Y:S01]  /*98d0*/  ISETP.GE.AND P2, PT, R10, R15, PT ;  /* 0x0000000f0a00720c */ /* 0x000fe20003f46270 */
[----:B------:R-:W-:Y:S02]  /*98e0*/  ULDC.64 UR4, c[0x0][0xa80] ;  /* 0x0002a00000047ab9 */ /* 0x000fe40000000a00 */
[----:B------:R-:W-:Y:S01]  /*98f0*/  IMAD.IADD R3, R9, 0x1, R3 ;  /* 0x0000000109037824 */ /* 0x000fe200078e0203 */
[----:B------:R-:W-:Y:S01]  /*9900*/  LEA R4, P3, R8, UR4, 0x1 ;  /* 0x0000000408047c11 */ /* 0x000fe2000f8608ff */
[----:B------:R-:W-:-:S03]  /*9910*/  VIADD R0, R10, 0x20 ;  /* 0x000000200a007836 */ /* 0x000fc60000000000 */
[----:B------:R-:W-:Y:S01]  /*9920*/  LEA.HI.X R3, R8, UR5, R3, 0x1, P3 ;  /* 0x0000000508037c11 */ /* 0x000fe200098f0c03 */
[----:B------:R0:W1:Y:S01]  /*9930*/  SHFL.IDX PT, R11, R4, RZ, 0x181f ;  /* 0x00181fff040b7589 */ /* 0x00006200000e0000 */
[-C--:B------:R-:W-:Y:S01]  /*9940*/  ISETP.GE.AND P1, PT, R0, R15.reuse, PT ;  /* 0x0000000f0000720c */ /* 0x080fe20003f26270 */
[----:B------:R-:W-:Y:S02]  /*9950*/  VIADD R0, R10, 0x40 ;  /* 0x000000400a007836 */ /* 0x000fe40000000000 */
[----:B------:R0:W2:Y:S03]  /*9960*/  SHFL.IDX PT, R9, R3, RZ, 0x181f ;  /* 0x00181fff03097589 */ /* 0x0000a600000e0000 */
[----:B------:R-:W-:Y:S01]  /*9970*/  ISETP.GE.AND P0, PT, R0, R15, PT ;  /* 0x0000000f0000720c */ /* 0x000fe20003f06270 */
[----:B------:R-:W-:-:S12]  /*9980*/  @P2 BRA `(.L_x_214) ;  /* 0x0000000000242947 */ /* 0x000fd80003800000 */
[----:B------:R-:W-:Y:S02]  /*9990*/  ULDC UR4, c[0x0][0xac8] ;  /* 0x0002b20000047ab9 */ /* 0x000fe40000000800 */
[----:B------:R-:W-:Y:S02]  /*99a0*/  ISETP.GE.AND P4, PT, R18, UR4, PT ;  /* 0x0000000412007c0c */ /* 0x000fe4000bf86270 */
[----:B------:R-:W-:-:S11]  /*99b0*/  ISETP.GE.AND P5, PT, R22, UR4, PT ;  /* 0x0000000416007c0c */ /* 0x000fd6000bfa6270 */
[-C--:B-1----:R-:W-:Y:S02]  /*99c0*/  @!P4 LEA R12, P2, R18, R11.reuse, 0x1 ;  /* 0x0000000b120cc211 */ /* 0x082fe400078408ff */
[----:B------:R-:W-:Y:S02]  /*99d0*/  @!P5 LEA R8, P3, R22, R11, 0x1 ;  /* 0x0000000b1608d211 */ /* 0x000fe400078608ff */
[-C--:B--2---:R-:W-:Y:S02]  /*99e0*/  @!P4 LEA.HI.X R13, R18, R9.reuse, R229, 0x1, P2 ;  /* 0x00000009120dc211 */ /* 0x084fe400010f0ce5 */
[----:B------:R-:W-:-:S03]  /*99f0*/  @!P5 LEA.HI.X R9, R22, R9, R228, 0x1, P3 ;  /* 0x000000091609d211 */ /* 0x000fc600018f0ce4 */
[----:B------:R3:W-:Y:S04]  /*9a00*/  @!P4 ST.E.128 desc[UR40][R12.64], RZ ;  /* 0x000000ff0c00c985 */ /* 0x0007e8000c101d28 */
[----:B------:R3:W-:Y:S02]  /*9a10*/  @!P5 ST.E.128 desc[UR40][R8.64], RZ ;  /* 0x000000ff0800d985 */ /* 0x0007e4000c101d28 */
.L_x_214:
[----:B------:R-:W-:Y:S05]  /*9a20*/  BSYNC B1 ;  /* 0x0000000000017941 */ /* 0x000fea0003800000 */
.L_x_213:
[----:B--23--:R2:W3:Y:S01]  /*9a30*/  SHFL.IDX PT, R9, R3, 0x1, 0x181f ;  /* 0x00381f0003097f89 */ /* 0x00c4e200000e0000 */
[----:B------:R-:W-:Y:S03]  /*9a40*/  BSSY B1, `(.L_x_215) ;  /* 0x000000c000017945 */ /* 0x000fe60003800000 */
[----:B-1----:R2:W1:Y:S01]  /*9a50*/  SHFL.IDX PT, R11, R4, 0x1, 0x181f ;  /* 0x00381f00040b7f89 */ /* 0x00246200000e0000 */
[----:B------:R-:W-:Y:S05]  /*9a60*/  @P1 BRA `(.L_x_216) ;  /* 0x0000000000241947 */ /* 0x000fea0003800000 */
[----:B------:R-:W-:Y:S02]  /*9a70*/  ULDC UR4, c[0x0][0xac8] ;  /* 0x0002b20000047ab9 */ /* 0x000fe40000000800 */
[----:B------:R-:W-:Y:S02]  /*9a80*/  ISETP.GE.AND P3, PT, R18, UR4, PT ;  /* 0x0000000412007c0c */ /* 0x000fe4000bf66270 */
[----:B------:R-:W-:-:S11]  /*9a90*/  ISETP.GE.AND P4, PT, R22, UR4, PT ;  /* 0x0000000416007c0c */ /* 0x000fd6000bf86270 */
[-C--:B-1----:R-:W-:Y:S02]  /*9aa0*/  @!P3 LEA R12, P1, R18, R11.reuse, 0x1 ;  /* 0x0000000b120cb211 */ /* 0x082fe400078208ff */
[----:B------:R-:W-:Y:S02]  /*9ab0*/  @!P4 LEA R8, P2, R22, R11, 0x1 ;  /* 0x0000000b1608c211 */ /* 0x000fe400078408ff */
[-C--:B---3--:R-:W-:Y:S02]  /*9ac0*/  @!P3 LEA.HI.X R13, R18, R9.reuse, R229, 0x1, P1 ;  /* 0x00000009120db211 */ /* 0x088fe400008f0ce5 */
[----:B------:R-:W-:-:S03]  /*9ad0*/  @!P4 LEA.HI.X R9, R22, R9, R228, 0x1, P2 ;  /* 0x000000091609c211 */ /* 0x000fc600010f0ce4 */
[----:B------:R4:W-:Y:S04]  /*9ae0*/  @!P3 ST.E.128 desc[UR40][R12.64], RZ ;  /* 0x000000ff0c00b985 */ /* 0x0009e8000c101d28 */
[----:B------:R4:W-:Y:S02]  /*9af0*/  @!P4 ST.E.128 desc[UR40][R8.64], RZ ;  /* 0x000000ff0800c985 */ /* 0x0009e4000c101d28 */
.L_x_216:
[----:B------:R-:W-:Y:S05]  /*9b00*/  BSYNC B1 ;  /* 0x0000000000017941 */ /* 0x000fea0003800000 */
.L_x_215:
[----:B---34-:R3:W4:Y:S01]  /*9b10*/  SHFL.IDX PT, R9, R3, 0x2, 0x181f ;  /* 0x00581f0003097f89 */ /* 0x01872200000e0000 */
        /* <DEDUP_REMOVED lines=8> */
[-C--:B----4-:R-:W-:Y:S02]  /*9ba0*/  @!P2 LEA.HI.X R13, R18, R9.reuse, R229, 0x1, P0 ;  /* 0x00000009120da211 */ /* 0x090fe400000f0ce5 */
[----:B------:R-:W-:-:S03]  /*9bb0*/  @!P3 LEA.HI.X R9, R22, R9, R228, 0x1, P1 ;  /* 0x000000091609b211 */ /* 0x000fc600008f0ce4 */
[----:B------:R1:W-:Y:S04]  /*9bc0*/  @!P2 ST.E.128 desc[UR40][R12.64], RZ ;  /* 0x000000ff0c00a985 */ /* 0x0003e8000c101d28 */
[----:B------:R1:W-:Y:S02]  /*9bd0*/  @!P3 ST.E.128 desc[UR40][R8.64], RZ ;  /* 0x000000ff0800b985 */ /* 0x0003e4000c101d28 */
.L_x_218:
[----:B------:R-:W-:Y:S05]  /*9be0*/  BSYNC B1 ;  /* 0x0000000000017941 */ /* 0x000fea0003800000 */
.L_x_217:
[----:B------:R-:W-:Y:S01]  /*9bf0*/  VIADD R0, R10, 0x60 ;  /* 0x000000600a007836 */ /* 0x000fe20000000000 */
[----:B0-23--:R-:W0:Y:S04]  /*9c00*/  SHFL.IDX PT, R3, R3, 0x3, 0x181f ;  /* 0x00781f0003037f89 */ /* 0x00de2800000e0000 */
[----:B------:R-:W-:Y:S01]  /*9c10*/  ISETP.GE.AND P0, PT, R0, R15, PT ;  /* 0x0000000f0000720c */ /* 0x000fe20003f06270 */
[----:B-1--4-:R1:W2:-:S12]  /*9c20*/  SHFL.IDX PT, R9, R4, 0x3, 0x181f ;  /* 0x00781f0004097f89 */ /* 0x01229800000e0000 */
[----:B-1----:R-:W-:Y:S05]  /*9c30*/  @P0 BRA `(.L_x_207) ;  /* 0x0000000000240947 */ /* 0x002fea0003800000 */
[----:B------:R-:W-:Y:S02]  /*9c40*/  ULDC UR4, c[0x0][0xac8] ;  /* 0x0002b20000047ab9 */ /* 0x000fe40000000800 */
[----:B------:R-:W-:Y:S02]  /*9c50*/  ISETP.GE.AND P2, PT, R18, UR4, PT ;  /* 0x0000000412007c0c */ /* 0x000fe4000bf46270 */
[----:B------:R-:W-:-:S11]  /*9c60*/  ISETP.GE.AND P3, PT, R22, UR4, PT ;  /* 0x0000000416007c0c */ /* 0x000fd6000bf66270 */
[-C--:B--2---:R-:W-:Y:S02]  /*9c70*/  @!P2 LEA R10, P0, R18, R9.reuse, 0x1 ;  /* 0x00000009120aa211 */ /* 0x084fe400078008ff */
[----:B------:R-:W-:Y:S02]  /*9c80*/  @!P3 LEA R8, P1, R22, R9, 0x1 ;  /* 0x000000091608b211 */ /* 0x000fe400078208ff */
[-C--:B0-----:R-:W-:Y:S02]  /*9c90*/  @!P2 LEA.HI.X R11, R18, R3.reuse, R229, 0x1, P0 ;  /* 0x00000003120ba211 */ /* 0x081fe400000f0ce5 */
[----:B------:R-:W-:-:S03]  /*9ca0*/  @!P3 LEA.HI.X R9, R22, R3, R228, 0x1, P1 ;  /* 0x000000031609b211 */ /* 0x000fc600008f0ce4 */
[----:B------:R0:W-:Y:S04]  /*9cb0*/  @!P2 ST.E.128 desc[UR40][R10.64], RZ ;  /* 0x000000ff0a00a985 */ /* 0x0001e8000c101d28 */
[----:B------:R0:W-:Y:S02]  /*9cc0*/  @!P3 ST.E.128 desc[UR40][R8.64], RZ ;  /* 0x000000ff0800b985 */ /* 0x0001e4000c101d28 */
.L_x_207:
[----:B------:R-:W-:Y:S05]  /*9cd0*/  BSYNC B0 ;  /* 0x0000000000007941 */ /* 0x000fea0003800000 */
.L_x_197:
[----:B------:R-:W-:Y:S02]  /*9ce0*/  ULDC UR4, c[0x0][0xc3c] ;  /* 0x00030f0000047ab9 */ /* 0x000fe40000000800 */
[----:B-1----:R-:W-:-:S13]  /*9cf0*/  ISETP.GE.AND P0, PT, R7, UR4, PT ;  /* 0x0000000407007c0c */ /* 0x002fda000bf06270 */
[----:B------:R-:W-:Y:S05]  /*9d00*/  @!P0 BRA `(.L_x_219) ;  /* 0xffffff7000b08947 */ /* 0x000fea000383ffff */
[----:B------:R-:W-:Y:S05]  /*9d10*/  EXIT ;  /* 0x000000000000794d */ /* 0x000fea0003800000 */
.L_x_171:
[----:B------:R-:W-:-:S08]  /*9d20*/  NOP ;  /* 0x0000000000007918 */ /* 0x000fd00000000000 */
[----:B0-----:R-:W0:-:S00]  /*9d30*/  USETMAXREG.DEALLOC.CTAPOOL 0x18 ;  /* 0x00000018000079c8 */ /* 0x001e0000080e0500 */
[----:B0-----:R-:W2:Y:S01]  /*9d40*/  LDL.LU R2, [R1+0x1c] ;  /* 0x00001c0001027983 */ /* 0x001ea20000300800 */
[----:B------:R-:W-:Y:S01]  /*9d50*/  LOP3.LUT R0, R0, 0x3, RZ, 0xc0, !PT ;  /* 0x0000000300007812 */ /* 0x000fe200078ec0ff */
[----:B------:R-:W-:-:S05]  /*9d60*/  IMAD.MOV.U32 R6, RZ, RZ, RZ ;  /* 0x000000ffff067224 */ /* 0x000fca00078e00ff */
[----:B------:R-:W0:Y:S02]  /*9d70*/  SHFL.IDX PT, R0, R0, RZ, 0x1f ;  /* 0x00001fff00007589 */ /* 0x000e2400000e0000 */
[----:B0-----:R-:W-:Y:S02]  /*9d80*/  ISETP.NE.AND P0, PT, R0, RZ, PT ;  /* 0x000000ff0000720c */ /* 0x001fe40003f05270 */
[----:B--2---:R-:W-:-:S11]  /*9d90*/  LOP3.LUT R2, R2, 0xfffffffd, RZ, 0xc0, !PT ;  /* 0xfffffffd02027812 */ /* 0x004fd600078ec0ff */
[----:B------:R-:W-:-:S05]  /*9da0*/  @P0 LOP3.LUT R2, R2, 0x2, RZ, 0xfc, !PT ;  /* 0x0000000202020812 */ /* 0x000fca00078efcff */
[----:B------:R0:W-:Y:S01]  /*9db0*/  STL [R1+0x1c], R2 ;  /* 0x00001c0201007387 */ /* 0x0001e20000100800 */
[----:B------:R-:W-:Y:S05]  /*9dc0*/  @!P0 BRA `(.L_x_220) ;  /* 0x0000000000248947 */ /* 0x000fea0003800000 */
[----:B------:R-:W1:Y:S08]  /*9dd0*/  S2UR UR5, SR_CgaCtaId ;  /* 0x00000000000579c3 */ /* 0x000e700000008800 */
[----:B------:R-:W-:Y:S06]  /*9de0*/  BAR.SYNC.DEFER_BLOCKING 0x5, 0x180 ;  /* 0x0146000000007b1d */ /* 0x000fec0000010000 */
[----:B------:R-:W-:-:S02]  /*9df0*/  UMOV UR4, 0x400 ;  /* 0x0000040000047882 */ /* 0x000fc40000000000 */
[----:B-1----:R-:W-:-:S09]  /*9e00*/  ULEA UR4, UR5, UR4, 0x18 ;  /* 0x0000000405047291 */ /* 0x002fd2000f8ec03f */
[----:B------:R-:W1:Y:S04]  /*9e10*/  LDS.128 R4, [UR4+0x348d0] ;  /* 0x0348d004ff047984 */ /* 0x000e680008000c00 */
[----:B-1----:R2:W-:Y:S04]  /*9e20*/  STL.64 [R1], R4 ;  /* 0x0000000401007387 */ /* 0x0025e80000100a00 */
[----:B------:R2:W-:Y:S01]  /*9e30*/  STL.64 [R1+0x8], R6 ;  /* 0x0000080601007387 */ /* 0x0005e20000100a00 */
[----:B------:R-:W-:Y:S06]  /*9e40*/  BAR.ARV 0x4, 0x180 ;  /* 0x0106000000007b1d */ /* 0x000fec0000002000 */
[----:B------:R-:W-:Y:S05]  /*9e50*/  BRA `(.L_x_221) ;  /* 0x0000000800a87947 */ /* 0x000fea0003800000 */
.L_x_220:
[----:B------:R-:W1:Y:S01]  /*9e60*/  S2R R0, SR_TID.X ;  /* 0x0000000000007919 */ /* 0x000e620000002100 */
[----:B------:R-:W-:Y:S01]  /*9e70*/  ULDC UR4, c[0x0][0xc3c] ;  /* 0x00030f0000047ab9 */ /* 0x000fe20000000800 */
[----:B------:R-:W-:Y:S01]  /*9e80*/  IMAD.MOV.U32 R9, RZ, RZ, RZ ;  /* 0x000000ffff097224 */ /* 0x000fe200078e00ff */
[----:B------:R-:W2:Y:S01]  /*9e90*/  S2UR UR6, SR_CTAID.X ;  /* 0x00000000000679c3 */ /* 0x000ea20000002500 */
[----:B------:R-:W-:Y:S01]  /*9ea0*/  ULDC UR5, c[0x0][0xc38] ;  /* 0x00030e0000057ab9 */ /* 0x000fe20000000800 */
[----:B-1----:R-:W-:-:S04]  /*9eb0*/  LOP3.LUT R0, R0, 0x1f, RZ, 0xc0, !PT ;  /* 0x0000001f00007812 */ /* 0x002fc800078ec0ff */
[----:B------:R-:W-:-:S04]  /*9ec0*/  ISETP.NE.AND P0, PT, R0, 0x1f, PT ;  /* 0x0000001f0000780c */ /* 0x000fc80003f05270 */
[----:B------:R-:W-:-:S13]  /*9ed0*/  ISETP.GE.OR P1, PT, R0, UR4, !P0 ;  /* 0x0000000400007c0c */ /* 0x000fda000c726670 */
[----:B0-----:R-:W0:Y:S08]  /*9ee0*/  @!P1 LDC.64 R2, c[0x0][0xc80] ;  /* 0x00032000ff029b82 */ /* 0x001e300000000a00 */
[----:B------:R-:W1:Y:S01]  /*9ef0*/  @!P1 LDC.64 R4, c[0x0][0xc78] ;  /* 0x00031e00ff049b82 */ /* 0x000e620000000a00 */
[----:B0-----:R-:W-:-:S05]  /*9f00*/  @!P1 IMAD.WIDE.U32 R2, R0, 0x4, R2 ;  /* 0x0000000400029825 */ /* 0x001fca00078e0002 */
[----:B------:R1:W3:Y:S02]  /*9f10*/  @!P1 LDG.E R6, desc[UR40][R2.64] ;  /* 0x0000002802069981 */ /* 0x0002e4000c1e1900 */
[----:B-1----:R-:W-:-:S05]  /*9f20*/  @!P1 IMAD.WIDE.U32 R2, R0, 0x4, R4 ;  /* 0x0000000400029825 */ /* 0x002fca00078e0004 */
[----:B------:R-:W3:Y:S01]  /*9f30*/  @!P1 LDG.E R9, desc[UR40][R2.64] ;  /* 0x0000002802099981 */ /* 0x000ee2000c1e1900 */
[C---:B------:R-:W-:Y:S01]  /*9f40*/  ISETP.NE.AND P1, PT, R0.reuse, RZ, PT ;  /* 0x000000ff0000720c */ /* 0x040fe20003f25270 */
[----:B------:R-:W-:Y:S01]  /*9f50*/  UMOV UR4, URZ ;  /* 0x0000003f00047c82 */ /* 0x000fe20008000000 */
[C---:B------:R-:W-:Y:S02]  /*9f60*/  ISETP.GE.U32.AND P2, PT, R0.reuse, 0x2, PT ;  /* 0x000000020000780c */ /* 0x040fe40003f46070 */
[C---:B------:R-:W-:Y:S02]  /*9f70*/  ISETP.GE.U32.AND P3, PT, R0.reuse, 0x4, PT ;  /* 0x000000040000780c */ /* 0x040fe40003f66070 */
[C---:B------:R-:W-:Y:S02]  /*9f80*/  ISETP.GE.U32.AND P4, PT, R0.reuse, 0x8, PT ;  /* 0x000000080000780c */ /* 0x040fe40003f86070 */
[----:B------:R-:W-:Y:S01]  /*9f90*/  ISETP.GE.U32.AND P5, PT, R0, 0x10, PT ;  /* 0x000000100000780c */ /* 0x000fe20003fa6070 */
[----:B---3--:R-:W-:-:S05]  /*9fa0*/  IMAD R4, R6, R9, RZ ;  /* 0x0000000906047224 */ /* 0x008fca00078e02ff */
[----:B------:R-:W0:Y:S02]  /*9fb0*/  SHFL.UP PT, R5, R4, 0x1, RZ ;  /* 0x0420000004057989 */ /* 0x000e2400000e00ff */
[----:B0-----:R-:W-:-:S05]  /*9fc0*/  SEL R5, R5, RZ, P1 ;  /* 0x000000ff05057207 */ /* 0x001fca0000800000 */
[----:B------:R-:W-:-:S05]  /*9fd0*/  IMAD.IADD R5, R4, 0x1, R5 ;  /* 0x0000000104057824 */ /* 0x000fca00078e0205 */
        /* <DEDUP_REMOVED lines=12> */
[----:B------:R-:W0:Y:S02]  /*a0a0*/  SHFL.IDX PT, R4, R2, 0x1f, 0x1f ;  /* 0x03e01f0002047f89 */ /* 0x000e2400000e0000 */
[----:B0-----:R-:W-:-:S04]  /*a0b0*/  IMAD R7, R4, UR5, RZ ;  /* 0x0000000504077c24 */ /* 0x001fc8000f8e02ff */
[----:B------:R-:W-:Y:S01]  /*a0c0*/  IMAD.MOV.U32 R4, RZ, RZ, R7 ;  /* 0x000000ffff047224 */ /* 0x000fe200078e0007 */
[----:B--2---:R-:W-:-:S13]  /*a0d0*/  ISETP.GT.AND P6, PT, R7, UR6, PT ;  /* 0x0000000607007c0c */ /* 0x004fda000bfc4270 */
[----:B------:R-:W-:Y:S05]  /*a0e0*/  @P6 BRA `(.L_x_222) ;  /* 0x0000000000a46947 */ /* 0x000fea0003800000 */
[----:B------:R-:W-:Y:S01]  /*a0f0*/  IMAD.MOV.U32 R7, RZ, RZ, R4 ;  /* 0x000000ffff077224 */ /* 0x000fe200078e0004 */
[----:B------:R-:W-:Y:S01]  /*a100*/  UMOV UR4, URZ ;  /* 0x0000003f00047c82 */ /* 0x000fe20008000000 */
[----:B------:R-:W-:-:S05]  /*a110*/  ULDC UR5, c[0x0][0xc38] ;  /* 0x00030e0000057ab9 */ /* 0x000fca0000000800 */
.L_x_224:
[----:B------:R-:W0:Y:S01]  /*a120*/  LDC R2, c[0x0][0xc3c] ;  /* 0x00030f00ff027b82 */ /* 0x000e220000000800 */
[----:B------:R-:W-:Y:S01]  /*a130*/  ULDC UR7, c[0x0][0xc3c] ;  /* 0x00030f0000077ab9 */ /* 0x000fe20000000800 */
[----:B------:R-:W-:Y:S01]  /*a140*/  UIADD3 UR4, UR4, 0x1f, URZ ;  /* 0x0000001f04047890 */ /* 0x000fe2000fffe03f */
[----:B------:R-:W-:-:S05]  /*a150*/  IMAD.U32 R3, RZ, RZ, UR7 ;  /* 0x00000007ff037e24 */ /* 0x000fca000f8e00ff */
[----:B------:R1:W-:Y:S01]  /*a160*/  STL [R1+0xc], R3 ;  /* 0x00000c0301007387 */ /* 0x0003e20000100800 */
[----:B0-----:R-:W-:-:S13]  /*a170*/  ISETP.LE.AND P6, PT, R2, UR4, PT ;  /* 0x0000000402007c0c */ /* 0x001fda000bfc3270 */
[----:B-1----:R-:W-:Y:S05]  /*a180*/  @P6 BRA `(.L_x_223) ;  /* 0x0000000400a46947 */ /* 0x002fea0003800000 */
[----:B------:R-:W-:Y:S02]  /*a190*/  VIADD R9, R0, UR4 ;  /* 0x0000000400097c36 */ /* 0x000fe40008000000 */
[----:B------:R-:W-:-:S03]  /*a1a0*/  IMAD.MOV.U32 R6, RZ, RZ, RZ ;  /* 0x000000ffff067224 */ /* 0x000fc600078e00ff */
[----:B------:R-:W-:-:S13]  /*a1b0*/  ISETP.GE.OR P6, PT, R9, R2, !P0 ;  /* 0x000000020900720c */ /* 0x000fda00047c6670 */
[----:B------:R-:W0:Y:S08]  /*a1c0*/  @!P6 LDC.64 R2, c[0x0][0xc80] ;  /* 0x00032000ff02eb82 */ /* 0x000e300000000a00 */
[----:B------:R-:W1:Y:S01]  /*a1d0*/  @!P6 LDC.64 R4, c[0x0][0xc78] ;  /* 0x00031e00ff04eb82 */ /* 0x000e620000000a00 */
[----:B0-----:R-:W-:-:S05]  /*a1e0*/  @!P6 IMAD.WIDE R2, R9, 0x4, R2 ;  /* 0x000000040902e825 */ /* 0x001fca00078e0202 */
[----:B------:R1:W2:Y:S02]  /*a1f0*/  @!P6 LDG.E R6, desc[UR40][R2.64] ;  /* 0x000000280206e981 */ /* 0x0002a4000c1e1900 */
[----:B-1----:R-:W-:-:S04]  /*a200*/  @!P6 IMAD.WIDE R2, R9, 0x4, R4 ;  /* 0x000000040902e825 */ /* 0x002fc800078e0204 */
[----:B------:R-:W-:-:S06]  /*a210*/  IMAD.MOV.U32 R9, RZ, RZ, RZ ;  /* 0x000000ffff097224 */ /* 0x000fcc00078e00ff */
[----:B------:R-:W2:Y:S02]  /*a220*/  @!P6 LDG.E R9, desc[UR40][R2.64] ;  /* 0x000000280209e981 */ /* 0x000ea4000c1e1900 */
[----:B--2---:R-:W-:-:S05]  /*a230*/  IMAD R11, R6, R9, RZ ;  /* 0x00000009060b7224 */ /* 0x004fca00078e02ff */
        /* <DEDUP_REMOVED lines=17> */
[----:B------:R-:W-:-:S05]  /*a350*/  IMAD.IADD R7, R4, 0x1, R7 ;  /* 0x0000000104077824 */ /* 0x000fca00078e0207 */
[----:B------:R-:W-:-:S13]  /*a360*/  ISETP.GT.AND P6, PT, R7, UR6, PT ;  /* 0x0000000607007c0c */ /* 0x000fda000bfc4270 */
[----:B------:R-:W-:Y:S05]  /*a370*/  @!P6 BRA `(.L_x_224) ;  /* 0xfffffffc0068e947 */ /* 0x000fea000383ffff */
.L_x_222:
[----:B------:R-:W-:Y:S02]  /*a380*/  IMAD.IADD R11, R7, 0x1, -R4 ;  /* 0x00000001070b7824 */ /* 0x000fe400078e0a04 */
[----:B------:R-:W-:Y:S02]  /*a390*/  IMAD.MOV.U32 R12, RZ, RZ, RZ ;  /* 0x000000ffff0c7224 */ /* 0x000fe400078e00ff */
[----:B------:R-:W-:-:S05]  /*a3a0*/  IMAD R3, R2, UR5, R11 ;  /* 0x0000000502037c24 */ /* 0x000fca000f8e020b */
[----:B------:R-:W-:-:S13]  /*a3b0*/  ISETP.GT.AND P0, PT, R3, UR6, PT ;  /* 0x0000000603007c0c */ /* 0x000fda000bf04270 */
[----:B------:R-:W-:-:S04]  /*a3c0*/  VOTE.ANY R10, PT, !P0 ;  /* 0x00000000000a7806 */ /* 0x000fc800040e0100 */
[----:B------:R-:W0:Y:S01]  /*a3d0*/  POPC R5, R10 ;  /* 0x0000000a00057309 */ /* 0x000e220000000000 */
[----:B------:R-:W-:Y:S01]  /*a3e0*/  ISETP.NE.AND P0, PT, R10, RZ, PT ;  /* 0x000000ff0a00720c */ /* 0x000fe20003f05270 */
[----:B0-----:R-:W0:Y:S04]  /*a3f0*/  SHFL.IDX PT, R6, R6, R5, 0x1f ;  /* 0x00001f0506067589 */ /* 0x001e2800000e0000 */
[----:B------:R-:W1:Y:S01]  /*a400*/  SHFL.IDX PT, R8, R9, R5, 0x1f ;  /* 0x00001f0509087589 */ /* 0x000e6200000e0000 */
[----:B0-----:R-:W-:-:S04]  /*a410*/  IABS R4, R6 ;  /* 0x0000000600047213 */ /* 0x001fc80000000000 */
[----:B------:R-:W0:Y:S01]  /*a420*/  I2F.RP R13, R4 ;  /* 0x00000004000d7306 */ /* 0x000e220000209400 */
[----:B-1----:R-:W-:-:S07]  /*a430*/  IABS R7, R8 ;  /* 0x0000000800077213 */ /* 0x002fce0000000000 */
[----:B------:R-:W-:Y:S08]  /*a440*/  I2F.RP R10, R7 ;  /* 0x00000007000a7306 */ /* 0x000ff00000209400 */
[----:B0-----:R-:W0:Y:S02]  /*a450*/  MUFU.RCP R13, R13 ;  /* 0x0000000d000d7308 */ /* 0x001e240000001000 */
[----:B0-----:R-:W-:-:S06]  /*a460*/  VIADD R3, R13, 0xffffffe ;  /* 0x0ffffffe0d037836 */ /* 0x001fcc0000000000 */
[----:B------:R-:W0:Y:S02]  /*a470*/  F2I.FTZ.U32.TRUNC.NTZ R3, R3 ;  /* 0x0000000300037305 */ /* 0x000e24000021f000 */
[----:B0-----:R-:W-:Y:S01]  /*a480*/  IMAD.MOV R15, RZ, RZ, -R3 ;  /* 0x000000ffff0f7224 */ /* 0x001fe200078e0a03 */
[----:B------:R-:W-:Y:S06]  /*a490*/  @!P0 BRA `(.L_x_225) ;  /* 0x0000000000088947 */ /* 0x000fec0003800000 */
[----:B------:R-:W-:-:S05]  /*a4a0*/  VIADD R9, R5, 0xffffffff ;  /* 0xffffffff05097836 */ /* 0x000fca0000000000 */
[----:B------:R0:W1:Y:S02]  /*a4b0*/  SHFL.IDX PT, R12, R2, R9, 0x1f ;  /* 0x00001f09020c7589 */ /* 0x00006400000e0000 */
.L_x_225:
[----:B-1----:R-:W-:Y:S01]  /*a4c0*/  IMAD R11, R12, UR5, R11 ;  /* 0x000000050c0b7c24 */ /* 0x002fe2000f8e020b */
[----:B------:R-:W1:Y:S01]  /*a4d0*/  MUFU.RCP R10, R10 ;  /* 0x0000000a000a7308 */ /* 0x000e620000001000 */
[----:B0-----:R-:W-:Y:S02]  /*a4e0*/  IMAD R9, R15, R4, RZ ;  /* 0x000000040f097224 */ /* 0x001fe400078e02ff */
[----:B------:R-:W-:Y:S01]  /*a4f0*/  IMAD.MOV.U32 R2, RZ, RZ, RZ ;  /* 0x000000ffff027224 */ /* 0x000fe200078e00ff */
[----:B------:R0:W-:Y:S03]  /*a500*/  STL [R1], R11 ;  /* 0x0000000b01007387 */ /* 0x0001e60000100800 */
[----:B------:R-:W-:Y:S01]  /*a510*/  IMAD.HI.U32 R2, R3, R9, R2 ;  /* 0x0000000903027227 */ /* 0x000fe200078e0002 */
[----:B------:R-:W-:Y:S02]  /*a520*/  IADD3 R9, -R11, UR6, RZ ;  /* 0x000000060b097c10 */ /* 0x000fe4000fffe1ff */
[----:B------:R-:W-:-:S02]  /*a530*/  IABS R3, R6 ;  /* 0x0000000600037213 */ /* 0x000fc40000000000 */
[----:B------:R-:W-:-:S03]  /*a540*/  IABS R13, R9 ;  /* 0x00000009000d7213 */ /* 0x000fc60000000000 */
[----:B------:R-:W-:Y:S02]  /*a550*/  IMAD.MOV R12, RZ, RZ, -R3 ;  /* 0x000000ffff0c7224 */ /* 0x000fe400078e0a03 */
[----:B0-----:R-:W-:-:S04]  /*a560*/  IMAD.HI.U32 R11, R2, R13, RZ ;  /* 0x0000000d020b7227 */ /* 0x001fc800078e00ff */
[----:B-1----:R-:W-:Y:S02]  /*a570*/  VIADD R3, R10, 0xffffffe ;  /* 0x0ffffffe0a037836 */ /* 0x002fe40000000000 */
[----:B------:R-:W-:-:S04]  /*a580*/  IMAD R13, R11, R12, R13 ;  /* 0x0000000c0b0d7224 */ /* 0x000fc800078e020d */
[----:B------:R-:W0:Y:S01]  /*a590*/  F2I.FTZ.U32.TRUNC.NTZ R3, R3 ;  /* 0x0000000300037305 */ /* 0x000e22000021f000 */
[----:B------:R-:W-:-:S13]  /*a5a0*/  ISETP.GT.U32.AND P1, PT, R4, R13, PT ;  /* 0x0000000d0400720c */ /* 0x000fda0003f24070 */
[----:B------:R-:W-:Y:S02]  /*a5b0*/  @!P1 IMAD.IADD R13, R13, 0x1, -R4 ;  /* 0x000000010d0d9824 */ /* 0x000fe400078e0a04 */
[----:B0-----:R-:W-:Y:S02]  /*a5c0*/  IMAD.MOV R2, RZ, RZ, -R3 ;  /* 0x000000ffff027224 */ /* 0x001fe400078e0a03 */
[----:B------:R-:W-:Y:S01]  /*a5d0*/  @!P1 VIADD R11, R11, 0x1 ;  /* 0x000000010b0b9836 */ /* 0x000fe20000000000 */
[----:B------:R-:W-:Y:S01]  /*a5e0*/  ISETP.GE.U32.AND P0, PT, R13, R4, PT ;  /* 0x000000040d00720c */ /* 0x000fe20003f06070 */
[----:B------:R-:W-:Y:S01]  /*a5f0*/  IMAD R13, R2, R7, RZ ;  /* 0x00000007020d7224 */ /* 0x000fe200078e02ff */
[----:B------:R-:W-:Y:S01]  /*a600*/  ISETP.NE.AND P1, PT, R6, RZ, PT ;  /* 0x000000ff0600720c */ /* 0x000fe20003f25270 */
[----:B------:R-:W-:-:S04]  /*a610*/  IMAD.MOV.U32 R2, RZ, RZ, RZ ;  /* 0x000000ffff027224 */ /* 0x000fc800078e00ff */
[----:B------:R-:W-:Y:S01]  /*a620*/  IMAD.HI.U32 R4, R3, R13, R2 ;  /* 0x0000000d03047227 */ /* 0x000fe200078e0002 */
[----:B------:R-:W-:-:S04]  /*a630*/  LOP3.LUT R2, R9, R6, RZ, 0x3c, !PT ;  /* 0x0000000609027212 */ /* 0x000fc800078e3cff */
[----:B------:R-:W-:Y:S01]  /*a640*/  ISETP.GE.AND P2, PT, R2, RZ, PT ;  /* 0x000000ff0200720c */ /* 0x000fe20003f46270 */
[----:B------:R-:W-:Y:S01]  /*a650*/  @P0 VIADD R11, R11, 0x1 ;  /* 0x000000010b0b0836 */ /* 0x000fe20000000000 */
[----:B------:R-:W-:-:S05]  /*a660*/  IABS R2, R8 ;  /* 0x0000000800027213 */ /* 0x000fca0000000000 */
[----:B------:R-:W-:-:S06]  /*a670*/  IMAD.MOV R2, RZ, RZ, -R2 ;  /* 0x000000ffff027224 */ /* 0x000fcc00078e0a02 */
[----:B------:R-:W-:Y:S01]  /*a680*/  @!P2 IMAD.MOV R11, RZ, RZ, -R11 ;  /* 0x000000ffff0ba224 */ /* 0x000fe200078e0a0b */
[----:B------:R-:W-:-:S04]  /*a690*/  @!P1 LOP3.LUT R11, RZ, R6, RZ, 0x33, !PT ;  /* 0x00000006ff0b9212 */ /* 0x000fc800078e33ff */
[-C--:B------:R-:W-:Y:S01]  /*a6a0*/  IABS R3, R11.reuse ;  /* 0x0000000b00037213 */ /* 0x080fe20000000000 */
[----:B------:R-:W-:-:S04]  /*a6b0*/  IMAD R6, R6, R11, RZ ;  /* 0x0000000b06067224 */ /* 0x000fc800078e02ff */
[----:B------:R-:W-:-:S04]  /*a6c0*/  IMAD.HI.U32 R4, R4, R3, RZ ;  /* 0x0000000304047227 */ /* 0x000fc800078e00ff */
[----:B------:R-:W-:Y:S02]  /*a6d0*/  IMAD R2, R4, R2, R3 ;  /* 0x0000000204027224 */ /* 0x000fe400078e0203 */
[----:B------:R-:W-:-:S03]  /*a6e0*/  IMAD.IADD R6, R9, 0x1, -R6 ;  /* 0x0000000109067824 */ /* 0x000fc600078e0a06 */
[----:B------:R-:W-:Y:S02]  /*a6f0*/  ISETP.GT.U32.AND P1, PT, R7, R2, PT ;  /* 0x000000020700720c */ /* 0x000fe40003f24070 */
[----:B------:R1:W-:Y:S11]  /*a700*/  STL [R1+0x4], R6 ;  /* 0x0000040601007387 */ /* 0x0003f60000100800 */
[----:B------:R-:W-:-:S02]  /*a710*/  @!P1 IMAD.IADD R2, R2, 0x1, -R7 ;  /* 0x0000000102029824 */ /* 0x000fc400078e0a07 */
[----:B------:R-:W-:Y:S01]  /*a720*/  @!P1 VIADD R4, R4, 0x1 ;  /* 0x0000000104049836 */ /* 0x000fe20000000000 */
[----:B------:R-:W-:Y:S02]  /*a730*/  ISETP.NE.AND P1, PT, R8, RZ, PT ;  /* 0x000000ff0800720c */ /* 0x000fe40003f25270 */
[----:B------:R-:W-:Y:S02]  /*a740*/  ISETP.GE.U32.AND P0, PT, R2, R7, PT ;  /* 0x000000070200720c */ /* 0x000fe40003f06070 */
[----:B------:R-:W-:-:S04]  /*a750*/  LOP3.LUT R2, R11, R8, RZ, 0x3c, !PT ;  /* 0x000000080b027212 */ /* 0x000fc800078e3cff */
[----:B------:R-:W-:-:S07]  /*a760*/  ISETP.GE.AND P2, PT, R2, RZ, PT ;  /* 0x000000ff0200720c */ /* 0x000fce0003f46270 */
[----:B------:R-:W-:-:S06]  /*a770*/  @P0 VIADD R4, R4, 0x1 ;  /* 0x0000000104040836 */ /* 0x000fcc0000000000 */
[----:B------:R-:W-:Y:S01]  /*a780*/  @!P2 IMAD.MOV R4, RZ, RZ, -R4 ;  /* 0x000000ffff04a224 */ /* 0x000fe200078e0a04 */
[----:B------:R-:W-:-:S05]  /*a790*/  @!P1 LOP3.LUT R4, RZ, R8, RZ, 0x33, !PT ;  /* 0x00000008ff049212 */ /* 0x000fca00078e33ff */
[--C-:B------:R-:W-:Y:S02]  /*a7a0*/  IMAD.MOV R2, RZ, RZ, -R4.reuse ;  /* 0x000000ffff027224 */ /* 0x100fe400078e0a04 */
[C---:B------:R-:W-:Y:S02]  /*a7b0*/  IMAD R4, R8.reuse, 0x1000000, R4 ;  /* 0x0100000008047824 */ /* 0x040fe400078e0204 */
[----:B------:R-:W-:Y:S02]  /*a7c0*/  IMAD R11, R8, R2, R11 ;  /* 0x00000002080b7224 */ /* 0x000fe400078e020b */
[----:B------:R-:W-:Y:S02]  /*a7d0*/  VIADD R2, R5, UR4 ;  /* 0x0000000405027c36 */ /* 0x000fe40008000000 */
[----:B------:R-:W-:-:S03]  /*a7e0*/  IMAD R3, R11, 0x10000, R4 ;  /* 0x000100000b037824 */ /* 0x000fc600078e0204 */
[----:B------:R1:W-:Y:S04]  /*a7f0*/  STL [R1+0xc], R2 ;  /* 0x00000c0201007387 */ /* 0x0003e80000100800 */
[----:B------:R1:W-:Y:S01]  /*a800*/  STL [R1+0x8], R3 ;  /* 0x0000080301007387 */ /* 0x0003e20000100800 */
[----:B------:R-:W-:Y:S05]  /*a810*/  BRA `(.L_x_226) ;  /* 0x0000000000107947 */ /* 0x000fea0003800000 */
.L_x_223:
[----:B------:R-:W-:Y:S01]  /*a820*/  IMAD.U32 R2, RZ, RZ, UR6 ;  /* 0x00000006ff027e24 */ /* 0x000fe2000f8e00ff */
[----:B------:R0:W-:Y:S04]  /*a830*/  STL [R1+0x4], RZ ;  /* 0x000004ff01007387 */ /* 0x0001e80000100800 */
[----:B------:R0:W-:Y:S04]  /*a840*/  STL [R1+0x8], RZ ;  /* 0x000008ff01007387 */ /* 0x0001e80000100800 */
[----:B------:R0:W-:Y:S02]  /*a850*/  STL [R1], R2 ;  /* 0x0000000201007387 */ /* 0x0001e40000100800 */
.L_x_226:
[----:B------:R-:W2:Y:S04]  /*a860*/  LDL R4, [R1] ;  /* 0x0000000001047983 */ /* 0x000ea80000100800 */
[----:B------:R-:W2:Y:S04]  /*a870*/  LDL R5, [R1+0x4] ;  /* 0x0000040001057983 */ /* 0x000ea80000100800 */
[----:B-1----:R-:W2:Y:S04]  /*a880*/  LDL R6, [R1+0x8] ;  /* 0x0000080001067983 */ /* 0x002ea80000100800 */
[----:B------:R-:W2:Y:S01]  /*a890*/  LDL R7, [R1+0xc] ;  /* 0x00000c0001077983 */ /* 0x000ea20000100800 */
[----:B------:R-:W-:-:S13]  /*a8a0*/  ISETP.NE.AND P0, PT, R0, RZ, PT ;  /* 0x000000ff0000720c */ /* 0x000fda0003f05270 */
[----:B------:R-:W1:Y:S01]  /*a8b0*/  @!P0 S2R R3, SR_CgaCtaId ;  /* 0x0000000000038919 */ /* 0x000e620000008800 */
[----:B------:R-:W-:-:S04]  /*a8c0*/  @!P0 MOV R0, 0x400 ;  /* 0x0000040000008802 */ /* 0x000fc80000000f00 */
[----:B-1----:R-:W-:-:S05]  /*a8d0*/  @!P0 LEA R0, R3, R0, 0x18 ;  /* 0x0000000003008211 */ /* 0x002fca00078ec0ff */
[----:B--2---:R1:W-:Y:S01]  /*a8e0*/  @!P0 STS.128 [R0+0x348d0], R4 ;  /* 0x0348d00400008388 */ /* 0x0043e20000000c00 */
[----:B------:R-:W-:Y:S06]  /*a8f0*/  BAR.ARV 0x5, 0x180 ;  /* 0x0146000000007b1d */ /* 0x000fec0000002000 */
.L_x_221:
[----:B-1----:R-:W3:Y:S01]  /*a900*/  LDL R0, [R1+0xc] ;  /* 0x00000c0001007983 */ /* 0x002ee20000100800 */
[----:B------:R-:W-:Y:S01]  /*a910*/  ULDC UR4, c[0x0][0xc3c] ;  /* 0x00030f0000047ab9 */ /* 0x000fe20000000800 */
[----:B------:R-:W-:Y:S02]  /*a920*/  IMAD.MOV.U32 R19, RZ, RZ, RZ ;  /* 0x000000ffff137224 */ /* 0x000fe400078e00ff */
[----:B------:R1:W-:Y:S01]  /*a930*/  STL [R1+0x48], RZ ;  /* 0x000048ff01007387 */ /* 0x0003e20000100800 */
[----:B---3--:R-:W-:Y:S01]  /*a940*/  ISETP.GE.AND P0, PT, R0, UR4, PT ;  /* 0x0000000400007c0c */ /* 0x008fe2000bf06270 */
[----:B------:R-:W-:-:S05]  /*a950*/  IMAD.MOV.U32 R0, RZ, RZ, 0x1 ;  /* 0x00000001ff007424 */ /* 0x000fca00078e00ff */
[----:B------:R1:W-:Y:S07]  /*a960*/  STL [R1+0x14], R0 ;  /* 0x0000140001007387 */ /* 0x0003ee0000100800 */
[----:B------:R-:W-:Y:S05]  /*a970*/  @P0 BRA `(.L_x_227) ;  /* 0x0000005400fc0947 */ /* 0x000fea0003800000 */
[----:B--2---:R-:W2:Y:S01]  /*a980*/  S2R R5, SR_TID.X ;  /* 0x0000000000057919 */ /* 0x004ea20000002100 */
[----:B------:R-:W3:Y:S01]  /*a990*/  S2UR UR5, SR_CgaCtaId ;  /* 0x00000000000579c3 */ /* 0x000ee20000008800 */
[----:B------:R-:W-:Y:S01]  /*a9a0*/  UMOV UR4, 0x400 ;  /* 0x0000040000047882 */ /* 0x000fe20000000000 */
[----:B------:R-:W-:Y:S01]  /*a9b0*/  BSSY B8, `(.L_x_227) ;  /* 0x000057b000087945 */ /* 0x000fe20003800000 */
[----:B------:R-:W-:Y:S01]  /*a9c0*/  IMAD.MOV.U32 R19, RZ, RZ, RZ ;  /* 0x000000ffff137224 */ /* 0x000fe200078e00ff */
[----:B------:R-:W-:Y:S01]  /*a9d0*/  ULDC UR36, c[0x0][0xc] ;  /* 0x0000030000247ab9 */ /* 0x000fe20000000800 */
[----:B------:R-:W-:Y:S01]  /*a9e0*/  ULDC.64 UR38, c[0x0][0x198] ;  /* 0x0000660000267ab9 */ /* 0x000fe20000000a00 */
[----:B---3--:R-:W-:-:S06]  /*a9f0*/  ULEA UR4, UR5, UR4, 0x18 ;  /* 0x0000000405047291 */ /* 0x008fcc000f8ec03f */
[----:B------:R-:W-:Y:S01]  /*aa00*/  IMAD.U32 R18, RZ, RZ, UR4 ;  /* 0x00000004ff127e24 */ /* 0x000fe2000f8e00ff */
[C---:B--2---:R-:W-:Y:S01]  /*aa10*/  LOP3.LUT R4, R5.reuse, 0x7f, RZ, 0xc0, !PT ;  /* 0x0000007f05047812 */ /* 0x044fe200078ec0ff */
[----:B-1----:R-:W-:-:S05]  /*aa20*/  IMAD.SHL.U32 R0, R5, 0x8, RZ ;  /* 0x0000000805007824 */ /* 0x002fca00078e00ff */
[C---:B0-----:R-:W-:Y:S02]  /*aa30*/  LOP3.LUT R2, R0.reuse, 0x1f8, RZ, 0xc0, !PT ;  /* 0x000001f800027812 */ /* 0x041fe400078ec0ff */
[----:B------:R-:W-:Y:S02]  /*aa40*/  LOP3.LUT R0, R0, 0x38, RZ, 0xc0, !PT ;  /* 0x0000003800007812 */ /* 0x000fe400078ec0ff */
[----:B------:R-:W-:Y:S01]  /*aa50*/  LOP3.LUT R3, R2, 0x38, R5, 0x78, !PT ;  /* 0x0000003802037812 */ /* 0x000fe200078e7805 */
[----:B------:R-:W-:Y:S01]  /*aa60*/  IMAD.SHL.U32 R2, R4, 0x8, RZ ;  /* 0x0000000804027824 */ /* 0x000fe200078e00ff */
[----:B------:R-:W-:-:S04]  /*aa70*/  SHF.R.U32.HI R4, RZ, 0x3, R4 ;  /* 0x00000003ff047819 */ /* 0x000fc80000011604 */
[----:B------:R-:W-:Y:S01]  /*aa80*/  LOP3.LUT R3, R3, 0x200, R2, 0xf8, !PT ;  /* 0x0000020003037812 */ /* 0x000fe200078ef802 */
[----:B------:R-:W-:-:S04]  /*aa90*/  IMAD.SHL.U32 R2, R5, 0x10, RZ ;  /* 0x0000001005027824 */ /* 0x000fc800078e00ff */
[----:B------:R-:W-:Y:S01]  /*aaa0*/  IMAD R3, R3, 0x2, R18 ;  /* 0x0000000203037824 */ /* 0x000fe200078e0212 */
[----:B------:R-:W-:Y:S01]  /*aab0*/  LOP3.LUT R4, R4, 0x70, R2, 0xf8, !PT ;  /* 0x0000007004047812 */ /* 0x000fe200078ef802 */
[----:B------:R-:W-:-:S03]  /*aac0*/  IMAD.MOV.U32 R2, RZ, RZ, 0x1 ;  /* 0x00000001ff027424 */ /* 0x000fc600078e00ff */
[----:B------:R-:W-:Y:S04]  /*aad0*/  STL [R1+0x24], R3 ;  /* 0x0000240301007387 */ /* 0x000fe80000100800 */
[----:B------:R0:W-:Y:S04]  /*aae0*/  STL [R1+0x14], R2 ;  /* 0x0000140201007387 */ /* 0x0001e80000100800 */
[----:B------:R1:W-:Y:S01]  /*aaf0*/  STL [R1+0x48], RZ ;  /* 0x000048ff01007387 */ /* 0x0003e20000100800 */
[C---:B0-----:R-:W-:Y:S02]  /*ab00*/  LOP3.LUT R2, R0.reuse, 0x40, RZ, 0xfc, !PT ;  /* 0x0000004000027812 */ /* 0x041fe400078efcff */
[----:B-1----:R-:W-:-:S07]  /*ab10*/  LOP3.LUT R0, R0, 0x80, RZ, 0xfc, !PT ;  /* 0x0000008000007812 */ /* 0x002fce00078efcff */
.L_x_329:
[----:B--2---:R-:W2:Y:S01]  /*ab20*/  LDL R0, [R1+0xc] ;  /* 0x00000c0001007983 */ /* 0x004ea20000100800 */
[----:B------:R-:W2:Y:S01]  /*ab30*/  LDC.64 R2, c[0x0][0xc88] ;  /* 0x00032200ff027b82 */ /* 0x000ea20000000a00 */
[----:B------:R-:W-:Y:S05]  /*ab40*/  YIELD ;  /* 0x0000000000007946 */ /* 0x000fea0003800000 */
[----:B------:R-:W-:Y:S01]  /*ab50*/  ULDC.64 UR4, c[0x0][0xa28] ;  /* 0x00028a0000047ab9 */ /* 0x000fe20000000a00 */
[----:B-1----:R-:W-:Y:S01]  /*ab60*/  IMAD.MOV.U32 R6, RZ, RZ, RZ ;  /* 0x000000ffff067224 */ /* 0x002fe200078e00ff */
[----:B------:R-:W-:Y:S01]  /*ab70*/  ISETP.NE.U32.AND P0, PT, RZ, UR4, PT ;  /* 0x00000004ff007c0c */ /* 0x000fe2000bf05070 */
[----:B------:R-:W-:Y:S01]  /*ab80*/  ULDC.64 UR6, c[0x0][0xa18] ;  /* 0x0002860000067ab9 */ /* 0x000fe20000000a00 */
[----:B------:R-:W-:Y:S01]  /*ab90*/  ULDC.64 UR8, c[0x0][0xa08] ;  /* 0x0002820000087ab9 */ /* 0x000fe20000000a00 */
[----:B--2---:R-:W-:-:S05]  /*aba0*/  IMAD.WIDE R2, R0, 0x4, R2 ;  /* 0x0000000400027825 */ /* 0x004fca00078e0202 */
[----:B------:R-:W2:Y:S01]  /*abb0*/  LDG.E R10, desc[UR40][R2.64] ;  /* 0x00000028020a7981 */ /* 0x000ea2000c1e1900 */
[----:B------:R-:W-:Y:S01]  /*abc0*/  ISETP.NE.AND.EX P0, PT, RZ, UR5, PT, P0 ;  /* 0x00000005ff007c0c */ /* 0x000fe2000bf05300 */
[----:B------:R-:W-:Y:S01]  /*abd0*/  IMAD.MOV.U32 R0, RZ, RZ, RZ ;  /* 0x000000ffff007224 */ /* 0x000fe200078e00ff */
[----:B--2---:R-:W-:Y:S01]  /*abe0*/  SHF.R.S32.HI R4, RZ, 0x1f, R10 ;  /* 0x0000001fff047819 */ /* 0x004fe2000001140a */
[----:B------:R-:W-:-:S10]  /*abf0*/  IMAD.SHL.U32 R17, R10, 0x4, RZ ;  /* 0x000000040a117824 */ /* 0x000fd400078e00ff */
[C---:B------:R-:W-:Y:S01]  /*ac00*/  @P0 LEA R2, P1, R10.reuse, UR4, 0x2 ;  /* 0x000000040a020c11 */ /* 0x040fe2000f8210ff */
[----:B------:R-:W-:Y:S03]  /*ac10*/  STL [R1+0x2c], R10 ;  /* 0x00002c0a01007387 */ /* 0x000fe60000100800 */
[C-C-:B------:R-:W-:Y:S01]  /*ac20*/  @P0 LEA.HI.X R3, R10.reuse, UR5, R4.reuse, 0x2, P1 ;  /* 0x000000050a030c11 */ /* 0x140fe200088f1404 */
[----:B------:R-:W-:Y:S01]  /*ac30*/  ULDC.64 UR4, c[0x0][0xa00] ;  /* 0x0002800000047ab9 */ /* 0x000fe20000000a00 */
[----:B------:R-:W-:Y:S01]  /*ac40*/  SHF.L.U64.HI R9, R10, 0x2, R4 ;  /* 0x000000020a097819 */ /* 0x000fe20000010204 */
[----:B0-----:R0:W-:Y:S01]  /*ac50*/  STL [R1+0x3c], R4 ;  /* 0x00003c0401007387 */ /* 0x0011e20000100800 */
[----:B------:R-:W-:-:S03]  /*ac60*/  ISETP.NE.U32.AND P1, PT, RZ, UR4, PT ;  /* 0x00000004ff007c0c */ /* 0x000fc6000bf25070 */
[----:B------:R1:W5:Y:S01]  /*ac70*/  @P0 LDG.E R0, desc[UR40][R2.64] ;  /* 0x0000002802000981 */ /* 0x000362000c1e1900 */
[----:B------:R-:W-:Y:S01]  /*ac80*/  ISETP.NE.AND.EX P1, PT, RZ, UR5, PT, P1 ;  /* 0x00000005ff007c0c */ /* 0x000fe2000bf25310 */
[----:B------:R-:W-:Y:S01]  /*ac90*/  IMAD.MOV.U32 R8, RZ, RZ, RZ ;  /* 0x000000ffff087224 */ /* 0x000fe200078e00ff */
[----:B------:R-:W-:Y:S01]  /*aca0*/  ISETP.NE.U32.AND P2, PT, RZ, UR6, PT ;  /* 0x00000006ff007c0c */ /* 0x000fe2000bf45070 */
[----:B------:R-:W-:Y:S01]  /*acb0*/  STL [R1+0x20], R9 ;  /* 0x0000200901007387 */ /* 0x000fe20000100800 */
[----:B------:R-:W-:Y:S02]  /*acc0*/  ISETP.NE.U32.AND P0, PT, RZ, UR8, PT ;  /* 0x00000008ff007c0c */ /* 0x000fe4000bf05070 */
[C---:B0-----:R-:W-:Y:S02]  /*acd0*/  IADD3 R4, P4, R17.reuse, UR8, RZ ;  /* 0x0000000811047c10 */ /* 0x041fe4000ff9e0ff */
[----:B-1----:R-:W-:Y:S02]  /*ace0*/  IADD3 R2, P3, R17, UR4, RZ ;  /* 0x0000000411027c10 */ /* 0x002fe4000ff7e0ff */
[----:B------:R-:W-:-:S02]  /*acf0*/  ISETP.NE.AND.EX P2, PT, RZ, UR7, PT, P2 ;  /* 0x00000007ff007c0c */ /* 0x000fc4000bf45320 */
[C---:B------:R-:W-:Y:S02]  /*ad00*/  IADD3.X R3, R9.reuse, UR5, RZ, P3, !PT ;  /* 0x0000000509037c10 */ /* 0x040fe40009ffe4ff */
[----:B------:R-:W-:Y:S02]  /*ad10*/  ISETP.NE.AND.EX P0, PT, RZ, UR9, PT, P0 ;  /* 0x00000009ff007c0c */ /* 0x000fe4000bf05300 */
[----:B------:R-:W-:Y:S01]  /*ad20*/  IADD3.X R5, R9, UR9, RZ, P4, !PT ;  /* 0x0000000909057c10 */ /* 0x000fe2000a7fe4ff */
[----:B------:R-:W2:Y:S01]  /*ad30*/  @P1 LDG.E R6, desc[UR40][R2.64] ;  /* 0x0000002802061981 */ /* 0x000ea2000c1e1900 */
[----:B------:R-:W-:Y:S02]  /*ad40*/  ULDC UR4, c[0x0][0x288] ;  /* 0x0000a20000047ab9 */ /* 0x000fe40000000800 */
[----:B------:R-:W-:Y:S01]  /*ad50*/  IMAD.U32 R11, RZ, RZ, UR4 ;  /* 0x00000004ff0b7e24 */ /* 0x000fe2000f8e00ff */
[----:B------:R-:W-:-:S06]  /*ad60*/  ULDC.64 UR4, c[0x0][0x418] ;  /* 0x0001060000047ab9 */ /* 0x000fcc0000000a00 */
[----:B------:R-:W5:Y:S04]  /*ad70*/  @P0 LDG.E R8, desc[UR40][R4.64] ;  /* 0x0000002804080981 */ /* 0x000f68000c1e1900 */
[----:B--2---:R0:W-:Y:S02]  /*ad80*/  STL [R1+0x30], R6 ;  /* 0x0000300601007387 */ /* 0x0041e40000100800 */
[----:B0-----:R-:W-:-:S04]  /*ad90*/  @P2 IADD3 R6, P3, R17, UR6, RZ ;  /* 0x0000000611062c10 */ /* 0x001fc8000ff7e0ff */
[----:B------:R-:W-:-:S05]  /*ada0*/  @P2 IADD3.X R7, R9, UR7, RZ, P3, !PT ;  /* 0x0000000709072c10 */ /* 0x000fca0009ffe4ff */
[----:B------:R0:W2:Y:S01]  /*adb0*/  @P2 LDG.E R11, desc[UR40][R6.64] ;  /* 0x00000028060b2981 */ /* 0x0000a2000c1e1900 */
[----:B------:R-:W-:-:S03]  /*adc0*/  UISETP.NE.U32.AND UP0, UPT, UR4, URZ, UPT ;  /* 0x0000003f0400728c */ /* 0x000fc6000bf05070 */
[----:B------:R-:W-:Y:S01]  /*add0*/  ULDC UR4, c[0x0][0x424] ;  /* 0x0001090000047ab9 */ /* 0x000fe20000000800 */
[----:B------:R-:W-:-:S03]  /*ade0*/  UISETP.NE.AND.EX UP0, UPT, UR5, URZ, UPT, UP0 ;  /* 0x0000003f0500728c */ /* 0x000fc6000bf05300 */
[----:B------:R-:W-:Y:S01]  /*adf0*/  ULDC UR5, c[0x0][0x2f0] ;  /* 0x0000bc0000057ab9 */ /* 0x000fe20000000800 */
[----:B------:R-:W-:-:S04]  /*ae00*/  USEL UR4, UR4, 0x1, UP0 ;  /* 0x0000000104047887 */ /* 0x000fc80008000000 */
[----:B------:R-:W-:-:S06]  /*ae10*/  UIMAD UR4, UR4, UR5, URZ ;  /* 0x00000005040472a4 */ /* 0x000fcc000f8e023f */
[----:B0-----:R-:W-:Y:S01]  /*ae20*/  IMAD.U32 R6, RZ, RZ, UR4 ;  /* 0x00000004ff067e24 */ /* 0x001fe2000f8e00ff */
[----:B--2---:R0:W-:Y:S01]  /*ae30*/  STL [R1+0x40], R11 ;  /* 0x0000400b01007387 */ /* 0x0041e20000100800 */
[----:B------:R-:W-:Y:S05]  /*ae40*/  @P2 BRA `(.L_x_228) ;  /* 0x0000000000142947 */ /* 0x000fea0003800000 */
[----:B------:R-:W-:Y:S05]  /*ae50*/  @!P1 BRA `(.L_x_228) ;  /* 0x0000000000109947 */ /* 0x000fea0003800000 */
[----:B------:R-:W2:Y:S04]  /*ae60*/  LDG.E R7, desc[UR40][R2.64] ;  /* 0x0000002802077981 */ /* 0x000ea8000c1e1900 */
[----:B------:R-:W2:Y:S02]  /*ae70*/  LDG.E R2, desc[UR40][R2.64+0x4] ;  /* 0x0000042802027981 */ /* 0x000ea4000c1e1900 */
[----:B--2---:R-:W-:-:S05]  /*ae80*/  IMAD.IADD R2, R2, 0x1, -R7 ;  /* 0x0000000102027824 */ /* 0x004fca00078e0a07 */
[----:B------:R1:W-:Y:S02]  /*ae90*/  STL [R1+0x40], R2 ;  /* 0x0000400201007387 */ /* 0x0003e40000100800 */
.L_x_228:
[----:B------:R-:W1:Y:S01]  /*aea0*/  LDL.LU R7, [R1+0x8] ;  /* 0x0000080001077983 */ /* 0x000e620000300800 */
[----:B------:R-:W-:Y:S02]  /*aeb0*/  ULDC.64 UR4, c[0x0][0xa20] ;  /* 0x0002880000047ab9 */ /* 0x000fe40000000a00 */
[----:B------:R-:W-:-:S04]  /*aec0*/  ISETP.NE.U32.AND P1, PT, RZ, UR4, PT ;  /* 0x00000004ff007c0c */ /* 0x000fc8000bf25070 */
[----:B------:R-:W-:Y:S02]  /*aed0*/  ISETP.NE.AND.EX P1, PT, RZ, UR5, PT, P1 ;  /* 0x00000005ff007c0c */ /* 0x000fe4000bf25310 */
[C---:B-1----:R-:W-:Y:S02]  /*aee0*/  LOP3.LUT R2, R7.reuse, 0xff000000, RZ, 0xc0, !PT ;  /* 0xff00000007027812 */ /* 0x042fe400078ec0ff */
[C---:B------:R-:W-:Y:S02]  /*aef0*/  LOP3.LUT R3, R7.reuse, 0xff0000, RZ, 0xc0, !PT ;  /* 0x00ff000007037812 */ /* 0x040fe400078ec0ff */
[----:B------:R-:W-:Y:S02]  /*af00*/  SHF.R.U32.HI R2, RZ, 0x8, R2 ;  /* 0x00000008ff027819 */ /* 0x000fe40000011602 */
[----:B------:R-:W-:Y:S01]  /*af10*/  LOP3.LUT R16, R7, 0xffff, RZ, 0xc0, !PT ;  /* 0x0000ffff07107812 */ /* 0x000fe200078ec0ff */
[----:B-----5:R-:W-:Y:S01]  /*af20*/  IMAD.IADD R7, R8, 0x1, R0 ;  /* 0x0000000108077824 */ /* 0x020fe200078e0200 */
[----:B------:R-:W-:Y:S01]  /*af30*/  LEA.HI R2, R3, R2, RZ, 0x10 ;  /* 0x0000000203027211 */ /* 0x000fe200078f80ff */
[----:B------:R-:W-:-:S05]  /*af40*/  IMAD.MOV.U32 R3, RZ, RZ, R10 ;  /* 0x000000ffff037224 */ /* 0x000fca00078e000a */
[----:B------:R1:W-:Y:S04]  /*af50*/  STL [R1+0x10], R3 ;  /* 0x0000100301007387 */ /* 0x0003e80000100800 */
[----:B------:R1:W-:Y:S01]  /*af60*/  STL [R1+0x18], R7 ;  /* 0x0000180701007387 */ /* 0x0003e20000100800 */
[----:B------:R-:W-:Y:S05]  /*af70*/  @!P1 BRA `(.L_x_229) ;  /* 0x0000000000109947 */ /* 0x000fea0003800000 */
[----:B------:R-:W-:-:S04]  /*af80*/  IADD3 R6, P0, R17, UR4, RZ ;  /* 0x0000000411067c10 */ /* 0x000fc8000ff1e0ff */
[----:B-1----:R-:W-:-:S05]  /*af90*/  IADD3.X R7, R9, UR5, RZ, P0, !PT ;  /* 0x0000000509077c10 */ /* 0x002fca00087fe4ff */
[----:B------:R2:W5:Y:S01]  /*afa0*/  LDG.E R6, desc[UR40][R6.64] ;  /* 0x0000002806067981 */ /* 0x000562000c1e1900 */
[----:B------:R-:W-:Y:S05]  /*afb0*/  BRA `(.L_x_230) ;  /* 0x0000000000107947 */ /* 0x000fea0003800000 */
.L_x_229:
[----:B------:R-:W-:Y:S05]  /*afc0*/  @!P0 BRA `(.L_x_230) ;  /* 0x00000000000c8947 */ /* 0x000fea0003800000 */
[----:B------:R-:W2:Y:S04]  /*afd0*/  LDG.E R6, desc[UR40][R4.64] ;  /* 0x0000002804067981 */ /* 0x000ea8000c1e1900 */
[----:B------:R-:W2:Y:S02]  /*afe0*/  LDG.E R4, desc[UR40][R4.64+0x4] ;  /* 0x0000042804047981 */ /* 0x000ea4000c1e1900 */
[----:B--2---:R-:W-:-:S07]  /*aff0*/  IMAD.IADD R6, R4, 0x1, -R6 ;  /* 0x0000000104067824 */ /* 0x004fce00078e0a06 */
.L_x_230:
[----:B-----5:R-:W-:Y:S01]  /*b000*/  IMAD.IADD R6, R6, 0x1, -R0 ;  /* 0x0000000106067824 */ /* 0x020fe200078e0a00 */
[----:B------:R-:W-:Y:S01]  /*b010*/  LOP3.LUT R9, R2, 0xff, RZ, 0xc0, !PT ;  /* 0x000000ff02097812 */ /* 0x000fe200078ec0ff */
[----:B------:R-:W-:Y:S01]  /*b020*/  IMAD.MOV.U32 R4, RZ, RZ, RZ ;  /* 0x000000ffff047224 */ /* 0x000fe200078e00ff */
[----:B------:R-:W-:Y:S01]  /*b030*/  BSSY B0, `(.L_x_231) ;  /* 0x000002a000007945 */ /* 0x000fe20003800000 */
[C---:B------:R-:W-:Y:S01]  /*b040*/  VIADD R0, R6.reuse, 0x7f ;  /* 0x0000007f06007836 */ /* 0x040fe20000000000 */
[----:B------:R-:W-:Y:S01]  /*b050*/  ISETP.GE.AND P0, PT, R6, 0x1, PT ;  /* 0x000000010600780c */ /* 0x000fe20003f06270 */
[----:B------:R-:W-:Y:S01]  /*b060*/  IMAD.MOV.U32 R10, RZ, RZ, R4 ;  /* 0x000000ffff0a7224 */ /* 0x000fe200078e0004 */
[----:B------:R3:W-:Y:S02]  /*b070*/  STL [R1+0x34], R4 ;  /* 0x0000340401007387 */ /* 0x0007e40000100800 */
[----:B-1----:R-:W-:-:S04]  /*b080*/  SHF.R.S32.HI R3, RZ, 0x1f, R0 ;  /* 0x0000001fff037819 */ /* 0x002fc80000011400 */
[----:B------:R-:W-:-:S04]  /*b090*/  LEA.HI R3, R3, R0, RZ, 0x7 ;  /* 0x0000000003037211 */ /* 0x000fc800078f38ff */
[----:B------:R-:W-:-:S05]  /*b0a0*/  SHF.R.S32.HI R8, RZ, 0x7, R3 ;  /* 0x00000007ff087819 */ /* 0x000fca0000011403 */
[----:B------:R3:W-:Y:S04]  /*b0b0*/  STL [R1+0x44], R8 ;  /* 0x0000440801007387 */ /* 0x0007e80000100800 */
[----:B------:R3:W-:Y:S01]  /*b0c0*/  STL [R1+0x58], R9 ;  /* 0x0000580901007387 */ /* 0x0007e20000100800 */
[----:B------:R-:W-:Y:S05]  /*b0d0*/  @!P0 BRA `(.L_x_232) ;  /* 0x00000000007c8947 */ /* 0x000fea0003800000 */
[----:B------:R-:W-:-:S04]  /*b0e0*/  SHF.R.U32.HI R0, RZ, 0x10, R2 ;  /* 0x00000010ff007819 */ /* 0x000fc80000011602 */
[----:B------:R-:W-:-:S13]  /*b0f0*/  ISETP.NE.AND P0, PT, R0, RZ, PT ;  /* 0x000000ff0000720c */ /* 0x000fda0003f05270 */
[----:B------:R-:W3:Y:S02]  /*b100*/  @!P0 LDC R0, c[0x0][0x9f0] ;  /* 0x00027c00ff008b82 */ /* 0x000ee40000000800 */
[----:B---3--:R-:W-:-:S04]  /*b110*/  IABS R4, R0 ;  /* 0x0000000000047213 */ /* 0x008fc80000000000 */
[----:B------:R-:W1:Y:S08]  /*b120*/  I2F.RP R2, R4 ;  /* 0x0000000400027306 */ /* 0x000e700000209400 */
[----:B-1----:R-:W1:Y:S02]  /*b130*/  MUFU.RCP R2, R2 ;  /* 0x0000000200027308 */ /* 0x002e640000001000 */
[----:B-1----:R-:W-:-:S06]  /*b140*/  VIADD R2, R2, 0xffffffe ;  /* 0x0ffffffe02027836 */ /* 0x002fcc0000000000 */
[----:B------:R-:W1:Y:S02]  /*b150*/  F2I.FTZ.U32.TRUNC.NTZ R3, R2 ;  /* 0x0000000200037305 */ /* 0x000e64000021f000 */
[----:B-1----:R-:W-:-:S04]  /*b160*/  IMAD.MOV R2, RZ, RZ, -R3 ;  /* 0x000000ffff027224 */ /* 0x002fc800078e0a03 */
[----:B------:R-:W-:Y:S02]  /*b170*/  IMAD R5, R2, R4, RZ ;  /* 0x0000000402057224 */ /* 0x000fe400078e02ff */
[----:B------:R-:W-:-:S04]  /*b180*/  IMAD.MOV.U32 R2, RZ, RZ, RZ ;  /* 0x000000ffff027224 */ /* 0x000fc800078e00ff */
[----:B--2---:R-:W-:Y:S01]  /*b190*/  IMAD.HI.U32 R7, R3, R5, R2 ;  /* 0x0000000503077227 */ /* 0x004fe200078e0002 */
[----:B------:R-:W-:Y:S02]  /*b1a0*/  IABS R2, R0 ;  /* 0x0000000000027213 */ /* 0x000fe40000000000 */
[----:B------:R-:W-:-:S03]  /*b1b0*/  IADD3 R5, R0, -0x1, R8 ;  /* 0xffffffff00057810 */ /* 0x000fc60007ffe008 */
[----:B------:R-:W-:Y:S01]  /*b1c0*/  IMAD.MOV R2, RZ, RZ, -R2 ;  /* 0x000000ffff027224 */ /* 0x000fe200078e0a02 */
[----:B------:R-:W-:Y:S02]  /*b1d0*/  IABS R3, R5 ;  /* 0x0000000500037213 */ /* 0x000fe40000000000 */
[----:B------:R-:W-:Y:S01]  /*b1e0*/  LOP3.LUT R5, R5, R0, RZ, 0x3c, !PT ;  /* 0x0000000005057212 */ /* 0x000fe200078e3cff */
[----:B------:R-:W-:Y:S02]  /*b1f0*/  IMAD.MOV.U32 R6, RZ, RZ, R2 ;  /* 0x000000ffff067224 */ /* 0x000fe400078e0002 */
[----:B------:R-:W-:Y:S01]  /*b200*/  IMAD.HI.U32 R2, R7, R3, RZ ;  /* 0x0000000307027227 */ /* 0x000fe200078e00ff */
[----:B------:R-:W-:-:S03]  /*b210*/  ISETP.GE.AND P2, PT, R5, RZ, PT ;  /* 0x000000ff0500720c */ /* 0x000fc60003f46270 */
        /* <DEDUP_REMOVED lines=9> */
[----:B------:R-:W-:-:S05]  /*b2b0*/  IMAD.MOV.U32 R10, RZ, RZ, R2 ;  /* 0x000000ffff0a7224 */ /* 0x000fca00078e0002 */
[----:B------:R1:W-:Y:S02]  /*b2c0*/  STL [R1+0x34], R10 ;  /* 0x0000340a01007387 */ /* 0x0003e40000100800 */
.L_x_232:
[----:B------:R-:W-:Y:S05]  /*b2d0*/  BSYNC B0 ;  /* 0x0000000000007941 */ /* 0x000fea0003800000 */
.L_x_231:
[----:B------:R-:W-:Y:S01]  /*b2e0*/  IMAD.MOV.U32 R0, RZ, RZ, R10 ;  /* 0x000000ffff007224 */ /* 0x000fe200078e000a */
[----:B------:R-:W-:Y:S03]  /*b2f0*/  BSSY B7, `(.L_x_233) ;  /* 0x000040d000077945 */ /* 0x000fe60003800000 */
[----:B------:R-:W-:-:S05]  /*b300*/  IMAD R2, R9, R0, RZ ;  /* 0x0000000009027224 */ /* 0x000fca00078e02ff */
[----:B------:R-:W-:Y:S01]  /*b310*/  VIADDMNMX R0, R2, R0, R8, PT ;  /* 0x0000000002007246 */ /* 0x000fe20003800108 */
[----:B------:R4:W-:Y:S03]  /*b320*/  STL [R1+0x28], R2 ;  /* 0x0000280201007387 */ /* 0x0009e60000100800 */
[----:B------:R-:W-:Y:S01]  /*b330*/  ISETP.GT.AND P0, PT, R0, R2, PT ;  /* 0x000000020000720c */ /* 0x000fe20003f04270 */
[----:B------:R4:W-:-:S12]  /*b340*/  STL [R1+0x38], R0 ;  /* 0x0000380001007387 */ /* 0x0009d80000100800 */
[----:B----4-:R-:W-:Y:S05]  /*b350*/  @P0 BRA `(.L_x_234) ;  /* 0x0000000000480947 */ /* 0x010fea0003800000 */
[----:B------:R-:W4:Y:S02]  /*b360*/  S2R R0, SR_TID.X ;  /* 0x0000000000007919 */ /* 0x000f240000002100 */
[----:B----4-:R-:W-:-:S04]  /*b370*/  LOP3.LUT R0, R0, 0x7f, RZ, 0xc0, !PT ;  /* 0x0000007f00007812 */ /* 0x010fc800078ec0ff */
[----:B------:R-:W-:-:S13]  /*b380*/  ISETP.NE.AND P0, PT, R0, RZ, PT ;  /* 0x000000ff0000720c */ /* 0x000fda0003f05270 */
[----:B------:R-:W-:Y:S05]  /*b390*/  @P0 BRA `(.L_x_235) ;  /* 0x0000004000080947 */ /* 0x000fea0003800000 */
[----:B------:R-:W4:Y:S01]  /*b3a0*/  S2R R3, SR_LANEID ;  /* 0x0000000000037919 */ /* 0x000f220000000000 */
[----:B------:R-:W-:Y:S02]  /*b3b0*/  VOTEU.ANY UR4, UPT, PT ;  /* 0x0000000000047886 */ /* 0x000fe400038e0100 */
[----:B------:R-:W4:Y:S08]  /*b3c0*/  FLO.U32 R0, UR4 ;  /* 0x0000000400007d00 */ /* 0x000f3000080e0000 */
[----:B------:R-:W5:Y:S01]  /*b3d0*/  POPC R5, UR4 ;  /* 0x0000000400057d09 */ /* 0x000f620008000000 */
[----:B----4-:R-:W-:-:S02]  /*b3e0*/  ISETP.EQ.U32.AND P0, PT, R0, R3, PT ;  /* 0x000000030000720c */ /* 0x010fc40003f02070 */
[----:B------:R-:W5:Y:S11]  /*b3f0*/  LDC.64 R2, c[0x0][0xc60] ;  /* 0x00031800ff027b82 */ /* 0x000f760000000a00 */
[----:B-----5:R-:W4:Y:S01]  /*b400*/  @P0 ATOMG.E.ADD.STRONG.GPU PT, R3, desc[UR40][R2.64], R5 ;  /* 0x00000005020309a8 */ /* 0x020f2200081ee1e8 */
[----:B---3--:R-:W3:Y:S02]  /*b410*/  S2R R4, SR_LTMASK ;  /* 0x0000000000047919 */ /* 0x008ee40000003900 */
[----:B---3--:R-:W-:-:S04]  /*b420*/  LOP3.LUT R4, R4, UR4, RZ, 0xc0, !PT ;  /* 0x0000000404047c12 */ /* 0x008fc8000f8ec0ff */
[----:B--2---:R-:W2:Y:S01]  /*b430*/  POPC R7, R4 ;  /* 0x0000000400077309 */ /* 0x004ea20000000000 */
[----:B----4-:R-:W2:Y:S02]  /*b440*/  SHFL.IDX PT, R0, R3, R0, 0x1f ;  /* 0x00001f0003007589 */ /* 0x010ea400000e0000 */
[----:B--2---:R-:W-:-:S05]  /*b450*/  IADD3 R0, R0, UR36, R7 ;  /* 0x0000002400007c10 */ /* 0x004fca000fffe007 */
[----:B------:R4:W-:Y:S01]  /*b460*/  STL [R1], R0 ;  /* 0x0000000001007387 */ /* 0x0009e20000100800 */
[----:B------:R-:W-:Y:S05]  /*b470*/  BRA `(.L_x_235) ;  /* 0x0000003c00d07947 */ /* 0x000fea0003800000 */
.L_x_234:
[----:B------:R-:W-:Y:S01]  /*b480*/  VIADD R0, R18, 0x1c400 ;  /* 0x0001c40012007836 */ /* 0x000fe20000000000 */
[----:B------:R-:W-:Y:S04]  /*b490*/  BSSY B6, `(.L_x_236) ;  /* 0x0000013000067945 */ /* 0x000fe80003800000 */
[----:B------:R-:W-:-:S13]  /*b4a0*/  LOP3.LUT P0, RZ, R0, 0x3ff, RZ, 0xc0, !PT ;  /* 0x000003ff00ff7812 */ /* 0x000fda000780c0ff */
[----:B------:R-:W-:Y:S05]  /*b4b0*/  @!P0 BRA `(.L_x_237) ;  /* 0x0000000000408947 */ /* 0x000fea0003800000 */
[----:B------:R-:W-:Y:S01]  /*b4c0*/  MOV R2, 0x0 ;  /* 0x0000000000027802 */ /* 0x000fe20000000f00 */
[----:B------:R-:W-:Y:S01]  /*b4d0*/  ULDC.64 UR6, c[0x4][0xb8] ;  /* 0x01002e0000067ab9 */ /* 0x000fe20000000a00 */
[----:B------:R-:W-:Y:S01]  /*b4e0*/  ULDC.64 UR8, c[0x4][0xc0] ;  /* 0x0100300000087ab9 */ /* 0x000fe20000000a00 */
[----:B------:R-:W-:Y:S01]  /*b4f0*/  ULDC.64 UR4, c[0x4][0x8] ;  /* 0x0100020000047ab9 */ /* 0x000fe20000000a00 */
[----:B---3--:R-:W-:Y:S02]  /*b500*/  IMAD.U32 R4, RZ, RZ, UR6 ;  /* 0x00000006ff047e24 */ /* 0x008fe4000f8e00ff */
[----:B------:R-:W3:Y:S01]  /*b510*/  LDC.64 R2, c[0x4][R2] ;  /* 0x0100000002027b82 */ /* 0x000ee20000000a00 */
[----:B------:R-:W-:Y:S02]  /*b520*/  IMAD.U32 R5, RZ, RZ, UR7 ;  /* 0x00000007ff057e24 */ /* 0x000fe4000f8e00ff */
[----:B------:R-:W-:Y:S02]  /*b530*/  IMAD.U32 R6, RZ, RZ, UR8 ;  /* 0x00000008ff067e24 */ /* 0x000fe4000f8e00ff */
[----:B--2---:R-:W-:-:S02]  /*b540*/  IMAD.U32 R7, RZ, RZ, UR9 ;  /* 0x00000009ff077e24 */ /* 0x004fc4000f8e00ff */
[----:B-1----:R-:W-:Y:S02]  /*b550*/  IMAD.U32 R10, RZ, RZ, UR4 ;  /* 0x00000004ff0a7e24 */ /* 0x002fe4000f8e00ff */
[----:B0-----:R-:W-:Y:S02]  /*b560*/  IMAD.U32 R11, RZ, RZ, UR5 ;  /* 0x00000005ff0b7e24 */ /* 0x001fe4000f8e00ff */
[----:B------:R-:W-:Y:S02]  /*b570*/  IMAD.MOV.U32 R8, RZ, RZ, 0x70 ;  /* 0x00000070ff087424 */ /* 0x000fe400078e00ff */
[----:B------:R-:W-:Y:S02]  /*b580*/  IMAD.MOV.U32 R12, RZ, RZ, 0x1 ;  /* 0x00000001ff0c7424 */ /* 0x000fe400078e00ff */
[----:B------:R-:W-:-:S07]  /*b590*/  IMAD.MOV.U32 R13, RZ, RZ, RZ ;  /* 0x000000ffff0d7224 */ /* 0x000fce00078e00ff */
[----:B------:R-:W-:-:S07]  /*b5a0*/  LEPC R20, `(.L_x_237) ;  /* 0x000000001014794e */ /* 0x000fce0000000000 */
[----:B---3--:R-:W-:Y:S05]  /*b5b0*/  CALL.ABS.NOINC R2 ;  /* 0x0000000002007343 */ /* 0x008fea0003c00000 */
.L_x_237:
[----:B------:R-:W-:Y:S05]  /*b5c0*/  BSYNC B6 ;  /* 0x0000000000067941 */ /* 0x000fea0003800000 */
.L_x_236:
        /* <DEDUP_REMOVED lines=8> */
[----:B------:R4:W4:Y:S01]  /*b650*/  LDC.64 R2, c[0x4][R0] ;  /* 0x0100000000027b82 */ /* 0x0009220000000a00 */
[----:B---3--:R-:W-:Y:S02]  /*b660*/  IMAD.U32 R4, RZ, RZ, UR6 ;  /* 0x00000006ff047e24 */ /* 0x008fe4000f8e00ff */
        /* <DEDUP_REMOVED lines=9> */
[----:B----4-:R-:W-:Y:S05]  /*b700*/  CALL.ABS.NOINC R2 ;  /* 0x0000000002007343 */ /* 0x010fea0003c00000 */
.L_x_240:
[----:B------:R-:W-:Y:S01]  /*b710*/  MOV R2, 0x0 ;  /* 0x0000000000027802 */ /* 0x000fe20000000f00 */
[----:B------:R-:W-:Y:S01]  /*b720*/  ULDC.64 UR6, c[0x4][0xb8] ;  /* 0x01002e0000067ab9 */ /* 0x000fe20000000a00 */
[----:B------:R-:W-:Y:S01]  /*b730*/  ULDC.64 UR8, c[0x4][0xc0] ;  /* 0x0100300000087ab9 */ /* 0x000fe20000000a00 */
[----:B------:R-:W-:Y:S01]  /*b740*/  ULDC.64 UR4, c[0x4][0x18] ;  /* 0x0100060000047ab9 */ /* 0x000fe20000000a00 */
[----:B------:R-:W-:Y:S02]  /*b750*/  IMAD.U32 R4, RZ, RZ, UR6 ;  /* 0x00000006ff047e24 */ /* 0x000fe4000f8e00ff */
[----:B------:R-:W0:Y:S01]  /*b760*/  LDC.64 R2, c[0x4][R2] ;  /* 0x0100000002027b82 */ /* 0x000e220000000a00 */
[----:B------:R-:W-:Y:S02]  /*b770*/  IMAD.U32 R5, RZ, RZ, UR7 ;  /* 0x00000007ff057e24 */ /* 0x000fe4000f8e00ff */
[----:B------:R-:W-:Y:S02]  /*b780*/  IMAD.U32 R6, RZ, RZ, UR8 ;  /* 0x00000008ff067e24 */ /* 0x000fe4000f8e00ff */
[----:B------:R-:W-:-:S02]  /*b790*/  IMAD.U32 R7, RZ, RZ, UR9 ;  /* 0x00000009ff077e24 */ /* 0x000fc4000f8e00ff */
[----:B------:R-:W-:Y:S02]  /*b7a0*/  IMAD.U32 R10, RZ, RZ, UR4 ;  /* 0x00000004ff0a7e24 */ /* 0x000fe4000f8e00ff */
[----:B------:R-:W-:Y:S02]  /*b7b0*/  IMAD.U32 R11, RZ, RZ, UR5 ;  /* 0x00000005ff0b7e24 */ /* 0x000fe4000f8e00ff */
[----:B------:R-:W-:Y:S02]  /*b7c0*/  IMAD.MOV.U32 R8, RZ, RZ, 0x70 ;  /* 0x00000070ff087424 */ /* 0x000fe400078e00ff */
[----:B------:R-:W-:Y:S02]  /*b7d0*/  IMAD.MOV.U32 R12, RZ, RZ, 0x1 ;  /* 0x00000001ff0c7424 */ /* 0x000fe400078e00ff */
[----:B------:R-:W-:-:S07]  /*b7e0*/  IMAD.MOV.U32 R13, RZ, RZ, RZ ;  /* 0x000000ffff0d7224 */ /* 0x000fce00078e00ff */
[----:B------:R-:W-:-:S07]  /*b7f0*/  LEPC R20, `(.L_x_239) ;  /* 0x000000001014794e */ /* 0x000fce0000000000 */
[----:B0-----:R-:W-:Y:S05]  /*b800*/  CALL.ABS.NOINC R2 ;  /* 0x0000000002007343 */ /* 0x001fea0003c00000 */
.L_x_239:
[----:B------:R-:W-:Y:S05]  /*b810*/  BSYNC B6 ;  /* 0x0000000000067941 */ /* 0x000fea0003800000 */
.L_x_238:
[----:B---3--:R-:W3:Y:S01]  /*b820*/  LDL.LU R4, [R1+0x20] ;  /* 0x0000200001047983 */ /* 0x008ee20000300800 */
[----:B------:R-:W-:-:S03]  /*b830*/  ULDC.64 UR4, c[0x0][0x9f8] ;  /* 0x00027e0000047ab9 */ /* 0x000fc60000000a00 */
[----:B--2---:R-:W2:Y:S01]  /*b840*/  LDL R7, [R1+0x10] ;  /* 0x0000100001077983 */ /* 0x004ea20000100800 */
[----:B------:R-:W-:-:S03]  /*b850*/  ISETP.NE.U32.AND P0, PT, RZ, UR4, PT ;  /* 0x00000004ff007c0c */ /* 0x000fc6000bf05070 */
[----:B------:R-:W4:Y:S01]  /*b860*/  LDL R0, [R1+0x38] ;  /* 0x0000380001007983 */ /* 0x000f220000100800 */
[----:B------:R-:W-:-:S13]  /*b870*/  ISETP.NE.AND.EX P0, PT, RZ, UR5, PT, P0 ;  /* 0x00000005ff007c0c */ /* 0x000fda000bf05300 */
[----:B------:R-:W-:-:S04]  /*b880*/  @P0 IADD3 R2, P1, R17, UR4, RZ ;  /* 0x0000000411020c10 */ /* 0x000fc8000ff3e0ff */
[----:B---3--:R-:W-:Y:S01]  /*b890*/  @P0 IADD3.X R3, R4, UR5, RZ, P1, !PT ;  /* 0x0000000504030c10 */ /* 0x008fe20008ffe4ff */
[----:B------:R-:W-:-:S04]  /*b8a0*/  ULDC.64 UR4, c[0x0][0xa08] ;  /* 0x0002820000047ab9 */ /* 0x000fc80000000a00 */
[----:B--2---:R2:W3:Y:S02]  /*b8b0*/  @P0 LDG.E R7, desc[UR40][R2.64] ;  /* 0x0000002802070981 */ /* 0x0044e4000c1e1900 */
[----:B--2---:R-:W2:Y:S01]  /*b8c0*/  LDC.64 R2, c[0x0][0x418] ;  /* 0x00010600ff027b82 */ /* 0x004ea20000000a00 */
[----:B----4-:R-:W-:Y:S01]  /*b8d0*/  VIADD R0, R0, 0xffffffff ;  /* 0xffffffff00007836 */ /* 0x010fe20000000000 */
[----:B---3--:R-:W-:Y:S01]  /*b8e0*/  SHF.R.S32.HI R8, RZ, 0x1f, R7 ;  /* 0x0000001fff087819 */ /* 0x008fe20000011407 */
[----:B------:R3:W-:Y:S04]  /*b8f0*/  @P0 STL [R1+0x10], R7 ;  /* 0x0000100701000387 */ /* 0x0007e80000100800 */
[----:B------:R3:W-:Y:S01]  /*b900*/  STL [R1+0x20], R8 ;  /* 0x0000200801007387 */ /* 0x0007e20000100800 */
[----:B--2---:R-:W-:Y:S01]  /*b910*/  LOP3.LUT P0, RZ, R2, UR4, RZ, 0xfc, !PT ;  /* 0x0000000402ff7c12 */ /* 0x004fe2000f80fcff */
[----:B------:R-:W-:-:S03]  /*b920*/  UMOV UR4, 0xffffffff ;  /* 0xffffffff00047882 */ /* 0x000fc60000000000 */
[----:B------:R-:W-:-:S04]  /*b930*/  LOP3.LUT P0, RZ, R3, UR5, RZ, 0xfc, P0 ;  /* 0x0000000503ff7c12 */ /* 0x000fc8000800fcff */
[----:B------:R-:W-:Y:S01]  /*b940*/  SEL R17, R7, RZ, !P0 ;  /* 0x000000ff07117207 */ /* 0x000fe20004000000 */
[----:B---3--:R-:W-:Y:S08]  /*b950*/  BRA.DIV UR4, `(.L_x_241) ;  /* 0x0000004e04547947 */ /* 0x008ff0000b800000 */
[----:B------:R-:W2:Y:S02]  /*b960*/  S2R R4, SR_TID.X ;  /* 0x0000000000047919 */ /* 0x000ea40000002100 */
[----:B--2---:R-:W-:-:S04]  /*b970*/  SHF.R.U32.HI R4, RZ, 0x5, R4 ;  /* 0x00000005ff047819 */ /* 0x004fc80000011604 */
[----:B------:R-:W-:-:S05]  /*b980*/  LOP3.LUT R4, R4, 0x3, RZ, 0xc0, !PT ;  /* 0x0000000304047812 */ /* 0x000fca00078ec0ff */
[----:B------:R2:W3:Y:S02]  /*b990*/  SHFL.IDX PT, R14, R4, RZ, 0x1f ;  /* 0x00001fff040e7589 */ /* 0x0004e400000e0000 */
.L_x_345:
[----:B--2---:R-:W2:Y:S01]  /*b9a0*/  LDL.LU R4, [R1+0x1c] ;  /* 0x00001c0001047983 */ /* 0x004ea20000300800 */
[----:B------:R-:W-:Y:S02]  /*b9b0*/  PLOP3.LUT P1, PT, PT, PT, PT, 0x8, 0x0 ;  /* 0x000000000000781c */ /* 0x000fe40003f2e170 */
[----:B---3--:R-:W-:Y:S01]  /*b9c0*/  ISETP.NE.AND P0, PT, R14, RZ, PT ;  /* 0x000000ff0e00720c */ /* 0x008fe20003f05270 */
[----:B------:R3:W-:Y:S01]  /*b9d0*/  STL [R1+0x8], R0 ;  /* 0x0000080001007387 */ /* 0x0007e20000100800 */
[----:B--2---:R-:W-:-:S09]  /*b9e0*/  LOP3.LUT R4, R4, 0xfffffffe, RZ, 0xc0, !PT ;  /* 0xfffffffe04047812 */ /* 0x004fd200078ec0ff */
[----:B------:R-:W-:-:S05]  /*b9f0*/  @P1 LOP3.LUT R4, R4, 0x1, RZ, 0xfc, !PT ;  /* 0x0000000104041812 */ /* 0x000fca00078efcff */
[----:B------:R3:W-:Y:S01]  /*ba00*/  STL [R1+0x1c], R4 ;  /* 0x00001c0401007387 */ /* 0x0007e20000100800 */
[----:B------:R-:W-:Y:S05]  /*ba10*/  @P0 BRA `(.L_x_242) ;  /* 0x0000000400380947 */ /* 0x000fea0003800000 */
[----:B------:R-:W-:-:S03]  /*ba20*/  UMOV UR4, 0xffffffff ;  /* 0xffffffff00047882 */ /* 0x000fc60000000000 */
[----:B------:R-:W-:Y:S05]  /*ba30*/  BRA.DIV UR4, `(.L_x_243) ;  /* 0x0000004e04507947 */ /* 0x000fea000b800000 */
[----:B------:R-:W-:-:S13]  /*ba40*/  ELECT P6, URZ, PT ;  /* 0x00000000003f782f */ /* 0x000fda00038c0000 */
.L_x_348:
[----:B------:R-:W-:Y:S05]  /*ba50*/  @!P6 BRA `(.L_x_242) ;  /* 0x000000040028e947 */ /* 0x000fea0003800000 */
[----:B------:R-:W-:-:S04]  /*ba60*/  ISETP.NE.U32.AND P0, PT, R2, RZ, PT ;  /* 0x000000ff0200720c */ /* 0x000fc80003f05070 */
[----:B------:R-:W-:-:S13]  /*ba70*/  ISETP.NE.AND.EX P0, PT, R3, RZ, PT, P0 ;  /* 0x000000ff0300720c */ /* 0x000fda0003f05300 */
[----:B------:R-:W-:Y:S05]  /*ba80*/  @!P0 BRA `(.L_x_244) ;  /* 0x0000000000508947 */ /* 0x000fea0003800000 */
[----:B------:R-:W2:Y:S01]  /*ba90*/  LDC R6, c[0x0][0x43c] ;  /* 0x00010f00ff067b82 */ /* 0x000ea20000000800 */
[----:B------:R-:W-:Y:S01]  /*baa0*/  IMAD.MOV.U32 R9, RZ, RZ, R0 ;  /* 0x000000ffff097224 */ /* 0x000fe200078e0000 */
[----:B------:R-:W-:-:S03]  /*bab0*/  ULDC.64 UR4, c[0x0][0x428] ;  /* 0x00010a0000047ab9 */ /* 0x000fc60000000a00 */
[----:B---3--:R-:W-:Y:S01]  /*bac0*/  IMAD.MOV.U32 R0, RZ, RZ, R9 ;  /* 0x000000ffff007224 */ /* 0x008fe200078e0009 */
[----:B--2---:R-:W-:-:S13]  /*bad0*/  ISETP.NE.AND P0, PT, R6, 0x1, PT ;  /* 0x000000010600780c */ /* 0x004fda0003f05270 */
[----:B------:R-:W2:Y:S02]  /*bae0*/  @P0 LDC.64 R4, c[0x0][0x440] ;  /* 0x00011000ff040b82 */ /* 0x000ea40000000a00 */
[----:B--2---:R-:W-:-:S05]  /*baf0*/  @P0 IMAD.HI.U32 R4, R9, R4, RZ ;  /* 0x0000000409040227 */ /* 0x004fca00078e00ff */
[----:B------:R-:W-:-:S04]  /*bb00*/  @P0 SHF.R.U32.HI R0, RZ, R5, R4 ;  /* 0x00000005ff000219 */ /* 0x000fc80000011604 */
[--C-:B------:R-:W-:Y:S01]  /*bb10*/  SHF.R.S32.HI R5, RZ, 0x1f, R0.reuse ;  /* 0x0000001fff057819 */ /* 0x100fe20000011400 */
[----:B------:R-:W-:-:S04]  /*bb20*/  IMAD.MOV R4, RZ, RZ, -R0 ;  /* 0x000000ffff047224 */ /* 0x000fc800078e0a00 */
[----:B------:R-:W-:Y:S02]  /*bb30*/  IMAD R9, R6, R4, R9 ;  /* 0x0000000406097224 */ /* 0x000fe400078e0209 */
[----:B------:R-:W-:Y:S02]  /*bb40*/  IMAD R6, R8, UR4, RZ ;  /* 0x0000000408067c24 */ /* 0x000fe4000f8e02ff */
[----:B------:R-:W-:Y:S01]  /*bb50*/  IMAD.MOV.U32 R4, RZ, RZ, R0 ;  /* 0x000000ffff047224 */ /* 0x000fe200078e0000 */
[----:B------:R2:W-:Y:S01]  /*bb60*/  STL [R1+0x8], R9 ;  /* 0x0000080901007387 */ /* 0x0005e20000100800 */
[C---:B------:R-:W-:Y:S02]  /*bb70*/  IMAD R0, R7.reuse, UR5, R6 ;  /* 0x0000000507007c24 */ /* 0x040fe4000f8e0206 */
[----:B------:R-:W-:-:S04]  /*bb80*/  IMAD.WIDE.U32 R4, R7, UR4, R4 ;  /* 0x0000000407047c25 */ /* 0x000fc8000f8e0004 */
[----:B------:R-:W-:Y:S01]  /*bb90*/  IMAD.IADD R0, R5, 0x1, R0 ;  /* 0x0000000105007824 */ /* 0x000fe200078e0200 */
[----:B------:R-:W-:-:S04]  /*bba0*/  LEA R2, P0, R4, R2, 0x2 ;  /* 0x0000000204027211 */ /* 0x000fc800078010ff */
[----:B------:R-:W-:-:S05]  /*bbb0*/  LEA.HI.X R3, R4, R3, R0, 0x2, P0 ;  /* 0x0000000304037211 */ /* 0x000fca00000f1400 */
[----:B------:R2:W5:Y:S04]  /*bbc0*/  LDG.E R17, desc[UR40][R2.64] ;  /* 0x0000002802117981 */ /* 0x000568000c1e1900 */
.L_x_244:
[----:B--2---:R-:W2:Y:S01]  /*bbd0*/  LDL R2, [R1+0x14] ;  /* 0x0000140001027983 */ /* 0x004ea20000100800 */
[----:B---3--:R-:W-:Y:S01]  /*bbe0*/  IMAD R0, R19, 0x8, R18 ;  /* 0x0000000813007824 */ /* 0x008fe200078e0212 */
[----:B--2---:R-:W-:-:S04]  /*bbf0*/  SHF.L.U32 R2, R2, 0x1f, RZ ;  /* 0x0000001f02027819 */ /* 0x004fc800000006ff */
[----:B------:R-:W2:Y:S02]  /*bc00*/  SYNCS.PHASECHK.TRANS64.TRYWAIT P0, [R0+URZ+0x34840], R2 ;  /* 0x03484002000075a7 */ /* 0x000ea4000800017f */
[----:B--2---:R-:W-:Y:S05]  /*bc10*/  @!P0 BRA `(.L_x_245) ;  /* 0x0000004800f88947 */ /* 0x004fea0003800000 */
.L_x_349:
[----:B------:R-:W3:Y:S02]  /*bc20*/  S2R R3, SR_TID.X ;  /* 0x0000000000037919 */ /* 0x000ee40000002100 */
[----:B---3--:R-:W-:-:S04]  /*bc30*/  LOP3.LUT R3, R3, 0x7f, RZ, 0xc0, !PT ;  /* 0x0000007f03037812 */ /* 0x008fc800078ec0ff */
[----:B------:R-:W-:-:S13]  /*bc40*/  ISETP.NE.AND P0, PT, R3, RZ, PT ;  /* 0x000000ff0300720c */ /* 0x000fda0003f05270 */
[----:B------:R-:W-:Y:S05]  /*bc50*/  @P0 BRA `(.L_x_246) ;  /* 0x00000000001c0947 */ /* 0x000fea0003800000 */
[----:B------:R-:W3:Y:S01]  /*bc60*/  S2R R3, SR_TID.X ;  /* 0x0000000000037919 */ /* 0x000ee20000002100 */
[----:B--2---:R-:W-:-:S04]  /*bc70*/  IMAD.MOV.U32 R2, RZ, RZ, 0xc000 ;  /* 0x0000c000ff027424 */ /* 0x004fc800078e00ff */
[----:B------:R4:W-:Y:S01]  /*bc80*/  SYNCS.ARRIVE.TRANS64 RZ, [R0+URZ+0x34830], R2 ;  /* 0x0348300200ff79a7 */ /* 0x0009e2000800003f */
[----:B---3--:R-:W-:-:S04]  /*bc90*/  LOP3.LUT R3, R3, 0x1f, RZ, 0xc0, !PT ;  /* 0x0000001f03037812 */ /* 0x008fc800078ec0ff */
[----:B------:R-:W-:-:S13]  /*bca0*/  ISETP.NE.AND P0, PT, R3, RZ, PT ;  /* 0x000000ff0300720c */ /* 0x000fda0003f05270 */
[----:B----4-:R-:W-:Y:S05]  /*bcb0*/  @!P0 BRA `(.L_x_246) ;  /* 0x0000000000048947 */ /* 0x010fea0003800000 */
[----:B------:R-:W-:Y:S01]  /*bcc0*/  BPT.TRAP 0x1 ;  /* 0x000000040000795c */ /* 0x000fe20000300000 */
.L_x_246:
[----:B------:R-:W3:Y:S04]  /*bcd0*/  LDL R4, [R1+0x8] ;  /* 0x0000080001047983 */ /* 0x000ee80000100800 */
[----:B------:R-:W4:Y:S04]  /*bce0*/  LDL R3, [R1+0x18] ;  /* 0x0000180001037983 */ /* 0x000f280000100800 */
[----:B--2---:R-:W2:Y:S01]  /*bcf0*/  LDL.LU R2, [R1+0x1c] ;  /* 0x00001c0001027983 */ /* 0x004ea20000300800 */
[----:B------:R-:W-:Y:S01]  /*bd00*/  R2UR UR9, R0 ;  /* 0x00000000000972ca */ /* 0x000fe200000e0000 */
[----:B------:R-:W-:Y:S01]  /*bd10*/  IMAD R0, R19, 0xc000, R18 ;  /* 0x0000c00013007824 */ /* 0x000fe200078e0212 */
[----:B------:R-:W-:Y:S01]  /*bd20*/  UIADD3 UR4, UP0, UR38, 0x370, URZ ;  /* 0x0000037026047890 */ /* 0x000fe2000ff1e03f */
[----:B------:R-:W-:Y:S01]  /*bd30*/  R2UR UR12, R16 ;  /* 0x00000000100c72ca */ /* 0x000fe200000e0000 */
[----:B------:R-:W-:Y:S01]  /*bd40*/  UMOV UR10, URZ ;  /* 0x0000003f000a7c82 */ /* 0x000fe20008000000 */
[----:B-----5:R-:W-:Y:S01]  /*bd50*/  R2UR UR13, R17 ;  /* 0x00000000110d72ca */ /* 0x020fe200000e0000 */
[----:B------:R-:W-:Y:S01]  /*bd60*/  UMOV UR6, 0x0 ;  /* 0x0000000000067882 */ /* 0x000fe20000000000 */
[----:B------:R-:W-:Y:S01]  /*bd70*/  R2UR UR8, R0 ;  /* 0x00000000000872ca */ /* 0x000fe200000e0000 */
[----:B------:R-:W-:Y:S01]  /*bd80*/  UMOV UR7, 0x14f00000 ;  /* 0x14f0000000077882 */ /* 0x000fe20000000000 */
[----:B------:R-:W-:Y:S01]  /*bd90*/  PLOP3.LUT P0, PT, PT, PT, PT, 0x80, 0x0 ;  /* 0x000000000000781c */ /* 0x000fe20003f0f070 */
[----:B------:R-:W-:-:S03]  /*bda0*/  UMOV UR16, 0x40 ;  /* 0x0000004000107882 */ /* 0x000fc60000000000 */
[----:B------:R-:W-:-:S07]  /*bdb0*/  UIADD3 UR9, UR9, 0x34830, URZ ;  /* 0x0003483009097890 */ /* 0x000fce000fffe03f */
[----:B------:R-:W-:Y:S02]  /*bdc0*/  UIADD3 UR14, UR8, 0x1c400, URZ ;  /* 0x0001c400080e7890 */ /* 0x000fe4000fffe03f */
[----:B------:R-:W-:Y:S02]  /*bdd0*/  UIADD3 UR15, UR8, 0x20400, URZ ;  /* 0x00020400080f7890 */ /* 0x000fe4000fffe03f */
[----:B------:R-:W-:-:S03]  /*bde0*/  UIADD3 UR17, UR8, 0x24400, URZ ;  /* 0x0002440008117890 */ /* 0x000fc6000fffe03f */
[----:B------:R-:W-:Y:S01]  /*bdf0*/  UMOV UR8, UR14 ;  /* 0x0000000e00087c82 */ /* 0x000fe20008000000 */
[----:B------:R-:W-:Y:S01]  /*be00*/  UMOV UR14, 0x80 ;  /* 0x00000080000e7882 */ /* 0x000fe20000000000 */
[----:B---3--:R-:W-:Y:S02]  /*be10*/  R2UR UR11, R4 ;  /* 0x00000000040b72ca */ /* 0x008fe400000e0000 */
[----:B----4-:R-:W-:Y:S02]  /*be20*/  R2UR UR5, R3 ;  /* 0x00000000030572ca */ /* 0x010fe400000e0000 */
[----:B--2---:R-:W-:-:S04]  /*be30*/  LOP3.LUT R2, R2, 0xfffffffe, RZ, 0xc0, !PT ;  /* 0xfffffffe02027812 */ /* 0x004fc800078ec0ff */
[----:B------:R-:W-:-:S07]  /*be40*/  @P0 LOP3.LUT R2, R2, 0x1, RZ, 0xfc, !PT ;  /* 0x0000000102020812 */ /* 0x000fce00078efcff */
[----:B------:R-:W-:Y:S01]  /*be50*/  ULEA UR11, UR11, UR5, 0x7 ;  /* 0x000000050b0b7291 */ /* 0x000fe2000f8e383f */
[----:B------:R2:W-:Y:S01]  /*be60*/  STL [R1+0x1c], R2 ;  /* 0x00001c0201007387 */ /* 0x0005e20000100800 */
[----:B------:R-:W-:-:S09]  /*be70*/  UIADD3.X UR5, URZ, UR39, URZ, UP0, !UPT ;  /* 0x000000273f057290 */ /* 0x000fd200087fe43f */
[----:B------:R3:W-:Y:S02]  /*be80*/  UTMALDG.4D [UR8], [UR4], desc[UR6] ;  /* 0x00000608040075b4 */ /* 0x0007e40008019000 */
[----:B---3--:R-:W-:Y:S01]  /*be90*/  UMOV UR8, UR15 ;  /* 0x0000000f00087c82 */ /* 0x008fe20008000000 */
[----:B------:R-:W-:Y:S02]  /*bea0*/  UMOV UR10, UR16 ;  /* 0x00000010000a7c82 */ /* 0x000fe40008000000 */
[----:B------:R3:W-:Y:S02]  /*beb0*/  UTMALDG.4D [UR8], [UR4], desc[UR6] ;  /* 0x00000608040075b4 */ /* 0x0007e40008019000 */
[----:B---3--:R-:W-:Y:S01]  /*bec0*/  UMOV UR8, UR17 ;  /* 0x0000001100087c82 */ /* 0x008fe20008000000 */
[----:B------:R-:W-:Y:S02]  /*bed0*/  UMOV UR10, UR14 ;  /* 0x0000000e000a7c82 */ /* 0x000fe40008000000 */
[----:B------:R2:W-:Y:S02]  /*bee0*/  UTMALDG.4D [UR8], [UR4], desc[UR6] ;  /* 0x00000608040075b4 */ /* 0x0005e40008019000 */
[----:B--2---:R-:W-:Y:S01]  /*bef0*/  NOP ;  /* 0x0000000000007918 */ /* 0x004fe20000000000 */
.L_x_242:
[----:B------:R-:W2:Y:S04]  /*bf00*/  LDL.LU R3, [R1+0x30] ;  /* 0x0000300001037983 */ /* 0x000ea80000300800 */
[----:B------:R-:W4:Y:S04]  /*bf10*/  LDL.LU R5, [R1+0x2c] ;  /* 0x00002c0001057983 */ /* 0x000f280000300800 */
[----:B---3--:R-:W3:Y:S01]  /*bf20*/  LDL.LU R4, [R1+0x3c] ;  /* 0x00003c0001047983 */ /* 0x008ee20000300800 */
[----:B------:R-:W-:Y:S05]  /*bf30*/  WARPSYNC.ALL ;  /* 0x0000000000007948 */ /* 0x000fea0003800000 */
[----:B------:R-:W-:Y:S01]  /*bf40*/  ULDC.64 UR6, c[0x0][0xa00] ;  /* 0x0002800000067ab9 */ /* 0x000fe20000000a00 */
[----:B------:R-:W-:Y:S01]  /*bf50*/  ULDC.64 UR4, c[0x0][0x298] ;  /* 0x0000a60000047ab9 */ /* 0x000fe20000000a00 */
[----:B------:R-:W-:Y:S01]  /*bf60*/  BAR.SYNC.DEFER_BLOCKING 0x8, 0x180 ;  /* 0x0206000000007b1d */ /* 0x000fe20000010000 */
[----:B------:R-:W-:Y:S01]  /*bf70*/  ISETP.NE.U32.AND P0, PT, RZ, UR6, PT ;  /* 0x00000006ff007c0c */ /* 0x000fe2000bf05070 */
[----:B------:R-:W-:-:S03]  /*bf80*/  VIADD R2, R18, 0x10400 ;  /* 0x0001040012027836 */ /* 0x000fc60000000000 */
[----:B------:R-:W-:Y:S01]  /*bf90*/  ISETP.NE.AND.EX P0, PT, RZ, UR7, PT, P0 ;  /* 0x00000007ff007c0c */ /* 0x000fe2000bf05300 */
[----:B------:R-:W-:Y:S01]  /*bfa0*/  BSSY B6, `(.L_x_247) ;  /* 0x000001e000067945 */ /* 0x000fe20003800000 */
[----:B------:R-:W-:Y:S02]  /*bfb0*/  LOP3.LUT P1, RZ, R2, 0x3ff, RZ, 0xc0, !PT ;  /* 0x000003ff02ff7812 */ /* 0x000fe4000782c0ff */
[----:B--2---:R-:W-:Y:S02]  /*bfc0*/  SHF.R.S32.HI R0, RZ, 0x1f, R3 ;  /* 0x0000001fff007819 */ /* 0x004fe40000011403 */
[----:B----4-:R-:W-:-:S03]  /*bfd0*/  SEL R5, R5, RZ, !P0 ;  /* 0x000000ff05057207 */ /* 0x010fc60004000000 */
[----:B------:R-:W-:Y:S01]  /*bfe0*/  IMAD R0, R0, UR4, RZ ;  /* 0x0000000400007c24 */ /* 0x000fe2000f8e02ff */
[----:B---3--:R-:W-:-:S03]  /*bff0*/  SEL R4, R4, RZ, !P0 ;  /* 0x000000ff04047207 */ /* 0x008fc60004000000 */
[C---:B------:R-:W-:Y:S02]  /*c000*/  IMAD R0, R3.reuse, UR5, R0 ;  /* 0x0000000503007c24 */ /* 0x040fe4000f8e0200 */
[----:B------:R-:W-:-:S04]  /*c010*/  IMAD.WIDE.U32 R2, R3, UR4, RZ ;  /* 0x0000000403027c25 */ /* 0x000fc8000f8e00ff */
[----:B------:R-:W-:Y:S01]  /*c020*/  IMAD.IADD R0, R3, 0x1, R0 ;  /* 0x0000000103007824 */ /* 0x000fe200078e0200 */
[----:B------:R2:W-:Y:S04]  /*c030*/  STL.64 [R1+0x50], R2 ;  /* 0x0000500201007387 */ /* 0x0005e80000100a00 */
[----:B------:R2:W-:Y:S04]  /*c040*/  STL [R1+0x2c], R5 ;  /* 0x00002c0501007387 */ /* 0x0005e80000100800 */
[----:B------:R2:W-:Y:S04]  /*c050*/  STL [R1+0x3c], R4 ;  /* 0x00003c0401007387 */ /* 0x0005e80000100800 */
[----:B------:R2:W-:Y:S01]  /*c060*/  STL [R1+0x30], R0 ;  /* 0x0000300001007387 */ /* 0x0005e20000100800 */
[----:B------:R-:W-:Y:S05]  /*c070*/  @!P1 BRA `(.L_x_248) ;  /* 0x0000000000409947 */ /* 0x000fea0003800000 */
[----:B--2---:R-:W-:Y:S01]  /*c080*/  MOV R2, 0x0 ;  /* 0x0000000000027802 */ /* 0x004fe20000000f00 */
[----:B------:R-:W-:Y:S01]  /*c090*/  ULDC.64 UR6, c[0x4][0xb8] ;  /* 0x01002e0000067ab9 */ /* 0x000fe20000000a00 */
[----:B------:R-:W-:Y:S01]  /*c0a0*/  ULDC.64 UR8, c[0x4][0xc0] ;  /* 0x0100300000087ab9 */ /* 0x000fe20000000a00 */
[----:B------:R-:W-:Y:S01]  /*c0b0*/  ULDC.64 UR4, c[0x4][0x20] ;  /* 0x0100080000047ab9 */ /* 0x000fe20000000a00 */
[----:B------:R-:W-:Y:S02]  /*c0c0*/  IMAD.U32 R4, RZ, RZ, UR6 ;  /* 0x00000006ff047e24 */ /* 0x000fe4000f8e00ff */
[----:B------:R-:W2:Y:S01]  /*c0d0*/  LDC.64 R2, c[0x4][R2] ;  /* 0x0100000002027b82 */ /* 0x000ea20000000a00 */
[----:B------:R-:W-:Y:S02]  /*c0e0*/  IMAD.U32 R5, RZ, RZ, UR7 ;  /* 0x00000007ff057e24 */ /* 0x000fe4000f8e00ff */
[----:B------:R-:W-:Y:S02]  /*c0f0*/  IMAD.U32 R6, RZ, RZ, UR8 ;  /* 0x00000008ff067e24 */ /* 0x000fe4000f8e00ff */
[----:B------:R-:W-:-:S02]  /*c100*/  IMAD.U32 R7, RZ, RZ, UR9 ;  /* 0x00000009ff077e24 */ /* 0x000fc4000f8e00ff */
[----:B-1----:R-:W-:Y:S02]  /*c110*/  IMAD.U32 R10, RZ, RZ, UR4 ;  /* 0x00000004ff0a7e24 */ /* 0x002fe4000f8e00ff */
[----:B0-----:R-:W-:Y:S02]  /*c120*/  IMAD.U32 R11, RZ, RZ, UR5 ;  /* 0x00000005ff0b7e24 */ /* 0x001fe4000f8e00ff */
[----:B------:R-:W-:Y:S02]  /*c130*/  IMAD.MOV.U32 R8, RZ, RZ, 0x70 ;  /* 0x00000070ff087424 */ /* 0x000fe400078e00ff */
[----:B------:R-:W-:Y:S02]  /*c140*/  IMAD.MOV.U32 R12, RZ, RZ, 0x1 ;  /* 0x00000001ff0c7424 */ /* 0x000fe400078e00ff */
[----:B------:R-:W-:-:S07]  /*c150*/  IMAD.MOV.U32 R13, RZ, RZ, RZ ;  /* 0x000000ffff0d7224 */ /* 0x000fce00078e00ff */
[----:B------:R-:W-:-:S07]  /*c160*/  LEPC R20, `(.L_x_248) ;  /* 0x000000001014794e */ /* 0x000fce0000000000 */
[----:B--2---:R-:W-:Y:S05]  /*c170*/  CALL.ABS.NOINC R2 ;  /* 0x0000000002007343 */ /* 0x004fea0003c00000 */
.L_x_248:
[----:B------:R-:W-:Y:S05]  /*c180*/  BSYNC B6 ;  /* 0x0000000000067941 */ /* 0x000fea0003800000 */
.L_x_247:
[----:B--2---:R-:W2:Y:S01]  /*c190*/  LDL.LU R0, [R1+0x3c] ;  /* 0x00003c0001007983 */ /* 0x004ea20000300800 */
[----:B------:R-:W3:Y:S01]  /*c1a0*/  LDC R8, c[0x0][0x448] ;  /* 0x00011200ff087b82 */ /* 0x000ee20000000800 */
[----:B------:R-:W-:Y:S01]  /*c1b0*/  ULDC.64 UR4, c[0x0][0x2d8] ;  /* 0x0000b60000047ab9 */ /* 0x000fe20000000a00 */
[----:B------:R-:W-:Y:S01]  /*c1c0*/  ULDC.64 UR6, c[0x0][0x280] ;  /* 0x0000a00000067ab9 */ /* 0x000fe20000000a00 */
[----:B------:R-:W4:Y:S04]  /*c1d0*/  LDL.LU R4, [R1+0x30] ;  /* 0x0000300001047983 */ /* 0x000f280000300800 */
[----:B------:R-:W4:Y:S04]  /*c1e0*/  LDL.LU.64 R2, [R1+0x50] ;  /* 0x0000500001027983 */ /* 0x000f280000300a00 */
[----:B------:R-:W2:Y:S04]  /*c1f0*/  LDL.LU R6, [R1+0x2c] ;  /* 0x00002c0001067983 */ /* 0x000ea80000300800 */
[----:B------:R-:W2:Y:S01]  /*c200*/  LDL.LU R5, [R1+0x4] ;  /* 0x0000040001057983 */ /* 0x000ea20000300800 */
[----:B---3--:R-:W-:Y:S01]  /*c210*/  ISETP.NE.AND P0, PT, R8, 0x1, PT ;  /* 0x000000010800780c */ /* 0x008fe20003f05270 */
[----:B------:R-:W0:-:S12]  /*c220*/  S2R R9, SR_TID.X ;  /* 0x0000000000097919 */ /* 0x000e180000002100 */
[----:B------:R-:W3:Y:S01]  /*c230*/  @P0 LDC R7, c[0x0][0x450] ;  /* 0x00011400ff070b82 */ /* 0x000ee20000000800 */
[----:B0-----:R-:W-:-:S05]  /*c240*/  IMAD.SHL.U32 R11, R9, 0x8, RZ ;  /* 0x00000008090b7824 */ /* 0x001fca00078e00ff */
[----:B------:R-:W-:-:S04]  /*c250*/  LOP3.LUT R11, R11, 0x38, RZ, 0xc0, !PT ;  /* 0x000000380b0b7812 */ /* 0x000fc800078ec0ff */
[----:B-1----:R-:W-:Y:S01]  /*c260*/  LOP3.LUT R10, R11, 0x40, RZ, 0xfc, !PT ;  /* 0x000000400b0a7812 */ /* 0x002fe200078efcff */
[----:B----4-:R-:W-:Y:S02]  /*c270*/  IMAD.MOV.U32 R3, RZ, RZ, R4 ;  /* 0x000000ffff037224 */ /* 0x010fe400078e0004 */
[----:B------:R-:W0:Y:S01]  /*c280*/  S2R R4, SR_TID.X ;  /* 0x0000000000047919 */ /* 0x000e220000002100 */
[----:B------:R-:W-:-:S04]  /*c290*/  IMAD.WIDE.U32 R2, R16, UR4, R2 ;  /* 0x0000000410027c25 */ /* 0x000fc8000f8e0002 */
[----:B------:R-:W-:Y:S01]  /*c2a0*/  IMAD R3, R16, UR5, R3 ;  /* 0x0000000510037c24 */ /* 0x000fe2000f8e0203 */
[----:B------:R-:W-:Y:S02]  /*c2b0*/  ULDC.64 UR4, c[0x0][0x2e0] ;  /* 0x0000b80000047ab9 */ /* 0x000fe40000000a00 */
[----:B--2---:R-:W-:Y:S02]  /*c2c0*/  IMAD R0, R0, UR4, RZ ;  /* 0x0000000400007c24 */ /* 0x004fe4000f8e02ff */
[----:B------:R-:W-:-:S04]  /*c2d0*/  IMAD.WIDE.U32 R2, R6, UR4, R2 ;  /* 0x0000000406027c25 */ /* 0x000fc8000f8e0002 */
[----:B------:R-:W-:Y:S01]  /*c2e0*/  IMAD R0, R6, UR5, R0 ;  /* 0x0000000506007c24 */ /* 0x000fe2000f8e0200 */
[----:B------:R-:W-:Y:S01]  /*c2f0*/  ULDC.64 UR4, c[0x0][0x2d0] ;  /* 0x0000b40000047ab9 */ /* 0x000fe20000000a00 */
[C---:B0-----:R-:W-:Y:S01]  /*c300*/  LOP3.LUT R6, R4.reuse, 0x7f, RZ, 0xc0, !PT ;  /* 0x0000007f04067812 */ /* 0x041fe200078ec0ff */
[----:B------:R-:W-:-:S03]  /*c310*/  IMAD.SHL.U32 R4, R4, 0x10, RZ ;  /* 0x0000001004047824 */ /* 0x000fc600078e00ff */
[----:B------:R-:W-:-:S04]  /*c320*/  SHF.R.U32.HI R6, RZ, 0x3, R6 ;  /* 0x00000003ff067819 */ /* 0x000fc80000011606 */
[----:B------:R-:W-:Y:S02]  /*c330*/  LOP3.LUT R4, R6, 0x70, R4, 0xf8, !PT ;  /* 0x0000007006047812 */ /* 0x000fe400078ef804 */
[----:B------:R-:W0:Y:S01]  /*c340*/  @P0 LDC R6, c[0x0][0x44c] ;  /* 0x00011300ff060b82 */ /* 0x000e220000000800 */
[----:B------:R-:W-:Y:S02]  /*c350*/  IMAD.SHL.U32 R5, R5, 0x80, RZ ;  /* 0x0000008005057824 */ /* 0x000fe400078e00ff */
[----:B------:R-:W-:-:S03]  /*c360*/  IMAD.IADD R3, R3, 0x1, R0 ;  /* 0x0000000103037824 */ /* 0x000fc600078e0200 */
[----:B------:R-:W-:-:S05]  /*c370*/  LOP3.LUT R0, R4, R5, RZ, 0xfc, !PT ;  /* 0x0000000504007212 */ /* 0x000fca00078efcff */
[----:B------:R-:W-:Y:S02]  /*c380*/  IMAD.MOV.U32 R4, RZ, RZ, R0 ;  /* 0x000000ffff047224 */ /* 0x000fe400078e0000 */
[----:B0-----:R-:W-:-:S05]  /*c390*/  @P0 IMAD.HI.U32 R6, R0, R6, RZ ;  /* 0x0000000600060227 */ /* 0x001fca00078e00ff */
[----:B---3--:R-:W-:-:S05]  /*c3a0*/  @P0 SHF.R.U32.HI R4, RZ, R7, R6 ;  /* 0x00000007ff040219 */ /* 0x008fca0000011606 */
[----:B------:R-:W-:-:S04]  /*c3b0*/  IMAD.MOV R6, RZ, RZ, -R4 ;  /* 0x000000ffff067224 */ /* 0x000fc800078e0a04 */
[----:B------:R-:W-:Y:S01]  /*c3c0*/  IMAD R0, R8, R6, R0 ;  /* 0x0000000608007224 */ /* 0x000fe200078e0200 */
[----:B------:R-:W-:Y:S01]  /*c3d0*/  SHF.R.S32.HI R6, RZ, 0x1f, R4 ;  /* 0x0000001fff067819 */ /* 0x000fe20000011404 */
[----:B------:R-:W-:-:S04]  /*c3e0*/  IMAD.WIDE.U32 R2, R4, UR4, R2 ;  /* 0x0000000404027c25 */ /* 0x000fc8000f8e0002 */
[----:B------:R-:W-:-:S04]  /*c3f0*/  IMAD R6, R6, UR4, RZ ;  /* 0x0000000406067c24 */ /* 0x000fc8000f8e02ff */
[----:B------:R-:W-:Y:S01]  /*c400*/  IMAD R4, R4, UR5, R6 ;  /* 0x0000000504047c24 */ /* 0x000fe2000f8e0206 */
[----:B------:R-:W-:-:S03]  /*c410*/  ULDC.64 UR4, c[0x0][0x2c8] ;  /* 0x0000b20000047ab9 */ /* 0x000fc60000000a00 */
[----:B------:R-:W-:Y:S01]  /*c420*/  IMAD.IADD R3, R3, 0x1, R4 ;  /* 0x0000000103037824 */ /* 0x000fe200078e0204 */
[----:B------:R-:W-:Y:S01]  /*c430*/  SHF.R.S32.HI R4, RZ, 0x1f, R0 ;  /* 0x0000001fff047819 */ /* 0x000fe20000011400 */
[----:B------:R-:W-:-:S04]  /*c440*/  IMAD.WIDE.U32 R2, R0, UR4, R2 ;  /* 0x0000000400027c25 */ /* 0x000fc8000f8e0002 */
[----:B------:R-:W-:Y:S01]  /*c450*/  IMAD R4, R4, UR4, RZ ;  /* 0x0000000404047c24 */ /* 0x000fe2000f8e02ff */
[----:B------:R-:W-:Y:S02]  /*c460*/  ULDC UR4, c[0x0][0x2b8] ;  /* 0x0000ae0000047ab9 */ /* 0x000fe40000000800 */
[----:B------:R-:W-:Y:S02]  /*c470*/  ISETP.GE.AND P1, PT, R10, UR4, PT ;  /* 0x000000040a007c0c */ /* 0x000fe4000bf26270 */
[----:B------:R0:W5:Y:S01]  /*c480*/  LDL R10, [R1+0x24] ;  /* 0x00002400010a7983 */ /* 0x0001620000100800 */
[----:B------:R-:W-:Y:S01]  /*c490*/  IMAD R0, R0, UR5, R4 ;  /* 0x0000000500007c24 */ /* 0x000fe2000f8e0204 */
[----:B------:R-:W-:Y:S02]  /*c4a0*/  LOP3.LUT R9, R11, 0x80, RZ, 0xfc, !PT ;  /* 0x000000800b097812 */ /* 0x000fe400078efcff */
[----:B------:R-:W-:Y:S01]  /*c4b0*/  LEA R4, P3, R2, UR6, 0x1 ;  /* 0x0000000602047c11 */ /* 0x000fe2000f8608ff */
[----:B------:R-:W-:Y:S01]  /*c4c0*/  IMAD.IADD R0, R3, 0x1, R0 ;  /* 0x0000000103007824 */ /* 0x000fe200078e0200 */
[----:B------:R-:W-:-:S02]  /*c4d0*/  ISETP.GE.AND P2, PT, R11, UR4, PT ;  /* 0x000000040b007c0c */ /* 0x000fc4000bf46270 */
[----:B------:R-:W-:Y:S01]  /*c4e0*/  ISETP.GE.AND P0, PT, R9, UR4, PT ;  /* 0x0000000409007c0c */ /* 0x000fe2000bf06270 */
[----:B------:R-:W-:Y:S01]  /*c4f0*/  UMOV UR4, 0xffffffff ;  /* 0xffffffff00047882 */ /* 0x000fe20000000000 */
[----:B------:R-:W-:Y:S02]  /*c500*/  LEA.HI.X R3, R2, UR7, R0, 0x1, P3 ;  /* 0x0000000702037c11 */ /* 0x000fe400098f0c00 */
[----:B0-----:R-:W-:Y:S09]  /*c510*/  BRA.DIV UR4, `(.L_x_249) ;  /* 0x0000004204cc7947 */ /* 0x001ff2000b800000 */
[----:B------:R-:W2:Y:S01]  /*c520*/  LDL.LU R7, [R1+0x40] ;  /* 0x0000400001077983 */ /* 0x000ea20000300800 */
[----:B------:R-:W0:Y:S02]  /*c530*/  S2R R6, SR_TID.X ;  /* 0x0000000000067919 */ /* 0x000e240000002100 */
[----:B0-----:R-:W-:-:S04]  /*c540*/  LOP3.LUT R6, R6, 0x7f, RZ, 0xc0, !PT ;  /* 0x0000007f06067812 */ /* 0x001fc800078ec0ff */
[----:B------:R-:W-:-:S05]  /*c550*/  SHF.R.U32.HI R6, RZ, 0x3, R6 ;  /* 0x00000003ff067819 */ /* 0x000fca0000011606 */
[----:B------:R-:W-:Y:S02]  /*c560*/  IMAD.IADD R0, R6, 0x1, R5 ;  /* 0x0000000106007824 */ /* 0x000fe400078e0205 */
[----:B------:R-:W0:Y:S02]  /*c570*/  S2R R6, SR_TID.X ;  /* 0x0000000000067919 */ /* 0x000e240000002100 */
[----:B------:R-:W-:Y:S01]  /*c580*/  VIADD R5, R0, 0x10 ;  /* 0x0000001000057836 */ /* 0x000fe20000000000 */
[----:B------:R-:W-:Y:S01]  /*c590*/  SHFL.IDX PT, R9, R3, 0x1, 0x181f ;  /* 0x00381f0003097f89 */ /* 0x000fe200000e0000 */
[----:B0-----:R-:W-:-:S03]  /*c5a0*/  IMAD.SHL.U32 R11, R6, 0x8, RZ ;  /* 0x00000008060b7824 */ /* 0x001fc600078e00ff */
[----:B------:R-:W-:Y:S02]  /*c5b0*/  SHFL.IDX PT, R6, R3, RZ, 0x181f ;  /* 0x00181fff03067589 */ /* 0x000fe400000e0000 */
[----:B------:R-:W-:Y:S01]  /*c5c0*/  LOP3.LUT R11, R11, 0x38, RZ, 0xc0, !PT ;  /* 0x000000380b0b7812 */ /* 0x000fe200078ec0ff */
[----:B--2---:R-:W-:Y:S02]  /*c5d0*/  IMAD R2, R7, R8, RZ ;  /* 0x0000000807027224 */ /* 0x004fe400078e02ff */
[----:B------:R-:W0:Y:S03]  /*c5e0*/  SHFL.IDX PT, R7, R4, RZ, 0x181f ;  /* 0x00181fff04077589 */ /* 0x000e2600000e0000 */
[-C--:B------:R-:W-:Y:S02]  /*c5f0*/  ISETP.GE.AND P4, PT, R0, R2.reuse, PT ;  /* 0x000000020000720c */ /* 0x080fe40003f86270 */
[----:B------:R-:W-:-:S02]  /*c600*/  ISETP.GE.AND P3, PT, R5, R2, PT ;  /* 0x000000020500720c */ /* 0x000fc40003f66270 */
[----:B------:R-:W1:Y:S09]  /*c610*/  SHFL.IDX PT, R5, R4, 0x1, 0x181f ;  /* 0x00381f0004057f89 */ /* 0x000e7200000e0000 */
[----:B0-----:R-:W-:-:S05]  /*c620*/  @!P4 LEA R7, P5, R11, R7, 0x1 ;  /* 0x000000070b07c211 */ /* 0x001fca00078a08ff */
[----:B------:R-:W-:-:S05]  /*c630*/  @!P4 IMAD.X R6, RZ, RZ, R6, P5 ;  /* 0x000000ffff06c224 */ /* 0x000fca00028e0606 */
[----:B------:R-:W-:-:S04]  /*c640*/  @!P4 LOP3.LUT R7, R7, R6, RZ, 0x3c, !PT ;  /* 0x000000060707c212 */ /* 0x000fc800078e3cff */
[----:B------:R-:W-:Y:S02]  /*c650*/  @!P4 LOP3.LUT R6, R7, R6, RZ, 0x3c, !PT ;  /* 0x000000060706c212 */ /* 0x000fe400078e3cff */
[----:B-1----:R-:W-:Y:S02]  /*c660*/  @!P3 LEA R8, P5, R11, R5, 0x1 ;  /* 0x000000050b08b211 */ /* 0x002fe400078a08ff */
[----:B------:R-:W-:-:S03]  /*c670*/  @!P4 LOP3.LUT R7, R7, R6, RZ, 0x3c, !PT ;  /* 0x000000060707c212 */ /* 0x000fc600078e3cff */
[----:B------:R-:W-:Y:S02]  /*c680*/  @!P3 IMAD.X R5, RZ, RZ, R9, P5 ;  /* 0x000000ffff05b224 */ /* 0x000fe400028e0609 */
[----:B-----5:R-:W-:Y:S04]  /*c690*/  @!P4 LDGSTS.E.BYPASS.LTC128B.128 [R10+0x10400], desc[UR40][R6.64], !P2 ;  /* 0x10400000060acfae */ /* 0x020fe8000d101d68 */
[----:B------:R-:W-:Y:S04]  /*c6a0*/  @!P4 LDGSTS.E.BYPASS.LTC128B.128 [R10+0x14400], desc[UR40][R6.64+0x80], !P1 ;  /* 0x14400080060acfae */ /* 0x000fe8000c901d68 */
[----:B------:R0:W-:Y:S02]  /*c6b0*/  @!P4 LDGSTS.E.BYPASS.LTC128B.128 [R10+0x18400], desc[UR40][R6.64+0x100], !P0 ;  /* 0x18400100060acfae */ /* 0x0001e4000c101d68 */
[----:B0-----:R-:W-:-:S02]  /*c6c0*/  @!P3 IMAD.MOV.U32 R6, RZ, RZ, R8 ;  /* 0x000000ffff06b224 */ /* 0x001fc400078e0008 */
[----:B------:R-:W-:Y:S02]  /*c6d0*/  @!P3 IMAD.MOV.U32 R7, RZ, RZ, R5 ;  /* 0x000000ffff07b224 */ /* 0x000fe400078e0005 */
[----:B------:R-:W-:-:S03]  /*c6e0*/  VIADD R5, R0, 0x20 ;  /* 0x0000002000057836 */ /* 0x000fc60000000000 */
[----:B------:R-:W-:Y:S04]  /*c6f0*/  @!P3 LDGSTS.E.BYPASS.LTC128B.128 [R10+0x10c00], desc[UR40][R6.64], !P2 ;  /* 0x10c00000060abfae */ /* 0x000fe8000d101d68 */
[----:B------:R-:W-:Y:S04]  /*c700*/  @!P3 LDGSTS.E.BYPASS.LTC128B.128 [R10+0x14c00], desc[UR40][R6.64+0x80], !P1 ;  /* 0x14c00080060abfae */ /* 0x000fe8000c901d68 */
[----:B------:R0:W-:Y:S01]  /*c710*/  @!P3 LDGSTS.E.BYPASS.LTC128B.128 [R10+0x18c00], desc[UR40][R6.64+0x100], !P0 ;  /* 0x18c00100060abfae */ /* 0x0001e2000c101d68 */
[----:B------:R-:W-:-:S03]  /*c720*/  ISETP.GE.AND P3, PT, R5, R2, PT ;  /* 0x000000020500720c */ /* 0x000fc60003f66270 */
[----:B------:R-:W1:Y:S04]  /*c730*/  SHFL.IDX PT, R5, R4, 0x2, 0x181f ;  /* 0x00581f0004057f89 */ /* 0x000e6800000e0000 */
[----:B------:R-:W0:Y:S06]  /*c740*/  SHFL.IDX PT, R8, R3, 0x2, 0x181f ;  /* 0x00581f0003087f89 */ /* 0x000e2c00000e0000 */
[----:B-1----:R-:W-:-:S05]  /*c750*/  @!P3 LEA R5, P4, R11, R5, 0x1 ;  /* 0x000000050b05b211 */ /* 0x002fca00078808ff */
[----:B0-----:R-:W-:-:S04]  /*c760*/  @!P3 IMAD.X R6, RZ, RZ, R8, P4 ;  /* 0x000000ffff06b224 */ /* 0x001fc800020e0608 */
[----:B------:R-:W-:Y:S02]  /*c770*/  @!P3 IMAD.MOV.U32 R7, RZ, RZ, R6 ;  /* 0x000000ffff07b224 */ /* 0x000fe400078e0006 */
[----:B------:R-:W-:Y:S02]  /*c780*/  @!P3 IMAD.MOV.U32 R6, RZ, RZ, R5 ;  /* 0x000000ffff06b224 */ /* 0x000fe400078e0005 */
[----:B------:R-:W-:-:S03]  /*c790*/  VIADD R5, R0, 0x30 ;  /* 0x0000003000057836 */ /* 0x000fc60000000000 */
[----:B------:R-:W-:Y:S04]  /*c7a0*/  @!P3 LDGSTS.E.BYPASS.LTC128B.128 [R10+0x11400], desc[UR40][R6.64], !P2 ;  /* 0x11400000060abfae */ /* 0x000fe8000d101d68 */
[----:B------:R-:W-:Y:S04]  /*c7b0*/  @!P3 LDGSTS.E.BYPASS.LTC128B.128 [R10+0x15400], desc[UR40][R6.64+0x80], !P1 ;  /* 0x15400080060abfae */ /* 0x000fe8000c901d68 */
[----:B------:R0:W-:Y:S01]  /*c7c0*/  @!P3 LDGSTS.E.BYPASS.LTC128B.128 [R10+0x19400], desc[UR40][R6.64+0x100], !P0 ;  /* 0x19400100060abfae */ /* 0x0001e2000c101d68 */
[----:B------:R-:W-:-:S03]  /*c7d0*/  ISETP.GE.AND P3, PT, R5, R2, PT ;  /* 0x000000020500720c */ /* 0x000fc60003f66270 */
[----:B------:R-:W1:Y:S04]  /*c7e0*/  SHFL.IDX PT, R5, R4, 0x3, 0x181f ;  /* 0x00781f0004057f89 */ /* 0x000e6800000e0000 */
[----:B0-----:R-:W0:Y:S06]  /*c7f0*/  SHFL.IDX PT, R6, R3, 0x3, 0x181f ;  /* 0x00781f0003067f89 */ /* 0x001e2c00000e0000 */
        /* <DEDUP_REMOVED lines=27> */
[----:B------:R-:W-:Y:S02]  /*c9b0*/  @!P3 LDGSTS.E.BYPASS.LTC128B.128 [R10+0x12c00], desc[UR40][R6.64], !P2 ;  /* 0x12c00000060abfae */ /* 0x000fe4000d101d68 */
[----:B------:R-:W-:Y:S02]  /*c9c0*/  ISETP.GE.AND P4, PT, R5, R2, PT ;  /* 0x000000020500720c */ /* 0x000fe40003f86270 */
[----:B------:R-:W0:Y:S04]  /*c9d0*/  SHFL.IDX PT, R5, R4, 0x6, 0x181f ;  /* 0x00d81f0004057f89 */ /* 0x000e2800000e0000 */
[----:B------:R-:W-:Y:S04]  /*c9e0*/  @!P3 LDGSTS.E.BYPASS.LTC128B.128 [R10+0x16c00], desc[UR40][R6.64+0x80], !P1 ;  /* 0x16c00080060abfae */ /* 0x000fe8000c901d68 */
[----:B------:R1:W-:Y:S04]  /*c9f0*/  @!P3 LDGSTS.E.BYPASS.LTC128B.128 [R10+0x1ac00], desc[UR40][R6.64+0x100], !P0 ;  /* 0x1ac00100060abfae */ /* 0x0003e8000c101d68 */
[----:B-1----:R-:W1:Y:S01]  /*ca00*/  SHFL.IDX PT, R6, R3, 0x6, 0x181f ;  /* 0x00d81f0003067f89 */ /* 0x002e6200000e0000 */
[----:B0-----:R-:W-:-:S05]  /*ca10*/  @!P4 LEA R5, P3, R11, R5, 0x1 ;  /* 0x000000050b05c211 */ /* 0x001fca00078608ff */
[----:B-1----:R-:W-:-:S04]  /*ca20*/  @!P4 IMAD.X R6, RZ, RZ, R6, P3 ;  /* 0x000000ffff06c224 */ /* 0x002fc800018e0606 */
[----:B------:R-:W-:Y:S02]  /*ca30*/  @!P4 IMAD.MOV.U32 R7, RZ, RZ, R6 ;  /* 0x000000ffff07c224 */ /* 0x000fe400078e0006 */
[----:B------:R-:W-:Y:S02]  /*ca40*/  @!P4 IMAD.MOV.U32 R6, RZ, RZ, R5 ;  /* 0x000000ffff06c224 */ /* 0x000fe400078e0005 */
[----:B------:R1:W2:Y:S04]  /*ca50*/  SHFL.IDX PT, R5, R3, 0x7, 0x181f ;  /* 0x00f81f0003057f89 */ /* 0x0002a800000e0000 */
[----:B------:R1:W-:Y:S04]  /*ca60*/  @!P4 LDGSTS.E.BYPASS.LTC128B.128 [R10+0x13400], desc[UR40][R6.64], !P2 ;  /* 0x13400000060acfae */ /* 0x0003e8000d101d68 */
[----:B------:R1:W-:Y:S04]  /*ca70*/  @!P4 LDGSTS.E.BYPASS.LTC128B.128 [R10+0x17400], desc[UR40][R6.64+0x80], !P1 ;  /* 0x17400080060acfae */ /* 0x0003e8000c901d68 */
[----:B------:R1:W-:Y:S04]  /*ca80*/  @!P4 LDGSTS.E.BYPASS.LTC128B.128 [R10+0x1b400], desc[UR40][R6.64+0x100], !P0 ;  /* 0x1b400100060acfae */ /* 0x0003e8000c101d68 */
[----:B------:R1:W3:Y:S02]  /*ca90*/  SHFL.IDX PT, R3, R4, 0x7, 0x181f ;  /* 0x00f81f0004037f89 */ /* 0x0002e400000e0000 */
.L_x_366:
[----:B------:R-:W-:Y:S01]  /*caa0*/  VIADD R0, R0, 0x70 ;  /* 0x0000007000007836 */ /* 0x000fe20000000000 */
[----:B------:R-:W-:Y:S04]  /*cab0*/  BSSY B0, `(.L_x_250) ;  /* 0x000000e000007945 */ /* 0x000fe80003800000 */
[----:B------:R-:W-:-:S13]  /*cac0*/  ISETP.GE.AND P3, PT, R0, R2, PT ;  /* 0x000000020000720c */ /* 0x000fda0003f66270 */
[----:B------:R-:W-:Y:S05]  /*cad0*/  @P3 BRA `(.L_x_251) ;  /* 0x00000000002c3947 */ /* 0x000fea0003800000 */
[----:B-1----:R-:W1:Y:S02]  /*cae0*/  S2R R4, SR_TID.X ;  /* 0x0000000000047919 */ /* 0x002e640000002100 */
[----:B-1----:R-:W-:-:S05]  /*caf0*/  IMAD.SHL.U32 R4, R4, 0x8, RZ ;  /* 0x0000000804047824 */ /* 0x002fca00078e00ff */
[----:B------:R-:W-:-:S04]  /*cb00*/  LOP3.LUT R4, R4, 0x38, RZ, 0xc0, !PT ;  /* 0x0000003804047812 */ /* 0x000fc800078ec0ff */
[----:B---3--:R-:W-:-:S05]  /*cb10*/  LEA R2, P3, R4, R3, 0x1 ;  /* 0x0000000304027211 */ /* 0x008fca00078608ff */
[----:B--2---:R-:W-:-:S05]  /*cb20*/  IMAD.X R3, RZ, RZ, R5, P3 ;  /* 0x000000ffff037224 */ /* 0x004fca00018e0605 */
[----:B------:R-:W-:Y:S01]  /*cb30*/  @!PT LDS RZ, [RZ] ;  /* 0x00000000fffff984 */ /* 0x000fe20000000800 */
[----:B------:R-:W-:Y:S01]  /*cb40*/  @!PT LDS RZ, [RZ] ;  /* 0x00000000fffff984 */ /* 0x000fe20000000800 */
[----:B------:R-:W-:Y:S01]  /*cb50*/  @!PT LDS RZ, [RZ] ;  /* 0x00000000fffff984 */ /* 0x000fe20000000800 */
[----:B------:R4:W-:Y:S04]  /*cb60*/  LDGSTS.E.BYPASS.LTC128B.128 [R10+0x13c00], desc[UR40][R2.64], !P2 ;  /* 0x13c00000020a7fae */ /* 0x0009e8000d101d68 */
[----:B------:R4:W-:Y:S04]  /*cb70*/  LDGSTS.E.BYPASS.LTC128B.128 [R10+0x17c00], desc[UR40][R2.64+0x80], !P1 ;  /* 0x17c00080020a7fae */ /* 0x0009e8000c901d68 */
[----:B------:R4:W-:Y:S02]  /*cb80*/  LDGSTS.E.BYPASS.LTC128B.128 [R10+0x1bc00], desc[UR40][R2.64+0x100], !P0 ;  /* 0x1bc00100020a7fae */ /* 0x0009e4000c101d68 */
.L_x_251:
[----:B------:R-:W-:Y:S05]  /*cb90*/  BSYNC B0 ;  /* 0x0000000000007941 */ /* 0x000fea0003800000 */
.L_x_250:
[----:B------:R-:W-:Y:S01]  /*cba0*/  NOP ;  /* 0x0000000000007918 */ /* 0x000fe20000000000 */
[----:B------:R-:W-:Y:S01]  /*cbb0*/  PLOP3.LUT P0, PT, PT, PT, PT, 0x80, 0x0 ;  /* 0x000000000000781c */ /* 0x000fe20003f0f070 */
[----:B01----:R-:W-:-:S12]  /*cbc0*/  VIADD R6, R18, 0x34800 ;  /* 0x0003480012067836 */ /* 0x003fd80000000000 */
.L_x_252:
[----:B------:R-:W-:Y:S02]  /*cbd0*/  PLOP3.LUT P1, PT, P1, P0, PT, 0xa2, 0x0 ;  /* 0x000000000000781c */ /* 0x000fe40000f21472 */
[----:B------:R-:W-:-:S08]  /*cbe0*/  @P0 R2UR P1, UR4, R18 ;  /* 0x00000000120402ca */ /* 0x000fd00000020000 */
[----:B------:R-:W-:-:S05]  /*cbf0*/  @P0 PLOP3.LUT P0, PT, P1, PT, PT, 0x80, 0x0 ;  /* 0x000000000000081c */ /* 0x000fca0000f0f070 */
[----:B------:R-:W-:Y:S01]  /*cc00*/  @!P1 SYNCS.ARRIVE.TRANS64.RED.A0T1 RZ, [UR4+0x34800], RZ ;  /* 0x034800ffffff99a7 */ /* 0x000fe20008200404 */
[----:B------:R-:W-:Y:S07]  /*cc10*/  @!P1 ARRIVES.LDGSTSBAR.64.TRANSCNT [UR4+0x34800] ;  /* 0x03480000ff0099b0 */ /* 0x000fee0008000a84 */
[----:B------:R-:W-:Y:S05]  /*cc20*/  @P0 BRA.U.ANY `(.L_x_252) ;  /* 0xfffffffd00e80947 */ /* 0x000fea000393ffff */
[----:B----4-:R-:W4:Y:S02]  /*cc30*/  LDL.LU R2, [R1+0x48] ;  /* 0x0000480001027983 */ /* 0x010f240000300800 */
[----:B----4-:R-:W-:-:S05]  /*cc40*/  VIADD R2, R2, 0x1 ;  /* 0x0000000102027836 */ /* 0x010fca0000000000 */
[----:B------:R0:W-:Y:S01]  /*cc50*/  STL [R1+0x48], R2 ;  /* 0x0000480201007387 */ /* 0x0001e20000100800 */
[----:B------:R-:W-:-:S04]  /*cc60*/  LEA.HI R0, R2, R2, RZ, 0x1 ;  /* 0x0000000202007211 */ /* 0x000fc800078f08ff */
[----:B------:R-:W-:-:S05]  /*cc70*/  LOP3.LUT R0, R0, 0xfffffffe, RZ, 0xc0, !PT ;  /* 0xfffffffe00007812 */ /* 0x000fca00078ec0ff */
[----:B------:R-:W-:-:S05]  /*cc80*/  IMAD.IADD R0, R2, 0x1, -R0 ;  /* 0x0000000102007824 */ /* 0x000fca00078e0a00 */
[----:B------:R-:W-:Y:S01]  /*cc90*/  SHF.L.U32 R0, R0, 0x1f, RZ ;  /* 0x0000001f00007819 */ /* 0x000fe200000006ff */
[----:B------:R-:W-:Y:S01]  /*cca0*/  NOP ;  /* 0x0000000000007918 */ /* 0x000fe20000000000 */
[----:B------:R0:W-:Y:S01]  /*ccb0*/  SYNCS.ARRIVE.TRANS64.A1T0 RZ, [R18+URZ+0x34800], RZ ;  /* 0x034800ff12ff79a7 */ /* 0x0001e2000810003f */
[----:B------:R-:W-:Y:S01]  /*ccc0*/  BSSY B0, `(.L_x_253) ;  /* 0x0000003000007945 */ /* 0x000fe20003800000 */
[----:B------:R-:W1:Y:S03]  /*ccd0*/  SYNCS.PHASECHK.TRANS64.TRYWAIT P0, [R18+URZ+0x34820], R0 ;  /* 0x03482000120075a7 */ /* 0x000e66000800017f */
[----:B01----:R-:W-:Y:S05]  /*cce0*/  @!P0 BRA `(.L_x_254) ;  /* 0x0000004400dc8947 */ /* 0x003fea0003800000 */
.L_x_367:
[----:B------:R-:W-:Y:S05]  /*ccf0*/  BSYNC B0 ;  /* 0x0000000000007941 */ /* 0x000fea0003800000 */
.L_x_253:
[----:B------:R-:W0:Y:S04]  /*cd00*/  LDL R2, [R1+0x38] ;  /* 0x0000380001027983 */ /* 0x000e280000100800 */
[----:B---3--:R-:W3:Y:S01]  /*cd10*/  LDL R3, [R1+0x28] ;  /* 0x0000280001037983 */ /* 0x008ee20000100800 */
[----:B------:R-:W-:Y:S01]  /*cd20*/  BSSY B0, `(.L_x_255) ;  /* 0x0000213000007945 */ /* 0x000fe20003800000 */
[----:B0-----:R-:W-:-:S05]  /*cd30*/  VIADD R0, R2, 0xfffffffe ;  /* 0xfffffffe02007836 */ /* 0x001fca0000000000 */
[----:B---3--:R-:W-:-:S13]  /*cd40*/  ISETP.GE.AND P0, PT, R0, R3, PT ;  /* 0x000000030000720c */ /* 0x008fda0003f06270 */
[----:B------:R-:W-:Y:S05]  /*cd50*/  @!P0 BRA `(.L_x_256) ;  /* 0x00000020003c8947 */ /* 0x000fea0003800000 */
[----:B------:R-:W3:Y:S04]  /*cd60*/  LDL.LU R2, [R1+0x58] ;  /* 0x0000580001027983 */ /* 0x000ee80000300800 */
[----:B--2---:R-:W2:Y:S04]  /*cd70*/  LDL.LU R5, [R1+0x34] ;  /* 0x0000340001057983 */ /* 0x004ea80000300800 */
[----:B------:R-:W4:Y:S01]  /*cd80*/  LDL.LU R4, [R1+0x44] ;  /* 0x0000440001047983 */ /* 0x000f220000300800 */
[----:B------:R-:W-:Y:S01]  /*cd90*/  LOP3.LUT R12, RZ, R3, RZ, 0x33, !PT ;  /* 0x00000003ff0c7212 */ /* 0x000fe200078e33ff */
[----:B------:R-:W-:Y:S01]  /*cda0*/  BSSY B2, `(.L_x_257) ;  /* 0x00000b5000027945 */ /* 0x000fe20003800000 */
[----:B---3--:R-:W-:-:S04]  /*cdb0*/  VIADD R2, R2, 0x1 ;  /* 0x0000000102027836 */ /* 0x008fc80000000000 */
[----:B--2---:R-:W-:-:S05]  /*cdc0*/  IMAD R2, R2, R5, RZ ;  /* 0x0000000502027224 */ /* 0x004fca00078e02ff */
[----:B----4-:R-:W-:-:S05]  /*cdd0*/  VIMNMX R4, R4, R2, PT ;  /* 0x0000000204047248 */ /* 0x010fca0003fe0100 */
[----:B------:R-:W-:-:S05]  /*cde0*/  IMAD.MOV R2, RZ, RZ, -R4 ;  /* 0x000000ffff027224 */ /* 0x000fca00078e0a04 */
[----:B------:R-:W-:-:S05]  /*cdf0*/  VIADDMNMX R12, R2, 0x1, R12, !PT ;  /* 0x00000001020c7846 */ /* 0x000fca000780010c */
[----:B------:R-:W-:-:S05]  /*ce00*/  IMAD.IADD R2, R4, 0x1, R12 ;  /* 0x0000000104027824 */ /* 0x000fca00078e020c */
[----:B------:R-:W-:-:S04]  /*ce10*/  LOP3.LUT R2, R2, 0x1, RZ, 0xc0, !PT ;  /* 0x0000000102027812 */ /* 0x000fc800078ec0ff */
[----:B------:R-:W-:-:S13]  /*ce20*/  ISETP.NE.U32.AND P0, PT, R2, 0x1, PT ;  /* 0x000000010200780c */ /* 0x000fda0003f05070 */
[----:B------:R-:W-:Y:S05]  /*ce30*/  @P0 BRA `(.L_x_258) ;  /* 0x0000000800ac0947 */ /* 0x000fea0003800000 */
[----:B------:R-:W2:Y:S04]  /*ce40*/  LDL R5, [R1+0x1c] ;  /* 0x00001c0001057983 */ /* 0x000ea80000100800 */
[----:B------:R-:W3:Y:S01]  /*ce50*/  LDL R3, [R1+0x14] ;  /* 0x0000140001037983 */ /* 0x000ee20000100800 */
[----:B------:R-:W-:Y:S01]  /*ce60*/  VIADD R9, R19, 0x1 ;  /* 0x0000000113097836 */ /* 0x000fe20000000000 */
[----:B------:R-:W-:Y:S04]  /*ce70*/  BSSY B1, `(.L_x_259) ;  /* 0x00000a3000017945 */ /* 0x000fe80003800000 */
[----:B------:R-:W-:-:S04]  /*ce80*/  ISETP.NE.AND P0, PT, R9, 0x2, PT ;  /* 0x000000020900780c */ /* 0x000fc80003f05270 */
[----:B------:R-:W-:Y:S02]  /*ce90*/  SEL R13, RZ, 0x1, P0 ;  /* 0x00000001ff0d7807 */ /* 0x000fe40000000000 */
[----:B------:R-:W-:Y:S02]  /*cea0*/  SEL R9, R9, RZ, P0 ;  /* 0x000000ff09097207 */ /* 0x000fe40000000000 */
[----:B--2---:R-:W-:Y:S02]  /*ceb0*/  LOP3.LUT P1, RZ, R5, 0x1, RZ, 0xc0, !PT ;  /* 0x0000000105ff7812 */ /* 0x004fe4000782c0ff */
[----:B---3--:R-:W-:-:S11]  /*cec0*/  LOP3.LUT R13, R3, R13, RZ, 0x3c, !PT ;  /* 0x0000000d030d7212 */ /* 0x008fd600078e3cff */
[----:B------:R-:W-:Y:S05]  /*ced0*/  @!P1 BRA `(.L_x_260) ;  /* 0x0000000800709947 */ /* 0x000fea0003800000 */
[----:B------:R-:W-:Y:S01]  /*cee0*/  ULDC.64 UR4, c[0x0][0x418] ;  /* 0x0001060000047ab9 */ /* 0x000fe20000000a00 */
[----:B------:R-:W-:Y:S01]  /*cef0*/  IMAD.MOV.U32 R5, RZ, RZ, R17 ;  /* 0x000000ffff057224 */ /* 0x000fe200078e0011 */
[----:B------:R-:W-:-:S04]  /*cf00*/  ISETP.NE.U32.AND P0, PT, RZ, UR4, PT ;  /* 0x00000004ff007c0c */ /* 0x000fc8000bf05070 */
[----:B------:R-:W-:-:S13]  /*cf10*/  ISETP.NE.AND.EX P0, PT, RZ, UR5, PT, P0 ;  /* 0x00000005ff007c0c */ /* 0x000fda000bf05300 */
[----:B------:R-:W-:Y:S05]  /*cf20*/  @!P0 BRA `(.L_x_261) ;  /* 0x00000000004c8947 */ /* 0x000fea0003800000 */
[----:B------:R-:W2:Y:S01]  /*cf30*/  LDL R10, [R1+0x20] ;  /* 0x00002000010a7983 */ /* 0x000ea20000100800 */
[----:B------:R-:W0:Y:S01]  /*cf40*/  LDC R7, c[0x0][0x43c] ;  /* 0x00010f00ff077b82 */ /* 0x000e220000000800 */
[----:B------:R-:W-:Y:S02]  /*cf50*/  ULDC.64 UR6, c[0x0][0x428] ;  /* 0x00010a0000067ab9 */ /* 0x000fe40000000a00 */
[----:B------:R-:W3:Y:S01]  /*cf60*/  LDL R8, [R1+0x10] ;  /* 0x0000100001087983 */ /* 0x000ee20000100800 */
[----:B0-----:R-:W-:-:S13]  /*cf70*/  ISETP.NE.AND P0, PT, R7, 0x1, PT ;  /* 0x000000010700780c */ /* 0x001fda0003f05270 */
[----:B------:R-:W0:Y:S02]  /*cf80*/  @P0 LDC.64 R2, c[0x0][0x440] ;  /* 0x00011000ff020b82 */ /* 0x000e240000000a00 */
[----:B0-----:R-:W-:-:S04]  /*cf90*/  @P0 IMAD.HI.U32 R5, R0, R2, RZ ;  /* 0x0000000200050227 */ /* 0x001fc800078e00ff */
[----:B------:R-:W-:Y:S01]  /*cfa0*/  IMAD.MOV.U32 R2, RZ, RZ, R0 ;  /* 0x000000ffff027224 */ /* 0x000fe200078e0000 */
[----:B------:R-:W-:-:S05]  /*cfb0*/  @P0 SHF.R.U32.HI R2, RZ, R3, R5 ;  /* 0x00000003ff020219 */ /* 0x000fca0000011605 */
[----:B------:R-:W-:-:S04]  /*cfc0*/  IMAD.MOV R3, RZ, RZ, -R2 ;  /* 0x000000ffff037224 */ /* 0x000fc800078e0a02 */
[----:B------:R-:W-:Y:S01]  /*cfd0*/  IMAD R0, R7, R3, R0 ;  /* 0x0000000307007224 */ /* 0x000fe200078e0200 */
[----:B------:R-:W-:Y:S01]  /*cfe0*/  SHF.R.S32.HI R3, RZ, 0x1f, R2 ;  /* 0x0000001fff037819 */ /* 0x000fe20000011402 */
[----:B--2---:R-:W-:-:S04]  /*cff0*/  IMAD R5, R10, UR6, RZ ;  /* 0x000000060a057c24 */ /* 0x004fc8000f8e02ff */
[C---:B---3--:R-:W-:Y:S02]  /*d000*/  IMAD R5, R8.reuse, UR7, R5 ;  /* 0x0000000708057c24 */ /* 0x048fe4000f8e0205 */
[----:B------:R-:W-:-:S04]  /*d010*/  IMAD.WIDE.U32 R2, R8, UR6, R2 ;  /* 0x0000000608027c25 */ /* 0x000fc8000f8e0002 */
[----:B------:R-:W-:Y:S01]  /*d020*/  IMAD.IADD R3, R5, 0x1, R3 ;  /* 0x0000000105037824 */ /* 0x000fe200078e0203 */
[----:B------:R-:W-:-:S04]  /*d030*/  LEA R10, P0, R2, UR4, 0x2 ;  /* 0x00000004020a7c11 */ /* 0x000fc8000f8010ff */
[----:B------:R-:W-:-:S05]  /*d040*/  LEA.HI.X R11, R2, UR5, R3, 0x2, P0 ;  /* 0x00000005020b7c11 */ /* 0x000fca00080f1403 */
[----:B------:R0:W5:Y:S04]  /*d050*/  LDG.E R5, desc[UR40][R10.64] ;  /* 0x000000280a057981 */ /* 0x000168000c1e1900 */
.L_x_261:
[----:B------:R-:W-:Y:S01]  /*d060*/  IMAD R3, R9, 0x8, R18 ;  /* 0x0000000809037824 */ /* 0x000fe200078e0212 */
[----:B------:R-:W-:Y:S01]  /*d070*/  SHF.L.U32 R2, R13, 0x1f, RZ ;  /* 0x0000001f0d027819 */ /* 0x000fe200000006ff */
[----:B------:R-:W-:Y:S03]  /*d080*/  BSSY B3, `(.L_x_262) ;  /* 0x0000003000037945 */ /* 0x000fe60003800000 */
[----:B------:R-:W1:Y:S02]  /*d090*/  SYNCS.PHASECHK.TRANS64.TRYWAIT P0, [R3+URZ+0x34840], R2 ;  /* 0x03484002030075a7 */ /* 0x000e64000800017f */
[----:B-1----:R-:W-:Y:S05]  /*d0a0*/  @!P0 BRA `(.L_x_263) ;  /* 0x0000004400008947 */ /* 0x002fea0003800000 */
.L_x_368:
[----:B------:R-:W-:Y:S05]  /*d0b0*/  BSYNC B3 ;  /* 0x0000000000037941 */ /* 0x000fea0003800000 */
.L_x_262:
[----:B------:R-:W2:Y:S01]  /*d0c0*/  S2R R7, SR_TID.X ;  /* 0x0000000000077919 */ /* 0x000ea20000002100 */
[----:B------:R-:W-:Y:S01]  /*d0d0*/  BSSY B3, `(.L_x_264) ;  /* 0x000000b000037945 */ /* 0x000fe20003800000 */
[----:B--2---:R-:W-:-:S04]  /*d0e0*/  LOP3.LUT R7, R7, 0x7f, RZ, 0xc0, !PT ;  /* 0x0000007f07077812 */ /* 0x004fc800078ec0ff */
[----:B------:R-:W-:-:S13]  /*d0f0*/  ISETP.NE.AND P1, PT, R7, RZ, PT ;  /* 0x000000ff0700720c */ /* 0x000fda0003f25270 */
[----:B------:R-:W-:Y:S05]  /*d100*/  @P1 BRA `(.L_x_265) ;  /* 0x00000000001c1947 */ /* 0x000fea0003800000 */
[----:B------:R-:W2:Y:S01]  /*d110*/  S2R R7, SR_TID.X ;  /* 0x0000000000077919 */ /* 0x000ea20000002100 */
[----:B-1----:R-:W-:-:S04]  /*d120*/  IMAD.MOV.U32 R2, RZ, RZ, 0xc000 ;  /* 0x0000c000ff027424 */ /* 0x002fc800078e00ff */
[----:B------:R3:W-:Y:S01]  /*d130*/  SYNCS.ARRIVE.TRANS64 RZ, [R3+URZ+0x34830], R2 ;  /* 0x0348300203ff79a7 */ /* 0x0007e2000800003f */
[----:B--2---:R-:W-:-:S04]  /*d140*/  LOP3.LUT R7, R7, 0x1f, RZ, 0xc0, !PT ;  /* 0x0000001f07077812 */ /* 0x004fc800078ec0ff */
[----:B------:R-:W-:-:S13]  /*d150*/  ISETP.NE.AND P0, PT, R7, RZ, PT ;  /* 0x000000ff0700720c */ /* 0x000fda0003f05270 */
[----:B---3--:R-:W-:Y:S05]  /*d160*/  @!P0 BRA `(.L_x_265) ;  /* 0x0000000000048947 */ /* 0x008fea0003800000 */
[----:B------:R-:W-:Y:S01]  /*d170*/  BPT.TRAP 0x1 ;  /* 0x000000040000795c */ /* 0x000fe20000300000 */
.L_x_265:
[----:B------:R-:W-:Y:S05]  /*d180*/  BSYNC B3 ;  /* 0x0000000000037941 */ /* 0x000fea0003800000 */
.L_x_264:
[----:B-1----:R-:W2:Y:S01]  /*d190*/  LDL R2, [R1+0x18] ;  /* 0x0000180001027983 */ /* 0x002ea20000100800 */
[----:B------:R-:W-:Y:S01]  /*d1a0*/  IMAD.MOV.U32 R14, RZ, RZ, RZ ;  /* 0x000000ffff0e7224 */ /* 0x000fe200078e00ff */
[----:B------:R-:W-:Y:S01]  /*d1b0*/  UIADD3 UR4, UP0, UR38, 0x370, URZ ;  /* 0x0000037026047890 */ /* 0x000fe2000ff1e03f */
[----:B------:R-:W-:Y:S01]  /*d1c0*/  IMAD R8, R9, 0xc000, R18 ;  /* 0x0000c00009087824 */ /* 0x000fe200078e0212 */
[----:B------:R-:W-:Y:S01]  /*d1d0*/  PLOP3.LUT P0, PT, PT, PT, PT, 0x80, 0x0 ;  /* 0x000000000000781c */ /* 0x000fe20003f0f070 */
[----:B------:R-:W-:Y:S01]  /*d1e0*/  VIADD R3, R3, 0x34830 ;  /* 0x0003483003037836 */ /* 0x000fe20000000000 */
[----:B------:R-:W-:Y:S01]  /*d1f0*/  R2UR UR10, R14 ;  /* 0x000000000e0a72ca */ /* 0x000fe200000e0000 */
[----:B------:R-:W-:Y:S01]  /*d200*/  VIADD R7, R8, 0x1c400 ;  /* 0x0001c40008077836 */ /* 0x000fe20000000000 */
[----:B------:R-:W-:Y:S01]  /*d210*/  UIADD3.X UR5, URZ, UR39, URZ, UP0, !UPT ;  /* 0x000000273f057290 */ /* 0x000fe200087fe43f */
[----:B------:R-:W-:Y:S01]  /*d220*/  UMOV UR6, 0x0 ;  /* 0x0000000000067882 */ /* 0x000fe20000000000 */
[----:B------:R-:W-:Y:S01]  /*d230*/  UMOV UR7, 0x14f00000 ;  /* 0x14f0000000077882 */ /* 0x000fe20000000000 */
[----:B--2---:R-:W-:-:S10]  /*d240*/  IMAD R2, R0, 0x80, R2 ;  /* 0x0000008000027824 */ /* 0x004fd400078e0202 */
.L_x_266:
[----:B------:R-:W-:-:S13]  /*d250*/  @P0 ELECT P2, URZ, PT ;  /* 0x00000000003f082f */ /* 0x000fda0003840000 */
[----:B-----5:R-:W-:Y:S02]  /*d260*/  @P2 R2UR UR13, R5 ;  /* 0x00000000050d22ca */ /* 0x020fe400000e0000 */
[----:B------:R-:W-:Y:S02]  /*d270*/  @P2 R2UR UR12, R16 ;  /* 0x00000000100c22ca */ /* 0x000fe400000e0000 */
[----:B------:R-:W-:Y:S02]  /*d280*/  @P2 R2UR UR11, R2 ;  /* 0x00000000020b22ca */ /* 0x000fe400000e0000 */
[----:B------:R-:W-:Y:S02]  /*d290*/  @P2 R2UR UR9, R3 ;  /* 0x00000000030922ca */ /* 0x000fe400000e0000 */
[----:B------:R-:W-:Y:S02]  /*d2a0*/  @P2 R2UR UR8, R7 ;  /* 0x00000000070822ca */ /* 0x000fe400000e0000 */
[----:B------:R-:W-:-:S02]  /*d2b0*/  @P2 PLOP3.LUT P0, PT, P2, PT, PT, 0x8, 0x0 ;  /* 0x000000000000281c */ /* 0x000fc4000170e170 */
[----:B------:R-:W-:-:S09]  /*d2c0*/  PLOP3.LUT P2, PT, PT, PT, PT, 0x8, 0x0 ;  /* 0x000000000000781c */ /* 0x000fd20003f4e170 */
[----:B------:R1:W-:Y:S02]  /*d2d0*/  UTMALDG.4D [UR8], [UR4], desc[UR6] ;  /* 0x00000608040075b4 */ /* 0x0003e40008019000 */
[----:B-1----:R-:W-:Y:S05]  /*d2e0*/  @P0 BRA.U.ANY `(.L_x_266) ;  /* 0xfffffffd00d80947 */ /* 0x002fea000393ffff */
[----:B------:R-:W-:Y:S01]  /*d2f0*/  IMAD.MOV.U32 R15, RZ, RZ, 0x40 ;  /* 0x00000040ff0f7424 */ /* 0x000fe200078e00ff */
[----:B------:R-:W-:Y:S01]  /*d300*/  PLOP3.LUT P0, PT, PT, PT, PT, 0x80, 0x0 ;  /* 0x000000000000781c */ /* 0x000fe20003f0f070 */
[----:B------:R-:W-:Y:S01]  /*d310*/  VIADD R7, R8, 0x20400 ;  /* 0x0002040008077836 */ /* 0x000fe20000000000 */
[----:B------:R-:W-:Y:S01]  /*d320*/  UMOV UR6, 0x0 ;  /* 0x0000000000067882 */ /* 0x000fe20000000000 */
[----:B------:R-:W-:Y:S01]  /*d330*/  UMOV UR7, 0x14f00000 ;  /* 0x14f0000000077882 */ /* 0x000fe20000000000 */
[----:B------:R-:W-:-:S15]  /*d340*/  R2UR UR10, R15 ;  /* 0x000000000f0a72ca */ /* 0x000fde00000e0000 */
.L_x_267:
[----:B------:R-:W-:-:S13]  /*d350*/  @P0 ELECT P2, URZ, PT ;  /* 0x00000000003f082f */ /* 0x000fda0003840000 */
[----:B------:R-:W-:Y:S02]  /*d360*/  @P2 R2UR UR13, R5 ;  /* 0x00000000050d22ca */ /* 0x000fe400000e0000 */
        /* <DEDUP_REMOVED lines=8> */
[----:B------:R-:W-:Y:S01]  /*d3f0*/  PLOP3.LUT P0, PT, PT, PT, PT, 0x80, 0x0 ;  /* 0x000000000000781c */ /* 0x000fe20003f0f070 */
[----:B------:R-:W-:Y:S01]  /*d400*/  VIADD R8, R8, 0x24400 ;  /* 0x0002440008087836 */ /* 0x000fe20000000000 */
[----:B------:R-:W-:Y:S01]  /*d410*/  UMOV UR6, 0x0 ;  /* 0x0000000000067882 */ /* 0x000fe20000000000 */
[----:B------:R-:W-:Y:S01]  /*d420*/  UMOV UR7, 0x14f00000 ;  /* 0x14f0000000077882 */ /* 0x000fe20000000000 */
[----:B------:R-:W-:-:S09]  /*d430*/  UMOV UR10, 0x80 ;  /* 0x00000080000a7882 */ /* 0x000fd20000000000 */
.L_x_268:
        /* <DEDUP_REMOVED lines=10> */
[----:B------:R-:W2:Y:S01]  /*d4e0*/  LDL.LU R7, [R1+0x14] ;  /* 0x0000140001077983 */ /* 0x000ea20000300800 */
[----:B------:R-:W-:Y:S01]  /*d4f0*/  IMAD R3, R19, 0x8, R6 ;  /* 0x0000000813037824 */ /* 0x000fe200078e0206 */
[----:B------:R-:W-:Y:S01]  /*d500*/  BSSY B3, `(.L_x_269) ;  /* 0x0000004000037945 */ /* 0x000fe20003800000 */
[----:B--2---:R-:W-:-:S04]  /*d510*/  SHF.L.U32 R2, R7, 0x1f, RZ ;  /* 0x0000001f07027819 */ /* 0x004fc800000006ff */
[----:B------:R-:W1:Y:S02]  /*d520*/  SYNCS.PHASECHK.TRANS64.TRYWAIT P0, [R3+URZ+0x60], R2 ;  /* 0x00006002030075a7 */ /* 0x000e64000800017f */
[----:B-1----:R-:W-:Y:S05]  /*d530*/  @!P0 BRA `(.L_x_270) ;  /* 0x0000003c00f08947 */ /* 0x002fea0003800000 */
.L_x_369:
[----:B------:R-:W-:Y:S05]  /*d540*/  BSYNC B3 ;  /* 0x0000000000037941 */ /* 0x000fea0003800000 */
.L_x_269:
[----:B------:R-:W-:Y:S01]  /*d550*/  BSSY B3, `(.L_x_271) ;  /* 0x000000c000037945 */ /* 0x000fe20003800000 */
[----:B0-----:R-:W-:Y:S02]  /*d560*/  IMAD.MOV.U32 R10, RZ, RZ, 0x0 ;  /* 0x00000000ff0a7424 */ /* 0x001fe400078e00ff */
[----:B------:R-:W-:Y:S01]  /*d570*/  IMAD.MOV.U32 R11, RZ, RZ, 0x14f00000 ;  /* 0x14f00000ff0b7424 */ /* 0x000fe200078e00ff */
[----:B------:R-:W-:Y:S06]  /*d580*/  @P1 BRA `(.L_x_272) ;  /* 0x0000000000201947 */ /* 0x000fec0003800000 */
[----:B------:R-:W0:Y:S01]  /*d590*/  S2R R7, SR_TID.X ;  /* 0x0000000000077919 */ /* 0x000e220000002100 */
[----:B-1----:R-:W-:Y:S02]  /*d5a0*/  IMAD R2, R19, 0x8, R18 ;  /* 0x0000000813027824 */ /* 0x002fe400078e0212 */
[----:B------:R-:W-:-:S04]  /*d5b0*/  IMAD.MOV.U32 R3, RZ, RZ, 0x8000 ;  /* 0x00008000ff037424 */ /* 0x000fc800078e00ff */
[----:B------:R2:W-:Y:S01]  /*d5c0*/  SYNCS.ARRIVE.TRANS64 RZ, [R2+URZ+0x34850], R3 ;  /* 0x0348500302ff79a7 */ /* 0x0005e2000800003f */
[----:B0-----:R-:W-:-:S04]  /*d5d0*/  LOP3.LUT R7, R7, 0x1f, RZ, 0xc0, !PT ;  /* 0x0000001f07077812 */ /* 0x001fc800078ec0ff */
[----:B------:R-:W-:-:S13]  /*d5e0*/  ISETP.NE.AND P0, PT, R7, RZ, PT ;  /* 0x000000ff0700720c */ /* 0x000fda0003f05270 */
[----:B--2---:R-:W-:Y:S05]  /*d5f0*/  @!P0 BRA `(.L_x_272) ;  /* 0x0000000000048947 */ /* 0x004fea0003800000 */
[----:B------:R-:W-:Y:S01]  /*d600*/  BPT.TRAP 0x1 ;  /* 0x000000040000795c */ /* 0x000fe20000300000 */
.L_x_272:
[----:B------:R-:W-:Y:S05]  /*d610*/  BSYNC B3 ;  /* 0x0000000000037941 */ /* 0x000fea0003800000 */
.L_x_271:
[----:B------:R-:W2:Y:S04]  /*d620*/  LDL R7, [R1+0x18] ;  /* 0x0000180001077983 */ /* 0x000ea80000100800 */
[----:B-1----:R-:W2:Y:S01]  /*d630*/  LDL.LU R2, [R1+0x8] ;  /* 0x0000080001027983 */ /* 0x002ea20000300800 */
[----:B------:R-:W-:Y:S01]  /*d640*/  R2UR UR10, R14 ;  /* 0x000000000e0a72ca */ /* 0x000fe200000e0000 */
[C-C-:B------:R-:W-:Y:S01]  /*d650*/  IMAD R3, R19.reuse, 0x8, R18.reuse ;  /* 0x0000000813037824 */ /* 0x140fe200078e0212 */
[----:B------:R-:W-:Y:S01]  /*d660*/  R2UR UR6, R10 ;  /* 0x000000000a0672ca */ /* 0x000fe200000e0000 */
[----:B------:R-:W-:Y:S01]  /*d670*/  IMAD R8, R19, 0x8000, R18 ;  /* 0x0000800013087824 */ /* 0x000fe200078e0212 */
[----:B------:R-:W-:Y:S01]  /*d680*/  R2UR UR7, R11 ;  /* 0x000000000b0772ca */ /* 0x000fe200000e0000 */
[----:B------:R-:W-:Y:S01]  /*d690*/  UIADD3 UR4, UP0, UR38, 0x470, URZ ;  /* 0x0000047026047890 */ /* 0x000fe2000ff1e03f */
[----:B------:R-:W-:Y:S01]  /*d6a0*/  PLOP3.LUT P0, PT, PT, PT, PT, 0x80, 0x0 ;  /* 0x000000000000781c */ /* 0x000fe20003f0f070 */
[----:B------:R-:W-:-:S02]  /*d6b0*/  VIADD R3, R3, 0x34850 ;  /* 0x0003485003037836 */ /* 0x000fc40000000000 */
[----:B------:R-:W-:Y:S01]  /*d6c0*/  UIADD3.X UR5, URZ, UR39, URZ, UP0, !UPT ;  /* 0x000000273f057290 */ /* 0x000fe200087fe43f */
[----:B--2---:R-:W-:Y:S02]  /*d6d0*/  IMAD R2, R2, 0x80, R7 ;  /* 0x0000008002027824 */ /* 0x004fe400078e0207 */
[----:B------:R-:W-:-:S09]  /*d6e0*/  VIADD R7, R8, 0x400 ;  /* 0x0000040008077836 */ /* 0x000fd20000000000 */
.L_x_273:
        /* <DEDUP_REMOVED lines=9> */
[----:B0-----:R-:W-:Y:S05]  /*d780*/  @P0 BRA.U.ANY `(.L_x_273) ;  /* 0xfffffffd00d80947 */ /* 0x001fea000393ffff */
[----:B------:R-:W-:Y:S01]  /*d790*/  R2UR UR10, R15 ;  /* 0x000000000f0a72ca */ /* 0x000fe200000e0000 */
[----:B------:R-:W-:Y:S01]  /*d7a0*/  VIADD R8, R8, 0x4400 ;  /* 0x0000440008087836 */ /* 0x000fe20000000000 */
[----:B------:R-:W-:Y:S02]  /*d7b0*/  R2UR UR6, R10 ;  /* 0x000000000a0672ca */ /* 0x000fe400000e0000 */
[----:B------:R-:W-:Y:S02]  /*d7c0*/  R2UR UR7, R11 ;  /* 0x000000000b0772ca */ /* 0x000fe400000e0000 */
[----:B------:R-:W-:-:S13]  /*d7d0*/  PLOP3.LUT P0, PT, PT, PT, PT, 0x80, 0x0 ;  /* 0x000000000000781c */ /* 0x000fda0003f0f070 */
.L_x_274:
        /* <DEDUP_REMOVED lines=10> */
[----:B------:R0:W-:Y:S01]  /*d880*/  STL [R1+0x8], R0 ;  /* 0x0000080001007387 */ /* 0x0001e20000100800 */
[----:B------:R-:W-:-:S07]  /*d890*/  IMAD.MOV.U32 R17, RZ, RZ, R5 ;  /* 0x000000ffff117224 */ /* 0x000fce00078e0005 */
.L_x_260:
[----:B------:R-:W-:Y:S05]  /*d8a0*/  BSYNC B1 ;  /* 0x0000000000017941 */ /* 0x000fea0003800000 */
.L_x_259:
[----:B0-----:R-:W2:Y:S01]  /*d8b0*/  LDL.LU R0, [R1+0x38] ;  /* 0x0000380001007983 */ /* 0x001ea20000300800 */
[----:B------:R-:W-:-:S03]  /*d8c0*/  IMAD.MOV.U32 R19, RZ, RZ, R9 ;  /* 0x000000ffff137224 */ /* 0x000fc600078e0009 */
[----:B------:R0:W-:Y:S02]  /*d8d0*/  STL [R1+0x14], R13 ;  /* 0x0000140d01007387 */ /* 0x0001e40000100800 */
[----:B0-2---:R-:W-:-:S07]  /*d8e0*/  VIADD R0, R0, 0xfffffffd ;  /* 0xfffffffd00007836 */ /* 0x005fce0000000000 */
.L_x_258:
[----:B------:R-:W-:Y:S05]  /*d8f0*/  BSYNC B2 ;  /* 0x0000000000027941 */ /* 0x000fea0003800000 */
.L_x_257:
[----:B------:R-:W-:Y:S01]  /*d900*/  VIADD R12, R12, 0xfffffffe ;  /* 0xfffffffe0c0c7836 */ /* 0x000fe20000000000 */
[----:B------:R-:W-:-:S04]  /*d910*/  LOP3.LUT R4, RZ, R4, RZ, 0x33, !PT ;  /* 0x00000004ff047212 */ /* 0x000fc800078e33ff */
[----:B------:R-:W-:-:S13]  /*d920*/  ISETP.NE.AND P0, PT, R12, R4, PT ;  /* 0x000000040c00720c */ /* 0x000fda0003f05270 */
[----:B------:R-:W-:Y:S05]  /*d930*/  @!P0 BRA `(.L_x_256) ;  /* 0x0000001400448947 */ /* 0x000fea0003800000 */
[----:B------:R-:W-:-:S07]  /*d940*/  IMAD.MOV.U32 R9, RZ, RZ, R17 ;  /* 0x000000ffff097224 */ /* 0x000fce00078e0011 */
.L_x_307:
[----:B------:R-:W2:Y:S04]  /*d950*/  LDL R3, [R1+0x1c] ;  /* 0x00001c0001037983 */ /* 0x000ea80000100800 */
[----:B------:R-:W3:Y:S01]  /*d960*/  LDL R2, [R1+0x14] ;  /* 0x0000140001027983 */ /* 0x000ee20000100800 */
[----:B------:R-:W-:Y:S01]  /*d970*/  VIADD R4, R19, 0x1 ;  /* 0x0000000113047836 */ /* 0x000fe20000000000 */
[----:B------:R-:W-:Y:S05]  /*d980*/  YIELD ;  /* 0x0000000000007946 */ /* 0x000fea0003800000 */
[----:B------:R-:W-:Y:S01]  /*d990*/  ISETP.NE.AND P0, PT, R4, 0x2, PT ;  /* 0x000000020400780c */ /* 0x000fe20003f05270 */
[----:B------:R-:W-:Y:S03]  /*d9a0*/  BSSY B1, `(.L_x_275) ;  /* 0x00000a0000017945 */ /* 0x000fe60003800000 */
[----:B------:R-:W-:-:S02]  /*d9b0*/  SEL R5, RZ, 0x1, P0 ;  /* 0x00000001ff057807 */ /* 0x000fc40000000000 */
[----:B------:R-:W-:Y:S02]  /*d9c0*/  SEL R4, R4, RZ, P0 ;  /* 0x000000ff04047207 */ /* 0x000fe40000000000 */
[----:B--2---:R-:W-:Y:S02]  /*d9d0*/  LOP3.LUT P1, RZ, R3, 0x1, RZ, 0xc0, !PT ;  /* 0x0000000103ff7812 */ /* 0x004fe4000782c0ff */
[----:B---3--:R-:W-:-:S11]  /*d9e0*/  LOP3.LUT R5, R2, R5, RZ, 0x3c, !PT ;  /* 0x0000000502057212 */ /* 0x008fd600078e3cff */
[----:B01----:R-:W-:Y:S05]  /*d9f0*/  @!P1 BRA `(.L_x_276) ;  /* 0x0000000800689947 */ /* 0x003fea0003800000 */
        /* <DEDUP_REMOVED lines=13> */
[----:B------:R-:W-:-:S04]  /*dad0*/  @P0 SHF.R.U32.HI R2, RZ, R3, R7 ;  /* 0x00000003ff020219 */ /* 0x000fc80000011607 */
[--C-:B------:R-:W-:Y:S01]  /*dae0*/  SHF.R.S32.HI R3, RZ, 0x1f, R2.reuse ;  /* 0x0000001fff037819 */ /* 0x100fe20000011402 */
[----:B------:R-:W-:-:S04]  /*daf0*/  IMAD.MOV R7, RZ, RZ, -R2 ;  /* 0x000000ffff077224 */ /* 0x000fc800078e0a02 */
[----:B------:R-:W-:Y:S02]  /*db00*/  IMAD R7, R8, R7, R0 ;  /* 0x0000000708077224 */ /* 0x000fe400078e0200 */
[----:B--2---:R-:W-:-:S04]  /*db10*/  IMAD R8, R11, UR6, RZ ;  /* 0x000000060b087c24 */ /* 0x004fc8000f8e02ff */
[C---:B---3--:R-:W-:Y:S02]  /*db20*/  IMAD R8, R10.reuse, UR7, R8 ;  /* 0x000000070a087c24 */ /* 0x048fe4000f8e0208 */
[----:B------:R-:W-:-:S04]  /*db30*/  IMAD.WIDE.U32 R2, R10, UR6, R2 ;  /* 0x000000060a027c25 */ /* 0x000fc8000f8e0002 */
[----:B------:R-:W-:Y:S01]  /*db40*/  IMAD.IADD R3, R8, 0x1, R3 ;  /* 0x0000000108037824 */ /* 0x000fe200078e0203 */
[----:B------:R-:W-:-:S04]  /*db50*/  LEA R8, P0, R2, UR4, 0x2 ;  /* 0x0000000402087c11 */ /* 0x000fc8000f8010ff */
[----:B------:R-:W-:-:S06]  /*db60*/  LEA.HI.X R9, R2, UR5, R3, 0x2, P0 ;  /* 0x0000000502097c11 */ /* 0x000fcc00080f1403 */
[----:B------:R0:W5:Y:S03]  /*db70*/  LDG.E R9, desc[UR40][R8.64] ;  /* 0x0000002808097981 */ /* 0x000166000c1e1900 */
.L_x_277:
[----:B------:R-:W-:Y:S01]  /*db80*/  IMAD R3, R4, 0x8, R18 ;  /* 0x0000000804037824 */ /* 0x000fe200078e0212 */
[----:B------:R-:W-:Y:S01]  /*db90*/  SHF.L.U32 R2, R5, 0x1f, RZ ;  /* 0x0000001f05027819 */ /* 0x000fe200000006ff */
[----:B------:R-:W-:Y:S03]  /*dba0*/  BSSY B2, `(.L_x_278) ;  /* 0x0000003000027945 */ /* 0x000fe60003800000 */
[----:B------:R-:W1:Y:S02]  /*dbb0*/  SYNCS.PHASECHK.TRANS64.TRYWAIT P0, [R3+URZ+0x34840], R2 ;  /* 0x03484002030075a7 */ /* 0x000e64000800017f */
[----:B-1----:R-:W-:Y:S05]  /*dbc0*/  @!P0 BRA `(.L_x_279) ;  /* 0x0000003800608947 */ /* 0x002fea0003800000 */
.L_x_370:
[----:B------:R-:W-:Y:S05]  /*dbd0*/  BSYNC B2 ;  /* 0x0000000000027941 */ /* 0x000fea0003800000 */
.L_x_278:
[----:B0-----:R-:W0:Y:S01]  /*dbe0*/  S2R R8, SR_TID.X ;  /* 0x0000000000087919 */ /* 0x001e220000002100 */
[----:B------:R-:W-:Y:S01]  /*dbf0*/  BSSY B2, `(.L_x_280) ;  /* 0x000000b000027945 */ /* 0x000fe20003800000 */
[----:B0-----:R-:W-:-:S04]  /*dc00*/  LOP3.LUT R8, R8, 0x7f, RZ, 0xc0, !PT ;  /* 0x0000007f08087812 */ /* 0x001fc800078ec0ff */
[----:B------:R-:W-:-:S13]  /*dc10*/  ISETP.NE.AND P1, PT, R8, RZ, PT ;  /* 0x000000ff0800720c */ /* 0x000fda0003f25270 */
[----:B------:R-:W-:Y:S05]  /*dc20*/  @P1 BRA `(.L_x_281) ;  /* 0x00000000001c1947 */ /* 0x000fea0003800000 */
[----:B------:R-:W0:Y:S01]  /*dc30*/  S2R R8, SR_TID.X ;  /* 0x0000000000087919 */ /* 0x000e220000002100 */
[----:B-1----:R-:W-:-:S04]  /*dc40*/  IMAD.MOV.U32 R2, RZ, RZ, 0xc000 ;  /* 0x0000c000ff027424 */ /* 0x002fc800078e00ff */
[----:B------:R2:W-:Y:S01]  /*dc50*/  SYNCS.ARRIVE.TRANS64 RZ, [R3+URZ+0x34830], R2 ;  /* 0x0348300203ff79a7 */ /* 0x0005e2000800003f */
[----:B0-----:R-:W-:-:S04]  /*dc60*/  LOP3.LUT R8, R8, 0x1f, RZ, 0xc0, !PT ;  /* 0x0000001f08087812 */ /* 0x001fc800078ec0ff */
[----:B------:R-:W-:-:S13]  /*dc70*/  ISETP.NE.AND P0, PT, R8, RZ, PT ;  /* 0x000000ff0800720c */ /* 0x000fda0003f05270 */
[----:B--2---:R-:W-:Y:S05]  /*dc80*/  @!P0 BRA `(.L_x_281) ;  /* 0x0000000000048947 */ /* 0x004fea0003800000 */
[----:B------:R-:W-:Y:S01]  /*dc90*/  BPT.TRAP 0x1 ;  /* 0x000000040000795c */ /* 0x000fe20000300000 */
.L_x_281:
[----:B------:R-:W-:Y:S05]  /*dca0*/  BSYNC B2 ;  /* 0x0000000000027941 */ /* 0x000fea0003800000 */
.L_x_280:
        /* <DEDUP_REMOVED lines=12> */
.L_x_282:
        /* <DEDUP_REMOVED lines=10> */
[----:B------:R-:W-:Y:S01]  /*de10*/  IMAD.MOV.U32 R13, RZ, RZ, 0x40 ;  /* 0x00000040ff0d7424 */ /* 0x000fe200078e00ff */
[----:B------:R-:W-:Y:S01]  /*de20*/  PLOP3.LUT P0, PT, PT, PT, PT, 0x80, 0x0 ;  /* 0x000000000000781c */ /* 0x000fe20003f0f070 */
[----:B------:R-:W-:Y:S01]  /*de30*/  VIADD R10, R8, 0x20400 ;  /* 0x00020400080a7836 */ /* 0x000fe20000000000 */
[----:B------:R-:W-:Y:S01]  /*de40*/  UMOV UR6, 0x0 ;  /* 0x0000000000067882 */ /* 0x000fe20000000000 */
[----:B------:R-:W-:Y:S01]  /*de50*/  UMOV UR7, 0x14f00000 ;  /* 0x14f0000000077882 */ /* 0x000fe20000000000 */
[----:B------:R-:W-:-:S15]  /*de60*/  R2UR UR10, R13 ;  /* 0x000000000d0a72ca */ /* 0x000fde00000e0000 */
.L_x_283:
        /* <DEDUP_REMOVED lines=10> */
[----:B------:R-:W-:Y:S01]  /*df10*/  PLOP3.LUT P0, PT, PT, PT, PT, 0x80, 0x0 ;  /* 0x000000000000781c */ /* 0x000fe20003f0f070 */
[----:B------:R-:W-:Y:S01]  /*df20*/  VIADD R8, R8, 0x24400 ;  /* 0x0002440008087836 */ /* 0x000fe20000000000 */
[----:B------:R-:W-:Y:S01]  /*df30*/  UMOV UR6, 0x0 ;  /* 0x0000000000067882 */ /* 0x000fe20000000000 */
[----:B------:R-:W-:Y:S01]  /*df40*/  UMOV UR7, 0x14f00000 ;  /* 0x14f0000000077882 */ /* 0x000fe20000000000 */
[----:B------:R-:W-:-:S09]  /*df50*/  UMOV UR10, 0x80 ;  /* 0x00000080000a7882 */ /* 0x000fd20000000000 */
.L_x_284:
        /* <DEDUP_REMOVED lines=10> */
[----:B------:R-:W2:Y:S01]  /*e000*/  LDL.LU R10, [R1+0x14] ;  /* 0x00001400010a7983 */ /* 0x000ea20000300800 */
[----:B------:R-:W-:Y:S01]  /*e010*/  IMAD R2, R19, 0x8, R6 ;  /* 0x0000000813027824 */ /* 0x000fe200078e0206 */
[----:B------:R-:W-:Y:S01]  /*e020*/  BSSY B2, `(.L_x_285) ;  /* 0x0000004000027945 */ /* 0x000fe20003800000 */
[----:B--2---:R-:W-:-:S04]  /*e030*/  SHF.L.U32 R3, R10, 0x1f, RZ ;  /* 0x0000001f0a037819 */ /* 0x004fc800000006ff */
[----:B------:R-:W0:Y:S02]  /*e040*/  SYNCS.PHASECHK.TRANS64.TRYWAIT P0, [R2+URZ+0x60], R3 ;  /* 0x00006003020075a7 */ /* 0x000e24000800017f */
[----:B0-----:R-:W-:Y:S05]  /*e050*/  @!P0 BRA `(.L_x_286) ;  /* 0x0000003400508947 */ /* 0x001fea0003800000 */
.L_x_371:
[----:B------:R-:W-:Y:S05]  /*e060*/  BSYNC B2 ;  /* 0x0000000000027941 */ /* 0x000fea0003800000 */
.L_x_285:
[----:B------:R-:W-:Y:S01]  /*e070*/  BSSY B2, `(.L_x_287) ;  /* 0x000000b000027945 */ /* 0x000fe20003800000 */
[----:B------:R-:W-:Y:S02]  /*e080*/  IMAD.MOV.U32 R10, RZ, RZ, 0x0 ;  /* 0x00000000ff0a7424 */ /* 0x000fe400078e00ff */
[----:B------:R-:W-:Y:S01]  /*e090*/  IMAD.MOV.U32 R11, RZ, RZ, 0x14f00000 ;  /* 0x14f00000ff0b7424 */ /* 0x000fe200078e00ff */
[----:B------:R-:W-:Y:S06]  /*e0a0*/  @P1 BRA `(.L_x_288) ;  /* 0x00000000001c1947 */ /* 0x000fec0003800000 */
[----:B------:R-:W1:Y:S01]  /*e0b0*/  S2R R8, SR_TID.X ;  /* 0x0000000000087919 */ /* 0x000e620000002100 */
[----:B0-----:R-:W-:-:S04]  /*e0c0*/  IMAD.MOV.U32 R3, RZ, RZ, 0x8000 ;  /* 0x00008000ff037424 */ /* 0x001fc800078e00ff */
[----:B------:R2:W-:Y:S01]  /*e0d0*/  SYNCS.ARRIVE.TRANS64 RZ, [R2+URZ+0x50], R3 ;  /* 0x0000500302ff79a7 */ /* 0x0005e2000800003f */
[----:B-1----:R-:W-:-:S04]  /*e0e0*/  LOP3.LUT R8, R8, 0x1f, RZ, 0xc0, !PT ;  /* 0x0000001f08087812 */ /* 0x002fc800078ec0ff */
[----:B------:R-:W-:-:S13]  /*e0f0*/  ISETP.NE.AND P0, PT, R8, RZ, PT ;  /* 0x000000ff0800720c */ /* 0x000fda0003f05270 */
[----:B--2---:R-:W-:Y:S05]  /*e100*/  @!P0 BRA `(.L_x_288) ;  /* 0x0000000000048947 */ /* 0x004fea0003800000 */
[----:B------:R-:W-:Y:S01]  /*e110*/  BPT.TRAP 0x1 ;  /* 0x000000040000795c */ /* 0x000fe20000300000 */
.L_x_288:
[----:B------:R-:W-:Y:S05]  /*e120*/  BSYNC B2 ;  /* 0x0000000000027941 */ /* 0x000fea0003800000 */
.L_x_287:
[----:B------:R-:W2:Y:S04]  /*e130*/  LDL R8, [R1+0x18] ;  /* 0x0000180001087983 */ /* 0x000ea80000100800 */
[----:B0-----:R-:W2:Y:S01]  /*e140*/  LDL.LU R3, [R1+0x8] ;  /* 0x0000080001037983 */ /* 0x001ea20000300800 */
[----:B------:R-:W-:Y:S01]  /*e150*/  R2UR UR10, R12 ;  /* 0x000000000c0a72ca */ /* 0x000fe200000e0000 */
[----:B------:R-:W-:Y:S01]  /*e160*/  IMAD R19, R19, 0x8000, R18 ;  /* 0x0000800013137824 */ /* 0x000fe200078e0212 */
[----:B------:R-:W-:Y:S01]  /*e170*/  R2UR UR6, R10 ;  /* 0x000000000a0672ca */ /* 0x000fe200000e0000 */
[----:B------:R-:W-:Y:S01]  /*e180*/  UIADD3 UR4, UP0, UR38, 0x470, URZ ;  /* 0x0000047026047890 */ /* 0x000fe2000ff1e03f */
[----:B------:R-:W-:Y:S01]  /*e190*/  R2UR UR7, R11 ;  /* 0x000000000b0772ca */ /* 0x000fe200000e0000 */
[----:B------:R-:W-:Y:S01]  /*e1a0*/  VIADD R2, R2, 0x50 ;  /* 0x0000005002027836 */ /* 0x000fe20000000000 */
[----:B------:R-:W-:Y:S01]  /*e1b0*/  PLOP3.LUT P0, PT, PT, PT, PT, 0x80, 0x0 ;  /* 0x000000000000781c */ /* 0x000fe20003f0f070 */
[----:B------:R-:W-:Y:S01]  /*e1c0*/  UIADD3.X UR5, URZ, UR39, URZ, UP0, !UPT ;  /* 0x000000273f057290 */ /* 0x000fe200087fe43f */
[----:B--2---:R-:W-:-:S02]  /*e1d0*/  IMAD R3, R3, 0x80, R8 ;  /* 0x0000008003037824 */ /* 0x004fc400078e0208 */
[----:B------:R-:W-:-:S09]  /*e1e0*/  VIADD R8, R19, 0x400 ;  /* 0x0000040013087836 */ /* 0x000fd20000000000 */
.L_x_289:
        /* <DEDUP_REMOVED lines=15> */
.L_x_290:
        /* <DEDUP_REMOVED lines=12> */
.L_x_276:
[----:B------:R-:W-:Y:S05]  /*e3a0*/  BSYNC B1 ;  /* 0x0000000000017941 */ /* 0x000fea0003800000 */
.L_x_275:
[----:B------:R-:W2:Y:S01]  /*e3b0*/  LDL R2, [R1+0x1c] ;  /* 0x00001c0001027983 */ /* 0x000ea20000100800 */
[----:B------:R-:W-:Y:S01]  /*e3c0*/  VIADD R19, R4, 0x1 ;  /* 0x0000000104137836 */ /* 0x000fe20000000000 */
[----:B------:R-:W-:Y:S01]  /*e3d0*/  BSSY B1, `(.L_x_291) ;  /* 0x00000a3000017945 */ /* 0x000fe20003800000 */
[----:B0-----:R-:W-:-:S03]  /*e3e0*/  VIADD R7, R0, 0xffffffff ;  /* 0xffffffff00077836 */ /* 0x001fc60000000000 */
[----:B------:R-:W-:-:S04]  /*e3f0*/  ISETP.NE.AND P0, PT, R19, 0x2, PT ;  /* 0x000000021300780c */ /* 0x000fc80003f05270 */
[----:B------:R-:W-:Y:S02]  /*e400*/  SEL R19, R19, RZ, P0 ;  /* 0x000000ff13137207 */ /* 0x000fe40000000000 */
[----:B--2---:R-:W-:Y:S02]  /*e410*/  LOP3.LUT P1, RZ, R2, 0x1, RZ, 0xc0, !PT ;  /* 0x0000000102ff7812 */ /* 0x004fe4000782c0ff */
[----:B------:R-:W-:-:S04]  /*e420*/  SEL R2, RZ, 0x1, P0 ;  /* 0x00000001ff027807 */ /* 0x000fc80000000000 */
[----:B------:R-:W-:-:S05]  /*e430*/  LOP3.LUT R12, R5, R2, RZ, 0x3c, !PT ;  /* 0x00000002050c7212 */ /* 0x000fca00078e3cff */
[----:B------:R0:W-:Y:S02]  /*e440*/  STL [R1+0x14], R12 ;  /* 0x0000140c01007387 */ /* 0x0001e40000100800 */
[----:B------:R-:W-:Y:S05]  /*e450*/  @!P1 BRA `(.L_x_292) ;  /* 0x0000000800689947 */ /* 0x000fea0003800000 */
[----:B------:R-:W-:Y:S01]  /*e460*/  ULDC.64 UR4, c[0x0][0x418] ;  /* 0x0001060000047ab9 */ /* 0x000fe20000000a00 */
[----:B------:R-:W-:Y:S01]  /*e470*/  IMAD.MOV.U32 R8, RZ, RZ, R7 ;  /* 0x000000ffff087224 */ /* 0x000fe200078e0007 */
[----:B------:R-:W-:-:S04]  /*e480*/  ISETP.NE.U32.AND P0, PT, RZ, UR4, PT ;  /* 0x00000004ff007c0c */ /* 0x000fc8000bf05070 */
[----:B------:R-:W-:-:S13]  /*e490*/  ISETP.NE.AND.EX P0, PT, RZ, UR5, PT, P0 ;  /* 0x00000005ff007c0c */ /* 0x000fda000bf05300 */
[----:B------:R-:W-:Y:S05]  /*e4a0*/  @!P0 BRA `(.L_x_293) ;  /* 0x00000000004c8947 */ /* 0x000fea0003800000 */
[----:B------:R-:W2:Y:S01]  /*e4b0*/  LDL R11, [R1+0x20] ;  /* 0x00002000010b7983 */ /* 0x000ea20000100800 */
[----:B------:R-:W1:Y:S01]  /*e4c0*/  LDC R9, c[0x0][0x43c] ;  /* 0x00010f00ff097b82 */ /* 0x000e620000000800 */
[----:B------:R-:W-:Y:S02]  /*e4d0*/  ULDC.64 UR6, c[0x0][0x428] ;  /* 0x00010a0000067ab9 */ /* 0x000fe40000000a00 */
[----:B------:R-:W3:Y:S01]  /*e4e0*/  LDL R10, [R1+0x10] ;  /* 0x00001000010a7983 */ /* 0x000ee20000100800 */
[----:B-1----:R-:W-:-:S13]  /*e4f0*/  ISETP.NE.AND P0, PT, R9, 0x1, PT ;  /* 0x000000010900780c */ /* 0x002fda0003f05270 */
[----:B------:R-:W1:Y:S02]  /*e500*/  @P0 LDC.64 R2, c[0x0][0x440] ;  /* 0x00011000ff020b82 */ /* 0x000e640000000a00 */
[----:B-1----:R-:W-:-:S04]  /*e510*/  @P0 IMAD.HI.U32 R8, R7, R2, RZ ;  /* 0x0000000207080227 */ /* 0x002fc800078e00ff */
        /* <DEDUP_REMOVED lines=10> */
[----:B------:R-:W-:-:S05]  /*e5c0*/  LEA.HI.X R11, R2, UR5, R3, 0x2, P0 ;  /* 0x00000005020b7c11 */ /* 0x000fca00080f1403 */
[----:B------:R1:W5:Y:S04]  /*e5d0*/  LDG.E R9, desc[UR40][R10.64] ;  /* 0x000000280a097981 */ /* 0x000368000c1e1900 */
.L_x_293:
[----:B------:R-:W-:Y:S01]  /*e5e0*/  IMAD R2, R19, 0x8, R18 ;  /* 0x0000000813027824 */ /* 0x000fe200078e0212 */
[----:B------:R-:W-:Y:S01]  /*e5f0*/  SHF.L.U32 R3, R12, 0x1f, RZ ;  /* 0x0000001f0c037819 */ /* 0x000fe200000006ff */
[----:B------:R-:W-:Y:S03]  /*e600*/  BSSY B2, `(.L_x_294) ;  /* 0x0000003000027945 */ /* 0x000fe60003800000 */
[----:B------:R-:W2:Y:S02]  /*e610*/  SYNCS.PHASECHK.TRANS64.TRYWAIT P0, [R2+URZ+0x34840], R3 ;  /* 0x03484003020075a7 */ /* 0x000ea4000800017f */
[----:B--2---:R-:W-:Y:S05]  /*e620*/  @!P0 BRA `(.L_x_295) ;  /* 0x0000002c00f08947 */ /* 0x004fea0003800000 */
.L_x_372:
[----:B------:R-:W-:Y:S05]  /*e630*/  BSYNC B2 ;  /* 0x0000000000027941 */ /* 0x000fea0003800000 */
.L_x_294:
[----:B-1----:R-:W1:Y:S01]  /*e640*/  S2R R10, SR_TID.X ;  /* 0x00000000000a7919 */ /* 0x002e620000002100 */
[----:B------:R-:W-:Y:S01]  /*e650*/  BSSY B2, `(.L_x_296) ;  /* 0x000000b000027945 */ /* 0x000fe20003800000 */
[----:B-1----:R-:W-:-:S04]  /*e660*/  LOP3.LUT R10, R10, 0x7f, RZ, 0xc0, !PT ;  /* 0x0000007f0a0a7812 */ /* 0x002fc800078ec0ff */
[----:B------:R-:W-:-:S13]  /*e670*/  ISETP.NE.AND P1, PT, R10, RZ, PT ;  /* 0x000000ff0a00720c */ /* 0x000fda0003f25270 */
[----:B------:R-:W-:Y:S05]  /*e680*/  @P1 BRA `(.L_x_297) ;  /* 0x00000000001c1947 */ /* 0x000fea0003800000 */
[----:B------:R-:W1:Y:S01]  /*e690*/  S2R R10, SR_TID.X ;  /* 0x00000000000a7919 */ /* 0x000e620000002100 */
[----:B--2---:R-:W-:-:S04]  /*e6a0*/  IMAD.MOV.U32 R3, RZ, RZ, 0xc000 ;  /* 0x0000c000ff037424 */ /* 0x004fc800078e00ff */
[----:B------:R3:W-:Y:S01]  /*e6b0*/  SYNCS.ARRIVE.TRANS64 RZ, [R2+URZ+0x34830], R3 ;  /* 0x0348300302ff79a7 */ /* 0x0007e2000800003f */
[----:B-1----:R-:W-:-:S04]  /*e6c0*/  LOP3.LUT R10, R10, 0x1f, RZ, 0xc0, !PT ;  /* 0x0000001f0a0a7812 */ /* 0x002fc800078ec0ff */
[----:B------:R-:W-:-:S13]  /*e6d0*/  ISETP.NE.AND P0, PT, R10, RZ, PT ;  /* 0x000000ff0a00720c */ /* 0x000fda0003f05270 */
[----:B---3--:R-:W-:Y:S05]  /*e6e0*/  @!P0 BRA `(.L_x_297) ;  /* 0x0000000000048947 */ /* 0x008fea0003800000 */
[----:B------:R-:W-:Y:S01]  /*e6f0*/  BPT.TRAP 0x1 ;  /* 0x000000040000795c */ /* 0x000fe20000300000 */
.L_x_297:
[----:B------:R-:W-:Y:S05]  /*e700*/  BSYNC B2 ;  /* 0x0000000000027941 */ /* 0x000fea0003800000 */
.L_x_296:
[----:B--2---:R-:W2:Y:S01]  /*e710*/  LDL R2, [R1+0x18] ;  /* 0x0000180001027983 */ /* 0x004ea20000100800 */
[----:B0-----:R-:W-:Y:S01]  /*e720*/  IMAD.MOV.U32 R12, RZ, RZ, RZ ;  /* 0x000000ffff0c7224 */ /* 0x001fe200078e00ff */
[----:B------:R-:W-:Y:S01]  /*e730*/  UIADD3 UR4, UP0, UR38, 0x370, URZ ;  /* 0x0000037026047890 */ /* 0x000fe2000ff1e03f */
[C---:B------:R-:W-:Y:S01]  /*e740*/  IMAD R3, R19.reuse, 0x8, R6 ;  /* 0x0000000813037824 */ /* 0x040fe200078e0206 */
[----:B------:R-:W-:Y:S01]  /*e750*/  PLOP3.LUT P0, PT, PT, PT, PT, 0x80, 0x0 ;  /* 0x000000000000781c */ /* 0x000fe20003f0f070 */
[----:B------:R-:W-:Y:S01]  /*e760*/  IMAD R10, R19, 0xc000, R18 ;  /* 0x0000c000130a7824 */ /* 0x000fe200078e0212 */
[----:B------:R-:W-:Y:S01]  /*e770*/  R2UR UR10, R12 ;  /* 0x000000000c0a72ca */ /* 0x000fe200000e0000 */
[----:B------:R-:W-:Y:S01]  /*e780*/  VIADD R3, R3, 0x30 ;  /* 0x0000003003037836 */ /* 0x000fe20000000000 */
[----:B------:R-:W-:Y:S01]  /*e790*/  UIADD3.X UR5, URZ, UR39, URZ, UP0, !UPT ;  /* 0x000000273f057290 */ /* 0x000fe200087fe43f */
[----:B------:R-:W-:Y:S01]  /*e7a0*/  VIADD R11, R10, 0x1c400 ;  /* 0x0001c4000a0b7836 */ /* 0x000fe20000000000 */
[----:B------:R-:W-:Y:S01]  /*e7b0*/  UMOV UR6, 0x0 ;  /* 0x0000000000067882 */ /* 0x000fe20000000000 */
[----:B------:R-:W-:Y:S01]  /*e7c0*/  UMOV UR7, 0x14f00000 ;  /* 0x14f0000000077882 */ /* 0x000fe20000000000 */
[----:B--2---:R-:W-:-:S09]  /*e7d0*/  IMAD R2, R8, 0x80, R2 ;  /* 0x0000008008027824 */ /* 0x004fd200078e0202 */
.L_x_298:
        /* <DEDUP_REMOVED lines=16> */
.L_x_299:
        /* <DEDUP_REMOVED lines=15> */
.L_x_300:
        /* <DEDUP_REMOVED lines=10> */
[----:B------:R-:W-:Y:S01]  /*ea70*/  SHF.L.U32 R5, R5, 0x1f, RZ ;  /* 0x0000001f05057819 */ /* 0x000fe200000006ff */
[----:B------:R-:W-:Y:S01]  /*ea80*/  IMAD R2, R4, 0x8, R6 ;  /* 0x0000000804027824 */ /* 0x000fe200078e0206 */
[----:B------:R-:W-:Y:S03]  /*ea90*/  BSSY B2, `(.L_x_301) ;  /* 0x0000003000027945 */ /* 0x000fe60003800000 */
[----:B------:R-:W0:Y:S02]  /*eaa0*/  SYNCS.PHASECHK.TRANS64.TRYWAIT P0, [R2+URZ+0x60], R5 ;  /* 0x00006005020075a7 */ /* 0x000e24000800017f */
[----:B0-----:R-:W-:Y:S05]  /*eab0*/  @!P0 BRA `(.L_x_302) ;  /* 0x0000002800e08947 */ /* 0x001fea0003800000 */
.L_x_373:
[----:B------:R-:W-:Y:S05]  /*eac0*/  BSYNC B2 ;  /* 0x0000000000027941 */ /* 0x000fea0003800000 */
.L_x_301:
[----:B------:R-:W-:Y:S01]  /*ead0*/  BSSY B2, `(.L_x_303) ;  /* 0x000000b000027945 */ /* 0x000fe20003800000 */
[----:B------:R-:W-:Y:S02]  /*eae0*/  IMAD.MOV.U32 R10, RZ, RZ, 0x0 ;  /* 0x00000000ff0a7424 */ /* 0x000fe400078e00ff */
[----:B------:R-:W-:Y:S01]  /*eaf0*/  IMAD.MOV.U32 R11, RZ, RZ, 0x14f00000 ;  /* 0x14f00000ff0b7424 */ /* 0x000fe200078e00ff */
[----:B------:R-:W-:Y:S06]  /*eb00*/  @P1 BRA `(.L_x_304) ;  /* 0x00000000001c1947 */ /* 0x000fec0003800000 */
[----:B------:R-:W1:Y:S02]  /*eb10*/  S2R R3, SR_TID.X ;  /* 0x0000000000037919 */ /* 0x000e640000002100 */
[----:B-1----:R-:W-:Y:S01]  /*eb20*/  LOP3.LUT R14, R3, 0x1f, RZ, 0xc0, !PT ;  /* 0x0000001f030e7812 */ /* 0x002fe200078ec0ff */
[----:B------:R-:W-:-:S03]  /*eb30*/  IMAD.MOV.U32 R3, RZ, RZ, 0x8000 ;  /* 0x00008000ff037424 */ /* 0x000fc600078e00ff */
[----:B------:R-:W-:Y:S01]  /*eb40*/  ISETP.NE.AND P0, PT, R14, RZ, PT ;  /* 0x000000ff0e00720c */ /* 0x000fe20003f05270 */
[----:B------:R1:W-:-:S12]  /*eb50*/  SYNCS.ARRIVE.TRANS64 RZ, [R2+URZ+0x50], R3 ;  /* 0x0000500302ff79a7 */ /* 0x0003d8000800003f */
[----:B-1----:R-:W-:Y:S05]  /*eb60*/  @!P0 BRA `(.L_x_304) ;  /* 0x0000000000048947 */ /* 0x002fea0003800000 */
[----:B------:R-:W-:Y:S01]  /*eb70*/  BPT.TRAP 0x1 ;  /* 0x000000040000795c */ /* 0x000fe20000300000 */
.L_x_304:
[----:B------:R-:W-:Y:S05]  /*eb80*/  BSYNC B2 ;  /* 0x0000000000027941 */ /* 0x000fea0003800000 */
.L_x_303:
[----:B0-----:R-:W2:Y:S04]  /*eb90*/  LDL R5, [R1+0x18] ;  /* 0x0000180001057983 */ /* 0x001ea80000100800 */
[----:B------:R-:W2:Y:S01]  /*eba0*/  LDL.LU R3, [R1+0x8] ;  /* 0x0000080001037983 */ /* 0x000ea20000300800 */
        /* <DEDUP_REMOVED lines=10> */
.L_x_305:
        /* <DEDUP_REMOVED lines=15> */
.L_x_306:
        /* <DEDUP_REMOVED lines=12> */
.L_x_292:
[----:B------:R-:W-:Y:S05]  /*ee00*/  BSYNC B1 ;  /* 0x0000000000017941 */ /* 0x000fea0003800000 */
.L_x_291:
[----:B------:R-:W2:Y:S01]  /*ee10*/  LDL R2, [R1+0x28] ;  /* 0x0000280001027983 */ /* 0x000ea20000100800 */
[----:B------:R-:W-:Y:S01]  /*ee20*/  VIADD R0, R0, 0xfffffffe ;  /* 0xfffffffe00007836 */ /* 0x000fe20000000000 */
[----:B--2---:R-:W-:-:S13]  /*ee30*/  ISETP.GT.AND P0, PT, R7, R2, PT ;  /* 0x000000020700720c */ /* 0x004fda0003f04270 */
[----:B------:R-:W-:Y:S05]  /*ee40*/  @P0 BRA `(.L_x_307) ;  /* 0xffffffe800c00947 */ /* 0x000fea000383ffff */
.L_x_256:
[----:B------:R-:W-:Y:S05]  /*ee50*/  BSYNC B0 ;  /* 0x0000000000007941 */ /* 0x000fea0003800000 */
.L_x_255:
[----:B------:R-:W3:Y:S01]  /*ee60*/  S2R R2, SR_TID.X ;  /* 0x0000000000027919 */ /* 0x000ee20000002100 */
[----:B------:R-:W-:Y:S01]  /*ee70*/  BSSY B0, `(.L_x_308) ;  /* 0x0000011000007945 */ /* 0x000fe20003800000 */
[----:B---3--:R-:W-:-:S04]  /*ee80*/  LOP3.LUT R3, R2, 0x7f, RZ, 0xc0, !PT ;  /* 0x0000007f02037812 */ /* 0x008fc800078ec0ff */
[----:B------:R-:W-:-:S13]  /*ee90*/  ISETP.NE.AND P0, PT, R3, RZ, PT ;  /* 0x000000ff0300720c */ /* 0x000fda0003f05270 */
[----:B------:R-:W-:Y:S05]  /*eea0*/  @P0 BRA `(.L_x_309) ;  /* 0x0000000000340947 */ /* 0x000fea0003800000 */
[----:B------:R-:W3:Y:S01]  /*eeb0*/  S2R R2, SR_LANEID ;  /* 0x0000000000027919 */ /* 0x000ee20000000000 */
[----:B------:R-:W-:Y:S01]  /*eec0*/  VOTEU.ANY UR4, UPT, PT ;  /* 0x0000000000047886 */ /* 0x000fe200038e0100 */
[----:B--2---:R-:W2:Y:S01]  /*eed0*/  LDC.64 R4, c[0x0][0xc60] ;  /* 0x00031800ff047b82 */ /* 0x004ea20000000a00 */
[----:B------:R-:W3:Y:S02]  /*eee0*/  FLO.U32 R0, UR4 ;  /* 0x0000000400007d00 */ /* 0x000ee400080e0000 */
[----:B---3--:R-:W-:-:S06]  /*eef0*/  ISETP.EQ.U32.AND P0, PT, R0, R2, PT ;  /* 0x000000020000720c */ /* 0x008fcc0003f02070 */
[----:B------:R-:W2:Y:S07]  /*ef00*/  POPC R2, UR4 ;  /* 0x0000000400027d09 */ /* 0x000eae0008000000 */
[----:B--2---:R-:W2:Y:S04]  /*ef10*/  @P0 ATOMG.E.ADD.STRONG.GPU PT, R2, desc[UR40][R4.64], R2 ;  /* 0x00000002040209a8 */ /* 0x004ea800081ee1e8 */
[----:B--2---:R2:W3:Y:S02]  /*ef20*/  SHFL.IDX PT, R2, R2, R0, 0x1f ;  /* 0x00001f0002027589 */ /* 0x0044e400000e0000 */
[----:B--2---:R-:W2:Y:S02]  /*ef30*/  S2R R0, SR_LTMASK ;  /* 0x0000000000007919 */ /* 0x004ea40000003900 */
[----:B--2---:R-:W-:-:S06]  /*ef40*/  LOP3.LUT R0, R0, UR4, RZ, 0xc0, !PT ;  /* 0x0000000400007c12 */ /* 0x004fcc000f8ec0ff */
[----:B------:R-:W3:Y:S02]  /*ef50*/  POPC R0, R0 ;  /* 0x0000000000007309 */ /* 0x000ee40000000000 */
[----:B---3--:R-:W-:-:S05]  /*ef60*/  IADD3 R0, R2, UR36, R0 ;  /* 0x0000002402007c10 */ /* 0x008fca000fffe000 */
[----:B------:R3:W-:Y:S02]  /*ef70*/  STL [R1], R0 ;  /* 0x0000000001007387 */ /* 0x0007e40000100800 */
.L_x_309:
[----:B------:R-:W-:Y:S05]  /*ef80*/  BSYNC B0 ;  /* 0x0000000000007941 */ /* 0x000fea0003800000 */
.L_x_308:
[----:B---3--:R-:W3:Y:S01]  /*ef90*/  LDL R0, [R1+0x1c] ;  /* 0x00001c0001007983 */ /* 0x008ee20000100800 */
[----:B------:R-:W-:Y:S01]  /*efa0*/  BSSY B0, `(.L_x_310) ;  /* 0x000003a000007945 */ /* 0x000fe20003800000 */
[----:B---3--:R-:W-:-:S13]  /*efb0*/  LOP3.LUT P0, RZ, R0, 0x1, RZ, 0xc0, !PT ;  /* 0x0000000100ff7812 */ /* 0x008fda000780c0ff */
[----:B------:R-:W-:Y:S05]  /*efc0*/  @!P0 BRA `(.L_x_311) ;  /* 0x0000000000dc8947 */ /* 0x000fea0003800000 */
[----:B------:R-:W3:Y:S01]  /*efd0*/  LDL R2, [R1+0x14] ;  /* 0x0000140001027983 */ /* 0x000ee20000100800 */
[----:B------:R-:W-:Y:S01]  /*efe0*/  IMAD R0, R19, 0x8, R18 ;  /* 0x0000000813007824 */ /* 0x000fe200078e0212 */
[----:B------:R-:W-:Y:S01]  /*eff0*/  BSSY B1, `(.L_x_312) ;  /* 0x0000005000017945 */ /* 0x000fe20003800000 */
[----:B------:R-:W-:Y:S02]  /*f000*/  ISETP.NE.AND P1, PT, R3, RZ, PT ;  /* 0x000000ff0300720c */ /* 0x000fe40003f25270 */
[----:B---3--:R-:W-:-:S04]  /*f010*/  SHF.L.U32 R2, R2, 0x1f, RZ ;  /* 0x0000001f02027819 */ /* 0x008fc800000006ff */
[----:B------:R-:W3:Y:S02]  /*f020*/  SYNCS.PHASECHK.TRANS64.TRYWAIT P0, [R0+URZ+0x34860], R2 ;  /* 0x03486002000075a7 */ /* 0x000ee4000800017f */
[----:B---3--:R-:W-:Y:S05]  /*f030*/  @!P0 BRA `(.L_x_313) ;  /* 0x0000002400948947 */ /* 0x008fea0003800000 */
.L_x_374:
[----:B------:R-:W-:Y:S05]  /*f040*/  BSYNC B1 ;  /* 0x0000000000017941 */ /* 0x000fea0003800000 */
.L_x_312:
[----:B------:R-:W-:Y:S04]  /*f050*/  BSSY B1, `(.L_x_314) ;  /* 0x0000009000017945 */ /* 0x000fe80003800000 */
[----:B------:R-:W-:Y:S05]  /*f060*/  @P1 BRA `(.L_x_315) ;  /* 0x00000000001c1947 */ /* 0x000fea0003800000 */
[----:B------:R-:W4:Y:S01]  /*f070*/  S2R R3, SR_TID.X ;  /* 0x0000000000037919 */ /* 0x000f220000002100 */
[----:B---3--:R-:W-:-:S04]  /*f080*/  IMAD.MOV.U32 R2, RZ, RZ, 0x8000 ;  /* 0x00008000ff027424 */ /* 0x008fc800078e00ff */
[----:B------:R3:W-:Y:S01]  /*f090*/  SYNCS.ARRIVE.TRANS64 RZ, [R0+URZ+0x34850], R2 ;  /* 0x0348500200ff79a7 */ /* 0x0007e2000800003f */
[----:B----4-:R-:W-:-:S04]  /*f0a0*/  LOP3.LUT R3, R3, 0x1f, RZ, 0xc0, !PT ;  /* 0x0000001f03037812 */ /* 0x010fc800078ec0ff */
[----:B------:R-:W-:-:S13]  /*f0b0*/  ISETP.NE.AND P0, PT, R3, RZ, PT ;  /* 0x000000ff0300720c */ /* 0x000fda0003f05270 */
[----:B---3--:R-:W-:Y:S05]  /*f0c0*/  @!P0 BRA `(.L_x_315) ;  /* 0x0000000000048947 */ /* 0x008fea0003800000 */
[----:B------:R-:W-:Y:S01]  /*f0d0*/  BPT.TRAP 0x1 ;  /* 0x000000040000795c */ /* 0x000fe20000300000 */
.L_x_315:
[----:B------:R-:W-:Y:S05]  /*f0e0*/  BSYNC B1 ;  /* 0x0000000000017941 */ /* 0x000fea0003800000 */
.L_x_314:
[----:B------:R-:W4:Y:S04]  /*f0f0*/  LDL.LU R3, [R1+0x18] ;  /* 0x0000180001037983 */ /* 0x000f280000300800 */
[----:B---3--:R-:W4:Y:S01]  /*f100*/  LDL.LU R2, [R1+0x8] ;  /* 0x0000080001027983 */ /* 0x008f220000300800 */
[----:B------:R-:W-:Y:S01]  /*f110*/  UIADD3 UR4, UP0, UR38, 0x470, URZ ;  /* 0x0000047026047890 */ /* 0x000fe2000ff1e03f */
[----:B------:R-:W-:Y:S01]  /*f120*/  PLOP3.LUT P0, PT, PT, PT, PT, 0x80, 0x0 ;  /* 0x000000000000781c */ /* 0x000fe20003f0f070 */
[----:B------:R-:W-:Y:S01]  /*f130*/  VIADD R0, R0, 0x34850 ;  /* 0x0003485000007836 */ /* 0x000fe20000000000 */
[----:B------:R-:W-:Y:S01]  /*f140*/  UMOV UR6, 0x0 ;  /* 0x0000000000067882 */ /* 0x000fe20000000000 */
[----:B------:R-:W-:Y:S01]  /*f150*/  UIADD3.X UR5, URZ, UR39, URZ, UP0, !UPT ;  /* 0x000000273f057290 */ /* 0x000fe200087fe43f */
[----:B------:R-:W-:Y:S01]  /*f160*/  UMOV UR7, 0x14f00000 ;  /* 0x14f0000000077882 */ /* 0x000fe20000000000 */
[----:B------:R-:W-:Y:S01]  /*f170*/  UMOV UR10, URZ ;  /* 0x0000003f000a7c82 */ /* 0x000fe20008000000 */
[----:B----4-:R-:W-:-:S02]  /*f180*/  IMAD R3, R2, 0x80, R3 ;  /* 0x0000008002037824 */ /* 0x010fc400078e0203 */
[----:B------:R-:W-:-:S04]  /*f190*/  IMAD R2, R19, 0x8000, R18 ;  /* 0x0000800013027824 */ /* 0x000fc800078e0212 */
[----:B------:R-:W-:-:S07]  /*f1a0*/  VIADD R4, R2, 0x400 ;  /* 0x0000040002047836 */ /* 0x000fce0000000000 */
.L_x_316:
        /* <DEDUP_REMOVED lines=9> */
[----:B---3--:R-:W-:Y:S05]  /*f240*/  @P0 BRA.U.ANY `(.L_x_316) ;  /* 0xfffffffd00d80947 */ /* 0x008fea000393ffff */
[----:B------:R-:W-:Y:S01]  /*f250*/  PLOP3.LUT P0, PT, PT, PT, PT, 0x80, 0x0 ;  /* 0x000000000000781c */ /* 0x000fe20003f0f070 */
[----:B------:R-:W-:Y:S01]  /*f260*/  VIADD R2, R2, 0x4400 ;  /* 0x0000440002027836 */ /* 0x000fe20000000000 */
[----:B------:R-:W-:Y:S01]  /*f270*/  UMOV UR6, 0x0 ;  /* 0x0000000000067882 */ /* 0x000fe20000000000 */
[----:B------:R-:W-:Y:S01]  /*f280*/  UMOV UR7, 0x14f00000 ;  /* 0x14f0000000077882 */ /* 0x000fe20000000000 */
[----:B------:R-:W-:-:S09]  /*f290*/  UMOV UR10, 0x40 ;  /* 0x00000040000a7882 */ /* 0x000fd20000000000 */
.L_x_317:
        /* <DEDUP_REMOVED lines=10> */
.L_x_311:
[----:B------:R-:W-:Y:S05]  /*f340*/  BSYNC B0 ;  /* 0x0000000000007941 */ /* 0x000fea0003800000 */
.L_x_310:
[----:B------:R-:W3:Y:S01]  /*f350*/  LDL.LU R4, [R1+0x14] ;  /* 0x0000140001047983 */ /* 0x000ee20000300800 */
[----:B------:R-:W-:-:S05]  /*f360*/  VIADD R19, R19, 0x1 ;  /* 0x0000000113137836 */ /* 0x000fca0000000000 */
[----:B------:R-:W-:-:S04]  /*f370*/  ISETP.NE.AND P0, PT, R19, 0x2, PT ;  /* 0x000000021300780c */ /* 0x000fc80003f05270 */
[----:B------:R-:W-:Y:S02]  /*f380*/  SEL R0, RZ, 0x1, P0 ;  /* 0x00000001ff007807 */ /* 0x000fe40000000000 */
[----:B------:R-:W-:Y:S02]  /*f390*/  SEL R19, R19, RZ, P0 ;  /* 0x000000ff13137207 */ /* 0x000fe40000000000 */
[----:B---3--:R-:W-:-:S05]  /*f3a0*/  LOP3.LUT R4, R4, R0, RZ, 0x3c, !PT ;  /* 0x0000000004047212 */ /* 0x008fca00078e3cff */
[----:B------:R3:W-:Y:S02]  /*f3b0*/  STL [R1+0x14], R4 ;  /* 0x0000140401007387 */ /* 0x0007e40000100800 */
.L_x_235:
[----:B------:R-:W-:Y:S05]  /*f3c0*/  BSYNC B7 ;  /* 0x0000000000077941 */ /* 0x000fea0003800000 */
.L_x_233:
[----:B----4-:R-:W4:Y:S02]  /*f3d0*/  LDL R0, [R1+0x1c] ;  /* 0x00001c0001007983 */ /* 0x010f240000100800 */
[----:B----4-:R-:W-:-:S13]  /*f3e0*/  LOP3.LUT P0, RZ, R0, 0x2, RZ, 0xc0, !PT ;  /* 0x0000000200ff7812 */ /* 0x010fda000780c0ff */
[----:B------:R-:W-:Y:S05]  /*f3f0*/  @!P0 BRA `(.L_x_318) ;  /* 0x00000000002c8947 */ /* 0x000fea0003800000 */
[----:B------:R-:W-:Y:S05]  /*f400*/  WARPSYNC.ALL ;  /* 0x0000000000007948 */ /* 0x000fea0003800000 */
[----:B------:R-:W4:Y:S08]  /*f410*/  S2UR UR5, SR_CgaCtaId ;  /* 0x00000000000579c3 */ /* 0x000f300000008800 */
[----:B------:R-:W-:Y:S06]  /*f420*/  BAR.SYNC.DEFER_BLOCKING 0x5, 0x180 ;  /* 0x0146000000007b1d */ /* 0x000fec0000010000 */
[----:B------:R-:W-:-:S02]  /*f430*/  UMOV UR4, 0x400 ;  /* 0x0000040000047882 */ /* 0x000fc40000000000 */
[----:B----4-:R-:W-:-:S06]  /*f440*/  ULEA UR4, UR5, UR4, 0x18 ;  /* 0x0000000405047291 */ /* 0x010fcc000f8ec03f */
[----:B------:R-:W-:-:S05]  /*f450*/  IMAD.U32 R18, RZ, RZ, UR4 ;  /* 0x00000004ff127e24 */ /* 0x000fca000f8e00ff */
[----:B--23--:R-:W2:Y:S04]  /*f460*/  LDS.128 R4, [R18+0x348d0] ;  /* 0x0348d00012047984 */ /* 0x00cea80000000c00 */
[----:B--2---:R2:W-:Y:S04]  /*f470*/  STL.64 [R1], R4 ;  /* 0x0000000401007387 */ /* 0x0045e80000100a00 */
[----:B------:R2:W-:Y:S01]  /*f480*/  STL.64 [R1+0x8], R6 ;  /* 0x0000080601007387 */ /* 0x0005e20000100a00 */
[----:B------:R-:W-:Y:S06]  /*f490*/  BAR.ARV 0x4, 0x180 ;  /* 0x0106000000007b1d */ /* 0x000fec0000002000 */
[----:B------:R-:W-:Y:S05]  /*f4a0*/  BRA `(.L_x_319) ;  /* 0x0000000c001c7947 */ /* 0x000fea0003800000 */
.L_x_318:
[----:B------:R-:W4:Y:S01]  /*f4b0*/  S2R R0, SR_TID.X ;  /* 0x0000000000007919 */ /* 0x000f220000002100 */
[----:B------:R-:W-:Y:S01]  /*f4c0*/  UMOV UR4, 0xffffffff ;  /* 0xffffffff00047882 */ /* 0x000fe20000000000 */
[----:B----4-:R-:W-:-:S04]  /*f4d0*/  LOP3.LUT R16, R0, 0x1f, RZ, 0xc0, !PT ;  /* 0x0000001f00107812 */ /* 0x010fc800078ec0ff */
[----:B------:R-:W-:Y:S01]  /*f4e0*/  ISETP.NE.AND P0, PT, R16, 0x1f, PT ;  /* 0x0000001f1000780c */ /* 0x000fe20003f05270 */
[----:B------:R-:W-:-:S12]  /*f4f0*/  BRA.DIV UR4, `(.L_x_320) ;  /* 0x0000002204787947 */ /* 0x000fd8000b800000 */
[----:B------:R-:W1:Y:S01]  /*f500*/  LDL.LU R3, [R1] ;  /* 0x0000000001037983 */ /* 0x000e620000300800 */
[----:B------:R-:W-:-:S03]  /*f510*/  ULDC UR4, c[0x0][0xc3c] ;  /* 0x00030f0000047ab9 */ /* 0x000fc60000000800 */
[----:B---3--:R-:W3:Y:S01]  /*f520*/  LDL R4, [R1+0xc] ;  /* 0x00000c0001047983 */ /* 0x008ee20000100800 */
[----:B-1----:R-:W-:Y:S02]  /*f530*/  IMAD.MOV.U32 R10, RZ, RZ, R3 ;  /* 0x000000ffff0a7224 */ /* 0x002fe400078e0003 */
[----:B---3--:R-:W-:-:S05]  /*f540*/  IMAD.IADD R0, R4, 0x1, R16 ;  /* 0x0000000104007824 */ /* 0x008fca00078e0210 */
[----:B------:R-:W-:-:S13]  /*f550*/  ISETP.GE.OR P1, PT, R0, UR4, !P0 ;  /* 0x0000000400007c0c */ /* 0x000fda000c726670 */
[----:B------:R-:W1:Y:S08]  /*f560*/  @!P1 LDC.64 R2, c[0x0][0xc80] ;  /* 0x00032000ff029b82 */ /* 0x000e700000000a00 */
[----:B--2---:R-:W2:Y:S01]  /*f570*/  @!P1 LDC.64 R4, c[0x0][0xc78] ;  /* 0x00031e00ff049b82 */ /* 0x004ea20000000a00 */
[----:B-1----:R-:W-:-:S05]  /*f580*/  @!P1 IMAD.WIDE R2, R0, 0x4, R2 ;  /* 0x0000000400029825 */ /* 0x002fca00078e0202 */
[----:B------:R2:W3:Y:S02]  /*f590*/  @!P1 LDG.E R6, desc[UR40][R2.64] ;  /* 0x0000002802069981 */ /* 0x0004e4000c1e1900 */
[----:B--2---:R-:W-:-:S06]  /*f5a0*/  @!P1 IMAD.WIDE R2, R0, 0x4, R4 ;  /* 0x0000000400029825 */ /* 0x004fcc00078e0204 */
[----:B------:R-:W2:Y:S01]  /*f5b0*/  @!P1 LDG.E R2, desc[UR40][R2.64] ;  /* 0x0000002802029981 */ /* 0x000ea2000c1e1900 */
[----:B------:R-:W-:Y:S01]  /*f5c0*/  IMAD.MOV.U32 R5, RZ, RZ, RZ ;  /* 0x000000ffff057224 */ /* 0x000fe200078e00ff */
[C---:B------:R-:W-:Y:S02]  /*f5d0*/  ISETP.GE.U32.AND P2, PT, R16.reuse, 0x2, PT ;  /* 0x000000021000780c */ /* 0x040fe40003f46070 */
[C---:B------:R-:W-:Y:S01]  /*f5e0*/  ISETP.GE.U32.AND P3, PT, R16.reuse, 0x4, PT ;  /* 0x000000041000780c */ /* 0x040fe20003f66070 */
[----:B------:R-:W-:Y:S01]  /*f5f0*/  SHFL.IDX PT, R0, R10, RZ, 0x1f ;  /* 0x00001fff0a007589 */ /* 0x000fe200000e0000 */
[C---:B------:R-:W-:Y:S02]  /*f600*/  ISETP.GE.U32.AND P4, PT, R16.reuse, 0x8, PT ;  /* 0x000000081000780c */ /* 0x040fe40003f86070 */
[----:B------:R-:W-:Y:S01]  /*f610*/  ISETP.GE.U32.AND P5, PT, R16, 0x10, PT ;  /* 0x000000101000780c */ /* 0x000fe20003fa6070 */
[----:B------:R-:W-:Y:S01]  /*f620*/  SHFL.IDX PT, R8, R10, 0x1, 0x1f ;  /* 0x00201f000a087f89 */ /* 0x000fe200000e0000 */
[----:B---3--:R-:W-:Y:S01]  /*f630*/  @!P1 IMAD.MOV.U32 R5, RZ, RZ, R6 ;  /* 0x000000ffff059224 */ /* 0x008fe200078e0006 */
[----:B------:R-:W-:-:S02]  /*f640*/  CS2R R6, SRZ ;  /* 0x0000000000067805 */ /* 0x000fc4000001ff00 */
[----:B--2---:R-:W-:Y:S01]  /*f650*/  @!P1 IMAD.MOV.U32 R7, RZ, RZ, R2 ;  /* 0x000000ffff079224 */ /* 0x004fe200078e0002 */
[----:B------:R-:W-:-:S03]  /*f660*/  ISETP.NE.AND P1, PT, R16, RZ, PT ;  /* 0x000000ff1000720c */ /* 0x000fc60003f25270 */
[----:B------:R-:W-:-:S05]  /*f670*/  IMAD R2, R7, R5, RZ ;  /* 0x0000000507027224 */ /* 0x000fca00078e02ff */
[----:B------:R-:W1:Y:S02]  /*f680*/  SHFL.UP PT, R3, R2, 0x1, RZ ;  /* 0x0420000002037989 */ /* 0x000e6400000e00ff */
[----:B-1----:R-:W-:-:S05]  /*f690*/  SEL R9, R3, RZ, P1 ;  /* 0x000000ff03097207 */ /* 0x002fca0000800000 */
[----:B------:R-:W-:-:S05]  /*f6a0*/  IMAD.IADD R2, R2, 0x1, R9 ;  /* 0x0000000102027824 */ /* 0x000fca00078e0209 */
        /* <DEDUP_REMOVED lines=12> */
[----:B------:R1:W2:Y:S02]  /*f770*/  SHFL.IDX PT, R9, R2, 0x1f, 0x1f ;  /* 0x03e01f0002097f89 */ /* 0x0002a400000e0000 */
.L_x_384:
[----:B------:R-:W-:Y:S02]  /*f780*/  ULDC UR4, c[0x0][0xc38] ;  /* 0x00030e0000047ab9 */ /* 0x000fe40000000800 */
[----:B------:R-:W-:-:S04]  /*f790*/  IMAD.U32 R3, RZ, RZ, UR4 ;  /* 0x00000004ff037e24 */ /* 0x000fc8000f8e00ff */
[----:B--2---:R-:W-:-:S04]  /*f7a0*/  IMAD R9, R9, R3, RZ ;  /* 0x0000000309097224 */ /* 0x004fc800078e02ff */
[----:B------:R-:W-:-:S05]  /*f7b0*/  IMAD.IADD R4, R8, 0x1, R9 ;  /* 0x0000000108047824 */ /* 0x000fca00078e0209 */
[----:B------:R-:W-:-:S13]  /*f7c0*/  ISETP.GT.AND P6, PT, R4, R0, PT ;  /* 0x000000000400720c */ /* 0x000fda0003fc4270 */
[----:B------:R-:W-:Y:S05]  /*f7d0*/  @P6 BRA `(.L_x_321) ;  /* 0x0000000000ac6947 */ /* 0x000fea0003800000 */
.L_x_324:
[----:B------:R-:W2:Y:S01]  /*f7e0*/  LDL.LU R3, [R1+0xc] ;  /* 0x00000c0001037983 */ /* 0x000ea20000300800 */
[----:B-1----:R-:W1:Y:S01]  /*f7f0*/  LDC R2, c[0x0][0xc3c] ;  /* 0x00030f00ff027b82 */ /* 0x002e620000000800 */
[----:B--2---:R-:W-:-:S05]  /*f800*/  VIADD R3, R3, 0x1f ;  /* 0x0000001f03037836 */ /* 0x004fca0000000000 */
[----:B-1----:R-:W-:-:S13]  /*f810*/  ISETP.GE.AND P6, PT, R3, R2, PT ;  /* 0x000000020300720c */ /* 0x002fda0003fc6270 */
[----:B------:R-:W-:Y:S05]  /*f820*/  @P6 BRA `(.L_x_322) ;  /* 0x0000000400d46947 */ /* 0x000fea0003800000 */
[----:B------:R-:W1:Y:S01]  /*f830*/  S2R R5, SR_TID.X ;  /* 0x0000000000057919 */ /* 0x000e620000002100 */
[----:B------:R2:W-:Y:S01]  /*f840*/  STL [R1+0xc], R3 ;  /* 0x00000c0301007387 */ /* 0x0005e20000100800 */
[----:B-1----:R-:W-:-:S05]  /*f850*/  LOP3.LUT R5, R5, 0x1f, RZ, 0xc0, !PT ;  /* 0x0000001f05057812 */ /* 0x002fca00078ec0ff */
[----:B------:R-:W-:Y:S02]  /*f860*/  IMAD.IADD R7, R3, 0x1, R5 ;  /* 0x0000000103077824 */ /* 0x000fe400078e0205 */
[----:B------:R-:W-:-:S03]  /*f870*/  IMAD.MOV.U32 R5, RZ, RZ, RZ ;  /* 0x000000ffff057224 */ /* 0x000fc600078e00ff */
[----:B------:R-:W-:-:S13]  /*f880*/  ISETP.GE.OR P6, PT, R7, R2, !P0 ;  /* 0x000000020700720c */ /* 0x000fda00047c6670 */
[----:B--2---:R-:W1:Y:S02]  /*f890*/  @!P6 LDC.64 R2, c[0x0][0xc80] ;  /* 0x00032000ff02eb82 */ /* 0x004e640000000a00 */
[----:B-1----:R-:W-:-:S05]  /*f8a0*/  @!P6 IMAD.WIDE R2, R7, 0x4, R2 ;  /* 0x000000040702e825 */ /* 0x002fca00078e0202 */
[----:B------:R1:W2:Y:S02]  /*f8b0*/  @!P6 LDG.E R5, desc[UR40][R2.64] ;  /* 0x000000280205e981 */ /* 0x0002a4000c1e1900 */
[----:B-1----:R-:W1:Y:S02]  /*f8c0*/  @!P6 LDC.64 R2, c[0x0][0xc78] ;  /* 0x00031e00ff02eb82 */ /* 0x002e640000000a00 */
[----:B-1----:R-:W-:-:S04]  /*f8d0*/  @!P6 IMAD.WIDE R2, R7, 0x4, R2 ;  /* 0x000000040702e825 */ /* 0x002fc800078e0202 */
[----:B------:R-:W-:-:S06]  /*f8e0*/  IMAD.MOV.U32 R7, RZ, RZ, RZ ;  /* 0x000000ffff077224 */ /* 0x000fcc00078e00ff */
[----:B------:R-:W2:Y:S01]  /*f8f0*/  @!P6 LDG.E R7, desc[UR40][R2.64] ;  /* 0x000000280207e981 */ /* 0x000ea2000c1e1900 */
[----:B------:R-:W-:Y:S01]  /*f900*/  UMOV UR4, 0xffffffff ;  /* 0xffffffff00047882 */ /* 0x000fe20000000000 */
[----:B--2---:R-:W-:Y:S02]  /*f910*/  IMAD R2, R7, R5, RZ ;  /* 0x0000000507027224 */ /* 0x004fe400078e02ff */
[----:B------:R-:W-:Y:S05]  /*f920*/  BRA.DIV UR4, `(.L_x_323) ;  /* 0x0000002204c87947 */ /* 0x000fea000b800000 */
        /* <DEDUP_REMOVED lines=16> */
.L_x_392:
[----:B------:R-:W-:Y:S02]  /*fa30*/  ULDC UR4, c[0x0][0xc38] ;  /* 0x00030e0000047ab9 */ /* 0x000fe40000000800 */
[----:B------:R-:W-:-:S04]  /*fa40*/  IMAD.U32 R3, RZ, RZ, UR4 ;  /* 0x00000004ff037e24 */ /* 0x000fc8000f8e00ff */
[----:B--2---:R-:W-:-:S04]  /*fa50*/  IMAD R9, R9, R3, RZ ;  /* 0x0000000309097224 */ /* 0x004fc800078e02ff */
[----:B------:R-:W-:-:S05]  /*fa60*/  IMAD.IADD R4, R9, 0x1, R4 ;  /* 0x0000000109047824 */ /* 0x000fca00078e0204 */
[----:B------:R-:W-:-:S13]  /*fa70*/  ISETP.GT.AND P6, PT, R4, R0, PT ;  /* 0x000000000400720c */ /* 0x000fda0003fc4270 */
[----:B------:R-:W-:Y:S05]  /*fa80*/  @!P6 BRA `(.L_x_324) ;  /* 0xfffffffc0054e947 */ /* 0x000fea000383ffff */
.L_x_321:
[----:B------:R-:W-:Y:S01]  /*fa90*/  IMAD.IADD R9, R4, 0x1, -R9 ;  /* 0x0000000104097824 */ /* 0x000fe200078e0a09 */
[----:B------:R-:W-:-:S03]  /*faa0*/  UMOV UR4, 0xffffffff ;  /* 0xffffffff00047882 */ /* 0x000fc60000000000 */
[----:B------:R-:W-:-:S05]  /*fab0*/  IMAD R4, R2, R3, R9 ;  /* 0x0000000302047224 */ /* 0x000fca00078e0209 */
[----:B------:R-:W-:Y:S01]  /*fac0*/  ISETP.GT.AND P6, PT, R4, R0, PT ;  /* 0x000000000400720c */ /* 0x000fe20003fc4270 */
[----:B------:R-:W-:-:S12]  /*fad0*/  BRA.DIV UR4, `(.L_x_325) ;  /* 0x0000002604347947 */ /* 0x000fd8000b800000 */
[----:B------:R-:W-:-:S04]  /*fae0*/  VOTE.ANY R8, PT, !P6 ;  /* 0x0000000000087806 */ /* 0x000fc800070e0100 */
[----:B------:R-:W2:Y:S02]  /*faf0*/  POPC R4, R8 ;  /* 0x0000000800047309 */ /* 0x000ea40000000000 */
[----:B--2---:R2:W3:Y:S04]  /*fb00*/  SHFL.IDX PT, R5, R5, R4, 0x1f ;  /* 0x00001f0405057589 */ /* 0x0044e800000e0000 */
[----:B------:R2:W4:Y:S02]  /*fb10*/  SHFL.IDX PT, R7, R7, R4, 0x1f ;  /* 0x00001f0407077589 */ /* 0x00052400000e0000 */
.L_x_397:
[----:B------:R-:W-:-:S13]  /*fb20*/  ISETP.NE.AND P0, PT, R8, RZ, PT ;  /* 0x000000ff0800720c */ /* 0x000fda0003f05270 */
[----:B------:R-:W-:Y:S05]  /*fb30*/  @!P0 BRA `(.L_x_326) ;  /* 0x0000000000148947 */ /* 0x000fea0003800000 */
[----:B------:R-:W-:Y:S01]  /*fb40*/  UMOV UR4, 0xffffffff ;  /* 0xffffffff00047882 */ /* 0x000fe20000000000 */
[----:B0-----:R-:W-:Y:S02]  /*fb50*/  VIADD R12, R4, 0xffffffff ;  /* 0xffffffff040c7836 */ /* 0x001fe40000000000 */
[----:B------:R-:W-:Y:S05]  /*fb60*/  BRA.DIV UR4, `(.L_x_327) ;  /* 0x00000026046c7947 */ /* 0x000fea000b800000 */
[----:B-1----:R0:W1:Y:S02]  /*fb70*/  SHFL.IDX PT, R2, R2, R12, 0x1f ;  /* 0x00001f0c02027589 */ /* 0x00206400000e0000 */
.L_x_400:
[----:B-1----:R-:W-:-:S07]  /*fb80*/  IMAD.MOV.U32 R6, RZ, RZ, R2 ;  /* 0x000000ffff067224 */ /* 0x002fce00078e0002 */
.L_x_326:
[----:B------:R-:W5:Y:S01]  /*fb90*/  LDL.LU R10, [R1+0xc] ;  /* 0x00000c00010a7983 */ /* 0x000f620000300800 */
[----:B------:R-:W-:Y:S01]  /*fba0*/  IMAD R9, R6, R3, R9 ;  /* 0x0000000306097224 */ /* 0x000fe200078e0209 */
[----:B---3--:R-:W-:-:S03]  /*fbb0*/  IABS R6, R5 ;  /* 0x0000000500067213 */ /* 0x008fc60000000000 */
[----:B------:R-:W-:Y:S01]  /*fbc0*/  IMAD.IADD R0, R0, 0x1, -R9 ;  /* 0x0000000100007824 */ /* 0x000fe200078e0a09 */
[----:B-1----:R-:W1:Y:S01]  /*fbd0*/  I2F.RP R2, R6 ;  /* 0x0000000600027306 */ /* 0x002e620000209400 */
[----:B------:R3:W-:Y:S02]  /*fbe0*/  STL [R1], R9 ;  /* 0x0000000901007387 */ /* 0x0007e40000100800 */
[----:B---3--:R-:W-:-:S05]  /*fbf0*/  IABS R9, R5 ;  /* 0x0000000500097213 */ /* 0x008fca0000000000 */
[----:B-1----:R-:W1:Y:S01]  /*fc00*/  MUFU.RCP R2, R2 ;  /* 0x0000000200027308 */ /* 0x002e620000001000 */
[----:B------:R-:W-:Y:S02]  /*fc10*/  IMAD.MOV R9, RZ, RZ, -R9 ;  /* 0x000000ffff097224 */ /* 0x000fe400078e0a09 */
[----:B-1----:R-:W-:-:S05]  /*fc20*/  VIADD R2, R2, 0xffffffe ;  /* 0x0ffffffe02027836 */ /* 0x002fca0000000000 */
[----:B------:R-:W1:Y:S02]  /*fc30*/  F2I.FTZ.U32.TRUNC.NTZ R3, R2 ;  /* 0x0000000200037305 */ /* 0x000e64000021f000 */
[----:B-1----:R-:W-:-:S04]  /*fc40*/  IMAD.MOV R2, RZ, RZ, -R3 ;  /* 0x000000ffff027224 */ /* 0x002fc800078e0a03 */
[----:B------:R-:W-:Y:S02]  /*fc50*/  IMAD R8, R2, R6, RZ ;  /* 0x0000000602087224 */ /* 0x000fe400078e02ff */
[----:B------:R-:W-:-:S04]  /*fc60*/  IMAD.MOV.U32 R2, RZ, RZ, RZ ;  /* 0x000000ffff027224 */ /* 0x000fc800078e00ff */
[----:B------:R-:W-:Y:S01]  /*fc70*/  IMAD.HI.U32 R2, R3, R8, R2 ;  /* 0x0000000803027227 */ /* 0x000fe200078e0002 */
[----:B------:R-:W-:-:S05]  /*fc80*/  IABS R3, R0 ;  /* 0x0000000000037213 */ /* 0x000fca0000000000 */
[----:B------:R-:W-:-:S04]  /*fc90*/  IMAD.HI.U32 R8, R2, R3, RZ ;  /* 0x0000000302087227 */ /* 0x000fc800078e00ff */
[----:B------:R-:W-:-:S05]  /*fca0*/  IMAD R3, R8, R9, R3 ;  /* 0x0000000908037224 */ /* 0x000fca00078e0203 */
[----:B------:R-:W-:-:S13]  /*fcb0*/  ISETP.GT.U32.AND P1, PT, R6, R3, PT ;  /* 0x000000030600720c */ /* 0x000fda0003f24070 */
[----:B------:R-:W-:Y:S02]  /*fcc0*/  @!P1 IMAD.IADD R3, R3, 0x1, -R6 ;  /* 0x0000000103039824 */ /* 0x000fe400078e0a06 */
[----:B------:R-:W-:Y:S01]  /*fcd0*/  @!P1 VIADD R8, R8, 0x1 ;  /* 0x0000000108089836 */ /* 0x000fe20000000000 */
[----:B------:R-:W-:Y:S02]  /*fce0*/  ISETP.NE.AND P1, PT, R5, RZ, PT ;  /* 0x000000ff0500720c */ /* 0x000fe40003f25270 */
[----:B------:R-:W-:Y:S02]  /*fcf0*/  ISETP.GE.U32.AND P0, PT, R3, R6, PT ;  /* 0x000000060300720c */ /* 0x000fe40003f06070 */
[----:B----4-:R-:W-:-:S04]  /*fd00*/  IABS R6, R7 ;  /* 0x0000000700067213 */ /* 0x010fc80000000000 */
[----:B------:R-:W1:Y:S07]  /*fd10*/  I2F.RP R2, R6 ;  /* 0x0000000600027306 */ /* 0x000e6e0000209400 */
[----:B------:R-:W-:Y:S01]  /*fd20*/  @P0 VIADD R8, R8, 0x1 ;  /* 0x0000000108080836 */ /* 0x000fe20000000000 */
[----:B-1----:R-:W1:Y:S02]  /*fd30*/  MUFU.RCP R2, R2 ;  /* 0x0000000200027308 */ /* 0x002e640000001000 */
[----:B-1----:R-:W-:-:S06]  /*fd40*/  VIADD R2, R2, 0xffffffe ;  /* 0x0ffffffe02027836 */ /* 0x002fcc0000000000 */
[----:B------:R-:W1:Y:S02]  /*fd50*/  F2I.FTZ.U32.TRUNC.NTZ R3, R2 ;  /* 0x0000000200037305 */ /* 0x000e64000021f000 */
[----:B-1----:R-:W-:-:S04]  /*fd60*/  IMAD.MOV R2, RZ, RZ, -R3 ;  /* 0x000000ffff027224 */ /* 0x002fc800078e0a03 */
[----:B------:R-:W-:Y:S02]  /*fd70*/  IMAD R9, R2, R6, RZ ;  /* 0x0000000602097224 */ /* 0x000fe400078e02ff */
[----:B------:R-:W-:-:S04]  /*fd80*/  IMAD.MOV.U32 R2, RZ, RZ, RZ ;  /* 0x000000ffff027224 */ /* 0x000fc800078e00ff */
[----:B------:R-:W-:Y:S01]  /*fd90*/  IMAD.HI.U32 R2, R3, R9, R2 ;  /* 0x0000000903027227 */ /* 0x000fe200078e0002 */
[----:B------:R-:W-:Y:S02]  /*fda0*/  LOP3.LUT R3, R0, R5, RZ, 0x3c, !PT ;  /* 0x0000000500037212 */ /* 0x000fe400078e3cff */
[----:B------:R-:W-:Y:S02]  /*fdb0*/  IABS R9, R7 ;  /* 0x0000000700097213 */ /* 0x000fe40000000000 */
[----:B------:R-:W-:-:S03]  /*fdc0*/  ISETP.GE.AND P2, PT, R3, RZ, PT ;  /* 0x000000ff0300720c */ /* 0x000fc60003f46270 */
[----:B------:R-:W-:-:S10]  /*fdd0*/  IMAD.MOV R9, RZ, RZ, -R9 ;  /* 0x000000ffff097224 */ /* 0x000fd400078e0a09 */
[----:B------:R-:W-:Y:S01]  /*fde0*/  @!P2 IMAD.MOV R8, RZ, RZ, -R8 ;  /* 0x000000ffff08a224 */ /* 0x000fe200078e0a08 */
[----:B------:R-:W-:-:S04]  /*fdf0*/  @!P1 LOP3.LUT R8, RZ, R5, RZ, 0x33, !PT ;  /* 0x00000005ff089212 */ /* 0x000fc800078e33ff */
[-C--:B------:R-:W-:Y:S01]  /*fe00*/  IABS R3, R8.reuse ;  /* 0x0000000800037213 */ /* 0x080fe20000000000 */
[----:B------:R-:W-:-:S04]  /*fe10*/  IMAD R5, R5, R8, RZ ;  /* 0x0000000805057224 */ /* 0x000fc800078e02ff */
[----:B------:R-:W-:-:S04]  /*fe20*/  IMAD.HI.U32 R2, R2, R3, RZ ;  /* 0x0000000302027227 */ /* 0x000fc800078e00ff */
[----:B------:R-:W-:-:S05]  /*fe30*/  IMAD R3, R2, R9, R3 ;  /* 0x0000000902037224 */ /* 0x000fca00078e0203 */
[----:B------:R-:W-:-:S13]  /*fe40*/  ISETP.GT.U32.AND P1, PT, R6, R3, PT ;  /* 0x000000030600720c */ /* 0x000fda0003f24070 */
[----:B------:R-:W-:Y:S02]  /*fe50*/  @!P1 IMAD.IADD R3, R3, 0x1, -R6 ;  /* 0x0000000103039824 */ /* 0x000fe400078e0a06 */
        /* <DEDUP_REMOVED lines=11> */
[----:B-----5:R-:W-:Y:S02]  /*ff10*/  IMAD.IADD R10, R4, 0x1, R10 ;  /* 0x00000001040a7824 */ /* 0x020fe400078e020a */
[----:B--2---:R-:W-:Y:S02]  /*ff20*/  IMAD.IADD R4, R0, 0x1, -R5 ;  /* 0x0000000100047824 */ /* 0x004fe400078e0a05 */
[----:B------:R-:W-:-:S05]  /*ff30*/  IMAD R0, R3, 0x10000, R2 ;  /* 0x0001000003007824 */ /* 0x000fca00078e0202 */
[----:B------:R1:W-:Y:S04]  /*ff40*/  STL [R1+0x8], R0 ;  /* 0x0000080001007387 */ /* 0x0003e80000100800 */
[----:B------:R1:W-:Y:S04]  /*ff50*/  STL [R1+0xc], R10 ;  /* 0x00000c0a01007387 */ /* 0x0003e80000100800 */
[----:B------:R1:W-:Y:S01]  /*ff60*/  STL [R1+0x4], R4 ;  /* 0x0000040401007387 */ /* 0x0003e20000100800 */
[----:B------:R-:W-:Y:S05]  /*ff70*/  BRA `(.L_x_328) ;  /* 0x0000000000287947 */ /* 0x000fea0003800000 */
.L_x_322:
[----:B------:R-:W-:Y:S01]  /*ff80*/  UMOV UR4, URZ ;  /* 0x0000003f00047c82 */ /* 0x000fe20008000000 */
[----:B------:R-:W-:Y:S01]  /*ff90*/  ULDC UR6, c[0x0][0xc3c] ;  /* 0x00030f0000067ab9 */ /* 0x000fe20000000800 */
[----:B------:R-:W-:Y:S01]  /*ffa0*/  UMOV UR5, URZ ;  /* 0x0000003f00057c82 */ /* 0x000fe20008000000 */
[----:B------:R1:W-:Y:S01]  /*ffb0*/  STL [R1], R0 ;  /* 0x0000000001007387 */ /* 0x0003e20000100800 */
[----:B------:R-:W-:Y:S02]  /*ffc0*/  IMAD.U32 R3, RZ, RZ, UR4 ;  /* 0x00000004ff037e24 */ /* 0x000fe4000f8e00ff */
[----:B------:R-:W-:-:S03]  /*ffd0*/  IMAD.U32 R2, RZ, RZ, UR5 ;  /* 0x00000005ff027e24 */ /* 0x000fc6000f8e00ff */
[----:B------:R2:W-:Y:S01]  /*ffe0*/  STL [R1+0x4], R3 ;  /* 0x0000040301007387 */ /* 0x0005e20000100800 */
[----:B-1----:R-:W-:-:S05]  /*fff0*/  IMAD.U32 R0, RZ, RZ, UR6 ;  /* 0x00000006ff007e24 */ /* 0x002fca000f8e00ff */
[----:B------:R2:W-:Y:S04]  /*10000*/  STL [R1+0xc], R0 ;  /* 0x00000c0001007387 */ /* 0x0005e80000100800 */
[----:B------:R2:W-:Y:S02]  /*10010*/  STL [R1+0x8], R2 ;  /* 0x0000080201007387 */ /* 0x0005e40000100800 */
.L_x_328:
[----:B--2---:R-:W2:Y:S04]  /*10020*/  LDL R3, [R1+0x8] ;  /* 0x0000080001037983 */ /* 0x004ea80000100800 */
[----:B------:R-:W3:Y:S04]  /*10030*/  LDL R2, [R1+0xc] ;  /* 0x00000c0001027983 */ /* 0x000ee80000100800 */
[----:B-1----:R-:W4:Y:S04]  /*10040*/  LDL R4, [R1] ;  /* 0x0000000001047983 */ /* 0x002f280000100800 */
[----:B------:R-:W4:Y:S01]  /*10050*/  LDL R5, [R1+0x4] ;  /* 0x0000040001057983 */ /* 0x000f220000100800 */
[----:B------:R-:W-:Y:S05]  /*10060*/  WARPSYNC.ALL ;  /* 0x0000000000007948 */ /* 0x000fea0003800000 */
[----:B------:R-:W1:Y:S02]  /*10070*/  S2R R0, SR_TID.X ;  /* 0x0000000000007919 */ /* 0x000e640000002100 */
[----:B-1----:R-:W-:Y:S01]  /*10080*/  LOP3.LUT R0, R0, 0x1f, RZ, 0xc0, !PT ;  /* 0x0000001f00007812 */ /* 0x002fe200078ec0ff */
[----:B------:R-:W-:Y:S03]  /*10090*/  BAR.SYNC.DEFER_BLOCKING 0x4, 0x180 ;  /* 0x0106000000007b1d */ /* 0x000fe60000010000 */
[----:B------:R-:W-:-:S13]  /*100a0*/  ISETP.NE.AND P0, PT, R0, RZ, PT ;  /* 0x000000ff0000720c */ /* 0x000fda0003f05270 */
[----:B------:R-:W-:Y:S01]  /*100b0*/  @!P0 MOV R0, 0x400 ;  /* 0x0000040000008802 */ /* 0x000fe20000000f00 */
[----:B--2---:R-:W-:Y:S02]  /*100c0*/  IMAD.MOV.U32 R6, RZ, RZ, R3 ;  /* 0x000000ffff067224 */ /* 0x004fe400078e0003 */
[----:B------:R-:W1:Y:S01]  /*100d0*/  @!P0 S2R R3, SR_CgaCtaId ;  /* 0x0000000000038919 */ /* 0x000e620000008800 */
[----:B---3--:R-:W-:Y:S01]  /*100e0*/  IMAD.MOV.U32 R7, RZ, RZ, R2 ;  /* 0x000000ffff077224 */ /* 0x008fe200078e0002 */
[----:B-1----:R-:W-:-:S05]  /*100f0*/  @!P0 LEA R18, R3, R0, 0x18 ;  /* 0x0000000003128211 */ /* 0x002fca00078ec0ff */
[----:B----4-:R1:W-:Y:S01]  /*10100*/  @!P0 STS.128 [R18+0x348d0], R4 ;  /* 0x0348d00412008388 */ /* 0x0103e20000000c00 */
[----:B------:R-:W-:Y:S06]  /*10110*/  BAR.ARV 0x5, 0x180 ;  /* 0x0146000000007b1d */ /* 0x000fec0000002000 */
.L_x_319:
[----:B------:R-:W3:Y:S01]  /*10120*/  LDL R0, [R1+0xc] ;  /* 0x00000c0001007983 */ /* 0x000ee20000100800 */
[----:B------:R-:W-:Y:S02]  /*10130*/  ULDC UR4, c[0x0][0xc3c] ;  /* 0x00030f0000047ab9 */ /* 0x000fe40000000800 */
[----:B---3--:R-:W-:-:S13]  /*10140*/  ISETP.GE.AND P0, PT, R0, UR4, PT ;  /* 0x0000000400007c0c */ /* 0x008fda000bf06270 */
[----:B------:R-:W-:Y:S05]  /*10150*/  @!P0 BRA `(.L_x_329) ;  /* 0xffffffa800708947 */ /* 0x000fea000383ffff */
[----:B------:R-:W-:Y:S05]  /*10160*/  BSYNC B8 ;  /* 0x0000000000087941 */ /* 0x000fea0003800000 */
.L_x_227:
[----:B-1----:R-:W3:Y:S01]  /*10170*/  LDL.LU R0, [R1+0x48] ;  /* 0x0000480001007983 */ /* 0x002ee20000300800 */
[----:B------:R-:W-:Y:S01]  /*10180*/  BSSY B0, `(.L_x_330) ;  /* 0x000000b000007945 */ /* 0x000fe20003800000 */
[----:B--2---:R-:W1:Y:S01]  /*10190*/  S2R R5, SR_CgaCtaId ;  /* 0x0000000000057919 */ /* 0x004e620000008800 */
[----:B---3--:R-:W-:-:S05]  /*101a0*/  VIADD R0, R0, 0x1 ;  /* 0x0000000100007836 */ /* 0x008fca0000000000 */
[----:B0-----:R-:W-:-:S04]  /*101b0*/  LEA.HI R2, R0, R0, RZ, 0x1 ;  /* 0x0000000000027211 */ /* 0x001fc800078f08ff */
[----:B------:R-:W-:-:S05]  /*101c0*/  LOP3.LUT R3, R2, 0xfffffffe, RZ, 0xc0, !PT ;  /* 0xfffffffe02037812 */ /* 0x000fca00078ec0ff */
[----:B------:R-:W-:Y:S01]  /*101d0*/  IMAD.IADD R3, R0, 0x1, -R3 ;  /* 0x0000000100037824 */ /* 0x000fe200078e0a03 */
[----:B------:R-:W-:-:S04]  /*101e0*/  MOV R0, 0x400 ;  /* 0x0000040000007802 */ /* 0x000fc80000000f00 */
[----:B-1----:R-:W-:Y:S02]  /*101f0*/  LEA R0, R5, R0, 0x18 ;  /* 0x0000000005007211 */ /* 0x002fe400078ec0ff */
[----:B------:R-:W-:-:S04]  /*10200*/  SHF.L.U32 R3, R3, 0x1f, RZ ;  /* 0x0000001f03037819 */ /* 0x000fc800000006ff */
[----:B------:R-:W0:Y:S02]  /*10210*/  SYNCS.PHASECHK.TRANS64.TRYWAIT P0, [R0+URZ+0x34820], R3 ;  /* 0x03482003000075a7 */ /* 0x000e24000800017f */
[----:B0-----:R-:W-:Y:S05]  /*10220*/  @!P0 BRA `(.L_x_331) ;  /* 0x0000001c00e48947 */ /* 0x001fea0003800000 */
.L_x_401:
[----:B------:R-:W-:Y:S05]  /*10230*/  BSYNC B0 ;  /* 0x0000000000007941 */ /* 0x000fea0003800000 */
.L_x_330:
[----:B------:R-:W-:-:S03]  /*10240*/  UMOV UR4, 0xffffffff ;  /* 0xffffffff00047882 */ /* 0x000fc60000000000 */
[----:B------:R-:W-:Y:S05]  /*10250*/  BRA.DIV UR4, `(.L_x_332) ;  /* 0x0000001e04ec7947 */ /* 0x000fea000b800000 */
[----:B------:R-:W1:Y:S02]  /*10260*/  S2R R2, SR_TID.X ;  /* 0x0000000000027919 */ /* 0x000e640000002100 */
[----:B-1----:R-:W-:-:S04]  /*10270*/  SHF.R.U32.HI R2, RZ, 0x5, R2 ;  /* 0x00000005ff027819 */ /* 0x002fc80000011602 */
[----:B------:R-:W-:-:S05]  /*10280*/  LOP3.LUT R2, R2, 0x3, RZ, 0xc0, !PT ;  /* 0x0000000302027812 */ /* 0x000fca00078ec0ff */
[----:B------:R1:W2:Y:S02]  /*10290*/  SHFL.IDX PT, R14, R2, RZ, 0x1f ;  /* 0x00001fff020e7589 */ /* 0x0002a400000e0000 */
.L_x_404:
[----:B--2---:R-:W-:Y:S01]  /*102a0*/  ISETP.NE.AND P0, PT, R14, RZ, PT ;  /* 0x000000ff0e00720c */ /* 0x004fe20003f05270 */
[----:B------:R-:W-:-:S12]  /*102b0*/  BSSY B0, `(.L_x_333) ;  /* 0x0000025000007945 */ /* 0x000fd80003800000 */
[----:B------:R-:W-:Y:S05]  /*102c0*/  @P0 BRA `(.L_x_334) ;  /* 0x00000000008c0947 */ /* 0x000fea0003800000 */
[----:B------:R-:W-:-:S03]  /*102d0*/  UMOV UR4, 0xffffffff ;  /* 0xffffffff00047882 */ /* 0x000fc60000000000 */
[----:B------:R-:W-:Y:S05]  /*102e0*/  BRA.DIV UR4, `(.L_x_335) ;  /* 0x0000001e04fc7947 */ /* 0x000fea000b800000 */
[----:B------:R-:W-:-:S13]  /*102f0*/  ELECT P6, URZ, PT ;  /* 0x00000000003f782f */ /* 0x000fda00038c0000 */
.L_x_407:
[----:B------:R-:W-:Y:S05]  /*10300*/  @!P6 BRA `(.L_x_334) ;  /* 0x00000000007ce947 */ /* 0x000fea0003800000 */
[----:B-1----:R-:W2:Y:S02]  /*10310*/  LDL.LU R2, [R1+0x5c] ;  /* 0x00005c0001027983 */ /* 0x002ea40000300800 */
[----:B--2---:R-:W-:-:S04]  /*10320*/  LOP3.LUT R2, R2, 0x2, RZ, 0xfc, !PT ;  /* 0x0000000202027812 */ /* 0x004fc800078efcff */
[----:B------:R-:W-:-:S13]  /*10330*/  ISETP.NE.AND P2, PT, R2, 0x3, PT ;  /* 0x000000030200780c */ /* 0x000fda0003f45270 */
[----:B------:R-:W-:Y:S05]  /*10340*/  @!P2 BRA `(.L_x_336) ;  /* 0x000000000004a947 */ /* 0x000fea0003800000 */
[----:B------:R-:W-:Y:S01]  /*10350*/  BPT.TRAP 0x1 ;  /* 0x000000040000795c */ /* 0x000fe20000300000 */
.L_x_336:
[----:B------:R-:W2:Y:S01]  /*10360*/  LDL.LU R7, [R1+0x14] ;  /* 0x0000140001077983 */ /* 0x000ea20000300800 */
[----:B------:R-:W-:Y:S02]  /*10370*/  VIADD R2, R0, 0x34840 ;  /* 0x0003484000027836 */ /* 0x000fe40000000000 */
[C---:B0-----:R-:W-:Y:S02]  /*10380*/  VIADD R3, R19.reuse, 0x1 ;  /* 0x0000000113037836 */ /* 0x041fe40000000000 */
[----:B------:R-:W-:-:S03]  /*10390*/  IMAD R6, R19, 0x8, R2 ;  /* 0x0000000813067824 */ /* 0x000fc600078e0202 */
[----:B------:R-:W-:-:S04]  /*103a0*/  ISETP.NE.AND P1, PT, R3, 0x2, PT ;  /* 0x000000020300780c */ /* 0x000fc80003f25270 */
[----:B------:R-:W-:Y:S02]  /*103b0*/  SEL R4, RZ, 0x1, P1 ;  /* 0x00000001ff047807 */ /* 0x000fe40000800000 */
[----:B------:R-:W-:Y:S02]  /*103c0*/  SEL R3, R3, RZ, P1 ;  /* 0x000000ff03037207 */ /* 0x000fe40000800000 */
[C---:B--2---:R-:W-:Y:S02]  /*103d0*/  SHF.L.U32 R5, R7.reuse, 0x1f, RZ ;  /* 0x0000001f07057819 */ /* 0x044fe400000006ff */
[----:B------:R-:W-:Y:S01]  /*103e0*/  LOP3.LUT R4, R7, R4, RZ, 0x3c, !PT ;  /* 0x0000000407047212 */ /* 0x000fe200078e3cff */
[----:B------:R-:W-:Y:S01]  /*103f0*/  IMAD R7, R3, 0x8, R2 ;  /* 0x0000000803077824 */ /* 0x000fe200078e0202 */
[----:B------:R-:W0:Y:S02]  /*10400*/  SYNCS.PHASECHK.TRANS64.TRYWAIT P0, [R6+URZ], R5 ;  /* 0x00000005060075a7 */ /* 0x000e24000800017f */
[----:B------:R-:W-:Y:S01]  /*10410*/  SHF.L.U32 R2, R4, 0x1f, RZ ;  /* 0x0000001f04027819 */ /* 0x000fe200000006ff */
[----:B0-----:R-:W-:Y:S06]  /*10420*/  @!P0 BRA `(.L_x_337) ;  /* 0x0000001c00cc8947 */ /* 0x001fec0003800000 */
.L_x_408:
[----:B------:R-:W1:Y:S02]  /*10430*/  SYNCS.PHASECHK.TRANS64.TRYWAIT P0, [R7+URZ], R2 ;  /* 0x00000002070075a7 */ /* 0x000e64000800017f */
[----:B-1----:R-:W-:Y:S05]  /*10440*/  @!P0 BRA `(.L_x_338) ;  /* 0x0000001c00d88947 */ /* 0x002fea0003800000 */
.L_x_409:
[----:B------:R-:W-:Y:S05]  /*10450*/  @!P2 BRA `(.L_x_339) ;  /* 0x000000000004a947 */ /* 0x000fea0003800000 */
[----:B------:R-:W-:Y:S01]  /*10460*/  BPT.TRAP 0x1 ;  /* 0x000000040000795c */ /* 0x000fe20000300000 */
.L_x_339:
[----:B------:R-:W-:-:S04]  /*10470*/  VIADD R0, R0, 0x34860 ;  /* 0x0003486000007836 */ /* 0x000fc80000000000 */
[----:B------:R-:W-:-:S04]  /*10480*/  IMAD R4, R19, 0x8, R0 ;  /* 0x0000000813047824 */ /* 0x000fc800078e0200 */
[----:B------:R-:W2:Y:S02]  /*10490*/  SYNCS.PHASECHK.TRANS64.TRYWAIT P0, [R4+URZ], R5 ;  /* 0x00000005040075a7 */ /* 0x000ea4000800017f */
[----:B--2---:R-:W-:Y:S05]  /*104a0*/  @!P0 BRA `(.L_x_340) ;  /* 0x0000001c00d48947 */ /* 0x004fea0003800000 */
.L_x_410:
[----:B------:R-:W-:-:S07]  /*104b0*/  IMAD R3, R3, 0x8, R0 ;  /* 0x0000000803037824 */ /* 0x000fce00078e0200 */
.L_x_341:
[----:B---3--:R3:W4:Y:S02]  /*104c0*/  SYNCS.PHASECHK.TRANS64.TRYWAIT P0, [R3+URZ], R2 ;  /* 0x00000002030075a7 */ /* 0x008724000800017f */
[----:B----4-:R-:W-:Y:S05]  /*104d0*/  @!P0 NANOSLEEP.SYNCS 0x989680 ;  /* 0x009896800000895d */ /* 0x010fea0003900000 */
[----:B------:R-:W4:Y:S02]  /*104e0*/  @!P0 SYNCS.PHASECHK.TRANS64 P0, [R3+URZ], R2 ;  /* 0x00000002030085a7 */ /* 0x000f24000800007f */
[----:B----4-:R-:W-:Y:S05]  /*104f0*/  @!P0 BRA `(.L_x_341) ;  /* 0xfffffffc00f08947 */ /* 0x010fea000383ffff */
.L_x_334:
[----:B------:R-:W-:Y:S05]  /*10500*/  BSYNC B0 ;  /* 0x0000000000007941 */ /* 0x000fea0003800000 */
.L_x_333:
[----:B------:R-:W-:Y:S05]  /*10510*/  EXIT ;  /* 0x000000000000794d */ /* 0x000fea0003800000 */
.L_x_178:
[----:B0-----:R0:W1:Y:S02]  /*10520*/  SYNCS.PHASECHK.TRANS64.TRYWAIT P1, [R0+URZ+0x34800], R3 ;  /* 0x03480003000075a7 */ /* 0x001064000802017f */
[----:B-1----:R-:W-:Y:S05]  /*10530*/  @!P1 NANOSLEEP.SYNCS 0x989680 ;  /* 0x009896800000995d */ /* 0x002fea0003900000 */
[----:B------:R-:W1:Y:S02]  /*10540*/  @!P1 SYNCS.PHASECHK.TRANS64 P1, [R0+URZ+0x34800], R3 ;  /* 0x03480003000095a7 */ /* 0x000e64000802007f */
[----:B-1----:R-:W-:Y:S05]  /*10550*/  @!P1 BRA `(.L_x_178) ;  /* 0xfffffffc00f09947 */ /* 0x002fea000383ffff */
[----:B------:R-:W-:Y:S05]  /*10560*/  BRA `(.L_x_342) ;  /* 0xffffff14001c7947 */ /* 0x000fea000383ffff */
.L_x_182:
[----:B0-----:R0:W2:Y:S02]  /*10570*/  SYNCS.PHASECHK.TRANS64.TRYWAIT P2, [R5+URZ+0x34830], R4 ;  /* 0x03483004050075a7 */ /* 0x0010a4000804017f */
[----:B--2---:R-:W-:Y:S05]  /*10580*/  @!P2 NANOSLEEP.SYNCS 0x989680 ;  /* 0x009896800000a95d */ /* 0x004fea0003900000 */
[----:B------:R-:W2:Y:S02]  /*10590*/  @!P2 SYNCS.PHASECHK.TRANS64 P2, [R5+URZ+0x34830], R4 ;  /* 0x034830040500a5a7 */ /* 0x000ea4000804007f */
[----:B--2---:R-:W-:Y:S05]  /*105a0*/  @!P2 BRA `(.L_x_182) ;  /* 0xfffffffc00f0a947 */ /* 0x004fea000383ffff */
[----:B------:R-:W-:Y:S05]  /*105b0*/  BRA `(.L_x_181) ;  /* 0xffffff1400407947 */ /* 0x000fea000383ffff */
.L_x_187:
[----:B-1----:R1:W2:Y:S02]  /*105c0*/  SYNCS.PHASECHK.TRANS64.TRYWAIT P2, [R14+URZ+0x34830], R3 ;  /* 0x034830030e0075a7 */ /* 0x0022a4000804017f */
[----:B--2---:R-:W-:Y:S05]  /*105d0*/  @!P2 NANOSLEEP.SYNCS 0x989680 ;  /* 0x009896800000a95d */ /* 0x004fea0003900000 */
[----:B------:R-:W2:Y:S02]  /*105e0*/  @!P2 SYNCS.PHASECHK.TRANS64 P2, [R14+URZ+0x34830], R3 ;  /* 0x034830030e00a5a7 */ /* 0x000ea4000804007f */
[----:B--2---:R-:W-:Y:S05]  /*105f0*/  @!P2 BRA `(.L_x_187) ;  /* 0xfffffffc00f0a947 */ /* 0x004fea000383ffff */
[----:B------:R-:W-:Y:S05]  /*10600*/  BRA `(.L_x_186) ;  /* 0xffffff3c00047947 */ /* 0x000fea000383ffff */
.L_x_191:
[----:B-1----:R1:W2:Y:S02]  /*10610*/  SYNCS.PHASECHK.TRANS64.TRYWAIT P2, [R13+URZ+0x34850], R4 ;  /* 0x034850040d0075a7 */ /* 0x0022a4000804017f */
[----:B--2---:R-:W-:Y:S05]  /*10620*/  @!P2 NANOSLEEP.SYNCS 0x989680 ;  /* 0x009896800000a95d */ /* 0x004fea0003900000 */
[----:B------:R-:W2:Y:S02]  /*10630*/  @!P2 SYNCS.PHASECHK.TRANS64 P2, [R13+URZ+0x34850], R4 ;  /* 0x034850040d00a5a7 */ /* 0x000ea4000804007f */
[----:B--2---:R-:W-:Y:S05]  /*10640*/  @!P2 BRA `(.L_x_191) ;  /* 0xfffffffc00f0a947 */ /* 0x004fea000383ffff */
[----:B------:R-:W-:Y:S05]  /*10650*/  BRA `(.L_x_190) ;  /* 0xffffff4400287947 */ /* 0x000fea000383ffff */
.L_x_196:
[----:B-1----:R1:W2:Y:S02]  /*10660*/  SYNCS.PHASECHK.TRANS64.TRYWAIT P0, [R14+URZ+0x34850], R7 ;  /* 0x034850070e0075a7 */ /* 0x0022a4000800017f */
[----:B--2---:R-:W-:Y:S05]  /*10670*/  @!P0 NANOSLEEP.SYNCS 0x989680 ;  /* 0x009896800000895d */ /* 0x004fea0003900000 */
[----:B------:R-:W2:Y:S02]  /*10680*/  @!P0 SYNCS.PHASECHK.TRANS64 P0, [R14+URZ+0x34850], R7 ;  /* 0x034850070e0085a7 */ /* 0x000ea4000800007f */
[----:B--2---:R-:W-:Y:S05]  /*10690*/  @!P0 BRA `(.L_x_196) ;  /* 0xfffffffc00f08947 */ /* 0x004fea000383ffff */
[----:B------:R-:W-:Y:S05]  /*106a0*/  BRA `(.L_x_195) ;  /* 0xffffff5c00f47947 */ /* 0x000fea000383ffff */
.L_x_241:
[----:B------:R-:W2:Y:S01]  /*106b0*/  S2R R4, SR_TID.X ;  /* 0x0000000000047919 */ /* 0x000ea20000002100 */
[----:B------:R-:W-:Y:S01]  /*106c0*/  BSSY B0, `(.L_x_343) ;  /* 0x000000a000007945 */ /* 0x000fe20003800000 */
[----:B------:R-:W-:Y:S02]  /*106d0*/  IMAD.MOV.U32 R12, RZ, RZ, RZ ;  /* 0x000000ffff0c7224 */ /* 0x000fe400078e00ff */
[----:B0-----:R-:W-:Y:S02]  /*106e0*/  IMAD.MOV.U32 R11, RZ, RZ, 0x1f ;  /* 0x0000001fff0b7424 */ /* 0x001fe400078e00ff */
[----:B------:R-:W-:Y:S01]  /*106f0*/  IMAD.MOV.U32 R15, RZ, RZ, -0x1 ;  /* 0xffffffffff0f7424 */ /* 0x000fe200078e00ff */
[----:B--2---:R-:W-:-:S04]  /*10700*/  SHF.R.U32.HI R4, RZ, 0x5, R4 ;  /* 0x00000005ff047819 */ /* 0x004fc80000011604 */
[----:B------:R-:W-:-:S05]  /*10710*/  LOP3.LUT R4, R4, 0x3, RZ, 0xc0, !PT ;  /* 0x0000000304047812 */ /* 0x000fca00078ec0ff */
[----:B------:R-:W-:-:S07]  /*10720*/  IMAD.MOV.U32 R13, RZ, RZ, R4 ;  /* 0x000000ffff0d7224 */ /* 0x000fce00078e0004 */
[----:B-1----:R-:W-:Y:S05]  /*10730*/  WARPSYNC.COLLECTIVE R15, `(.L_x_344) ;  /* 0x000000000f087348 */ /* 0x002fea0003c00000 */
[----:B------:R0:W2:Y:S02]  /*10740*/  SHFL.IDX P6, R14, R13, R12, R11 ;  /* 0x0000000c0d0e7389 */ /* 0x0000a400000c000b */
[----:B012---:R-:W-:Y:S01]  /*10750*/  ENDCOLLECTIVE ;  /* 0x000000000000791b */ /* 0x007fe20003800000 */
.L_x_344:
[----:B------:R-:W-:Y:S05]  /*10760*/  BSYNC B0 ;  /* 0x0000000000007941 */ /* 0x000fea0003800000 */
.L_x_343:
[----:B------:R-:W-:Y:S05]  /*10770*/  BRA `(.L_x_345) ;  /* 0xffffffb000887947 */ /* 0x000fea000383ffff */
.L_x_243:
[----:B------:R-:W-:Y:S01]  /*10780*/  BSSY B0, `(.L_x_346) ;  /* 0x0000006000007945 */ /* 0x000fe20003800000 */
[----:B------:R-:W-:-:S07]  /*10790*/  IMAD.MOV.U32 R15, RZ, RZ, -0x1 ;  /* 0xffffffffff0f7424 */ /* 0x000fce00078e00ff */
[----:B01-3--:R-:W-:Y:S05]  /*107a0*/  WARPSYNC.COLLECTIVE R15, `(.L_x_347) ;  /* 0x000000000f0c7348 */ /* 0x00bfea0003c00000 */
[----:B------:R-:W-:Y:S02]  /*107b0*/  ELECT P6, UR62, PT ;  /* 0x00000000003e782f */ /* 0x000fe400038c0000 */
[----:B------:R-:W-:Y:S01]  /*107c0*/  MOV R14, UR62 ;  /* 0x0000003e000e7c02 */ /* 0x000fe20008000f00 */
[----:B01-3--:R-:W-:Y:S10]  /*107d0*/  ENDCOLLECTIVE ;  /* 0x000000000000791b */ /* 0x00bff40003800000 */
.L_x_347:
[----:B------:R-:W-:Y:S05]  /*107e0*/  BSYNC B0 ;  /* 0x0000000000007941 */ /* 0x000fea0003800000 */
.L_x_346:
[----:B------:R-:W-:Y:S05]  /*107f0*/  BRA `(.L_x_348) ;  /* 0xffffffb000947947 */ /* 0x000fea000383ffff */
.L_x_245:
[----:B--2---:R2:W3:Y:S02]  /*10800*/  SYNCS.PHASECHK.TRANS64.TRYWAIT P0, [R0+URZ+0x34840], R2 ;  /* 0x03484002000075a7 */ /* 0x0044e4000800017f */
[----:B---3--:R-:W-:Y:S05]  /*10810*/  @!P0 NANOSLEEP.SYNCS 0x989680 ;  /* 0x009896800000895d */ /* 0x008fea0003900000 */
[----:B------:R-:W3:Y:S02]  /*10820*/  @!P0 SYNCS.PHASECHK.TRANS64 P0, [R0+URZ+0x34840], R2 ;  /* 0x03484002000085a7 */ /* 0x000ee4000800007f */
[----:B---3--:R-:W-:Y:S05]  /*10830*/  @!P0 BRA `(.L_x_245) ;  /* 0xfffffffc00f08947 */ /* 0x008fea000383ffff */
[----:B------:R-:W-:Y:S05]  /*10840*/  BRA `(.L_x_349) ;  /* 0xffffffb000f47947 */ /* 0x000fea000383ffff */
.L_x_249:
[----:B------:R0:W5:Y:S01]  /*10850*/  LDL.LU R9, [R1+0x40] ;  /* 0x0000400001097983 */ /* 0x0001620000300800 */
[----:B------:R-:W-:Y:S02]  /*10860*/  IMAD.MOV.U32 R13, RZ, RZ, R3 ;  /* 0x000000ffff0d7224 */ /* 0x000fe400078e0003 */
[----:B------:R-:W-:Y:S01]  /*10870*/  IMAD.MOV.U32 R12, RZ, RZ, RZ ;  /* 0x000000ffff0c7224 */ /* 0x000fe200078e00ff */
[----:B------:R-:W1:Y:S01]  /*10880*/  S2R R7, SR_TID.X ;  /* 0x0000000000077919 */ /* 0x000e620000002100 */
[----:B------:R-:W-:Y:S02]  /*10890*/  IMAD.MOV.U32 R11, RZ, RZ, 0x181f ;  /* 0x0000181fff0b7424 */ /* 0x000fe400078e00ff */
[----:B------:R-:W-:-:S07]  /*108a0*/  IMAD.MOV.U32 R15, RZ, RZ, -0x1 ;  /* 0xffffffffff0f7424 */ /* 0x000fce00078e00ff */
[----:B01---5:R-:W-:Y:S05]  /*108b0*/  WARPSYNC.COLLECTIVE R15, `(.L_x_350) ;  /* 0x000000000f087348 */ /* 0x023fea0003c00000 */
[----:B------:R2:W3:Y:S02]  /*108c0*/  SHFL.IDX P6, R14, R13, R12, R11 ;  /* 0x0000000c0d0e7389 */ /* 0x0004e400000c000b */
[----:B0123-5:R-:W-:Y:S01]  /*108d0*/  ENDCOLLECTIVE ;  /* 0x000000000000791b */ /* 0x02ffe20003800000 */
.L_x_350:
[----:B------:R-:W-:Y:S02]  /*108e0*/  IMAD.MOV.U32 R13, RZ, RZ, R4 ;  /* 0x000000ffff0d7224 */ /* 0x000fe400078e0004 */
[----:B------:R-:W-:-:S07]  /*108f0*/  IMAD.MOV.U32 R6, RZ, RZ, R14 ;  /* 0x000000ffff067224 */ /* 0x000fce00078e000e */
[----:B------:R-:W-:Y:S05]  /*10900*/  WARPSYNC.COLLECTIVE R15, `(.L_x_351) ;  /* 0x000000000f087348 */ /* 0x000fea0003c00000 */
[----:B------:R0:W1:Y:S02]  /*10910*/  SHFL.IDX P6, R14, R13, R12, R11 ;  /* 0x0000000c0d0e7389 */ /* 0x00006400000c000b */
[----:B01----:R-:W-:Y:S01]  /*10920*/  ENDCOLLECTIVE ;  /* 0x000000000000791b */ /* 0x003fe20003800000 */
.L_x_351:
[----:B------:R-:W-:Y:S02]  /*10930*/  IMAD.MOV.U32 R13, RZ, RZ, R3 ;  /* 0x000000ffff0d7224 */ /* 0x000fe400078e0003 */
[----:B------:R-:W-:Y:S02]  /*10940*/  IMAD.MOV.U32 R12, RZ, RZ, 0x1 ;  /* 0x00000001ff0c7424 */ /* 0x000fe400078e00ff */
[----:B------:R-:W-:Y:S02]  /*10950*/  IMAD R2, R9, R8, RZ ;  /* 0x0000000809027224 */ /* 0x000fe400078e02ff */
[----:B------:R-:W0:Y:S01]  /*10960*/  S2R R9, SR_TID.X ;  /* 0x0000000000097919 */ /* 0x000e220000002100 */
[----:B------:R-:W-:Y:S02]  /*10970*/  IMAD.SHL.U32 R8, R7, 0x8, RZ ;  /* 0x0000000807087824 */ /* 0x000fe400078e00ff */
[----:B------:R-:W-:-:S07]  /*10980*/  IMAD.MOV.U32 R7, RZ, RZ, R14 ;  /* 0x000000ffff077224 */ /* 0x000fce00078e000e */
[----:B0-----:R-:W-:Y:S05]  /*10990*/  WARPSYNC.COLLECTIVE R15, `(.L_x_352) ;  /* 0x000000000f087348 */ /* 0x001fea0003c00000 */
[----:B------:R1:W2:Y:S02]  /*109a0*/  SHFL.IDX P6, R14, R13, R12, R11 ;  /* 0x0000000c0d0e7389 */ /* 0x0002a400000c000b */
[----:B012---:R-:W-:Y:S01]  /*109b0*/  ENDCOLLECTIVE ;  /* 0x000000000000791b */ /* 0x007fe20003800000 */
.L_x_352:
[----:B------:R-:W-:Y:S01]  /*109c0*/  LOP3.LUT R8, R8, 0x38, RZ, 0xc0, !PT ;  /* 0x0000003808087812 */ /* 0x000fe200078ec0ff */
[----:B------:R-:W-:Y:S01]  /*109d0*/  IMAD.MOV.U32 R13, RZ, RZ, R4 ;  /* 0x000000ffff0d7224 */ /* 0x000fe200078e0004 */
[----:B------:R-:W-:-:S04]  /*109e0*/  LOP3.LUT R9, R9, 0x7f, RZ, 0xc0, !PT ;  /* 0x0000007f09097812 */ /* 0x000fc800078ec0ff */
[----:B------:R-:W-:-:S05]  /*109f0*/  SHF.R.U32.HI R9, RZ, 0x3, R9 ;  /* 0x00000003ff097819 */ /* 0x000fca0000011609 */
[----:B------:R-:W-:Y:S02]  /*10a00*/  IMAD.IADD R0, R9, 0x1, R5 ;  /* 0x0000000109007824 */ /* 0x000fe400078e0205 */
[----:B------:R-:W-:-:S07]  /*10a10*/  IMAD.MOV.U32 R9, RZ, RZ, R14 ;  /* 0x000000ffff097224 */ /* 0x000fce00078e000e */
[----:B------:R-:W-:Y:S05]  /*10a20*/  WARPSYNC.COLLECTIVE R15, `(.L_x_353) ;  /* 0x000000000f087348 */ /* 0x000fea0003c00000 */
[----:B------:R0:W1:Y:S02]  /*10a30*/  SHFL.IDX P6, R14, R13, R12, R11 ;  /* 0x0000000c0d0e7389 */ /* 0x00006400000c000b */
[----:B01----:R-:W-:Y:S01]  /*10a40*/  ENDCOLLECTIVE ;  /* 0x000000000000791b */ /* 0x003fe20003800000 */
.L_x_353:
[C---:B------:R-:W-:Y:S01]  /*10a50*/  ISETP.GE.AND P3, PT, R0.reuse, R2, PT ;  /* 0x000000020000720c */ /* 0x040fe20003f66270 */
[----:B------:R-:W-:-:S12]  /*10a60*/  VIADD R5, R0, 0x10 ;  /* 0x0000001000057836 */ /* 0x000fd80000000000 */
[----:B------:R-:W-:Y:S01]  /*10a70*/  @!P3 LEA R7, P5, R8, R7, 0x1 ;  /* 0x000000070807b211 */ /* 0x000fe200078a08ff */
[----:B------:R-:W-:Y:S02]  /*10a80*/  IMAD.MOV.U32 R13, RZ, RZ, R3 ;  /* 0x000000ffff0d7224 */ /* 0x000fe400078e0003 */
[----:B------:R-:W-:Y:S02]  /*10a90*/  IMAD.MOV.U32 R12, RZ, RZ, 0x2 ;  /* 0x00000002ff0c7424 */ /* 0x000fe400078e00ff */
[----:B------:R-:W-:-:S05]  /*10aa0*/  @!P3 IMAD.X R6, RZ, RZ, R6, P5 ;  /* 0x000000ffff06b224 */ /* 0x000fca00028e0606 */
[----:B------:R-:W-:-:S04]  /*10ab0*/  @!P3 LOP3.LUT R7, R7, R6, RZ, 0x3c, !PT ;  /* 0x000000060707b212 */ /* 0x000fc800078e3cff */
[----:B------:R-:W-:-:S04]  /*10ac0*/  @!P3 LOP3.LUT R6, R7, R6, RZ, 0x3c, !PT ;  /* 0x000000060706b212 */ /* 0x000fc800078e3cff */
[----:B------:R-:W-:-:S05]  /*10ad0*/  @!P3 LOP3.LUT R7, R7, R6, RZ, 0x3c, !PT ;  /* 0x000000060707b212 */ /* 0x000fca00078e3cff */
[----:B------:R-:W-:Y:S01]  /*10ae0*/  @!PT LDS RZ, [RZ] ;  /* 0x00000000fffff984 */ /* 0x000fe20000000800 */
[----:B------:R-:W-:Y:S01]  /*10af0*/  @!PT LDS RZ, [RZ] ;  /* 0x00000000fffff984 */ /* 0x000fe20000000800 */
[----:B------:R-:W-:Y:S01]  /*10b00*/  @!PT LDS RZ, [RZ] ;  /* 0x00000000fffff984 */ /* 0x000fe20000000800 */
[----:B------:R0:W-:Y:S04]  /*10b10*/  @!P3 LDGSTS.E.BYPASS.LTC128B.128 [R10+0x10400], desc[UR40][R6.64], !P2 ;  /* 0x10400000060abfae */ /* 0x0001e8000d101d68 */
[----:B------:R0:W-:Y:S04]  /*10b20*/  @!P3 LDGSTS.E.BYPASS.LTC128B.128 [R10+0x14400], desc[UR40][R6.64+0x80], !P1 ;  /* 0x14400080060abfae */ /* 0x0001e8000c901d68 */
[----:B------:R0:W-:Y:S01]  /*10b30*/  @!P3 LDGSTS.E.BYPASS.LTC128B.128 [R10+0x18400], desc[UR40][R6.64+0x100], !P0 ;  /* 0x18400100060abfae */ /* 0x0001e2000c101d68 */
[----:B------:R-:W-:Y:S01]  /*10b40*/  ISETP.GE.AND P3, PT, R5, R2, PT ;  /* 0x000000020500720c */ /* 0x000fe20003f66270 */
[----:B------:R-:W-:-:S12]  /*10b50*/  IMAD.MOV.U32 R5, RZ, RZ, R14 ;  /* 0x000000ffff057224 */ /* 0x000fd800078e000e */
[----:B0-----:R-:W-:Y:S05]  /*10b60*/  WARPSYNC.COLLECTIVE R15, `(.L_x_354) ;  /* 0x000000000f087348 */ /* 0x001fea0003c00000 */
[----:B------:R1:W2:Y:S02]  /*10b70*/  SHFL.IDX P6, R14, R13, R12, R11 ;  /* 0x0000000c0d0e7389 */ /* 0x0002a400000c000b */
[----:B012---:R-:W-:Y:S01]  /*10b80*/  ENDCOLLECTIVE ;  /* 0x000000000000791b */ /* 0x007fe20003800000 */
.L_x_354:
[----:B------:R-:W-:Y:S01]  /*10b90*/  @!P3 LEA R8, P5, R8, R5, 0x1 ;  /* 0x000000050808b211 */ /* 0x000fe200078a08ff */
[----:B------:R-:W-:-:S04]  /*10ba0*/  IMAD.MOV.U32 R13, RZ, RZ, R4 ;  /* 0x000000ffff0d7224 */ /* 0x000fc800078e0004 */
[----:B------:R-:W-:Y:S02]  /*10bb0*/  @!P3 IMAD.X R5, RZ, RZ, R9, P5 ;  /* 0x000000ffff05b224 */ /* 0x000fe400028e0609 */
[----:B------:R-:W0:Y:S01]  /*10bc0*/  S2R R9, SR_TID.X ;  /* 0x0000000000097919 */ /* 0x000e220000002100 */
[----:B------:R-:W-:Y:S02]  /*10bd0*/  @!P3 IMAD.MOV.U32 R6, RZ, RZ, R8 ;  /* 0x000000ffff06b224 */ /* 0x000fe400078e0008 */
[----:B------:R-:W-:Y:S02]  /*10be0*/  @!P3 IMAD.MOV.U32 R7, RZ, RZ, R5 ;  /* 0x000000ffff07b224 */ /* 0x000fe400078e0005 */
[----:B------:R-:W-:Y:S02]  /*10bf0*/  VIADD R5, R0, 0x20 ;  /* 0x0000002000057836 */ /* 0x000fe40000000000 */
[----:B------:R-:W-:Y:S01]  /*10c00*/  IMAD.MOV.U32 R8, RZ, RZ, R14 ;  /* 0x000000ffff087224 */ /* 0x000fe200078e000e */
[----:B------:R-:W-:Y:S01]  /*10c10*/  @!PT LDS RZ, [RZ] ;  /* 0x00000000fffff984 */ /* 0x000fe20000000800 */
[----:B------:R-:W-:Y:S01]  /*10c20*/  @!PT LDS RZ, [RZ] ;  /* 0x00000000fffff984 */ /* 0x000fe20000000800 */
[----:B------:R-:W-:Y:S01]  /*10c30*/  @!PT LDS RZ, [RZ] ;  /* 0x00000000fffff984 */ /* 0x000fe20000000800 */
[----:B------:R1:W-:Y:S06]  /*10c40*/  @!P3 LDGSTS.E.BYPASS.LTC128B.128 [R10+0x10c00], desc[UR40][R6.64], !P2 ;  /* 0x10c00000060abfae */ /* 0x0003ec000d101d68 */
[----:B01----:R-:W-:Y:S05]  /*10c50*/  WARPSYNC.COLLECTIVE R15, `(.L_x_355) ;  /* 0x000000000f087348 */ /* 0x003fea0003c00000 */
[----:B------:R2:W3:Y:S02]  /*10c60*/  SHFL.IDX P6, R14, R13, R12, R11 ;  /* 0x0000000c0d0e7389 */ /* 0x0004e400000c000b */
[----:B0123--:R-:W-:Y:S01]  /*10c70*/  ENDCOLLECTIVE ;  /* 0x000000000000791b */ /* 0x00ffe20003800000 */
.L_x_355:
[----:B------:R-:W-:Y:S01]  /*10c80*/  @!PT LDS RZ, [RZ] ;  /* 0x00000000fffff984 */ /* 0x000fe20000000800 */
[----:B------:R-:W-:Y:S01]  /*10c90*/  @!PT LDS RZ, [RZ] ;  /* 0x00000000fffff984 */ /* 0x000fe20000000800 */
[----:B------:R-:W-:Y:S01]  /*10ca0*/  @!PT LDS RZ, [RZ] ;  /* 0x00000000fffff984 */ /* 0x000fe20000000800 */
[----:B------:R0:W-:Y:S04]  /*10cb0*/  @!P3 LDGSTS.E.BYPASS.LTC128B.128 [R10+0x14c00], desc[UR40][R6.64+0x80], !P1 ;  /* 0x14c00080060abfae */ /* 0x0001e8000c901d68 */
[----:B------:R0:W-:Y:S01]  /*10cc0*/  @!P3 LDGSTS.E.BYPASS.LTC128B.128 [R10+0x18c00], desc[UR40][R6.64+0x100], !P0 ;  /* 0x18c00100060abfae */ /* 0x0001e2000c101d68 */
[----:B------:R-:W-:Y:S01]  /*10cd0*/  ISETP.GE.AND P3, PT, R5, R2, PT ;  /* 0x000000020500720c */ /* 0x000fe20003f66270 */
[----:B------:R-:W-:Y:S02]  /*10ce0*/  IMAD.MOV.U32 R13, RZ, RZ, R3 ;  /* 0x000000ffff0d7224 */ /* 0x000fe400078e0003 */
[----:B------:R-:W-:Y:S02]  /*10cf0*/  IMAD.MOV.U32 R12, RZ, RZ, 0x3 ;  /* 0x00000003ff0c7424 */ /* 0x000fe400078e00ff */
[----:B------:R-:W-:-:S02]  /*10d00*/  IMAD.SHL.U32 R9, R9, 0x8, RZ ;  /* 0x0000000809097824 */ /* 0x000fc400078e00ff */
[----:B------:R-:W-:-:S03]  /*10d10*/  IMAD.MOV.U32 R5, RZ, RZ, R14 ;  /* 0x000000ffff057224 */ /* 0x000fc600078e000e */
[----:B------:R-:W-:-:S07]  /*10d20*/  LOP3.LUT R9, R9, 0x38, RZ, 0xc0, !PT ;  /* 0x0000003809097812 */ /* 0x000fce00078ec0ff */
[----:B0-----:R-:W-:Y:S05]  /*10d30*/  WARPSYNC.COLLECTIVE R15, `(.L_x_356) ;  /* 0x000000000f087348 */ /* 0x001fea0003c00000 */
[----:B------:R1:W2:Y:S02]  /*10d40*/  SHFL.IDX P6, R14, R13, R12, R11 ;  /* 0x0000000c0d0e7389 */ /* 0x0002a400000c000b */
[----:B012---:R-:W-:Y:S01]  /*10d50*/  ENDCOLLECTIVE ;  /* 0x000000000000791b */ /* 0x007fe20003800000 */
.L_x_356:
[----:B------:R-:W-:-:S05]  /*10d60*/  @!P3 LEA R5, P4, R9, R5, 0x1 ;  /* 0x000000050905b211 */ /* 0x000fca00078808ff */
[----:B------:R-:W-:-:S04]  /*10d70*/  @!P3 IMAD.X R6, RZ, RZ, R8, P4 ;  /* 0x000000ffff06b224 */ /* 0x000fc800020e0608 */
[----:B------:R-:W-:Y:S02]  /*10d80*/  @!P3 IMAD.MOV.U32 R7, RZ, RZ, R6 ;  /* 0x000000ffff07b224 */ /* 0x000fe400078e0006 */
[----:B------:R-:W-:Y:S02]  /*10d90*/  @!P3 IMAD.MOV.U32 R6, RZ, RZ, R5 ;  /* 0x000000ffff06b224 */ /* 0x000fe400078e0005 */
[----:B------:R-:W-:Y:S02]  /*10da0*/  IMAD.MOV.U32 R13, RZ, RZ, R4 ;  /* 0x000000ffff0d7224 */ /* 0x000fe400078e0004 */
[----:B------:R-:W-:Y:S01]  /*10db0*/  VIADD R5, R0, 0x30 ;  /* 0x0000003000057836 */ /* 0x000fe20000000000 */
[----:B------:R-:W-:Y:S01]  /*10dc0*/  @!PT LDS RZ, [RZ] ;  /* 0x00000000fffff984 */ /* 0x000fe20000000800 */
[----:B------:R-:W-:Y:S01]  /*10dd0*/  @!PT LDS RZ, [RZ] ;  /* 0x00000000fffff984 */ /* 0x000fe20000000800 */
[----:B------:R-:W-:Y:S01]  /*10de0*/  @!PT LDS RZ, [RZ] ;  /* 0x00000000fffff984 */ /* 0x000fe20000000800 */
[----:B------:R-:W-:Y:S04]  /*10df0*/  @!P3 LDGSTS.E.BYPASS.LTC128B.128 [R10+0x11400], desc[UR40][R6.64], !P2 ;  /* 0x11400000060abfae */ /* 0x000fe8000d101d68 */
[----:B------:R-:W-:Y:S04]  /*10e00*/  @!P3 LDGSTS.E.BYPASS.LTC128B.128 [R10+0x15400], desc[UR40][R6.64+0x80], !P1 ;  /* 0x15400080060abfae */ /* 0x000fe8000c901d68 */
[----:B------:R0:W-:Y:S01]  /*10e10*/  @!P3 LDGSTS.E.BYPASS.LTC128B.128 [R10+0x19400], desc[UR40][R6.64+0x100], !P0 ;  /* 0x19400100060abfae */ /* 0x0001e2000c101d68 */
[----:B------:R-:W-:Y:S01]  /*10e20*/  ISETP.GE.AND P3, PT, R5, R2, PT ;  /* 0x000000020500720c */ /* 0x000fe20003f66270 */
[----:B0-----:R-:W-:-:S12]  /*10e30*/  IMAD.MOV.U32 R6, RZ, RZ, R14 ;  /* 0x000000ffff067224 */ /* 0x001fd800078e000e */
[----:B------:R-:W-:Y:S05]  /*10e40*/  WARPSYNC.COLLECTIVE R15, `(.L_x_357) ;  /* 0x000000000f087348 */ /* 0x000fea0003c00000 */
[----:B------:R0:W1:Y:S02]  /*10e50*/  SHFL.IDX P6, R14, R13, R12, R11 ;  /* 0x0000000c0d0e7389 */ /* 0x00006400000c000b */
[----:B01----:R-:W-:Y:S01]  /*10e60*/  ENDCOLLECTIVE ;  /* 0x000000000000791b */ /* 0x003fe20003800000 */
.L_x_357:
[----:B------:R-:W-:Y:S02]  /*10e70*/  IMAD.MOV.U32 R13, RZ, RZ, R3 ;  /* 0x000000ffff0d7224 */ /* 0x000fe400078e0003 */
[----:B------:R-:W-:Y:S02]  /*10e80*/  IMAD.MOV.U32 R12, RZ, RZ, 0x4 ;  /* 0x00000004ff0c7424 */ /* 0x000fe400078e00ff */
[----:B------:R-:W-:-:S07]  /*10e90*/  IMAD.MOV.U32 R5, RZ, RZ, R14 ;  /* 0x000000ffff057224 */ /* 0x000fce00078e000e */
[----:B------:R-:W-:Y:S05]  /*10ea0*/  WARPSYNC.COLLECTIVE R15, `(.L_x_358) ;  /* 0x000000000f087348 */ /* 0x000fea0003c00000 */
[----:B------:R0:W1:Y:S02]  /*10eb0*/  SHFL.IDX P6, R14, R13, R12, R11 ;  /* 0x0000000c0d0e7389 */ /* 0x00006400000c000b */
[----:B01----:R-:W-:Y:S01]  /*10ec0*/  ENDCOLLECTIVE ;  /* 0x000000000000791b */ /* 0x003fe20003800000 */
.L_x_358:
        /* <DEDUP_REMOVED lines=17> */
.L_x_359:
[----:B------:R-:W-:Y:S02]  /*10fe0*/  IMAD.MOV.U32 R13, RZ, RZ, R3 ;  /* 0x000000ffff0d7224 */ /* 0x000fe400078e0003 */
[----:B------:R-:W-:Y:S02]  /*10ff0*/  IMAD.MOV.U32 R12, RZ, RZ, 0x5 ;  /* 0x00000005ff0c7424 */ /* 0x000fe400078e00ff */
[----:B------:R-:W-:-:S07]  /*11000*/  IMAD.MOV.U32 R5, RZ, RZ, R14 ;  /* 0x000000ffff057224 */ /* 0x000fce00078e000e */
[----:B------:R-:W-:Y:S05]  /*11010*/  WARPSYNC.COLLECTIVE R15, `(.L_x_360) ;  /* 0x000000000f087348 */ /* 0x000fea0003c00000 */
[----:B------:R0:W1:Y:S02]  /*11020*/  SHFL.IDX P6, R14, R13, R12, R11 ;  /* 0x0000000c0d0e7389 */ /* 0x00006400000c000b */
[----:B01----:R-:W-:Y:S01]  /*11030*/  ENDCOLLECTIVE ;  /* 0x000000000000791b */ /* 0x003fe20003800000 */
.L_x_360:
        /* <DEDUP_REMOVED lines=17> */
.L_x_361:
[----:B------:R-:W-:Y:S02]  /*11150*/  IMAD.MOV.U32 R13, RZ, RZ, R3 ;  /* 0x000000ffff0d7224 */ /* 0x000fe400078e0003 */
[----:B------:R-:W-:Y:S02]  /*11160*/  IMAD.MOV.U32 R12, RZ, RZ, 0x6 ;  /* 0x00000006ff0c7424 */ /* 0x000fe400078e00ff */
[----:B------:R-:W-:-:S07]  /*11170*/  IMAD.MOV.U32 R5, RZ, RZ, R14 ;  /* 0x000000ffff057224 */ /* 0x000fce00078e000e */
[----:B------:R-:W-:Y:S05]  /*11180*/  WARPSYNC.COLLECTIVE R15, `(.L_x_362) ;  /* 0x000000000f087348 */ /* 0x000fea0003c00000 */
[----:B------:R0:W1:Y:S02]  /*11190*/  SHFL.IDX P6, R14, R13, R12, R11 ;  /* 0x0000000c0d0e7389 */ /* 0x00006400000c000b */
[----:B01----:R-:W-:Y:S01]  /*111a0*/  ENDCOLLECTIVE ;  /* 0x000000000000791b */ /* 0x003fe20003800000 */
.L_x_362:
[----:B------:R-:W-:-:S05]  /*111b0*/  @!P3 LEA R5, P4, R9, R5, 0x1 ;  /* 0x000000050905b211 */ /* 0x000fca00078808ff */
[----:B------:R-:W-:-:S04]  /*111c0*/  @!P3 IMAD.X R6, RZ, RZ, R6, P4 ;  /* 0x000000ffff06b224 */ /* 0x000fc800020e0606 */
[----:B------:R-:W-:Y:S02]  /*111d0*/  @!P3 IMAD.MOV.U32 R7, RZ, RZ, R6 ;  /* 0x000000ffff07b224 */ /* 0x000fe400078e0006 */
[----:B------:R-:W-:Y:S02]  /*111e0*/  @!P3 IMAD.MOV.U32 R6, RZ, RZ, R5 ;  /* 0x000000ffff06b224 */ /* 0x000fe400078e0005 */
[----:B------:R-:W-:-:S03]  /*111f0*/  IMAD.MOV.U32 R13, RZ, RZ, R4 ;  /* 0x000000ffff0d7224 */ /* 0x000fc600078e0004 */
[----:B------:R-:W-:Y:S01]  /*11200*/  @!PT LDS RZ, [RZ] ;  /* 0x00000000fffff984 */ /* 0x000fe20000000800 */
[----:B------:R-:W-:Y:S01]  /*11210*/  @!PT LDS RZ, [RZ] ;  /* 0x00000000fffff984 */ /* 0x000fe20000000800 */
[----:B------:R-:W-:Y:S01]  /*11220*/  @!PT LDS RZ, [RZ] ;  /* 0x00000000fffff984 */ /* 0x000fe20000000800 */
[----:B------:R-:W-:Y:S04]  /*11230*/  @!P3 LDGSTS.E.BYPASS.LTC128B.128 [R10+0x12c00], desc[UR40][R6.64], !P2 ;  /* 0x12c00000060abfae */ /* 0x000fe8000d101d68 */
[----:B------:R-:W-:Y:S04]  /*11240*/  @!P3 LDGSTS.E.BYPASS.LTC128B.128 [R10+0x16c00], desc[UR40][R6.64+0x80], !P1 ;  /* 0x16c00080060abfae */ /* 0x000fe8000c901d68 */
[----:B------:R0:W-:Y:S02]  /*11250*/  @!P3 LDGSTS.E.BYPASS.LTC128B.128 [R10+0x1ac00], desc[UR40][R6.64+0x100], !P0 ;  /* 0x1ac00100060abfae */ /* 0x0001e4000c101d68 */
[----:B0-----:R-:W-:-:S07]  /*11260*/  IMAD.MOV.U32 R6, RZ, RZ, R14 ;  /* 0x000000ffff067224 */ /* 0x001fce00078e000e */
[----:B------:R-:W-:Y:S05]  /*11270*/  WARPSYNC.COLLECTIVE R15, `(.L_x_363) ;  /* 0x000000000f087348 */ /* 0x000fea0003c00000 */
[----:B------:R0:W1:Y:S02]  /*11280*/  SHFL.IDX P6, R14, R13, R12, R11 ;  /* 0x0000000c0d0e7389 */ /* 0x00006400000c000b */
[----:B01----:R-:W-:Y:S01]  /*11290*/  ENDCOLLECTIVE ;  /* 0x000000000000791b */ /* 0x003fe20003800000 */
.L_x_363:
[----:B------:R-:W-:-:S05]  /*112a0*/  VIADD R7, R0, 0x60 ;  /* 0x0000006000077836 */ /* 0x000fca0000000000 */
[----:B------:R-:W-:Y:S01]  /*112b0*/  ISETP.GE.AND P4, PT, R7, R2, PT ;  /* 0x000000020700720c */ /* 0x000fe20003f86270 */
[----:B------:R-:W-:Y:S02]  /*112c0*/  IMAD.MOV.U32 R13, RZ, RZ, R3 ;  /* 0x000000ffff0d7224 */ /* 0x000fe400078e0003 */
[----:B------:R-:W-:Y:S02]  /*112d0*/  IMAD.MOV.U32 R12, RZ, RZ, 0x7 ;  /* 0x00000007ff0c7424 */ /* 0x000fe400078e00ff */
[----:B------:R-:W-:-:S08]  /*112e0*/  IMAD.MOV.U32 R5, RZ, RZ, R14 ;  /* 0x000000ffff057224 */ /* 0x000fd000078e000e */
[----:B------:R-:W-:Y:S05]  /*112f0*/  WARPSYNC.COLLECTIVE R15, `(.L_x_364) ;  /* 0x000000000f087348 */ /* 0x000fea0003c00000 */
[----:B------:R0:W1:Y:S02]  /*11300*/  SHFL.IDX P6, R14, R13, R12, R11 ;  /* 0x0000000c0d0e7389 */ /* 0x00006400000c000b */
[----:B01----:R-:W-:Y:S01]  /*11310*/  ENDCOLLECTIVE ;  /* 0x000000000000791b */ /* 0x003fe20003800000 */
.L_x_364:
[----:B------:R-:W-:-:S05]  /*11320*/  @!P4 LEA R5, P3, R9, R5, 0x1 ;  /* 0x000000050905c211 */ /* 0x000fca00078608ff */
[----:B------:R-:W-:-:S04]  /*11330*/  @!P4 IMAD.X R6, RZ, RZ, R6, P3 ;  /* 0x000000ffff06c224 */ /* 0x000fc800018e0606 */
[----:B------:R-:W-:Y:S02]  /*11340*/  @!P4 IMAD.MOV.U32 R7, RZ, RZ, R6 ;  /* 0x000000ffff07c224 */ /* 0x000fe400078e0006 */
[----:B------:R-:W-:Y:S02]  /*11350*/  IMAD.MOV.U32 R13, RZ, RZ, R4 ;  /* 0x000000ffff0d7224 */ /* 0x000fe400078e0004 */
[----:B------:R-:W-:-:S05]  /*11360*/  @!P4 IMAD.MOV.U32 R6, RZ, RZ, R5 ;  /* 0x000000ffff06c224 */ /* 0x000fca00078e0005 */
[----:B------:R-:W-:Y:S01]  /*11370*/  @!PT LDS RZ, [RZ] ;  /* 0x00000000fffff984 */ /* 0x000fe20000000800 */
[----:B------:R-:W-:Y:S01]  /*11380*/  @!PT LDS RZ, [RZ] ;  /* 0x00000000fffff984 */ /* 0x000fe20000000800 */
[----:B------:R-:W-:Y:S01]  /*11390*/  @!PT LDS RZ, [RZ] ;  /* 0x00000000fffff984 */ /* 0x000fe20000000800 */
[----:B------:R0:W-:Y:S01]  /*113a0*/  @!P4 LDGSTS.E.BYPASS.LTC128B.128 [R10+0x13400], desc[UR40][R6.64], !P2 ;  /* 0x13400000060acfae */ /* 0x0001e2000d101d68 */
[----:B------:R-:W-:-:S03]  /*113b0*/  IMAD.MOV.U32 R5, RZ, RZ, R14 ;  /* 0x000000ffff057224 */ /* 0x000fc600078e000e */
[----:B------:R0:W-:Y:S04]  /*113c0*/  @!P4 LDGSTS.E.BYPASS.LTC128B.128 [R10+0x17400], desc[UR40][R6.64+0x80], !P1 ;  /* 0x17400080060acfae */ /* 0x0001e8000c901d68 */
[----:B0-----:R-:W-:Y:S05]  /*113d0*/  WARPSYNC.COLLECTIVE R15, `(.L_x_365) ;  /* 0x000000000f087348 */ /* 0x001fea0003c00000 */
[----:B------:R1:W2:Y:S02]  /*113e0*/  SHFL.IDX P6, R14, R13, R12, R11 ;  /* 0x0000000c0d0e7389 */ /* 0x0002a400000c000b */
[----:B012---:R-:W-:Y:S01]  /*113f0*/  ENDCOLLECTIVE ;  /* 0x000000000000791b */ /* 0x007fe20003800000 */
.L_x_365:
[----:B------:R-:W-:Y:S01]  /*11400*/  @!PT LDS RZ, [RZ] ;  /* 0x00000000fffff984 */ /* 0x000fe20000000800 */
[----:B------:R-:W-:Y:S01]  /*11410*/  @!PT LDS RZ, [RZ] ;  /* 0x00000000fffff984 */ /* 0x000fe20000000800 */
[----:B------:R-:W-:Y:S01]  /*11420*/  @!PT LDS RZ, [RZ] ;  /* 0x00000000fffff984 */ /* 0x000fe20000000800 */
[----:B------:R0:W-:Y:S01]  /*11430*/  @!P4 LDGSTS.E.BYPASS.LTC128B.128 [R10+0x1b400], desc[UR40][R6.64+0x100], !P0 ;  /* 0x1b400100060acfae */ /* 0x0001e2000c101d68 */
[----:B------:R-:W-:Y:S01]  /*11440*/  IMAD.MOV.U32 R3, RZ, RZ, R14 ;  /* 0x000000ffff037224 */ /* 0x000fe200078e000e */
[----:B------:R-:W-:Y:S06]  /*11450*/  BRA `(.L_x_366) ;  /* 0xffffffb400907947 */ /* 0x000fec000383ffff */
.L_x_254:
[----:B0-----:R0:W1:Y:S02]  /*11460*/  SYNCS.PHASECHK.TRANS64.TRYWAIT P0, [R18+URZ+0x34820], R0 ;  /* 0x03482000120075a7 */ /* 0x001064000800017f */
[----:B-1----:R-:W-:Y:S05]  /*11470*/  @!P0 NANOSLEEP.SYNCS 0x989680 ;  /* 0x009896800000895d */ /* 0x002fea0003900000 */
[----:B------:R-:W1:Y:S02]  /*11480*/  @!P0 SYNCS.PHASECHK.TRANS64 P0, [R18+URZ+0x34820], R0 ;  /* 0x03482000120085a7 */ /* 0x000e64000800007f */
[----:B-1----:R-:W-:Y:S05]  /*11490*/  @!P0 BRA `(.L_x_254) ;  /* 0xfffffffc00f08947 */ /* 0x002fea000383ffff */
[----:B------:R-:W-:Y:S05]  /*114a0*/  BRA `(.L_x_367) ;  /* 0xffffffb800107947 */ /* 0x000fea000383ffff */
.L_x_263:
[----:B-1----:R1:W2:Y:S02]  /*114b0*/  SYNCS.PHASECHK.TRANS64.TRYWAIT P0, [R3+URZ+0x34840], R2 ;  /* 0x03484002030075a7 */ /* 0x0022a4000800017f */
[----:B--2---:R-:W-:Y:S05]  /*114c0*/  @!P0 NANOSLEEP.SYNCS 0x989680 ;  /* 0x009896800000895d */ /* 0x004fea0003900000 */
[----:B------:R-:W2:Y:S02]  /*114d0*/  @!P0 SYNCS.PHASECHK.TRANS64 P0, [R3+URZ+0x34840], R2 ;  /* 0x03484002030085a7 */ /* 0x000ea4000800007f */
[----:B--2---:R-:W-:Y:S05]  /*114e0*/  @!P0 BRA `(.L_x_263) ;  /* 0xfffffffc00f08947 */ /* 0x004fea000383ffff */
[----:B------:R-:W-:Y:S05]  /*114f0*/  BRA `(.L_x_368) ;  /* 0xffffffb800ec7947 */ /* 0x000fea000383ffff */
.L_x_270:
[----:B-1----:R1:W2:Y:S02]  /*11500*/  SYNCS.PHASECHK.TRANS64.TRYWAIT P0, [R3+URZ+0x60], R2 ;  /* 0x00006002030075a7 */ /* 0x0022a4000800017f */
[----:B--2---:R-:W-:Y:S05]  /*11510*/  @!P0 NANOSLEEP.SYNCS 0x989680 ;  /* 0x009896800000895d */ /* 0x004fea0003900000 */
[----:B------:R-:W2:Y:S02]  /*11520*/  @!P0 SYNCS.PHASECHK.TRANS64 P0, [R3+URZ+0x60], R2 ;  /* 0x00006002030085a7 */ /* 0x000ea4000800007f */
[----:B--2---:R-:W-:Y:S05]  /*11530*/  @!P0 BRA `(.L_x_270) ;  /* 0xfffffffc00f08947 */ /* 0x004fea000383ffff */
[----:B------:R-:W-:Y:S05]  /*11540*/  BRA `(.L_x_369) ;  /* 0xffffffbc00fc7947 */ /* 0x000fea000383ffff */
.L_x_279:
[----:B-1----:R1:W2:Y:S02]  /*11550*/  SYNCS.PHASECHK.TRANS64.TRYWAIT P0, [R3+URZ+0x34840], R2 ;  /* 0x03484002030075a7 */ /* 0x0022a4000800017f */
[----:B--2---:R-:W-:Y:S05]  /*11560*/  @!P0 NANOSLEEP.SYNCS 0x989680 ;  /* 0x009896800000895d */ /* 0x004fea0003900000 */
[----:B------:R-:W2:Y:S02]  /*11570*/  @!P0 SYNCS.PHASECHK.TRANS64 P0, [R3+URZ+0x34840], R2 ;  /* 0x03484002030085a7 */ /* 0x000ea4000800007f */
[----:B--2---:R-:W-:Y:S05]  /*11580*/  @!P0 BRA `(.L_x_279) ;  /* 0xfffffffc00f08947 */ /* 0x004fea000383ffff */
[----:B------:R-:W-:Y:S05]  /*11590*/  BRA `(.L_x_370) ;  /* 0xffffffc4008c7947 */ /* 0x000fea000383ffff */
.L_x_286:
[----:B0-----:R0:W1:Y:S02]  /*115a0*/  SYNCS.PHASECHK.TRANS64.TRYWAIT P0, [R2+URZ+0x60], R3 ;  /* 0x00006003020075a7 */ /* 0x001064000800017f */
[----:B-1----:R-:W-:Y:S05]  /*115b0*/  @!P0 NANOSLEEP.SYNCS 0x989680 ;  /* 0x009896800000895d */ /* 0x002fea0003900000 */
[----:B------:R-:W1:Y:S02]  /*115c0*/  @!P0 SYNCS.PHASECHK.TRANS64 P0, [R2+URZ+0x60], R3 ;  /* 0x00006003020085a7 */ /* 0x000e64000800007f */
[----:B-1----:R-:W-:Y:S05]  /*115d0*/  @!P0 BRA `(.L_x_286) ;  /* 0xfffffffc00f08947 */ /* 0x002fea000383ffff */
[----:B------:R-:W-:Y:S05]  /*115e0*/  BRA `(.L_x_371) ;  /* 0xffffffc8009c7947 */ /* 0x000fea000383ffff */
.L_x_295:
[----:B--2---:R2:W3:Y:S02]  /*115f0*/  SYNCS.PHASECHK.TRANS64.TRYWAIT P0, [R2+URZ+0x34840], R3 ;  /* 0x03484003020075a7 */ /* 0x0044e4000800017f */
[----:B---3--:R-:W-:Y:S05]  /*11600*/  @!P0 NANOSLEEP.SYNCS 0x989680 ;  /* 0x009896800000895d */ /* 0x008fea0003900000 */
[----:B------:R-:W3:Y:S02]  /*11610*/  @!P0 SYNCS.PHASECHK.TRANS64 P0, [R2+URZ+0x34840], R3 ;  /* 0x03484003020085a7 */ /* 0x000ee4000800007f */
[----:B---3--:R-:W-:Y:S05]  /*11620*/  @!P0 BRA `(.L_x_295) ;  /* 0xfffffffc00f08947 */ /* 0x008fea000383ffff */
[----:B------:R-:W-:Y:S05]  /*11630*/  BRA `(.L_x_372) ;  /* 0xffffffcc00fc7947 */ /* 0x000fea000383ffff */
.L_x_302:
[----:B0-----:R0:W1:Y:S02]  /*11640*/  SYNCS.PHASECHK.TRANS64.TRYWAIT P0, [R2+URZ+0x60], R5 ;  /* 0x00006005020075a7 */ /* 0x001064000800017f */
[----:B-1----:R-:W-:Y:S05]  /*11650*/  @!P0 NANOSLEEP.SYNCS 0x989680 ;  /* 0x009896800000895d */ /* 0x002fea0003900000 */
[----:B------:R-:W1:Y:S02]  /*11660*/  @!P0 SYNCS.PHASECHK.TRANS64 P0, [R2+URZ+0x60], R5 ;  /* 0x00006005020085a7 */ /* 0x000e64000800007f */
[----:B-1----:R-:W-:Y:S05]  /*11670*/  @!P0 BRA `(.L_x_302) ;  /* 0xfffffffc00f08947 */ /* 0x002fea000383ffff */
[----:B------:R-:W-:Y:S05]  /*11680*/  BRA `(.L_x_373) ;  /* 0xffffffd4000c7947 */ /* 0x000fea000383ffff */
.L_x_313:
[----:B---3--:R3:W4:Y:S02]  /*11690*/  SYNCS.PHASECHK.TRANS64.TRYWAIT P0, [R0+URZ+0x34860], R2 ;  /* 0x03486002000075a7 */ /* 0x008724000800017f */
[----:B----4-:R-:W-:Y:S05]  /*116a0*/  @!P0 NANOSLEEP.SYNCS 0x989680 ;  /* 0x009896800000895d */ /* 0x010fea0003900000 */
[----:B------:R-:W4:Y:S02]  /*116b0*/  @!P0 SYNCS.PHASECHK.TRANS64 P0, [R0+URZ+0x34860], R2 ;  /* 0x03486002000085a7 */ /* 0x000f24000800007f */
[----:B----4-:R-:W-:Y:S05]  /*116c0*/  @!P0 BRA `(.L_x_313) ;  /* 0xfffffffc00f08947 */ /* 0x010fea000383ffff */
[----:B------:R-:W-:Y:S05]  /*116d0*/  BRA `(.L_x_374) ;  /* 0xffffffd800587947 */ /* 0x000fea000383ffff */
.L_x_320:
[----:B------:R-:W4:Y:S01]  /*116e0*/  LDL R3, [R1] ;  /* 0x0000000001037983 */ /* 0x000f220000100800 */
[----:B------:R-:W-:Y:S01]  /*116f0*/  BSSY B0, `(.L_x_375) ;  /* 0x0000008000007945 */ /* 0x000fe20003800000 */
[----:B0-----:R-:W-:Y:S02]  /*11700*/  IMAD.MOV.U32 R12, RZ, RZ, RZ ;  /* 0x000000ffff0c7224 */ /* 0x001fe400078e00ff */
[----:B------:R-:W-:Y:S02]  /*11710*/  IMAD.MOV.U32 R11, RZ, RZ, 0x1f ;  /* 0x0000001fff0b7424 */ /* 0x000fe400078e00ff */
[----:B------:R-:W-:Y:S02]  /*11720*/  IMAD.MOV.U32 R15, RZ, RZ, -0x1 ;  /* 0xffffffffff0f7424 */ /* 0x000fe400078e00ff */
[----:B----4-:R-:W-:-:S07]  /*11730*/  IMAD.MOV.U32 R13, RZ, RZ, R3 ;  /* 0x000000ffff0d7224 */ /* 0x010fce00078e0003 */
[----:B-123--:R-:W-:Y:S05]  /*11740*/  WARPSYNC.COLLECTIVE R15, `(.L_x_376) ;  /* 0x000000000f087348 */ /* 0x00efea0003c00000 */
[----:B------:R0:W4:Y:S02]  /*11750*/  SHFL.IDX P6, R14, R13, R12, R11 ;  /* 0x0000000c0d0e7389 */ /* 0x00012400000c000b */
[----:B01234-:R-:W-:Y:S01]  /*11760*/  ENDCOLLECTIVE ;  /* 0x000000000000791b */ /* 0x01ffe20003800000 */
.L_x_376:
[----:B------:R-:W-:Y:S05]  /*11770*/  BSYNC B0 ;  /* 0x0000000000007941 */ /* 0x000fea0003800000 */
.L_x_375:
[----:B------:R0:W5:Y:S01]  /*11780*/  LDL R2, [R1+0xc] ;  /* 0x00000c0001027983 */ /* 0x0001620000100800 */
[----:B------:R-:W-:Y:S02]  /*11790*/  IMAD.MOV.U32 R13, RZ, RZ, R3 ;  /* 0x000000ffff0d7224 */ /* 0x000fe400078e0003 */
[----:B------:R-:W-:Y:S02]  /*117a0*/  IMAD.MOV.U32 R12, RZ, RZ, 0x1 ;  /* 0x00000001ff0c7424 */ /* 0x000fe400078e00ff */
[----:B------:R-:W-:Y:S02]  /*117b0*/  IMAD.MOV.U32 R11, RZ, RZ, 0x1f ;  /* 0x0000001fff0b7424 */ /* 0x000fe400078e00ff */
[----:B------:R-:W-:Y:S02]  /*117c0*/  IMAD.MOV.U32 R15, RZ, RZ, -0x1 ;  /* 0xffffffffff0f7424 */ /* 0x000fe400078e00ff */
[----:B0-----:R-:W-:-:S07]  /*117d0*/  IMAD.MOV.U32 R0, RZ, RZ, R14 ;  /* 0x000000ffff007224 */ /* 0x001fce00078e000e */
[----:B-----5:R-:W-:Y:S05]  /*117e0*/  WARPSYNC.COLLECTIVE R15, `(.L_x_377) ;  /* 0x000000000f087348 */ /* 0x020fea0003c00000 */
[----:B------:R0:W1:Y:S02]  /*117f0*/  SHFL.IDX P6, R14, R13, R12, R11 ;  /* 0x0000000c0d0e7389 */ /* 0x00006400000c000b */
[----:B01---5:R-:W-:Y:S01]  /*11800*/  ENDCOLLECTIVE ;  /* 0x000000000000791b */ /* 0x023fe20003800000 */
.L_x_377:
[----:B------:R-:W-:Y:S01]  /*11810*/  ULDC UR4, c[0x0][0xc3c] ;  /* 0x00030f0000047ab9 */ /* 0x000fe20000000800 */
[----:B------:R-:W-:Y:S02]  /*11820*/  IMAD.IADD R7, R2, 0x1, R16 ;  /* 0x0000000102077824 */ /* 0x000fe400078e0210 */
[----:B------:R-:W-:Y:S02]  /*11830*/  IMAD.MOV.U32 R11, RZ, RZ, RZ ;  /* 0x000000ffff0b7224 */ /* 0x000fe400078e00ff */
[----:B------:R-:W-:Y:S01]  /*11840*/  IMAD.MOV.U32 R8, RZ, RZ, R14 ;  /* 0x000000ffff087224 */ /* 0x000fe200078e000e */
[----:B------:R-:W-:-:S13]  /*11850*/  ISETP.GE.OR P1, PT, R7, UR4, !P0 ;  /* 0x0000000407007c0c */ /* 0x000fda000c726670 */
[----:B------:R-:W0:Y:S08]  /*11860*/  @!P1 LDC.64 R2, c[0x0][0xc80] ;  /* 0x00032000ff029b82 */ /* 0x000e300000000a00 */
[----:B------:R-:W1:Y:S01]  /*11870*/  @!P1 LDC.64 R4, c[0x0][0xc78] ;  /* 0x00031e00ff049b82 */ /* 0x000e620000000a00 */
[----:B0-----:R-:W-:-:S05]  /*11880*/  @!P1 IMAD.WIDE R2, R7, 0x4, R2 ;  /* 0x0000000407029825 */ /* 0x001fca00078e0202 */
[----:B------:R1:W2:Y:S02]  /*11890*/  @!P1 LDG.E R6, desc[UR40][R2.64] ;  /* 0x0000002802069981 */ /* 0x0002a4000c1e1900 */
[----:B-1----:R-:W-:-:S06]  /*118a0*/  @!P1 IMAD.WIDE R2, R7, 0x4, R4 ;  /* 0x0000000407029825 */ /* 0x002fcc00078e0204 */
[----:B------:R-:W3:Y:S01]  /*118b0*/  @!P1 LDG.E R2, desc[UR40][R2.64] ;  /* 0x0000002802029981 */ /* 0x000ee2000c1e1900 */
[----:B------:R-:W-:Y:S01]  /*118c0*/  IMAD.MOV.U32 R5, RZ, RZ, RZ ;  /* 0x000000ffff057224 */ /* 0x000fe200078e00ff */
[C---:B------:R-:W-:Y:S02]  /*118d0*/  ISETP.GE.U32.AND P2, PT, R16.reuse, 0x2, PT ;  /* 0x000000021000780c */ /* 0x040fe40003f46070 */
[C---:B------:R-:W-:Y:S02]  /*118e0*/  ISETP.GE.U32.AND P3, PT, R16.reuse, 0x4, PT ;  /* 0x000000041000780c */ /* 0x040fe40003f66070 */
[C---:B------:R-:W-:Y:S02]  /*118f0*/  ISETP.GE.U32.AND P4, PT, R16.reuse, 0x8, PT ;  /* 0x000000081000780c */ /* 0x040fe40003f86070 */
[----:B------:R-:W-:Y:S01]  /*11900*/  ISETP.GE.U32.AND P5, PT, R16, 0x10, PT ;  /* 0x000000101000780c */ /* 0x000fe20003fa6070 */
[----:B--2---:R-:W-:Y:S01]  /*11910*/  @!P1 IMAD.MOV.U32 R5, RZ, RZ, R6 ;  /* 0x000000ffff059224 */ /* 0x004fe200078e0006 */
[----:B------:R-:W-:-:S02]  /*11920*/  CS2R R6, SRZ ;  /* 0x0000000000067805 */ /* 0x000fc4000001ff00 */
[----:B---3--:R-:W-:Y:S01]  /*11930*/  @!P1 IMAD.MOV.U32 R7, RZ, RZ, R2 ;  /* 0x000000ffff079224 */ /* 0x008fe200078e0002 */
[----:B------:R-:W-:-:S03]  /*11940*/  ISETP.NE.AND P1, PT, R16, RZ, PT ;  /* 0x000000ff1000720c */ /* 0x000fc60003f25270 */
[----:B------:R-:W-:-:S04]  /*11950*/  IMAD R2, R7, R5, RZ ;  /* 0x0000000507027224 */ /* 0x000fc800078e02ff */
[----:B------:R-:W-:-:S07]  /*11960*/  IMAD.MOV.U32 R13, RZ, RZ, R2 ;  /* 0x000000ffff0d7224 */ /* 0x000fce00078e0002 */
[----:B------:R-:W-:Y:S05]  /*11970*/  WARPSYNC.COLLECTIVE R15, `(.L_x_378) ;  /* 0x000000000f087348 */ /* 0x000fea0003c00000 */
[----:B------:R0:W1:Y:S02]  /*11980*/  SHFL.UP P6, R14, R13, R12, R11 ;  /* 0x0400000c0d0e7389 */ /* 0x00006400000c000b */
[----:B01----:R-:W-:Y:S01]  /*11990*/  ENDCOLLECTIVE ;  /* 0x000000000000791b */ /* 0x003fe20003800000 */
.L_x_378:
[----:B------:R-:W-:Y:S02]  /*119a0*/  IMAD.MOV.U32 R12, RZ, RZ, 0x2 ;  /* 0x00000002ff0c7424 */ /* 0x000fe400078e00ff */
[----:B------:R-:W-:-:S05]  /*119b0*/  IMAD.MOV.U32 R3, RZ, RZ, R14 ;  /* 0x000000ffff037224 */ /* 0x000fca00078e000e */
[----:B------:R-:W-:-:S05]  /*119c0*/  SEL R3, R3, RZ, P1 ;  /* 0x000000ff03037207 */ /* 0x000fca0000800000 */
[----:B------:R-:W-:-:S04]  /*119d0*/  IMAD.IADD R2, R2, 0x1, R3 ;  /* 0x0000000102027824 */ /* 0x000fc800078e0203 */
[----:B------:R-:W-:-:S07]  /*119e0*/  IMAD.MOV.U32 R13, RZ, RZ, R2 ;  /* 0x000000ffff0d7224 */ /* 0x000fce00078e0002 */
[----:B------:R-:W-:Y:S05]  /*119f0*/  WARPSYNC.COLLECTIVE R15, `(.L_x_379) ;  /* 0x000000000f087348 */ /* 0x000fea0003c00000 */
[----:B------:R0:W1:Y:S02]  /*11a00*/  SHFL.UP P6, R14, R13, R12, R11 ;  /* 0x0400000c0d0e7389 */ /* 0x00006400000c000b */
[----:B01----:R-:W-:Y:S01]  /*11a10*/  ENDCOLLECTIVE ;  /* 0x000000000000791b */ /* 0x003fe20003800000 */
.L_x_379:
        /* <DEDUP_REMOVED lines=8> */
.L_x_380:
        /* <DEDUP_REMOVED lines=8> */
.L_x_381:
        /* <DEDUP_REMOVED lines=8> */
.L_x_382:
[----:B------:R-:W-:Y:S02]  /*11ba0*/  IMAD.MOV.U32 R12, RZ, RZ, 0x1f ;  /* 0x0000001fff0c7424 */ /* 0x000fe400078e00ff */
[----:B------:R-:W-:Y:S02]  /*11bb0*/  IMAD.MOV.U32 R11, RZ, RZ, 0x1f ;  /* 0x0000001fff0b7424 */ /* 0x000fe400078e00ff */
[----:B------:R-:W-:-:S05]  /*11bc0*/  IMAD.MOV.U32 R3, RZ, RZ, R14 ;  /* 0x000000ffff037224 */ /* 0x000fca00078e000e */
[----:B------:R-:W-:-:S05]  /*11bd0*/  SEL R3, R3, RZ, P5 ;  /* 0x000000ff03037207 */ /* 0x000fca0002800000 */
[----:B------:R-:W-:-:S04]  /*11be0*/  IMAD.IADD R2, R2, 0x1, R3 ;  /* 0x0000000102027824 */ /* 0x000fc800078e0203 */
[----:B------:R-:W-:-:S07]  /*11bf0*/  IMAD.MOV.U32 R13, RZ, RZ, R2 ;  /* 0x000000ffff0d7224 */ /* 0x000fce00078e0002 */
[----:B------:R-:W-:Y:S05]  /*11c00*/  WARPSYNC.COLLECTIVE R15, `(.L_x_383) ;  /* 0x000000000f087348 */ /* 0x000fea0003c00000 */
[----:B------:R0:W1:Y:S02]  /*11c10*/  SHFL.IDX P6, R14, R13, R12, R11 ;  /* 0x0000000c0d0e7389 */ /* 0x00006400000c000b */
[----:B01----:R-:W-:Y:S01]  /*11c20*/  ENDCOLLECTIVE ;  /* 0x000000000000791b */ /* 0x003fe20003800000 */
.L_x_383:
[----:B------:R-:W-:Y:S01]  /*11c30*/  IMAD.MOV.U32 R9, RZ, RZ, R14 ;  /* 0x000000ffff097224 */ /* 0x000fe200078e000e */
[----:B------:R-:W-:Y:S06]  /*11c40*/  BRA `(.L_x_384) ;  /* 0xffffffd800cc7947 */ /* 0x000fec000383ffff */
.L_x_323:
[----:B------:R-:W-:Y:S01]  /*11c50*/  BSSY B0, `(.L_x_385) ;  /* 0x0000008000007945 */ /* 0x000fe20003800000 */
[----:B------:R-:W-:Y:S02]  /*11c60*/  IMAD.MOV.U32 R13, RZ, RZ, R2 ;  /* 0x000000ffff0d7224 */ /* 0x000fe400078e0002 */
[----:B0-----:R-:W-:Y:S02]  /*11c70*/  IMAD.MOV.U32 R12, RZ, RZ, 0x1 ;  /* 0x00000001ff0c7424 */ /* 0x001fe400078e00ff */
[----:B------:R-:W-:Y:S02]  /*11c80*/  IMAD.MOV.U32 R11, RZ, RZ, RZ ;  /* 0x000000ffff0b7224 */ /* 0x000fe400078e00ff */
[----:B------:R-:W-:-:S07]  /*11c90*/  IMAD.MOV.U32 R15, RZ, RZ, -0x1 ;  /* 0xffffffffff0f7424 */ /* 0x000fce00078e00ff */
[----:B------:R-:W-:Y:S05]  /*11ca0*/  WARPSYNC.COLLECTIVE R15, `(.L_x_386) ;  /* 0x000000000f087348 */ /* 0x000fea0003c00000 */
[----:B------:R0:W1:Y:S02]  /*11cb0*/  SHFL.UP P6, R14, R13, R12, R11 ;  /* 0x0400000c0d0e7389 */ /* 0x00006400000c000b */
[----:B01----:R-:W-:Y:S01]  /*11cc0*/  ENDCOLLECTIVE ;  /* 0x000000000000791b */ /* 0x003fe20003800000 */
.L_x_386:
[----:B------:R-:W-:Y:S05]  /*11cd0*/  BSYNC B0 ;  /* 0x0000000000007941 */ /* 0x000fea0003800000 */
.L_x_385:
[----:B------:R-:W-:Y:S02]  /*11ce0*/  IMAD.MOV.U32 R3, RZ, RZ, R14 ;  /* 0x000000ffff037224 */ /* 0x000fe400078e000e */
[----:B------:R-:W-:Y:S02]  /*11cf0*/  IMAD.MOV.U32 R12, RZ, RZ, 0x2 ;  /* 0x00000002ff0c7424 */ /* 0x000fe400078e00ff */
[----:B------:R-:W-:Y:S01]  /*11d00*/  IMAD.MOV.U32 R11, RZ, RZ, RZ ;  /* 0x000000ffff0b7224 */ /* 0x000fe200078e00ff */
[----:B------:R-:W-:Y:S01]  /*11d10*/  SEL R3, R3, RZ, P1 ;  /* 0x000000ff03037207 */ /* 0x000fe20000800000 */
[----:B------:R-:W-:-:S04]  /*11d20*/  IMAD.MOV.U32 R15, RZ, RZ, -0x1 ;  /* 0xffffffffff0f7424 */ /* 0x000fc800078e00ff */
[----:B------:R-:W-:-:S04]  /*11d30*/  IMAD.IADD R2, R2, 0x1, R3 ;  /* 0x0000000102027824 */ /* 0x000fc800078e0203 */
[----:B------:R-:W-:-:S07]  /*11d40*/  IMAD.MOV.U32 R13, RZ, RZ, R2 ;  /* 0x000000ffff0d7224 */ /* 0x000fce00078e0002 */
[----:B------:R-:W-:Y:S05]  /*11d50*/  WARPSYNC.COLLECTIVE R15, `(.L_x_387) ;  /* 0x000000000f087348 */ /* 0x000fea0003c00000 */
[----:B------:R0:W1:Y:S02]  /*11d60*/  SHFL.UP P6, R14, R13, R12, R11 ;  /* 0x0400000c0d0e7389 */ /* 0x00006400000c000b */
[----:B01----:R-:W-:Y:S01]  /*11d70*/  ENDCOLLECTIVE ;  /* 0x000000000000791b */ /* 0x003fe20003800000 */
.L_x_387:
        /* <DEDUP_REMOVED lines=8> */
.L_x_388:
        /* <DEDUP_REMOVED lines=8> */
.L_x_389:
        /* <DEDUP_REMOVED lines=8> */
.L_x_390:
        /* <DEDUP_REMOVED lines=9> */
.L_x_391:
[----:B------:R-:W-:Y:S01]  /*11f90*/  IMAD.MOV.U32 R9, RZ, RZ, R14 ;  /* 0x000000ffff097224 */ /* 0x000fe200078e000e */
[----:B------:R-:W-:Y:S06]  /*11fa0*/  BRA `(.L_x_392) ;  /* 0xffffffd800a07947 */ /* 0x000fec000383ffff */
.L_x_325:
[----:B------:R-:W-:Y:S01]  /*11fb0*/  BSSY B0, `(.L_x_393) ;  /* 0x0000006000007945 */ /* 0x000fe20003800000 */
[----:B------:R-:W-:Y:S01]  /*11fc0*/  PLOP3.LUT P6, PT, P6, PT, PT, 0x8, 0x0 ;  /* 0x000000000000781c */ /* 0x000fe200037ce170 */
[----:B------:R-:W-:-:S12]  /*11fd0*/  IMAD.MOV.U32 R15, RZ, RZ, -0x1 ;  /* 0xffffffffff0f7424 */ /* 0x000fd800078e00ff */
[----:B01----:R-:W-:Y:S05]  /*11fe0*/  WARPSYNC.COLLECTIVE R15, `(.L_x_394) ;  /* 0x000000000f087348 */ /* 0x003fea0003c00000 */
[----:B------:R-:W-:Y:S01]  /*11ff0*/  VOTE.ANY R14, PT, P6 ;  /* 0x00000000000e7806 */ /* 0x000fe200030e0100 */
[----:B01----:R-:W-:Y:S06]  /*12000*/  ENDCOLLECTIVE ;  /* 0x000000000000791b */ /* 0x003fec0003800000 */
.L_x_394:
[----:B------:R-:W-:Y:S05]  /*12010*/  BSYNC B0 ;  /* 0x0000000000007941 */ /* 0x000fea0003800000 */
.L_x_393:
[----:B------:R-:W-:Y:S02]  /*12020*/  IMAD.MOV.U32 R8, RZ, RZ, R14 ;  /* 0x000000ffff087224 */ /* 0x000fe400078e000e */
[----:B------:R-:W-:Y:S02]  /*12030*/  IMAD.MOV.U32 R13, RZ, RZ, R5 ;  /* 0x000000ffff0d7224 */ /* 0x000fe400078e0005 */
[----:B------:R-:W0:Y:S01]  /*12040*/  POPC R4, R8 ;  /* 0x0000000800047309 */ /* 0x000e220000000000 */
[----:B------:R-:W-:Y:S02]  /*12050*/  IMAD.MOV.U32 R11, RZ, RZ, 0x1f ;  /* 0x0000001fff0b7424 */ /* 0x000fe400078e00ff */
[----:B------:R-:W-:Y:S02]  /*12060*/  IMAD.MOV.U32 R15, RZ, RZ, -0x1 ;  /* 0xffffffffff0f7424 */ /* 0x000fe400078e00ff */
[----:B0-----:R-:W-:-:S07]  /*12070*/  IMAD.MOV.U32 R12, RZ, RZ, R4 ;  /* 0x000000ffff0c7224 */ /* 0x001fce00078e0004 */
[----:B------:R-:W-:Y:S05]  /*12080*/  WARPSYNC.COLLECTIVE R15, `(.L_x_395) ;  /* 0x000000000f087348 */ /* 0x000fea0003c00000 */
[----:B------:R0:W1:Y:S02]  /*12090*/  SHFL.IDX P6, R14, R13, R12, R11 ;  /* 0x0000000c0d0e7389 */ /* 0x00006400000c000b */
[----:B01----:R-:W-:Y:S01]  /*120a0*/  ENDCOLLECTIVE ;  /* 0x000000000000791b */ /* 0x003fe20003800000 */
.L_x_395:
[----:B------:R-:W-:Y:S02]  /*120b0*/  IMAD.MOV.U32 R13, RZ, RZ, R7 ;  /* 0x000000ffff0d7224 */ /* 0x000fe400078e0007 */
[----:B------:R-:W-:-:S07]  /*120c0*/  IMAD.MOV.U32 R5, RZ, RZ, R14 ;  /* 0x000000ffff057224 */ /* 0x000fce00078e000e */
[----:B------:R-:W-:Y:S05]  /*120d0*/  WARPSYNC.COLLECTIVE R15, `(.L_x_396) ;  /* 0x000000000f087348 */ /* 0x000fea0003c00000 */
[----:B------:R0:W1:Y:S02]  /*120e0*/  SHFL.IDX P6, R14, R13, R12, R11 ;  /* 0x0000000c0d0e7389 */ /* 0x00006400000c000b */
[----:B01----:R-:W-:Y:S01]  /*120f0*/  ENDCOLLECTIVE ;  /* 0x000000000000791b */ /* 0x003fe20003800000 */
.L_x_396:
[----:B------:R-:W-:Y:S01]  /*12100*/  IMAD.MOV.U32 R7, RZ, RZ, R14 ;  /* 0x000000ffff077224 */ /* 0x000fe200078e000e */
[----:B------:R-:W-:Y:S06]  /*12110*/  BRA `(.L_x_397) ;  /* 0xffffffd800807947 */ /* 0x000fec000383ffff */
.L_x_327:
[----:B------:R-:W-:Y:S01]  /*12120*/  BSSY B0, `(.L_x_398) ;  /* 0x0000007000007945 */ /* 0x000fe20003800000 */
[----:B------:R-:W-:Y:S02]  /*12130*/  IMAD.MOV.U32 R13, RZ, RZ, R2 ;  /* 0x000000ffff0d7224 */ /* 0x000fe400078e0002 */
[----:B------:R-:W-:Y:S02]  /*12140*/  IMAD.MOV.U32 R11, RZ, RZ, 0x1f ;  /* 0x0000001fff0b7424 */ /* 0x000fe400078e00ff */
[----:B------:R-:W-:-:S07]  /*12150*/  IMAD.MOV.U32 R15, RZ, RZ, -0x1 ;  /* 0xffffffffff0f7424 */ /* 0x000fce00078e00ff */
[----:B-1234-:R-:W-:Y:S05]  /*12160*/  WARPSYNC.COLLECTIVE R15, `(.L_x_399) ;  /* 0x000000000f087348 */ /* 0x01efea0003c00000 */
[----:B------:R0:W0:Y:S02]  /*12170*/  SHFL.IDX P6, R14, R13, R12, R11 ;  /* 0x0000000c0d0e7389 */ /* 0x00002400000c000b */
[----:B01234-:R-:W-:Y:S01]  /*12180*/  ENDCOLLECTIVE ;  /* 0x000000000000791b */ /* 0x01ffe20003800000 */
.L_x_399:
[----:B------:R-:W-:Y:S05]  /*12190*/  BSYNC B0 ;  /* 0x0000000000007941 */ /* 0x000fea0003800000 */
.L_x_398:
[----:B------:R-:W-:Y:S01]  /*121a0*/  IMAD.MOV.U32 R2, RZ, RZ, R14 ;  /* 0x000000ffff027224 */ /* 0x000fe200078e000e */
[----:B------:R-:W-:Y:S06]  /*121b0*/  BRA `(.L_x_400) ;  /* 0xffffffd800707947 */ /* 0x000fec000383ffff */
.L_x_331:
[----:B0-----:R0:W1:Y:S02]  /*121c0*/  SYNCS.PHASECHK.TRANS64.TRYWAIT P0, [R0+URZ+0x34820], R3 ;  /* 0x03482003000075a7 */ /* 0x001064000800017f */
[----:B-1----:R-:W-:Y:S05]  /*121d0*/  @!P0 NANOSLEEP.SYNCS 0x989680 ;  /* 0x009896800000895d */ /* 0x002fea0003900000 */
[----:B------:R-:W1:Y:S02]  /*121e0*/  @!P0 SYNCS.PHASECHK.TRANS64 P0, [R0+URZ+0x34820], R3 ;  /* 0x03482003000085a7 */ /* 0x000e64000800007f */
[----:B-1----:R-:W-:Y:S05]  /*121f0*/  @!P0 BRA `(.L_x_331) ;  /* 0xfffffffc00f08947 */ /* 0x002fea000383ffff */
[----:B------:R-:W-:Y:S05]  /*12200*/  BRA `(.L_x_401) ;  /* 0xffffffe000087947 */ /* 0x000fea000383ffff */
.L_x_332:
[----:B------:R-:W1:Y:S01]  /*12210*/  S2R R2, SR_TID.X ;  /* 0x0000000000027919 */ /* 0x000e620000002100 */
[----:B------:R-:W-:Y:S01]  /*12220*/  BSSY B0, `(.L_x_402) ;  /* 0x000000a000007945 */ /* 0x000fe20003800000 */
[----:B------:R-:W-:Y:S02]  /*12230*/  IMAD.MOV.U32 R12, RZ, RZ, RZ ;  /* 0x000000ffff0c7224 */ /* 0x000fe400078e00ff */
[----:B------:R-:W-:Y:S02]  /*12240*/  IMAD.MOV.U32 R11, RZ, RZ, 0x1f ;  /* 0x0000001fff0b7424 */ /* 0x000fe400078e00ff */
[----:B------:R-:W-:Y:S01]  /*12250*/  IMAD.MOV.U32 R15, RZ, RZ, -0x1 ;  /* 0xffffffffff0f7424 */ /* 0x000fe200078e00ff */
[----:B-1----:R-:W-:-:S04]  /*12260*/  SHF.R.U32.HI R2, RZ, 0x5, R2 ;  /* 0x00000005ff027819 */ /* 0x002fc80000011602 */
[----:B------:R-:W-:-:S05]  /*12270*/  LOP3.LUT R2, R2, 0x3, RZ, 0xc0, !PT ;  /* 0x0000000302027812 */ /* 0x000fca00078ec0ff */
[----:B------:R-:W-:-:S07]  /*12280*/  IMAD.MOV.U32 R13, RZ, RZ, R2 ;  /* 0x000000ffff0d7224 */ /* 0x000fce00078e0002 */
[----:B0-----:R-:W-:Y:S05]  /*12290*/  WARPSYNC.COLLECTIVE R15, `(.L_x_403) ;  /* 0x000000000f087348 */ /* 0x001fea0003c00000 */
[----:B------:R1:W2:Y:S02]  /*122a0*/  SHFL.IDX P6, R14, R13, R12, R11 ;  /* 0x0000000c0d0e7389 */ /* 0x0002a400000c000b */
[----:B012---:R-:W-:Y:S01]  /*122b0*/  ENDCOLLECTIVE ;  /* 0x000000000000791b */ /* 0x007fe20003800000 */
.L_x_403:
[----:B------:R-:W-:Y:S05]  /*122c0*/  BSYNC B0 ;  /* 0x0000000000007941 */ /* 0x000fea0003800000 */
.L_x_402:
[----:B------:R-:W-:Y:S05]  /*122d0*/  BRA `(.L_x_404) ;  /* 0xffffffdc00f07947 */ /* 0x000fea000383ffff */
.L_x_335:
[----:B------:R-:W-:Y:S01]  /*122e0*/  BSSY B1, `(.L_x_405) ;  /* 0x0000006000017945 */ /* 0x000fe20003800000 */
[----:B------:R-:W-:-:S07]  /*122f0*/  IMAD.MOV.U32 R15, RZ, RZ, -0x1 ;  /* 0xffffffffff0f7424 */ /* 0x000fce00078e00ff */
[----:B01----:R-:W-:Y:S05]  /*12300*/  WARPSYNC.COLLECTIVE R15, `(.L_x_406) ;  /* 0x000000000f0c7348 */ /* 0x003fea0003c00000 */
[----:B------:R-:W-:Y:S02]  /*12310*/  ELECT P6, UR62, PT ;  /* 0x00000000003e782f */ /* 0x000fe400038c0000 */
[----:B------:R-:W-:Y:S01]  /*12320*/  MOV R14, UR62 ;  /* 0x0000003e000e7c02 */ /* 0x000fe20008000f00 */
[----:B01----:R-:W-:Y:S10]  /*12330*/  ENDCOLLECTIVE ;  /* 0x000000000000791b */ /* 0x003ff40003800000 */
.L_x_406:
[----:B------:R-:W-:Y:S05]  /*12340*/  BSYNC B1 ;  /* 0x0000000000017941 */ /* 0x000fea0003800000 */
.L_x_405:
[----:B------:R-:W-:Y:S05]  /*12350*/  BRA `(.L_x_407) ;  /* 0xffffffdc00e87947 */ /* 0x000fea000383ffff */
.L_x_337:
[----:B0-----:R0:W1:Y:S02]  /*12360*/  SYNCS.PHASECHK.TRANS64.TRYWAIT P0, [R6+URZ], R5 ;  /* 0x00000005060075a7 */ /* 0x001064000800017f */
[----:B-1----:R-:W-:Y:S05]  /*12370*/  @!P0 NANOSLEEP.SYNCS 0x989680 ;  /* 0x009896800000895d */ /* 0x002fea0003900000 */
[----:B------:R-:W1:Y:S02]  /*12380*/  @!P0 SYNCS.PHASECHK.TRANS64 P0, [R6+URZ], R5 ;  /* 0x00000005060085a7 */ /* 0x000e64000800007f */
[----:B-1----:R-:W-:Y:S05]  /*12390*/  @!P0 BRA `(.L_x_337) ;  /* 0xfffffffc00f08947 */ /* 0x002fea000383ffff */
[----:B------:R-:W-:Y:S05]  /*123a0*/  BRA `(.L_x_408) ;  /* 0xffffffe000207947 */ /* 0x000fea000383ffff */
.L_x_338:
[----:B-1----:R1:W2:Y:S02]  /*123b0*/  SYNCS.PHASECHK.TRANS64.TRYWAIT P0, [R7+URZ], R2 ;  /* 0x00000002070075a7 */ /* 0x0022a4000800017f */
[----:B--2---:R-:W-:Y:S05]  /*123c0*/  @!P0 NANOSLEEP.SYNCS 0x989680 ;  /* 0x009896800000895d */ /* 0x004fea0003900000 */
[----:B------:R-:W2:Y:S02]  /*123d0*/  @!P0 SYNCS.PHASECHK.TRANS64 P0, [R7+URZ], R2 ;  /* 0x00000002070085a7 */ /* 0x000ea4000800007f */
[----:B--2---:R-:W-:Y:S05]  /*123e0*/  @!P0 BRA `(.L_x_338) ;  /* 0xfffffffc00f08947 */ /* 0x004fea000383ffff */
[----:B------:R-:W-:Y:S05]  /*123f0*/  BRA `(.L_x_409) ;  /* 0xffffffe000147947 */ /* 0x000fea000383ffff */
.L_x_340:
[----:B--2---:R2:W3:Y:S02]  /*12400*/  SYNCS.PHASECHK.TRANS64.TRYWAIT P0, [R4+URZ], R5 ;  /* 0x00000005040075a7 */ /* 0x0044e4000800017f */
[----:B---3--:R-:W-:Y:S05]  /*12410*/  @!P0 NANOSLEEP.SYNCS 0x989680 ;  /* 0x009896800000895d */ /* 0x008fea0003900000 */
[----:B------:R-:W3:Y:S02]  /*12420*/  @!P0 SYNCS.PHASECHK.TRANS64 P0, [R4+URZ], R5 ;  /* 0x00000005040085a7 */ /* 0x000ee4000800007f */
[----:B---3--:R-:W-:Y:S05]  /*12430*/  @!P0 BRA `(.L_x_340) ;  /* 0xfffffffc00f08947 */ /* 0x008fea000383ffff */
[----:B------:R-:W-:Y:S05]  /*12440*/  BRA `(.L_x_410) ;  /* 0xffffffe000187947 */ /* 0x000fea000383ffff */
.L_x_411:
        /* <DEDUP_REMOVED lines=11> */
.L_x_2982:


//--------------------- .text._ZN7cutlass13device_kernelIN5flash11enable_sm90INS1_16FlashAttnFwdSm90INS1_25CollectiveMainloopFwdSm90ILi2EN4cute5tupleIJNS5_1CILi1EEES8_S8_EEENS6_IJNS7_ILi128EEESA_NS7_ILi192EEEEEELi128ENS_10bfloat16_tEfNS_4arch4Sm90ELb0ELb0ELb0ELb1ELb0ELb1ELb0ELb1ELb1ELb1ELb1ELb0EEENS1_21CollectiveEpilogueFwdINS6_IJSA_SA_SA_EEES9_SD_SF_Li256ELb1ELb1ELb1ELb0EEENS1_36VarlenDynamicPersistentTileSchedulerILi128ELi128ELi256ELi128ELb1ELb1ELb1ELb0ELb1ELb1EEEEEEEEEvNT_6ParamsE --------------------------
	.section	.text._ZN7cutlass13device_kernelIN5flash11enable_sm90INS1_16FlashAttnFwdSm90INS1_25CollectiveMainloopFwdSm90ILi2EN4cute5tupleIJNS5_1CILi1EEES8_S8_EEENS6_IJNS7_ILi128EEESA_NS7_ILi192EEEEEELi128ENS_10bfloat16_tEfNS_4arch4Sm90ELb0ELb0ELb0ELb1ELb0ELb1ELb0ELb1ELb1ELb1ELb1ELb0EEENS1_21CollectiveEpilogueFwdINS6_IJSA_SA_SA_EEES9_SD_SF_Li256ELb1ELb1ELb1ELb0EEENS1_36VarlenDynamicPersistentTileSchedulerILi128ELi128ELi256ELi128ELb1ELb1ELb1ELb0ELb1ELb1EEEEEEEEEvNT_6ParamsE,"ax",@progbits
	.align	128
.text._ZN7cutlass13device_kernelIN5flash11enable_sm90INS1_16FlashAttnFwdSm90INS1_25CollectiveMainloopFwdSm90ILi2EN4cute5tupleIJNS5_1CILi1EEES8_S8_EEENS6_IJNS7_ILi128EEESA_NS7_ILi192EEEEEELi128ENS_10bfloat16_tEfNS_4arch4Sm90ELb0ELb0ELb0ELb1ELb0ELb1ELb0ELb1ELb1ELb1ELb1ELb0EEENS1_21CollectiveEpilogueFwdINS6_IJSA_SA_SA_EEES9_SD_SF_Li256ELb1ELb1ELb1ELb0EEENS1_36VarlenDynamicPersistentTileSchedulerILi128ELi128ELi256ELi128ELb1ELb1ELb1ELb0ELb1ELb1EEEEEEEEEvNT_6ParamsE:
        .type           _ZN7cutlass13device_kernelIN5flash11enable_sm90INS1_16FlashAttnFwdSm90INS1_25CollectiveMainloopFwdSm90ILi2EN4cute5tupleIJNS5_1CILi1EEES8_S8_EEENS6_IJNS7_ILi128EEESA_NS7_ILi192EEEEEELi128ENS_10bfloat16_tEfNS_4arch4Sm90ELb0ELb0ELb0ELb1ELb0ELb1ELb0ELb1ELb1ELb1ELb1ELb0EEENS1_21CollectiveEpilogueFwdINS6_IJSA_SA_SA_EEES9_SD_SF_Li256ELb1ELb1ELb1ELb0EEENS1_36VarlenDynamicPersistentTileSchedulerILi128ELi128ELi256ELi128ELb1ELb1ELb1ELb0ELb1ELb1EEEEEEEEEvNT_6ParamsE,@function
        .size           _ZN7cutlass13device_kernelIN5flash11enable_sm90INS1_16FlashAttnFwdSm90INS1_25CollectiveMainloopFwdSm90ILi2EN4cute5tupleIJNS5_1CILi1EEES8_S8_EEENS6_IJNS7_ILi128EEESA_NS7_ILi192EEEEEELi128ENS_10bfloat16_tEfNS_4arch4Sm90ELb0ELb0ELb0ELb1ELb0ELb1ELb0ELb1ELb1ELb1ELb1ELb0EEENS1_21CollectiveEpilogueFwdINS6_IJSA_SA_SA_EEES9_SD_SF_Li256ELb1ELb1ELb1ELb0EEENS1_36VarlenDynamicPersistentTileSchedulerILi128ELi128ELi256ELi128ELb1ELb1ELb1ELb0ELb1ELb1EEEEEEEEEvNT_6ParamsE,(.L_x_2983 - _ZN7cutlass13device_kernelIN5flash11enable_sm90INS1_16FlashAttnFwdSm90INS1_25CollectiveMainloopFwdSm90ILi2EN4cute5tupleIJNS5_1CILi1EEES8_S8_EEENS6_IJNS7_ILi128EEESA_NS7_ILi192EEEEEELi128ENS_10bfloat16_tEfNS_4arch4Sm90ELb0ELb0ELb0ELb1ELb0ELb1ELb0ELb1ELb1ELb1ELb1ELb0EEENS1_21CollectiveEpilogueFwdINS6_IJSA_SA_SA_EEES9_SD_SF_Li256ELb1ELb1ELb1ELb0EEENS1_36VarlenDynamicPersistentTileSchedulerILi128ELi128ELi256ELi128ELb1ELb1ELb1ELb0ELb1ELb1EEEEEEEEEvNT_6ParamsE)
        .other          _ZN7cutlass13device_kernelIN5flash11enable_sm90INS1_16FlashAttnFwdSm90INS1_25CollectiveMainloopFwdSm90ILi2EN4cute5tupleIJNS5_1CILi1EEES8_S8_EEENS6_IJNS7_ILi128EEESA_NS7_ILi192EEEEEELi128ENS_10bfloat16_tEfNS_4arch4Sm90ELb0ELb0ELb0ELb1ELb0ELb1ELb0ELb1ELb1ELb1ELb1ELb0EEENS1_21CollectiveEpilogueFwdINS6_IJSA_SA_SA_EEES9_SD_SF_Li256ELb1ELb1ELb1ELb0EEENS1_36VarlenDynamicPersistentTileSchedulerILi128ELi128ELi256ELi128ELb1ELb1ELb1ELb0ELb1ELb1EEEEEEEEEvNT_6ParamsE,@"STO_CUDA_ENTRY STV_DEFAULT"
_ZN7cutlass13device_kernelIN5flash11enable_sm90INS1_16FlashAttnFwdSm90INS1_25CollectiveMainloopFwdSm90ILi2EN4cute5tupleIJNS5_1CILi1EEES8_S8_EEENS6_IJNS7_ILi128EEESA_NS7_ILi192EEEEEELi128ENS_10bfloat16_tEfNS_4arch4Sm90ELb0ELb0ELb0ELb1ELb0ELb1ELb0ELb1ELb1ELb1ELb1ELb0EEENS1_21CollectiveEpilogueFwdINS6_IJSA_SA_SA_EEES9_SD_SF_Li256ELb1ELb1ELb1ELb0EEENS1_36VarlenDynamicPersistentTileSchedulerILi128ELi128ELi256ELi128ELb1ELb1ELb1ELb0ELb1ELb1EEEEEEEEEvNT_6ParamsE:
[----:B------:R-:W0:Y:S02]  /*0000*/  LDC R1, c[0x0][0x28] ;  /* 0x00000a00ff017b82 */ /* 0x000e240000000800 */
[----:B0-----:R-:W-:Y:S01]  /*0010*/  VIADD R1, R1, 0xffffff50 ;  /* 0xffffff5001017836 */ /* 0x001fe20000000000 */
[----:B------:R-:W0:Y:S01]  /*0020*/  S2R R6, SR_TID.X ;  /* 0x0000000000067919 */ /* 0x000e220000002100 */
[----:B------:R-:W-:Y:S01]  /*0030*/  ELECT P0, URZ, PT ;  /* 0x00000000003f782f */ /* 0x000fe20003800000 */
[----:B------:R-:W-:Y:S01]  /*0040*/  BSSY B0, `(.L_x_412) ;  /* 0x0000014000007945 */ /* 0x000fe20003800000 */
[----:B0-----:R-:W-:-:S05]  /*0050*/  SHF.R.U32.HI R0, RZ, 0x5, R6 ;  /* 0x00000005ff007819 */ /* 0x001fca0000011606 */
[----:B------:R-:W0:Y:S02]  /*0060*/  SHFL.IDX PT, R2, R0, RZ, 0x1f ;  /* 0x00001fff00027589 */ /* 0x000e2400000e0000 */
[----:B0-----:R-:W-:Y:S02]  /*0070*/  ISETP.EQ.AND P0, PT, R2, RZ, P0 ;  /* 0x000000ff0200720c */ /* 0x001fe40000702270 */
[----:B------:R-:W-:-:S11]  /*0080*/  SHF.R.U32.HI R2, RZ, 0x7, R6 ;  /* 0x00000007ff027819 */ /* 0x000fd60000011606 */
[----:B------:R-:W-:Y:S05]  /*0090*/  @!P0 BRA `(.L_x_413) ;  /* 0x0000000000388947 */ /* 0x000fea0003800000 */
[----:B------:R-:W-:Y:S02]  /*00a0*/  ULDC.64 UR4, c[0x0][0x198] ;  /* 0x0000660000047ab9 */ /* 0x000fe40000000a00 */
[----:B------:R-:W-:Y:S02]  /*00b0*/  UIADD3 UR6, UP0, UR4, 0x370, URZ ;  /* 0x0000037004067890 */ /* 0x000fe4000ff1e03f */
[----:B------:R-:W-:Y:S02]  /*00c0*/  UIADD3 UR8, UP1, UR4, 0x470, URZ ;  /* 0x0000047004087890 */ /* 0x000fe4000ff3e03f */
[----:B------:R-:W-:Y:S02]  /*00d0*/  UIADD3 UR10, UP2, UR4, 0x570, URZ ;  /* 0x00000570040a7890 */ /* 0x000fe4000ff5e03f */
[----:B------:R-:W-:Y:S02]  /*00e0*/  UIADD3 UR4, UP3, UR4, 0x670, URZ ;  /* 0x0000067004047890 */ /* 0x000fe4000ff7e03f */
[----:B------:R-:W-:-:S02]  /*00f0*/  UIADD3.X UR7, URZ, UR5, URZ, UP0, !UPT ;  /* 0x000000053f077290 */ /* 0x000fc400087fe43f */
[----:B------:R-:W-:Y:S02]  /*0100*/  UIADD3.X UR9, URZ, UR5, URZ, UP1, !UPT ;  /* 0x000000053f097290 */ /* 0x000fe40008ffe43f */
[----:B------:R-:W-:Y:S02]  /*0110*/  UIADD3.X UR11, URZ, UR5, URZ, UP2, !UPT ;  /* 0x000000053f0b7290 */ /* 0x000fe400097fe43f */
[----:B------:R-:W-:-:S03]  /*0120*/  UIADD3.X UR5, URZ, UR5, URZ, UP3, !UPT ;  /* 0x000000053f057290 */ /* 0x000fc60009ffe43f */
[----:B------:R0:W-:Y:S02]  /*0130*/  UTMACCTL.PF [UR6] ;  /* 0x00000000060079b9 */ /* 0x0001e40008040000 */
[----:B------:R0:W-:Y:S02]  /*0140*/  UTMACCTL.PF [UR8] ;  /* 0x00000000080079b9 */ /* 0x0001e40008040000 */
[----:B------:R0:W-:Y:S02]  /*0150*/  UTMACCTL.PF [UR10] ;  /* 0x000000000a0079b9 */ /* 0x0001e40008040000 */
[----:B------:R0:W-:Y:S02]  /*0160*/  UTMACCTL.PF [UR4] ;  /* 0x00000000040079b9 */ /* 0x0001e40008040000 */
[----:B0-----:R-:W-:Y:S01]  /*0170*/  NOP ;  /* 0x0000000000007918 */ /* 0x001fe20000000000 */
.L_x_413:
[----:B------:R-:W-:Y:S05]  /*0180*/  BSYNC B0 ;  /* 0x0000000000007941 */ /* 0x000fea0003800000 */
.L_x_412:
[----:B------:R-:W-:Y:S01]  /*0190*/  VOTEU.ANY UP0, P0 ;  /* 0x00000000003f7886 */ /* 0x000fe20000000100 */
[----:B------:R-:W0:Y:S01]  /*01a0*/  SHFL.IDX PT, R2, R2, RZ, 0x1f ;  /* 0x00001fff02027589 */ /* 0x000e2200000e0000 */
[----:B------:R-:W-:Y:S01]  /*01b0*/  UMOV UR4, 0x80 ;  /* 0x0000008000047882 */ /* 0x000fe20000000000 */
[----:B------:R-:W-:Y:S01]  /*01c0*/  UMOV UR7, 0x100 ;  /* 0x0000010000077882 */ /* 0x000fe20000000000 */
[----:B------:R-:W-:Y:S01]  /*01d0*/  VOTEU.ANY UP1, P0 ;  /* 0x00000000003f7886 */ /* 0x000fe20000020100 */
[----:B------:R-:W1:Y:S01]  /*01e0*/  @UP0 S2UR UR8, SR_CgaCtaId ;  /* 0x00000000000809c3 */ /* 0x000e620000008800 */
[----:B------:R-:W2:Y:S01]  /*01f0*/  SHFL.IDX PT, R3, R0, RZ, 0x1f ;  /* 0x00001fff00037589 */ /* 0x000ea200000e0000 */
[----:B------:R-:W-:Y:S01]  /*0200*/  @UP0 UMOV UR6, 0x400 ;  /* 0x0000040000060882 */ /* 0x000fe20000000000 */
[----:B------:R-:W-:-:S04]  /*0210*/  @UP0 UIADD3 UR4, -UR4, 0x100000, URZ ;  /* 0x0010000004040890 */ /* 0x000fc8000fffe13f */
[----:B------:R-:W-:Y:S02]  /*0220*/  @UP0 USHF.L.U32 UR5, UR4, 0xb, URZ ;  /* 0x0000000b04050899 */ /* 0x000fe4000800063f */
[----:B------:R-:W-:Y:S01]  /*0230*/  @UP0 USHF.L.U32 UR4, UR4, 0x1, URZ ;  /* 0x0000000104040899 */ /* 0x000fe2000800063f */
[----:B------:R-:W-:Y:S01]  /*0240*/  VOTEU.ANY UP2, P0 ;  /* 0x00000000003f7886 */ /* 0x000fe20000040100 */
[----:B0-----:R-:W-:Y:S01]  /*0250*/  R2UR UR9, R2 ;  /* 0x00000000020972ca */ /* 0x001fe200000e0000 */
[----:B-1----:R-:W-:Y:S01]  /*0260*/  @UP0 ULEA UR8, UR8, UR6, 0x18 ;  /* 0x0000000608080291 */ /* 0x002fe2000f8ec03f */
[----:B--2---:R-:W-:Y:S01]  /*0270*/  ISETP.NE.AND P1, PT, R3, RZ, PT ;  /* 0x000000ff0300720c */ /* 0x004fe20003f25270 */
[----:B------:R-:W-:-:S04]  /*0280*/  @UP0 UIADD3 UR6, -UR7, 0x100000, URZ ;  /* 0x0010000007060890 */ /* 0x000fc8000fffe13f */
[----:B------:R-:W-:Y:S02]  /*0290*/  @UP0 USHF.L.U32 UR7, UR6, 0xb, URZ ;  /* 0x0000000b06070899 */ /* 0x000fe4000800063f */
[----:B------:R-:W-:-:S04]  /*02a0*/  @UP0 USHF.L.U32 UR6, UR6, 0x1, URZ ;  /* 0x0000000106060899 */ /* 0x000fc8000800063f */
[----:B------:R-:W-:Y:S01]  /*02b0*/  UISETP.NE.AND UP0, UPT, UR9, URZ, UPT ;  /* 0x0000003f0900728c */ /* 0x000fe2000bf05270 */
[----:B------:R-:W0:Y:S02]  /*02c0*/  FENCE.VIEW.ASYNC.S ;  /* 0x00000000000073c6 */ /* 0x000e240000000000 */
[----:B0-----:R0:W1:Y:S05]  /*02d0*/  @UP1 SYNCS.EXCH.64 URZ, [UR8+0x34800], UR4 ;  /* 0x03480004083f15b2 */ /* 0x00106a0008000100 */
[----:B------:R0:W2:Y:S01]  /*02e0*/  @UP2 SYNCS.EXCH.64 URZ, [UR8+0x34820], UR6 ;  /* 0x03482006083f25b2 */ /* 0x0000a20008000100 */
[----:B------:R-:W-:Y:S05]  /*02f0*/  @P1 BRA `(.L_x_414) ;  /* 0x0000000000481947 */ /* 0x000fea0003800000 */
[----:B0-----:R-:W0:Y:S01]  /*0300*/  S2UR UR5, SR_CgaCtaId ;  /* 0x00000000000579c3 */ /* 0x001e220000008800 */
[----:B------:R-:W-:Y:S01]  /*0310*/  UMOV UR4, 0x400 ;  /* 0x0000040000047882 */ /* 0x000fe20000000000 */
[----:B------:R-:W-:Y:S01]  /*0320*/  UMOV UR6, 0x1 ;  /* 0x0000000100067882 */ /* 0x000fe20000000000 */
[----:B------:R-:W-:Y:S01]  /*0330*/  UMOV UR7, 0x2 ;  /* 0x0000000200077882 */ /* 0x000fe20000000000 */
[----:B------:R-:W-:Y:S01]  /*0340*/  ELECT P0, URZ, PT ;  /* 0x00000000003f782f */ /* 0x000fe20003800000 */
[----:B0-----:R-:W-:Y:S02]  /*0350*/  ULEA UR8, UR5, UR4, 0x18 ;  /* 0x0000000405087291 */ /* 0x001fe4000f8ec03f */
[----:B------:R-:W-:-:S04]  /*0360*/  UIADD3 UR4, -UR6, 0x100000, URZ ;  /* 0x0010000006047890 */ /* 0x000fc8000fffe13f */
[----:B------:R-:W-:Y:S02]  /*0370*/  USHF.L.U32 UR5, UR4, 0xb, URZ ;  /* 0x0000000b04057899 */ /* 0x000fe4000800063f */
[----:B------:R-:W-:Y:S02]  /*0380*/  USHF.L.U32 UR4, UR4, 0x1, URZ ;  /* 0x0000000104047899 */ /* 0x000fe4000800063f */
[----:B------:R-:W-:-:S04]  /*0390*/  UIADD3 UR6, -UR7, 0x100000, URZ ;  /* 0x0010000007067890 */ /* 0x000fc8000fffe13f */
[----:B------:R-:W-:Y:S02]  /*03a0*/  USHF.L.U32 UR7, UR6, 0xb, URZ ;  /* 0x0000000b06077899 */ /* 0x000fe4000800063f */
[----:B------:R-:W-:Y:S01]  /*03b0*/  USHF.L.U32 UR6, UR6, 0x1, URZ ;  /* 0x0000000106067899 */ /* 0x000fe2000800063f */
[----:B------:R-:W0:Y:S03]  /*03c0*/  FENCE.VIEW.ASYNC.S ;  /* 0x00000000000073c6 */ /* 0x000e260000000000 */
[----:B0-----:R3:W4:Y:S08]  /*03d0*/  SYNCS.EXCH.64 URZ, [UR8+0x34830], UR4 ;  /* 0x03483004083f75b2 */ /* 0x0017300008000100 */
[----:B------:R3:W0:Y:S01]  /*03e0*/  SYNCS.EXCH.64 URZ, [UR8+0x34840], UR6 ;  /* 0x03484006083f75b2 */ /* 0x0006220008000100 */
[----:B------:R3:W0:Y:S01]  /*03f0*/  SYNCS.EXCH.64 URZ, [UR8+0x34838], UR4 ;  /* 0x03483804083f75b2 */ /* 0x0006220008000100 */
[----:B------:R3:W0:Y:S02]  /*0400*/  SYNCS.EXCH.64 URZ, [UR8+0x34848], UR6 ;  /* 0x03484806083f75b2 */ /* 0x0006240008000100 */
[----:B---3--:R-:W-:Y:S01]  /*0410*/  NOP ;  /* 0x0000000000007918 */ /* 0x008fe20000000000 */
.L_x_414:
[----:B------:R-:W3:Y:S01]  /*0420*/  SHFL.IDX PT, R2, R0, RZ, 0x1f ;  /* 0x00001fff00027589 */ /* 0x000ee200000e0000 */
[----:B------:R-:W-:Y:S01]  /*0430*/  NOP ;  /* 0x0000000000007918 */ /* 0x000fe20000000000 */
[----:B---3--:R-:W-:-:S13]  /*0440*/  ISETP.NE.AND P0, PT, R2, RZ, PT ;  /* 0x000000ff0200720c */ /* 0x008fda0003f05270 */
        /* <DEDUP_REMOVED lines=14> */
[----:B0-----:R3:W0:Y:S08]  /*0530*/  SYNCS.EXCH.64 URZ, [UR8+0x34850], UR4 ;  /* 0x03485004083f75b2 */ /* 0x0016300008000100 */
[----:B------:R3:W0:Y:S01]  /*0540*/  SYNCS.EXCH.64 URZ, [UR8+0x34860], UR6 ;  /* 0x03486006083f75b2 */ /* 0x0006220008000100 */
[----:B------:R3:W0:Y:S01]  /*0550*/  SYNCS.EXCH.64 URZ, [UR8+0x34858], UR4 ;  /* 0x03485804083f75b2 */ /* 0x0006220008000100 */
[----:B------:R3:W0:Y:S02]  /*0560*/  SYNCS.EXCH.64 URZ, [UR8+0x34868], UR6 ;  /* 0x03486806083f75b2 */ /* 0x0006240008000100 */
[----:B---3--:R-:W-:Y:S01]  /*0570*/  NOP ;  /* 0x0000000000007918 */ /* 0x008fe20000000000 */
.L_x_415:
[----:B------:R-:W3:Y:S01]  /*0580*/  SHFL.IDX PT, R2, R0, RZ, 0x1f ;  /* 0x00001fff00027589 */ /* 0x000ee200000e0000 */
[----:B------:R-:W-:Y:S01]  /*0590*/  NOP ;  /* 0x0000000000007918 */ /* 0x000fe20000000000 */
[----:B---3--:R-:W-:-:S13]  /*05a0*/  ISETP.NE.AND P0, PT, R2, RZ, PT ;  /* 0x000000ff0200720c */ /* 0x008fda0003f05270 */
[----:B------:R-:W-:Y:S05]  /*05b0*/  @P0 BRA `(.L_x_416) ;  /* 0x0000000000380947 */ /* 0x000fea0003800000 */
[----:B0-----:R-:W0:Y:S01]  /*05c0*/  S2UR UR5, SR_CgaCtaId ;  /* 0x00000000000579c3 */ /* 0x001e220000008800 */
[----:B------:R-:W-:Y:S01]  /*05d0*/  UMOV UR4, 0x400 ;  /* 0x0000040000047882 */ /* 0x000fe20000000000 */
[----:B------:R-:W-:Y:S01]  /*05e0*/  UMOV UR7, 0x1 ;  /* 0x0000000100077882 */ /* 0x000fe20000000000 */
[----:B------:R-:W-:Y:S01]  /*05f0*/  ELECT P0, URZ, PT ;  /* 0x00000000003f782f */ /* 0x000fe20003800000 */
[----:B0-----:R-:W-:Y:S02]  /*0600*/  ULEA UR6, UR5, UR4, 0x18 ;  /* 0x0000000405067291 */ /* 0x001fe4000f8ec03f */
[----:B------:R-:W-:-:S04]  /*0610*/  UIADD3 UR4, -UR7, 0x100000, URZ ;  /* 0x0010000007047890 */ /* 0x000fc8000fffe13f */
[----:B------:R-:W-:Y:S02]  /*0620*/  USHF.L.U32 UR5, UR4, 0xb, URZ ;  /* 0x0000000b04057899 */ /* 0x000fe4000800063f */
[----:B------:R-:W-:Y:S01]  /*0630*/  USHF.L.U32 UR4, UR4, 0x1, URZ ;  /* 0x0000000104047899 */ /* 0x000fe2000800063f */
[----:B------:R-:W0:Y:S11]  /*0640*/  FENCE.VIEW.ASYNC.S ;  /* 0x00000000000073c6 */ /* 0x000e360000000000 */
[----:B0-----:R3:W0:Y:S01]  /*0650*/  SYNCS.EXCH.64 URZ, [UR6+0x34870], UR4 ;  /* 0x03487004063f75b2 */ /* 0x0016220008000100 */
[----:B------:R3:W0:Y:S01]  /*0660*/  SYNCS.EXCH.64 URZ, [UR6+0x34880], UR4 ;  /* 0x03488004063f75b2 */ /* 0x0006220008000100 */
[----:B------:R3:W0:Y:S01]  /*0670*/  SYNCS.EXCH.64 URZ, [UR6+0x34878], UR4 ;  /* 0x03487804063f75b2 */ /* 0x0006220008000100 */
[----:B------:R3:W0:Y:S02]  /*0680*/  SYNCS.EXCH.64 URZ, [UR6+0x34888], UR4 ;  /* 0x03488804063f75b2 */ /* 0x0006240008000100 */
[----:B---3--:R-:W-:Y:S01]  /*0690*/  NOP ;  /* 0x0000000000007918 */ /* 0x008fe20000000000 */
.L_x_416:
        /* <DEDUP_REMOVED lines=22> */
.L_x_417:
        /* <DEDUP_REMOVED lines=22> */
.L_x_418:
[----:B0-----:R-:W-:Y:S01]  /*0960*/  UMOV UR4, 0x1 ;  /* 0x0000000100047882 */ /* 0x001fe20000000000 */
[----:B------:R-:W-:Y:S01]  /*0970*/  PLOP3.LUT P0, PT, PT, PT, UP0, 0x80, 0x0 ;  /* 0x000000000000781c */ /* 0x000fe20003f0f008 */
[----:B------:R-:W-:Y:S01]  /*0980*/  USEL UR4, UR4, 0x2, !UP0 ;  /* 0x0000000204047887 */ /* 0x000fe2000c000000 */
[----:B------:R-:W-:Y:S01]  /*0990*/  NOP ;  /* 0x0000000000007918 */ /* 0x000fe20000000000 */
[----:B------:R-:W-:Y:S01]  /*09a0*/  ULDC.64 UR56, c[0x0][0x208] ;  /* 0x0000820000387ab9 */ /* 0x000fe20000000a00 */
[----:B------:R-:W-:Y:S03]  /*09b0*/  BSSY B9, `(.L_x_419) ;  /* 0x0002117000097945 */ /* 0x000fe60003800000 */
[----:B------:R-:W-:-:S05]  /*09c0*/  IMAD.U32 R2, RZ, RZ, UR4 ;  /* 0x00000004ff027e24 */ /* 0x000fca000f8e00ff */
[----:B------:R0:W-:Y:S01]  /*09d0*/  STL [R1+0x88], R2 ;  /* 0x0000880201007387 */ /* 0x0001e20000100800 */
[----:B-12-4-:R-:W-:Y:S06]  /*09e0*/  BAR.SYNC.DEFER_BLOCKING 0x0 ;  /* 0x0000000000007b1d */ /* 0x016fec0000010000 */
[----:B------:R-:W-:Y:S05]  /*09f0*/  @!P0 BRA `(.L_x_420) ;  /* 0x0000019000648947 */ /* 0x000fea0003800000 */
.L_x_421:
        /* <DEDUP_REMOVED lines=8> */
[----:B-1----:R-:W-:-:S06]  /*0a80*/  ULEA UR4, UR5, UR4, 0x18 ;  /* 0x0000000405047291 */ /* 0x002fcc000f8ec03f */
[----:B0-----:R-:W-:Y:S01]  /*0a90*/  IMAD.U32 R2, RZ, RZ, UR4 ;  /* 0x00000004ff027e24 */ /* 0x001fe2000f8e00ff */
[----:B------:R-:W-:-:S04]  /*0aa0*/  ULDC UR4, c[0x0][0xc3c] ;  /* 0x00030f0000047ab9 */ /* 0x000fc80000000800 */
[----:B------:R-:W0:Y:S01]  /*0ab0*/  LDS.128 R144, [R2+0x348d0] ;  /* 0x0348d00002907984 */ /* 0x000e220000000c00 */
[----:B------:R-:W-:Y:S06]  /*0ac0*/  BAR.ARV 0x4, 0x180 ;  /* 0x0106000000007b1d */ /* 0x000fec0000002000 */
[----:B0-----:R-:W-:-:S13]  /*0ad0*/  ISETP.GE.AND P0, PT, R147, UR4, PT ;  /* 0x0000000493007c0c */ /* 0x001fda000bf06270 */
[----:B------:R-:W-:Y:S05]  /*0ae0*/  @P0 BRA `(.L_x_422) ;  /* 0x00000210000c0947 */ /* 0x000fea0003800000 */
[----:B------:R-:W2:Y:S01]  /*0af0*/  LDL R0, [R1+0x88] ;  /* 0x0000880001007983 */ /* 0x000ea20000100800 */
[----:B------:R-:W-:Y:S01]  /*0b00*/  VIADD R18, R6, 0xffffff80 ;  /* 0xffffff8006127836 */ /* 0x000fe20000000000 */
[----:B------:R-:W-:Y:S01]  /*0b10*/  R2UR UR61, R2 ;  /* 0x00000000023d72ca */ /* 0x000fe200000e0000 */
[----:B------:R-:W-:Y:S02]  /*0b20*/  IMAD.MOV.U32 R206, RZ, RZ, RZ ;  /* 0x000000ffffce7224 */ /* 0x000fe400078e00ff */
[----:B------:R-:W-:Y:S02]  /*0b30*/  IMAD.MOV.U32 R16, RZ, RZ, RZ ;  /* 0x000000ffff107224 */ /* 0x000fe400078e00ff */
[----:B------:R-:W-:Y:S02]  /*0b40*/  IMAD.MOV.U32 R184, RZ, RZ, RZ ;  /* 0x000000ffffb87224 */ /* 0x000fe400078e00ff */
[----:B------:R-:W-:Y:S02]  /*0b50*/  IMAD.MOV.U32 R196, RZ, RZ, RZ ;  /* 0x000000ffffc47224 */ /* 0x000fe400078e00ff */
[----:B------:R-:W-:-:S04]  /*0b60*/  IMAD.MOV.U32 R194, RZ, RZ, RZ ;  /* 0x000000ffffc27224 */ /* 0x000fc800078e00ff */
[----:B------:R-:W-:Y:S01]  /*0b70*/  UIADD3 UR61, UR61, 0x10400, URZ ;  /* 0x000104003d3d7890 */ /* 0x000fe2000fffe03f */
[----:B--2---:R-:W-:Y:S02]  /*0b80*/  R2UR UR4, R0 ;  /* 0x00000000000472ca */ /* 0x004fe400000e0000 */
[----:B------:R-:W-:-:S04]  /*0b90*/  SHF.R.S32.HI R0, RZ, 0x1f, R18 ;  /* 0x0000001fff007819 */ /* 0x000fc80000011412 */
[CC--:B------:R-:W-:Y:S02]  /*0ba0*/  LEA.HI R4, R0.reuse, R18.reuse, RZ, 0x4 ;  /* 0x0000001200047211 */ /* 0x0c0fe400078f20ff */
[CC--:B------:R-:W-:Y:S02]  /*0bb0*/  LEA.HI R3, R0.reuse, R18.reuse, RZ, 0x7 ;  /* 0x0000001200037211 */ /* 0x0c0fe400078f38ff */
[----:B------:R-:W-:Y:S02]  /*0bc0*/  SHF.R.S32.HI R7, RZ, 0x4, R4 ;  /* 0x00000004ff077819 */ /* 0x000fe40000011404 */
[----:B------:R-:W-:Y:S01]  /*0bd0*/  LEA.HI R6, R0, R18, RZ, 0x2 ;  /* 0x0000001200067211 */ /* 0x000fe200078f10ff */
[----:B------:R-:W-:Y:S01]  /*0be0*/  ULOP3.LUT UR58, UR4, 0x1, URZ, 0xfc, !UPT ;  /* 0x00000001043a7892 */ /* 0x000fe2000f8efc3f */
[C---:B------:R-:W-:Y:S02]  /*0bf0*/  LOP3.LUT R5, R4.reuse, 0x3fffff0, RZ, 0xc0, !PT ;  /* 0x03fffff004057812 */ /* 0x040fe400078ec0ff */
[----:B------:R-:W-:-:S02]  /*0c00*/  LEA.HI R4, R4, R7, RZ, 0x1 ;  /* 0x0000000704047211 */ /* 0x000fc400078f08ff */
[----:B------:R-:W-:Y:S01]  /*0c10*/  LOP3.LUT R230, R3, 0xffffff80, RZ, 0xc0, !PT ;  /* 0xffffff8003e67812 */ /* 0x000fe200078ec0ff */
[----:B------:R-:W-:Y:S01]  /*0c20*/  IMAD.IADD R5, R18, 0x1, -R5 ;  /* 0x0000000112057824 */ /* 0x000fe200078e0a05 */
[----:B------:R-:W-:Y:S02]  /*0c30*/  LOP3.LUT R226, R6, 0xfffffffc, RZ, 0xc0, !PT ;  /* 0xfffffffc06e27812 */ /* 0x000fe400078ec0ff */
[----:B------:R-:W-:Y:S01]  /*0c40*/  LEA.HI R192, R0, R18, RZ, 0x5 ;  /* 0x0000001200c07211 */ /* 0x000fe200078f28ff */
[----:B------:R-:W-:Y:S01]  /*0c50*/  IMAD.IADD R230, R18, 0x1, -R230 ;  /* 0x0000000112e67824 */ /* 0x000fe200078e0ae6 */
[----:B------:R-:W-:Y:S01]  /*0c60*/  LOP3.LUT R4, R4, 0x1ffffffe, RZ, 0xc0, !PT ;  /* 0x1ffffffe04047812 */ /* 0x000fe200078ec0ff */
[----:B------:R-:W-:Y:S01]  /*0c70*/  IMAD.IADD R226, R18, 0x1, -R226 ;  /* 0x0000000112e27824 */ /* 0x000fe200078e0ae2 */
[----:B------:R-:W-:Y:S02]  /*0c80*/  SHF.R.S32.HI R192, RZ, 0x5, R192 ;  /* 0x00000005ffc07819 */ /* 0x000fe400000114c0 */
[----:B------:R-:W-:Y:S01]  /*0c90*/  SHF.R.S32.HI R17, RZ, 0x2, R6 ;  /* 0x00000002ff117819 */ /* 0x000fe20000011406 */
[----:B------:R-:W-:Y:S01]  /*0ca0*/  IMAD.IADD R4, R7, 0x1, -R4 ;  /* 0x0000000107047824 */ /* 0x000fe200078e0a04 */
[----:B------:R-:W-:Y:S01]  /*0cb0*/  SHF.R.S32.HI R7, RZ, 0x1f, R230 ;  /* 0x0000001fff077819 */ /* 0x000fe200000114e6 */
[----:B------:R-:W-:Y:S01]  /*0cc0*/  IMAD.SHL.U32 R22, R226, 0x4, RZ ;  /* 0x00000004e2167824 */ /* 0x000fe200078e00ff */
[----:B------:R-:W-:Y:S01]  /*0cd0*/  SHF.R.S32.HI R6, RZ, 0x1f, R6 ;  /* 0x0000001fff067819 */ /* 0x000fe20000011406 */
[----:B------:R-:W-:Y:S01]  /*0ce0*/  IMAD R9, R192, 0x10, R5 ;  /* 0x00000010c0097824 */ /* 0x000fe200078e0205 */
[----:B------:R-:W-:Y:S01]  /*0cf0*/  LEA.HI R5, R7, R230, RZ, 0x2 ;  /* 0x000000e607057211 */ /* 0x000fe200078f10ff */
[----:B------:R-:W-:Y:S01]  /*0d00*/  VIADD R186, R22, 0x20 ;  /* 0x0000002016ba7836 */ /* 0x000fe20000000000 */
[----:B------:R-:W-:Y:S01]  /*0d10*/  LEA.HI R6, R6, R17, RZ, 0x3 ;  /* 0x0000001106067211 */ /* 0x000fe200078f18ff */
[----:B------:R-:W-:Y:S01]  /*0d20*/  IMAD R14, R9, 0x8, R4 ;  /* 0x00000008090e7824 */ /* 0x000fe200078e0204 */
[--C-:B------:R-:W-:Y:S01]  /*0d30*/  SHF.R.S32.HI R4, RZ, 0x2, R5.reuse ;  /* 0x00000002ff047819 */ /* 0x100fe20000011405 */
[C---:B------:R-:W-:Y:S01]  /*0d40*/  IMAD.IADD R8, R22.reuse, 0x1, R186 ;  /* 0x0000000116087824 */ /* 0x040fe200078e02ba */
[----:B------:R-:W-:Y:S01]  /*0d50*/  SHF.R.S32.HI R9, RZ, 0x1f, R5 ;  /* 0x0000001fff097819 */ /* 0x000fe20000011405 */
[C---:B------:R-:W-:Y:S01]  /*0d60*/  VIADD R188, R22.reuse, 0x40 ;  /* 0x0000004016bc7836 */ /* 0x040fe20000000000 */
[----:B------:R-:W-:Y:S01]  /*0d70*/  SHF.R.S32.HI R15, RZ, 0x7, R3 ;  /* 0x00000007ff0f7819 */ /* 0x000fe20000011403 */
[----:B------:R-:W-:Y:S01]  /*0d80*/  VIADD R207, R17, 0x40 ;  /* 0x0000004011cf7836 */ /* 0x000fe20000000000 */
[----:B------:R-:W-:Y:S01]  /*0d90*/  LEA.HI R9, R9, R4, RZ, 0x3 ;  /* 0x0000000409097211 */ /* 0x000fe200078f18ff */
[C---:B------:R-:W-:Y:S01]  /*0da0*/  IMAD.IADD R10, R22.reuse, 0x1, R188 ;  /* 0x00000001160a7824 */ /* 0x040fe200078e02bc */
[----:B------:R-:W-:Y:S01]  /*0db0*/  SHF.R.S32.HI R11, RZ, 0x1f, R8 ;  /* 0x0000001fff0b7819 */ /* 0x000fe20000011408 */
[----:B------:R-:W-:Y:S01]  /*0dc0*/  IMAD.SHL.U32 R185, R207, 0x40, RZ ;  /* 0x00000040cfb97824 */ /* 0x000fe200078e00ff */
[----:B------:R-:W-:Y:S01]  /*0dd0*/  LOP3.LUT R9, R9, 0xfffffff8, RZ, 0xc0, !PT ;  /* 0xfffffff809097812 */ /* 0x000fe200078ec0ff */
[C---:B------:R-:W-:Y:S01]  /*0de0*/  VIADD R190, R22.reuse, 0x50 ;  /* 0x0000005016be7836 */ /* 0x040fe20000000000 */
[----:B------:R-:W-:Y:S01]  /*0df0*/  LEA.HI R7, R7, R230, RZ, 0x5 ;  /* 0x000000e607077211 */ /* 0x000fe200078f28ff */
[----:B------:R-:W-:Y:S01]  /*0e00*/  VIADD R187, R22, 0x10 ;  /* 0x0000001016bb7836 */ /* 0x000fe20000000000 */
[----:B------:R-:W-:Y:S01]  /*0e10*/  LOP3.LUT R6, R6, 0xfffffff8, RZ, 0xc0, !PT ;  /* 0xfffffff806067812 */ /* 0x000fe200078ec0ff */
[----:B------:R-:W-:Y:S01]  /*0e20*/  IMAD.IADD R4, R4, 0x1, -R9 ;  /* 0x0000000104047824 */ /* 0x000fe200078e0a09 */
[----:B------:R-:W-:Y:S01]  /*0e30*/  LEA.HI R3, R3, R15, RZ, 0x1 ;  /* 0x0000000f03037211 */ /* 0x000fe200078f08ff */
[----:B------:R-:W-:Y:S01]  /*0e40*/  IMAD.SHL.U32 R21, R190, 0x2, RZ ;  /* 0x00000002be157824 */ /* 0x000fe200078e00ff */
[-C--:B------:R-:W-:Y:S01]  /*0e50*/  LEA.HI R12, R11, R8.reuse, RZ, 0x3 ;  /* 0x000000080b0c7211 */ /* 0x080fe200078f18ff */
[----:B------:R-:W-:Y:S01]  /*0e60*/  IMAD.IADD R229, R17, 0x1, -R6 ;  /* 0x0000000111e57824 */ /* 0x000fe200078e0a06 */
[----:B------:R-:W-:Y:S01]  /*0e70*/  LEA.HI R13, R11, R8, RZ, 0x6 ;  /* 0x000000080b0d7211 */ /* 0x000fe200078f30ff */
[----:B------:R-:W-:Y:S01]  /*0e80*/  VIADD R189, R22, 0x30 ;  /* 0x0000003016bd7836 */ /* 0x000fe20000000000 */
[----:B------:R-:W-:Y:S01]  /*0e90*/  SHF.R.S32.HI R8, RZ, 0x1f, R207 ;  /* 0x0000001fff087819 */ /* 0x000fe200000114cf */
[----:B------:R-:W-:Y:S01]  /*0ea0*/  IMAD.SHL.U32 R191, R229, 0x40, RZ ;  /* 0x00000040e5bf7824 */ /* 0x000fe200078e00ff */
[----:B------:R-:W-:Y:S01]  /*0eb0*/  SHF.R.S32.HI R7, RZ, 0x5, R7 ;  /* 0x00000005ff077819 */ /* 0x000fe20000011407 */
[----:B------:R-:W-:Y:S01]  /*0ec0*/  IMAD.SHL.U32 R13, R13, 0x80, RZ ;  /* 0x000000800d0d7824 */ /* 0x000fe200078e00ff */
[----:B------:R-:W-:Y:S01]  /*0ed0*/  LOP3.LUT R3, R3, 0x3fffffe, RZ, 0xc0, !PT ;  /* 0x03fffffe03037812 */ /* 0x000fe200078ec0ff */
[----:B------:R-:W-:Y:S01]  /*0ee0*/  IMAD.SHL.U32 R232, R187, 0x2, RZ ;  /* 0x00000002bbe87824 */ /* 0x000fe200078e00ff */
[----:B------:R-:W-:Y:S01]  /*0ef0*/  LEA.HI R0, R0, R18, RZ, 0x3 ;  /* 0x0000001200007211 */ /* 0x000fe200078f18ff */
[----:B------:R-:W-:Y:S01]  /*0f00*/  IMAD R4, R7, 0x10, R4 ;  /* 0x0000001007047824 */ /* 0x000fe200078e0204 */
[----:B------:R-:W-:Y:S01]  /*0f10*/  SHF.R.S32.HI R11, RZ, 0x1f, R10 ;  /* 0x0000001fff0b7819 */ /* 0x000fe2000001140a */
[----:B------:R-:W-:Y:S01]  /*0f20*/  IMAD.IADD R3, R15, 0x1, -R3 ;  /* 0x000000010f037824 */ /* 0x000fe200078e0a03 */
[----:B------:R-:W-:Y:S01]  /*0f30*/  LEA.HI R8, R8, R207, RZ, 0x3 ;  /* 0x000000cf08087211 */ /* 0x000fe200078f18ff */
[----:B------:R-:W-:Y:S01]  /*0f40*/  IMAD.SHL.U32 R234, R186, 0x2, RZ ;  /* 0x00000002baea7824 */ /* 0x000fe200078e00ff */
[----:B------:R-:W-:Y:S01]  /*0f50*/  LOP3.LUT R185, R185, 0x1c0, RZ, 0xc0, !PT ;  /* 0x000001c0b9b97812 */ /* 0x000fe200078ec0ff */
[----:B------:R-:W-:Y:S01]  /*0f60*/  IMAD.SHL.U32 R236, R189, 0x2, RZ ;  /* 0x00000002bdec7824 */ /* 0x000fe200078e00ff */
[----:B------:R-:W-:Y:S01]  /*0f70*/  LOP3.LUT R201, R0, 0xfffffff8, RZ, 0xc0, !PT ;  /* 0xfffffff800c97812 */ /* 0x000fe200078ec0ff */
[----:B------:R-:W-:Y:S01]  /*0f80*/  IMAD.SHL.U32 R8, R8, 0x40, RZ ;  /* 0x0000004008087824 */ /* 0x000fe200078e00ff */
[----:B------:R-:W-:-:S02]  /*0f90*/  LEA.HI R228, R11, R10, RZ, 0x3 ;  /* 0x0000000a0be47211 */ /* 0x000fc400078f18ff */
[----:B------:R-:W-:Y:S01]  /*0fa0*/  LEA.HI R10, R11, R10, RZ, 0x6 ;  /* 0x0000000a0b0a7211 */ /* 0x000fe200078f30ff */
[----:B------:R-:W-:Y:S01]  /*0fb0*/  IMAD R11, R3, 0x40, R4 ;  /* 0x00000040030b7824 */ /* 0x000fe200078e0204 */
[----:B------:R-:W-:Y:S01]  /*0fc0*/  LOP3.LUT R191, R191, 0x1c0, RZ, 0xc0, !PT ;  /* 0x000001c0bfbf7812 */ /* 0x000fe200078ec0ff */
[----:B------:R-:W-:Y:S01]  /*0fd0*/  IMAD.IADD R201, R18, 0x1, -R201 ;  /* 0x0000000112c97824 */ /* 0x000fe200078e0ac9 */
[----:B------:R-:W-:Y:S01]  /*0fe0*/  SHF.R.U32.HI R15, RZ, 0x3, R185 ;  /* 0x00000003ff0f7819 */ /* 0x000fe200000116b9 */
[----:B------:R-:W-:Y:S01]  /*0ff0*/  IMAD.SHL.U32 R10, R10, 0x80, RZ ;  /* 0x000000800a0a7824 */ /* 0x000fe200078e00ff */
[--C-:B------:R-:W-:Y:S01]  /*1000*/  LOP3.LUT R3, R185, 0x38, R12.reuse, 0xf8, !PT ;  /* 0x00000038b9037812 */ /* 0x100fe200078ef80c */
[----:B------:R-:W-:Y:S01]  /*1010*/  IMAD.SHL.U32 R198, R201, 0x8, RZ ;  /* 0x00000008c9c67824 */ /* 0x000fe200078e00ff */
[----:B------:R-:W-:Y:S01]  /*1020*/  LOP3.LUT R195, R8, 0xfffffe00, RZ, 0xc0, !PT ;  /* 0xfffffe0008c37812 */ /* 0x000fe200078ec0ff */
[----:B------:R-:W-:Y:S01]  /*1030*/  IMAD.SHL.U32 R18, R226, 0x8, RZ ;  /* 0x00000008e2127824 */ /* 0x000fe200078e00ff */
[----:B------:R-:W-:Y:S01]  /*1040*/  SHF.R.U32.HI R193, RZ, 0x3, R191 ;  /* 0x00000003ffc17819 */ /* 0x000fe200000116bf */
[----:B------:R-:W-:Y:S01]  /*1050*/  VIADD R200, R198, 0x40 ;  /* 0x00000040c6c87836 */ /* 0x000fe20000000000 */
[----:B------:R-:W-:Y:S01]  /*1060*/  LOP3.LUT R4, R191, 0x38, R12, 0xf8, !PT ;  /* 0x00000038bf047812 */ /* 0x000fe200078ef80c */
[----:B------:R-:W-:Y:S01]  /*1070*/  STL [R1+0x7c], R11 ;  /* 0x00007c0b01007387 */ /* 0x000fe20000100800 */
[----:B------:R-:W-:-:S02]  /*1080*/  LOP3.LUT R13, R13, 0xffffe000, RZ, 0xc0, !PT ;  /* 0xffffe0000d0d7812 */ /* 0x000fc400078ec0ff */
[----:B------:R-:W-:Y:S02]  /*1090*/  LOP3.LUT R8, R3, R15, RZ, 0x3c, !PT ;  /* 0x0000000f03087212 */ /* 0x000fe400078e3cff */
[----:B------:R-:W-:Y:S02]  /*10a0*/  LOP3.LUT R4, R4, R193, RZ, 0x3c, !PT ;  /* 0x000000c104047212 */ /* 0x000fe400078e3cff */
[----:B------:R-:W-:Y:S01]  /*10b0*/  IADD3 R8, R8, R13, R195 ;  /* 0x0000000d08087210 */ /* 0x000fe20007ffe0c3 */
[----:B------:R-:W-:Y:S01]  /*10c0*/  IMAD R13, R192, 0x200, R13 ;  /* 0x00000200c00d7824 */ /* 0x000fe200078e020d */
[----:B------:R-:W-:Y:S02]  /*10d0*/  LOP3.LUT R5, R5, 0x7ffffffc, RZ, 0xc0, !PT ;  /* 0x7ffffffc05057812 */ /* 0x000fe400078ec0ff */
[----:B------:R-:W-:Y:S01]  /*10e0*/  SHF.R.S32.HI R224, RZ, 0x3, R0 ;  /* 0x00000003ffe07819 */ /* 0x000fe20000011400 */
[----:B------:R-:W-:Y:S01]  /*10f0*/  IMAD.IADD R4, R13, 0x1, R4 ;  /* 0x000000010d047824 */ /* 0x000fe200078e0204 */
[----:B------:R-:W-:Y:S01]  /*1100*/  SHF.R.S32.HI R0, RZ, 0x1f, R198 ;  /* 0x0000001fff007819 */ /* 0x000fe200000114c6 */
[----:B------:R-:W-:Y:S01]  /*1110*/  IMAD.IADD R5, R230, 0x1, -R5 ;  /* 0x00000001e6057824 */ /* 0x000fe200078e0a05 */
[----:B------:R-:W-:Y:S01]  /*1120*/  SHF.R.S32.HI R13, RZ, 0x1f, R200 ;  /* 0x0000001fff0d7819 */ /* 0x000fe200000114c8 */
[----:B------:R-:W-:Y:S01]  /*1130*/  IMAD.SHL.U32 R13, R188, 0x2, RZ ;  /* 0x00000002bc0d7824 */ /* 0x000fe200078e00ff */
[----:B------:R-:W-:Y:S01]  /*1140*/  LOP3.LUT R6, R191, 0x38, R228, 0xf8, !PT ;  /* 0x00000038bf067812 */ /* 0x000fe200078ef8e4 */
[----:B------:R-:W-:Y:S01]  /*1150*/  IMAD.SHL.U32 R209, R5, 0x2, RZ ;  /* 0x0000000205d17824 */ /* 0x000fe200078e00ff */
[----:B------:R-:W-:-:S02]  /*1160*/  LOP3.LUT R10, R10, 0xffffe000, RZ, 0xc0, !PT ;  /* 0xffffe0000a0a7812 */ /* 0x000fc400078ec0ff */
[----:B------:R-:W-:Y:S01]  /*1170*/  LOP3.LUT R0, R185, 0x38, R18, 0xf8, !PT ;  /* 0x00000038b9007812 */ /* 0x000fe200078ef812 */
[----:B------:R0:W-:Y:S01]  /*1180*/  STL [R1+0x10], R13 ;  /* 0x0000100d01007387 */ /* 0x0001e20000100800 */
[----:B------:R-:W-:Y:S01]  /*1190*/  SHF.R.S32.HI R9, RZ, 0x1f, R190 ;  /* 0x0000001fff097819 */ /* 0x000fe200000114be */
[----:B------:R-:W-:Y:S01]  /*11a0*/  IMAD R3, R192, 0x200, R10 ;  /* 0x00000200c0037824 */ /* 0x000fe200078e020a */
[----:B------:R-:W-:Y:S01]  /*11b0*/  LOP3.LUT R6, R6, R193, RZ, 0x3c, !PT ;  /* 0x000000c106067212 */ /* 0x000fe200078e3cff */
[----:B------:R-:W-:Y:S01]  /*11c0*/  VIADD R222, R209, 0x28 ;  /* 0x00000028d1de7836 */ /* 0x000fe20000000000 */
[----:B------:R-:W-:Y:S01]  /*11d0*/  LOP3.LUT R0, R195, R0, R15, 0xf6, !PT ;  /* 0x00000000c3007212 */ /* 0x000fe200078ef60f */
[----:B------:R-:W-:Y:S01]  /*11e0*/  STL [R1+0x4c], R21 ;  /* 0x00004c1501007387 */ /* 0x000fe20000100800 */
[----:B------:R-:W-:Y:S01]  /*11f0*/  LOP3.LUT R7, R185, 0x38, R228, 0xf8, !PT ;  /* 0x00000038b9077812 */ /* 0x000fe200078ef8e4 */
[----:B------:R-:W-:Y:S01]  /*1200*/  IMAD.IADD R6, R3, 0x1, R6 ;  /* 0x0000000103067824 */ /* 0x000fe200078e0206 */
[----:B------:R-:W-:Y:S01]  /*1210*/  SHF.L.U64.HI R9, R190, 0x1, R9 ;  /* 0x00000001be097819 */ /* 0x000fe20000010209 */
[----:B0-----:R-:W-:Y:S01]  /*1220*/  IMAD.SHL.U32 R13, R14, 0x8, RZ ;  /* 0x000000080e0d7824 */ /* 0x001fe200078e00ff */
[----:B------:R-:W-:Y:S01]  /*1230*/  LEA R0, R0, UR61, 0x1 ;  /* 0x0000003d00007c11 */ /* 0x000fe2000f8e08ff */
[----:B------:R-:W-:Y:S01]  /*1240*/  VIADD R219, R209, 0x40 ;  /* 0x00000040d1db7836 */ /* 0x000fe20000000000 */
[----:B------:R-:W-:Y:S01]  /*1250*/  LOP3.LUT R7, R7, R15, RZ, 0x3c, !PT ;  /* 0x0000000f07077212 */ /* 0x000fe200078e3cff */
[C---:B------:R-:W-:Y:S01]  /*1260*/  VIADD R216, R209.reuse, 0x58 ;  /* 0x00000058d1d87836 */ /* 0x040fe20000000000 */
[----:B------:R-:W-:Y:S01]  /*1270*/  LEA.HI R3, R226, R226, RZ, 0x1 ;  /* 0x000000e2e2037211 */ /* 0x000fe200078f08ff */
[----:B------:R-:W-:Y:S01]  /*1280*/  STL [R1+0x84], R13 ;  /* 0x0000840d01007387 */ /* 0x000fe20000100800 */
[----:B------:R-:W-:Y:S01]  /*1290*/  VIADD R213, R209, 0x70 ;  /* 0x00000070d1d57836 */ /* 0x000fe20000000000 */
[----:B------:R-:W-:Y:S01]  /*12a0*/  IADD3 R7, R7, R10, R195 ;  /* 0x0000000a07077210 */ /* 0x000fe20007ffe0c3 */
[----:B------:R-:W-:Y:S01]  /*12b0*/  VIADD R221, R209, 0x30 ;  /* 0x00000030d1dd7836 */ /* 0x000fe20000000000 */
[----:B------:R-:W-:Y:S01]  /*12c0*/  STL [R1+0x48], R9 ;  /* 0x0000480901007387 */ /* 0x000fe20000100800 */
[----:B------:R-:W-:Y:S01]  /*12d0*/  LOP3.LUT R3, R3, 0x1ffffffe, RZ, 0xc0, !PT ;  /* 0x1ffffffe03037812 */ /* 0x000fe200078ec0ff */
[C---:B------:R-:W-:Y:S01]  /*12e0*/  VIADD R218, R209.reuse, 0x48 ;  /* 0x00000048d1da7836 */ /* 0x040fe20000000000 */
[----:B------:R-:W-:Y:S01]  /*12f0*/  LEA R8, R8, UR61, 0x1 ;  /* 0x0000003d08087c11 */ /* 0x000fe2000f8e08ff */
[----:B------:R0:W-:Y:S01]  /*1300*/  STL [R1+0x74], R0 ;  /* 0x0000740001007387 */ /* 0x0001e20000100800 */
[C---:B------:R-:W-:Y:S01]  /*1310*/  VIADD R215, R209.reuse, 0x60 ;  /* 0x00000060d1d77836 */ /* 0x040fe20000000000 */
[----:B------:R-:W-:Y:S01]  /*1320*/  SHF.R.S32.HI R5, RZ, 0x1f, R221 ;  /* 0x0000001fff057819 */ /* 0x000fe200000114dd */
[----:B------:R-:W-:Y:S01]  /*1330*/  VIADD R212, R209, 0x78 ;  /* 0x00000078d1d47836 */ /* 0x000fe20000000000 */
[----:B------:R-:W-:Y:S01]  /*1340*/  SHF.R.S32.HI R5, RZ, 0x1f, R218 ;  /* 0x0000001fff057819 */ /* 0x000fe200000114da */
[----:B------:R-:W-:Y:S01]  /*1350*/  IMAD.IADD R3, R226, 0x1, -R3 ;  /* 0x00000001e2037824 */ /* 0x000fe200078e0a03 */
[----:B------:R-:W-:Y:S01]  /*1360*/  SHF.R.S32.HI R5, RZ, 0x1f, R215 ;  /* 0x0000001fff057819 */ /* 0x000fe200000114d7 */
[----:B------:R-:W-:Y:S01]  /*1370*/  STL [R1+0x6c], R8 ;  /* 0x00006c0801007387 */ /* 0x000fe20000100800 */
[----:B------:R-:W-:Y:S01]  /*1380*/  SHF.R.S32.HI R5, RZ, 0x1f, R212 ;  /* 0x0000001fff057819 */ /* 0x000fe200000114d4 */
[----:B------:R-:W-:Y:S01]  /*1390*/  IMAD R5, R3, 0x8, R11 ;  /* 0x0000000803057824 */ /* 0x000fe200078e020b */
[----:B0-----:R-:W-:Y:S01]  /*13a0*/  SHF.R.S32.HI R0, RZ, 0x1f, R222 ;  /* 0x0000001fff007819 */ /* 0x001fe200000114de */
[C---:B------:R-:W-:Y:S01]  /*13b0*/  VIADD R223, R209.reuse, 0x20 ;  /* 0x00000020d1df7836 */ /* 0x040fe20000000000 */
[----:B------:R-:W-:Y:S01]  /*13c0*/  SHF.R.S32.HI R0, RZ, 0x1f, R219 ;  /* 0x0000001fff007819 */ /* 0x000fe200000114db */
[C---:B------:R-:W-:Y:S01]  /*13d0*/  VIADD R220, R209.reuse, 0x38 ;  /* 0x00000038d1dc7836 */ /* 0x040fe20000000000 */
[----:B------:R-:W-:Y:S01]  /*13e0*/  SHF.R.S32.HI R0, RZ, 0x1f, R216 ;  /* 0x0000001fff007819 */ /* 0x000fe200000114d8 */
[C---:B------:R-:W-:Y:S01]  /*13f0*/  VIADD R217, R209.reuse, 0x50 ;  /* 0x00000050d1d97836 */ /* 0x040fe20000000000 */
[----:B------:R-:W-:Y:S01]  /*1400*/  SHF.R.S32.HI R0, RZ, 0x1f, R213 ;  /* 0x0000001fff007819 */ /* 0x000fe200000114d5 */
[----:B------:R-:W-:Y:S01]  /*1410*/  VIADD R214, R209, 0x68 ;  /* 0x00000068d1d67836 */ /* 0x000fe20000000000 */
[----:B------:R-:W-:Y:S01]  /*1420*/  LEA R0, R7, UR61, 0x1 ;  /* 0x0000003d07007c11 */ /* 0x000fe2000f8e08ff */
[----:B------:R-:W-:Y:S01]  /*1430*/  VIADD R211, R209, 0x18 ;  /* 0x00000018d1d37836 */ /* 0x000fe20000000000 */
[----:B------:R-:W-:-:S02]  /*1440*/  LEA R3, R4, UR61, 0x1 ;  /* 0x0000003d04037c11 */ /* 0x000fc4000f8e08ff */
[----:B------:R-:W-:Y:S01]  /*1450*/  SHF.R.S32.HI R10, RZ, 0x1f, R187 ;  /* 0x0000001fff0a7819 */ /* 0x000fe200000114bb */
[----:B------:R0:W-:Y:S01]  /*1460*/  STL [R1+0x68], R0 ;  /* 0x0000680001007387 */ /* 0x0001e20000100800 */
[----:B------:R-:W-:Y:S02]  /*1470*/  SHF.R.S32.HI R233, RZ, 0x1f, R186 ;  /* 0x0000001fffe97819 */ /* 0x000fe400000114ba */
[----:B------:R-:W-:Y:S01]  /*1480*/  SHF.R.S32.HI R20, RZ, 0x1f, R189 ;  /* 0x0000001fff147819 */ /* 0x000fe200000114bd */
[----:B------:R1:W-:Y:S01]  /*1490*/  STL [R1+0x80], R5 ;  /* 0x0000800501007387 */ /* 0x0003e20000100800 */
[----:B------:R-:W-:Y:S02]  /*14a0*/  SHF.R.S32.HI R237, RZ, 0x1f, R188 ;  /* 0x0000001fffed7819 */ /* 0x000fe400000114bc */
[----:B------:R-:W-:Y:S02]  /*14b0*/  SHF.R.S32.HI R9, RZ, 0x1f, R223 ;  /* 0x0000001fff097819 */ /* 0x000fe400000114df */
[----:B------:R-:W-:-:S02]  /*14c0*/  SHF.R.S32.HI R9, RZ, 0x1f, R220 ;  /* 0x0000001fff097819 */ /* 0x000fc400000114dc */
[----:B0-----:R-:W-:Y:S02]  /*14d0*/  LEA R0, R6, UR61, 0x1 ;  /* 0x0000003d06007c11 */ /* 0x001fe4000f8e08ff */
[----:B------:R-:W-:Y:S02]  /*14e0*/  SHF.R.S32.HI R9, RZ, 0x1f, R217 ;  /* 0x0000001fff097819 */ /* 0x000fe400000114d9 */
[----:B------:R-:W-:Y:S01]  /*14f0*/  SHF.L.U64.HI R231, R187, 0x1, R10 ;  /* 0x00000001bbe77819 */ /* 0x000fe2000001020a */
[----:B------:R1:W-:Y:S01]  /*1500*/  STL [R1+0x70], R0 ;  /* 0x0000700001007387 */ /* 0x0003e20000100800 */
[----:B------:R-:W-:Y:S02]  /*1510*/  SHF.L.U64.HI R233, R186, 0x1, R233 ;  /* 0x00000001bae97819 */ /* 0x000fe400000102e9 */
[----:B------:R-:W-:Y:S01]  /*1520*/  SHF.L.U64.HI R235, R189, 0x1, R20 ;  /* 0x00000001bdeb7819 */ /* 0x000fe20000010214 */
[----:B------:R1:W-:Y:S01]  /*1530*/  STL [R1+0x78], R3 ;  /* 0x0000780301007387 */ /* 0x0003e20000100800 */
[----:B------:R-:W-:-:S02]  /*1540*/  SHF.L.U64.HI R237, R188, 0x1, R237 ;  /* 0x00000001bced7819 */ /* 0x000fc400000102ed */
[----:B------:R-:W-:Y:S02]  /*1550*/  SHF.R.S32.HI R227, RZ, 0x3, R12 ;  /* 0x00000003ffe37819 */ /* 0x000fe4000001140c */
[----:B------:R-:W-:Y:S02]  /*1560*/  SHF.R.S32.HI R228, RZ, 0x3, R228 ;  /* 0x00000003ffe47819 */ /* 0x000fe400000114e4 */
[----:B------:R-:W-:-:S07]  /*1570*/  SHF.R.S32.HI R9, RZ, 0x1f, R214 ;  /* 0x0000001fff097819 */ /* 0x000fce00000114d6 */
.L_x_634:
[----:B01-34-:R-:W0:Y:S01]  /*1580*/  LDC.64 R4, c[0x0][0xc88] ;  /* 0x00032200ff047b82 */ /* 0x01be220000000a00 */
[----:B------:R-:W-:Y:S01]  /*1590*/  ULDC.64 UR4, c[0x0][0xa28] ;  /* 0x00028a0000047ab9 */ /* 0x000fe20000000a00 */
[----:B------:R-:W-:Y:S01]  /*15a0*/  ULDC.64 UR8, c[0x0][0xa18] ;  /* 0x0002860000087ab9 */ /* 0x000fe20000000a00 */
[----:B------:R-:W-:Y:S01]  /*15b0*/  ULDC.64 UR6, c[0x0][0xa08] ;  /* 0x0002820000067ab9 */ /* 0x000fe20000000a00 */
[----:B0-----:R-:W-:-:S05]  /*15c0*/  IMAD.WIDE R4, R147, 0x4, R4 ;  /* 0x0000000493047825 */ /* 0x001fca00078e0204 */
[----:B------:R-:W2:Y:S01]  /*15d0*/  LDG.E R203, desc[UR56][R4.64] ;  /* 0x0000003804cb7981 */ /* 0x000ea2000c1e1900 */
[----:B------:R-:W-:Y:S01]  /*15e0*/  ISETP.NE.U32.AND P2, PT, RZ, UR4, PT ;  /* 0x00000004ff007c0c */ /* 0x000fe2000bf45070 */
[----:B------:R-:W-:Y:S01]  /*15f0*/  IMAD.MOV.U32 R11, RZ, RZ, RZ ;  /* 0x000000ffff0b7224 */ /* 0x000fe200078e00ff */
[----:B------:R-:W-:Y:S01]  /*1600*/  ISETP.NE.U32.AND P1, PT, RZ, UR8, PT ;  /* 0x00000008ff007c0c */ /* 0x000fe2000bf25070 */
[----:B------:R-:W-:Y:S01]  /*1610*/  IMAD.MOV.U32 R27, RZ, RZ, RZ ;  /* 0x000000ffff1b7224 */ /* 0x000fe200078e00ff */
[----:B------:R-:W-:Y:S02]  /*1620*/  ISETP.NE.AND.EX P2, PT, RZ, UR5, PT, P2 ;  /* 0x00000005ff007c0c */ /* 0x000fe4000bf45320 */
[----:B------:R-:W-:Y:S02]  /*1630*/  ISETP.NE.AND.EX P1, PT, RZ, UR9, PT, P1 ;  /* 0x00000009ff007c0c */ /* 0x000fe4000bf25310 */
[----:B------:R-:W-:-:S04]  /*1640*/  ISETP.NE.U32.AND P0, PT, RZ, UR6, PT ;  /* 0x00000006ff007c0c */ /* 0x000fc8000bf05070 */
[----:B------:R-:W-:Y:S02]  /*1650*/  ISETP.NE.AND.EX P0, PT, RZ, UR7, PT, P0 ;  /* 0x00000007ff007c0c */ /* 0x000fe4000bf05300 */
[----:B--2---:R-:W-:Y:S01]  /*1660*/  SHF.R.S32.HI R225, RZ, 0x1f, R203 ;  /* 0x0000001fffe17819 */ /* 0x004fe200000114cb */
[C---:B------:R-:W-:Y:S02]  /*1670*/  IMAD.SHL.U32 R204, R203.reuse, 0x4, RZ ;  /* 0x00000004cbcc7824 */ /* 0x040fe400078e00ff */
[C---:B------:R-:W-:Y:S02]  /*1680*/  @P2 LEA R4, P3, R203.reuse, UR4, 0x2 ;  /* 0x00000004cb042c11 */ /* 0x040fe4000f8610ff */
[C-C-:B------:R-:W-:Y:S02]  /*1690*/  SHF.L.U64.HI R205, R203.reuse, 0x2, R225.reuse ;  /* 0x00000002cbcd7819 */ /* 0x140fe400000102e1 */
[----:B------:R-:W-:Y:S01]  /*16a0*/  @P2 LEA.HI.X R5, R203, UR5, R225, 0x2, P3 ;  /* 0x00000005cb052c11 */ /* 0x000fe200098f14e1 */
[----:B------:R-:W-:Y:S01]  /*16b0*/  ULDC UR4, c[0x0][0x288] ;  /* 0x0000a20000047ab9 */ /* 0x000fe20000000800 */
[----:B------:R-:W-:-:S03]  /*16c0*/  IADD3 R8, P4, R204, UR6, RZ ;  /* 0x00000006cc087c10 */ /* 0x000fc6000ff9e0ff */
[----:B------:R0:W5:Y:S01]  /*16d0*/  @P2 LDG.E R11, desc[UR56][R4.64] ;  /* 0x00000038040b2981 */ /* 0x000162000c1e1900 */
[----:B------:R-:W-:Y:S01]  /*16e0*/  @P1 IADD3 R6, P2, R204, UR8, RZ ;  /* 0x00000008cc061c10 */ /* 0x000fe2000ff5e0ff */
[----:B------:R-:W-:Y:S01]  /*16f0*/  IMAD.U32 R150, RZ, RZ, UR4 ;  /* 0x00000004ff967e24 */ /* 0x000fe2000f8e00ff */
[C---:B------:R-:W-:Y:S01]  /*1700*/  IADD3.X R9, R205.reuse, UR7, RZ, P4, !PT ;  /* 0x00000007cd097c10 */ /* 0x040fe2000a7fe4ff */
[----:B------:R-:W-:Y:S01]  /*1710*/  ULDC.64 UR4, c[0x0][0x418] ;  /* 0x0001060000047ab9 */ /* 0x000fe20000000a00 */
[----:B------:R-:W-:-:S03]  /*1720*/  @P1 IADD3.X R7, R205, UR9, RZ, P2, !PT ;  /* 0x00000009cd071c10 */ /* 0x000fc600097fe4ff */
[----:B------:R0:W5:Y:S01]  /*1730*/  @P0 LDG.E R27, desc[UR56][R8.64] ;  /* 0x00000038081b0981 */ /* 0x000162000c1e1900 */
[----:B------:R-:W-:Y:S01]  /*1740*/  UISETP.NE.U32.AND UP0, UPT, UR4, URZ, UPT ;  /* 0x0000003f0400728c */ /* 0x000fe2000bf05070 */
[C---:B------:R-:W-:Y:S01]  /*1750*/  LOP3.LUT R3, R146.reuse, 0xff000000, RZ, 0xc0, !PT ;  /* 0xff00000092037812 */ /* 0x040fe200078ec0ff */
[----:B------:R-:W-:Y:S01]  /*1760*/  ULDC.64 UR8, c[0x0][0xa20] ;  /* 0x0002880000087ab9 */ /* 0x000fe20000000a00 */
[----:B------:R0:W5:Y:S01]  /*1770*/  @P1 LDG.E R150, desc[UR56][R6.64] ;  /* 0x0000003806961981 */ /* 0x000162000c1e1900 */
[----:B------:R-:W-:Y:S01]  /*1780*/  UISETP.NE.AND.EX UP0, UPT, UR5, URZ, UPT, UP0 ;  /* 0x0000003f0500728c */ /* 0x000fe2000bf05300 */
[----:B------:R-:W-:Y:S01]  /*1790*/  ULDC UR4, c[0x0][0x424] ;  /* 0x0001090000047ab9 */ /* 0x000fe20000000800 */
[----:B------:R-:W-:Y:S02]  /*17a0*/  ISETP.NE.U32.AND P2, PT, RZ, UR8, PT ;  /* 0x00000008ff007c0c */ /* 0x000fe4000bf45070 */
[----:B------:R-:W-:Y:S01]  /*17b0*/  USEL UR4, UR4, 0x1, UP0 ;  /* 0x0000000104047887 */ /* 0x000fe20008000000 */
[----:B------:R-:W-:Y:S01]  /*17c0*/  ULDC UR5, c[0x0][0x2f0] ;  /* 0x0000bc0000057ab9 */ /* 0x000fe20000000800 */
[----:B------:R-:W-:-:S02]  /*17d0*/  LOP3.LUT R0, R146, 0xff0000, RZ, 0xc0, !PT ;  /* 0x00ff000092007812 */ /* 0x000fc400078ec0ff */
[----:B------:R-:W-:Y:S01]  /*17e0*/  UIMAD UR4, UR4, UR5, URZ ;  /* 0x00000005040472a4 */ /* 0x000fe2000f8e023f */
[----:B------:R-:W-:Y:S02]  /*17f0*/  SHF.R.U32.HI R3, RZ, 0x8, R3 ;  /* 0x00000008ff037819 */ /* 0x000fe40000011603 */
[----:B------:R-:W-:Y:S01]  /*1800*/  ISETP.NE.AND.EX P2, PT, RZ, UR9, PT, P2 ;  /* 0x00000009ff007c0c */ /* 0x000fe2000bf45320 */
[----:B------:R-:W-:Y:S01]  /*1810*/  ULDC UR5, c[0x0][0x348] ;  /* 0x0000d20000057ab9 */ /* 0x000fe20000000800 */
[----:B------:R-:W-:Y:S01]  /*1820*/  LEA.HI R202, R0, R3, RZ, 0x10 ;  /* 0x0000000300ca7211 */ /* 0x000fe200078f80ff */
[----:B------:R-:W-:Y:S01]  /*1830*/  IMAD.MOV.U32 R208, RZ, RZ, R145 ;  /* 0x000000ffffd07224 */ /* 0x000fe200078e0091 */
[----:B------:R-:W-:Y:S01]  /*1840*/  LOP3.LUT R199, R146, 0xffff, RZ, 0xc0, !PT ;  /* 0x0000ffff92c77812 */ /* 0x000fe200078ec0ff */
[----:B0-----:R-:W-:Y:S08]  /*1850*/  @P1 BRA `(.L_x_423) ;  /* 0x0000000000241947 */ /* 0x001ff00003800000 */
[----:B------:R-:W-:Y:S02]  /*1860*/  ULDC.64 UR6, c[0x0][0xa00] ;  /* 0x0002800000067ab9 */ /* 0x000fe40000000a00 */
[----:B------:R-:W-:-:S04]  /*1870*/  ISETP.NE.U32.AND P1, PT, RZ, UR6, PT ;  /* 0x00000006ff007c0c */ /* 0x000fc8000bf25070 */
[----:B------:R-:W-:-:S13]  /*1880*/  ISETP.NE.AND.EX P1, PT, RZ, UR7, PT, P1 ;  /* 0x00000007ff007c0c */ /* 0x000fda000bf25310 */
[----:B------:R-:W-:Y:S05]  /*1890*/  @!P1 BRA `(.L_x_423) ;  /* 0x0000000000149947 */ /* 0x000fea0003800000 */
[----:B------:R-:W0:Y:S02]  /*18a0*/  LDC.64 R4, c[0x0][0xa00] ;  /* 0x00028000ff047b82 */ /* 0x000e240000000a00 */
[----:B0-----:R-:W-:-:S05]  /*18b0*/  IMAD.WIDE R4, R203, 0x4, R4 ;  /* 0x00000004cb047825 */ /* 0x001fca00078e0204 */
[----:B-----5:R-:W2:Y:S04]  /*18c0*/  LDG.E R150, desc[UR56][R4.64] ;  /* 0x0000003804967981 */ /* 0x020ea8000c1e1900 */
[----:B------:R-:W2:Y:S02]  /*18d0*/  LDG.E R3, desc[UR56][R4.64+0x4] ;  /* 0x0000043804037981 */ /* 0x000ea4000c1e1900 */
[----:B--2---:R-:W-:-:S07]  /*18e0*/  IMAD.IADD R150, R3, 0x1, -R150 ;  /* 0x0000000103967824 */ /* 0x004fce00078e0a96 */
.L_x_423:
[----:B------:R-:W-:Y:S02]  /*18f0*/  IMAD.U32 R24, RZ, RZ, UR5 ;  /* 0x00000005ff187e24 */ /* 0x000fe4000f8e00ff */
[----:B------:R-:W-:Y:S01]  /*1900*/  IMAD.U32 R26, RZ, RZ, UR4 ;  /* 0x00000004ff1a7e24 */ /* 0x000fe2000f8e00ff */
[----:B------:R-:W-:Y:S06]  /*1910*/  @!P2 BRA `(.L_x_424) ;  /* 0x000000000010a947 */ /* 0x000fec0003800000 */
[----:B------:R-:W-:-:S04]  /*1920*/  IADD3 R4, P0, R204, UR8, RZ ;  /* 0x00000008cc047c10 */ /* 0x000fc8000ff1e0ff */
[----:B------:R-:W-:-:S05]  /*1930*/  IADD3.X R5, R205, UR9, RZ, P0, !PT ;  /* 0x00000009cd057c10 */ /* 0x000fca00087fe4ff */
[----:B------:R0:W5:Y:S01]  /*1940*/  LDG.E R26, desc[UR56][R4.64] ;  /* 0x00000038041a7981 */ /* 0x000162000c1e1900 */
[----:B------:R-:W-:Y:S05]  /*1950*/  BRA `(.L_x_425) ;  /* 0x0000000000107947 */ /* 0x000fea0003800000 */
.L_x_424:
[----:B------:R-:W-:Y:S05]  /*1960*/  @!P0 BRA `(.L_x_425) ;  /* 0x00000000000c8947 */ /* 0x000fea0003800000 */
[----:B------:R-:W2:Y:S04]  /*1970*/  LDG.E R3, desc[UR56][R8.64] ;  /* 0x0000003808037981 */ /* 0x000ea8000c1e1900 */
[----:B------:R-:W2:Y:S02]  /*1980*/  LDG.E R26, desc[UR56][R8.64+0x4] ;  /* 0x00000438081a7981 */ /* 0x000ea4000c1e1900 */
[----:B--2---:R-:W-:-:S07]  /*1990*/  IMAD.IADD R26, R26, 0x1, -R3 ;  /* 0x000000011a1a7824 */ /* 0x004fce00078e0a03 */
.L_x_425:
[----:B------:R-:W-:Y:S01]  /*19a0*/  ULDC.64 UR4, c[0x0][0xa10] ;  /* 0x0002840000047ab9 */ /* 0x000fe20000000a00 */
[----:B------:R-:W2:Y:S01]  /*19b0*/  LDL.LU R28, [R1+0x14] ;  /* 0x00001400011c7983 */ /* 0x000ea20000300800 */
[----:B------:R-:W-:-:S04]  /*19c0*/  ISETP.NE.U32.AND P0, PT, RZ, UR4, PT ;  /* 0x00000004ff007c0c */ /* 0x000fc8000bf05070 */
[----:B------:R-:W-:Y:S01]  /*19d0*/  ISETP.NE.AND.EX P0, PT, RZ, UR5, PT, P0 ;  /* 0x00000005ff007c0c */ /* 0x000fe2000bf05300 */
[----:B------:R-:W-:Y:S02]  /*19e0*/  ULDC.64 UR4, c[0x0][0xa30] ;  /* 0x00028c0000047ab9 */ /* 0x000fe40000000a00 */
[----:B------:R-:W-:-:S10]  /*19f0*/  ISETP.NE.U32.AND P1, PT, RZ, UR4, PT ;  /* 0x00000004ff007c0c */ /* 0x000fd4000bf25070 */
[----:B0-----:R-:W0:Y:S02]  /*1a00*/  @P0 LDC.64 R4, c[0x0][0xa10] ;  /* 0x00028400ff040b82 */ /* 0x001e240000000a00 */
[----:B0-----:R-:W-:-:S05]  /*1a10*/  @P0 IMAD.WIDE R4, R203, 0x4, R4 ;  /* 0x00000004cb040825 */ /* 0x001fca00078e0204 */
[----:B------:R-:W3:Y:S04]  /*1a20*/  @P0 LDG.E R0, desc[UR56][R4.64] ;  /* 0x0000003804000981 */ /* 0x000ee8000c1e1900 */
[----:B------:R-:W3:Y:S01]  /*1a30*/  @P0 LDG.E R3, desc[UR56][R4.64+0x4] ;  /* 0x0000043804030981 */ /* 0x000ee2000c1e1900 */
[----:B------:R-:W-:Y:S01]  /*1a40*/  ISETP.NE.AND.EX P1, PT, RZ, UR5, PT, P1 ;  /* 0x00000005ff007c0c */ /* 0x000fe2000bf25310 */
[----:B-----5:R-:W-:-:S12]  /*1a50*/  IMAD.MOV.U32 R143, RZ, RZ, R26 ;  /* 0x000000ffff8f7224 */ /* 0x020fd800078e001a */
[----:B------:R-:W-:-:S04]  /*1a60*/  @P1 IADD3 R6, P2, R204, UR4, RZ ;  /* 0x00000004cc061c10 */ /* 0x000fc8000ff5e0ff */
[----:B------:R-:W-:-:S05]  /*1a70*/  @P1 IADD3.X R7, R205, UR5, RZ, P2, !PT ;  /* 0x00000005cd071c10 */ /* 0x000fca00097fe4ff */
[----:B------:R0:W5:Y:S01]  /*1a80*/  @P1 LDG.E R143, desc[UR56][R6.64] ;  /* 0x00000038068f1981 */ /* 0x000162000c1e1900 */
[----:B------:R-:W-:Y:S01]  /*1a90*/  IMAD.IADD R11, R26, 0x1, -R11 ;  /* 0x000000011a0b7824 */ /* 0x000fe200078e0a0b */
[----:B------:R-:W-:Y:S01]  /*1aa0*/  BSSY B0, `(.L_x_426) ;  /* 0x000002c000007945 */ /* 0x000fe20003800000 */
[----:B------:R-:W-:Y:S02]  /*1ab0*/  LOP3.LUT R210, R202, 0xff, RZ, 0xc0, !PT ;  /* 0x000000ffcad27812 */ /* 0x000fe400078ec0ff */
[----:B------:R-:W-:Y:S02]  /*1ac0*/  SHF.R.U32.HI R202, RZ, 0x10, R202 ;  /* 0x00000010ffca7819 */ /* 0x000fe400000116ca */
[----:B--2---:R-:W-:Y:S01]  /*1ad0*/  LOP3.LUT R28, R28, 0xfffffffb, RZ, 0xc0, !PT ;  /* 0xfffffffb1c1c7812 */ /* 0x004fe200078ec0ff */
[----:B---3--:R-:W-:-:S04]  /*1ae0*/  @P0 IMAD.IADD R24, R3, 0x1, -R0 ;  /* 0x0000000103180824 */ /* 0x008fc800078e0a00 */
[----:B------:R-:W-:-:S04]  /*1af0*/  IMAD.IADD R152, R11, 0x1, R24 ;  /* 0x000000010b987824 */ /* 0x000fc800078e0218 */
[C---:B------:R-:W-:Y:S01]  /*1b00*/  VIADD R0, R152.reuse, 0x7f ;  /* 0x0000007f98007836 */ /* 0x040fe20000000000 */
[----:B------:R-:W-:-:S04]  /*1b10*/  ISETP.GE.AND P3, PT, R152, 0x1, PT ;  /* 0x000000019800780c */ /* 0x000fc80003f66270 */
[----:B------:R-:W-:-:S04]  /*1b20*/  SHF.R.S32.HI R3, RZ, 0x1f, R0 ;  /* 0x0000001fff037819 */ /* 0x000fc80000011400 */
[----:B------:R-:W-:Y:S01]  /*1b30*/  LEA.HI R3, R3, R0, RZ, 0x7 ;  /* 0x0000000003037211 */ /* 0x000fe200078f38ff */
[----:B------:R-:W-:-:S03]  /*1b40*/  IMAD.MOV.U32 R0, RZ, RZ, RZ ;  /* 0x000000ffff007224 */ /* 0x000fc600078e00ff */
[----:B------:R-:W-:Y:S02]  /*1b50*/  SHF.R.S32.HI R149, RZ, 0x7, R3 ;  /* 0x00000007ff957819 */ /* 0x000fe40000011403 */
[----:B------:R-:W-:-:S05]  /*1b60*/  @P3 LOP3.LUT R28, R28, 0x4, RZ, 0xfc, !PT ;  /* 0x000000041c1c3812 */ /* 0x000fca00078efcff */
[----:B------:R0:W-:Y:S01]  /*1b70*/  STL [R1+0x14], R28 ;  /* 0x0000141c01007387 */ /* 0x0001e20000100800 */
[----:B------:R-:W-:Y:S05]  /*1b80*/  @!P3 BRA `(.L_x_427) ;  /* 0x000000000074b947 */ /* 0x000fea0003800000 */
[----:B------:R-:W-:Y:S01]  /*1b90*/  ISETP.NE.AND P0, PT, R202, RZ, PT ;  /* 0x000000ffca00720c */ /* 0x000fe20003f05270 */
[----:B------:R-:W-:-:S03]  /*1ba0*/  ULDC UR4, c[0x0][0x9f0] ;  /* 0x00027c0000047ab9 */ /* 0x000fc60000000800 */
[----:B------:R-:W-:-:S04]  /*1bb0*/  SEL R9, R202, UR4, P0 ;  /* 0x00000004ca097c07 */ /* 0x000fc80008000000 */
[-C--:B0-----:R-:W-:Y:S02]  /*1bc0*/  IABS R6, R9.reuse ;  /* 0x0000000900067213 */ /* 0x081fe40000000000 */
[----:B------:R-:W-:Y:S02]  /*1bd0*/  IADD3 R0, R149, -0x1, R9 ;  /* 0xffffffff95007810 */ /* 0x000fe40007ffe009 */
[----:B------:R-:W0:Y:S01]  /*1be0*/  I2F.RP R3, R6 ;  /* 0x0000000600037306 */ /* 0x000e220000209400 */
[-C--:B------:R-:W-:Y:S02]  /*1bf0*/  IABS R10, R9.reuse ;  /* 0x00000009000a7213 */ /* 0x080fe40000000000 */
        /* <DEDUP_REMOVED lines=19> */
[----:B------:R-:W-:-:S04]  /*1d30*/  IMAD.MOV.U32 R0, RZ, RZ, R5 ;  /* 0x000000ffff007224 */ /* 0x000fc800078e0005 */
[----:B------:R-:W-:Y:S01]  /*1d40*/  @!P2 IMAD.MOV R0, RZ, RZ, -R0 ;  /* 0x000000ffff00a224 */ /* 0x000fe200078e0a00 */
[----:B------:R-:W-:-:S07]  /*1d50*/  @!P1 LOP3.LUT R0, RZ, R9, RZ, 0x33, !PT ;  /* 0x00000009ff009212 */ /* 0x000fce00078e33ff */
.L_x_427:
[----:B------:R-:W-:Y:S05]  /*1d60*/  BSYNC B0 ;  /* 0x0000000000007941 */ /* 0x000fea0003800000 */
.L_x_426:
[----:B------:R-:W-:Y:S01]  /*1d70*/  IMAD R3, R210, R0, RZ ;  /* 0x00000000d2037224 */ /* 0x000fe200078e02ff */
[----:B------:R-:W-:-:S04]  /*1d80*/  PLOP3.LUT P2, PT, PT, PT, PT, 0x80, 0x0 ;  /* 0x000000000000781c */ /* 0x000fc80003f4f070 */
[C---:B------:R-:W-:Y:S01]  /*1d90*/  VIADDMNMX R0, R3.reuse, R0, R149, PT ;  /* 0x0000000003007246 */ /* 0x040fe20003800195 */
[----:B------:R-:W-:-:S04]  /*1da0*/  IMAD R3, R3, 0x80, -R11 ;  /* 0x0000008003037824 */ /* 0x000fc800078e0a0b */
[----:B------:R-:W-:Y:S01]  /*1db0*/  IMAD R5, R0, 0x80, -R11 ;  /* 0x0000008000057824 */ /* 0x000fe200078e0a0b */
[----:B------:R-:W-:-:S04]  /*1dc0*/  VIMNMX R3, RZ, R3, !PT ;  /* 0x00000003ff037248 */ /* 0x000fc80007fe0100 */
[----:B------:R-:W-:Y:S02]  /*1dd0*/  VIMNMX R0, R5, R24, PT ;  /* 0x0000001805007248 */ /* 0x000fe40003fe0100 */
[----:B------:R-:W-:Y:S02]  /*1de0*/  SHF.R.U32.HI R123, RZ, 0x7, R3 ;  /* 0x00000007ff7b7819 */ /* 0x000fe40000011603 */
[----:B------:R-:W-:-:S03]  /*1df0*/  ISETP.GT.AND P0, PT, R0, R3, PT ;  /* 0x000000030000720c */ /* 0x000fc60003f04270 */
[----:B------:R-:W-:-:S10]  /*1e00*/  IMAD.MOV.U32 R25, RZ, RZ, R123 ;  /* 0x000000ffff197224 */ /* 0x000fd400078e007b */
[----:B------:R-:W-:-:S05]  /*1e10*/  @P0 VIADD R0, R0, 0x7f ;  /* 0x0000007f00000836 */ /* 0x000fca0000000000 */
[----:B------:R-:W-:-:S04]  /*1e20*/  @P0 SHF.R.S32.HI R3, RZ, 0x1f, R0 ;  /* 0x0000001fff030819 */ /* 0x000fc80000011400 */
[----:B------:R-:W-:-:S04]  /*1e30*/  @P0 LEA.HI R3, R3, R0, RZ, 0x7 ;  /* 0x0000000003030211 */ /* 0x000fc800078f38ff */
[----:B------:R-:W-:-:S04]  /*1e40*/  @P0 SHF.R.S32.HI R25, RZ, 0x7, R3 ;  /* 0x00000007ff190819 */ /* 0x000fc80000011403 */
[----:B------:R-:W-:-:S13]  /*1e50*/  ISETP.GT.AND P0, PT, R25, R123, PT ;  /* 0x0000007b1900720c */ /* 0x000fda0003f04270 */
[----:B------:R-:W-:Y:S05]  /*1e60*/  @!P0 BRA `(.L_x_428) ;  /* 0x0000008c00e08947 */ /* 0x000fea0003800000 */
[----:B------:R-:W-:Y:S01]  /*1e70*/  VIADD R116, R2, 0x1c400 ;  /* 0x0001c40002747836 */ /* 0x000fe20000000000 */
[----:B------:R-:W-:Y:S04]  /*1e80*/  BSSY B6, `(.L_x_429) ;  /* 0x0000013000067945 */ /* 0x000fe80003800000 */
[----:B------:R-:W-:-:S13]  /*1e90*/  LOP3.LUT P0, RZ, R116, 0x3ff, RZ, 0xc0, !PT ;  /* 0x000003ff74ff7812 */ /* 0x000fda000780c0ff */
[----:B------:R-:W-:Y:S05]  /*1ea0*/  @!P0 BRA `(.L_x_430) ;  /* 0x0000000000408947 */ /* 0x000fea0003800000 */
[----:B------:R-:W-:Y:S01]  /*1eb0*/  MOV R14, 0x0 ;  /* 0x00000000000e7802 */ /* 0x000fe20000000f00 */
[----:B------:R-:W-:Y:S01]  /*1ec0*/  ULDC.64 UR4, c[0x4][0xb8] ;  /* 0x01002e0000047ab9 */ /* 0x000fe20000000a00 */
[----:B------:R-:W-:Y:S01]  /*1ed0*/  ULDC.64 UR6, c[0x4][0x28] ;  /* 0x01000a0000067ab9 */ /* 0x000fe20000000a00 */
[----:B------:R-:W-:Y:S02]  /*1ee0*/  IMAD.U32 R4, RZ, RZ, UR4 ;  /* 0x00000004ff047e24 */ /* 0x000fe4000f8e00ff */
[----:B------:R-:W-:Y:S01]  /*1ef0*/  IMAD.U32 R5, RZ, RZ, UR5 ;  /* 0x00000005ff057e24 */ /* 0x000fe2000f8e00ff */
[----:B------:R-:W1:Y:S01]  /*1f00*/  LDC.64 R14, c[0x4][R14] ;  /* 0x010000000e0e7b82 */ /* 0x000e620000000a00 */
[----:B------:R-:W-:Y:S01]  /*1f10*/  ULDC.64 UR4, c[0x4][0xc0] ;  /* 0x0100300000047ab9 */ /* 0x000fe20000000a00 */
[----:B------:R-:W-:Y:S02]  /*1f20*/  IMAD.U32 R10, RZ, RZ, UR6 ;  /* 0x00000006ff0a7e24 */ /* 0x000fe4000f8e00ff */
[----:B0-----:R-:W-:-:S02]  /*1f30*/  IMAD.U32 R6, RZ, RZ, UR4 ;  /* 0x00000004ff067e24 */ /* 0x001fc4000f8e00ff */
[----:B------:R-:W-:Y:S02]  /*1f40*/  IMAD.U32 R7, RZ, RZ, UR5 ;  /* 0x00000005ff077e24 */ /* 0x000fe4000f8e00ff */
[----:B------:R-:W-:Y:S02]  /*1f50*/  IMAD.U32 R11, RZ, RZ, UR7 ;  /* 0x00000007ff0b7e24 */ /* 0x000fe4000f8e00ff */
[----:B------:R-:W-:Y:S02]  /*1f60*/  IMAD.MOV.U32 R8, RZ, RZ, 0x70 ;  /* 0x00000070ff087424 */ /* 0x000fe400078e00ff */
[----:B------:R-:W-:Y:S02]  /*1f70*/  IMAD.MOV.U32 R12, RZ, RZ, 0x1 ;  /* 0x00000001ff0c7424 */ /* 0x000fe400078e00ff */
[----:B------:R-:W-:-:S07]  /*1f80*/  IMAD.MOV.U32 R13, RZ, RZ, RZ ;  /* 0x000000ffff0d7224 */ /* 0x000fce00078e00ff */
[----:B------:R-:W-:-:S07]  /*1f90*/  LEPC R20, `(.L_x_430) ;  /* 0x000000001014794e */ /* 0x000fce0000000000 */
[----:B-1---5:R-:W-:Y:S05]  /*1fa0*/  CALL.ABS.NOINC R14 ;  /* 0x000000000e007343 */ /* 0x022fea0003c00000 */
.L_x_430:
[----:B------:R-:W-:Y:S05]  /*1fb0*/  BSYNC B6 ;  /* 0x0000000000067941 */ /* 0x000fea0003800000 */
.L_x_429:
        /* <DEDUP_REMOVED lines=11> */
[----:B0-----:R-:W-:Y:S02]  /*2070*/  IMAD.U32 R6, RZ, RZ, UR6 ;  /* 0x00000006ff067e24 */ /* 0x001fe4000f8e00ff */
[----:B------:R-:W-:-:S02]  /*2080*/  IMAD.U32 R7, RZ, RZ, UR7 ;  /* 0x00000007ff077e24 */ /* 0x000fc4000f8e00ff */
[----:B------:R-:W-:Y:S02]  /*2090*/  IMAD.U32 R10, RZ, RZ, UR4 ;  /* 0x00000004ff0a7e24 */ /* 0x000fe4000f8e00ff */
[----:B------:R-:W-:Y:S02]  /*20a0*/  IMAD.U32 R11, RZ, RZ, UR5 ;  /* 0x00000005ff0b7e24 */ /* 0x000fe4000f8e00ff */
[----:B------:R-:W-:Y:S02]  /*20b0*/  IMAD.MOV.U32 R8, RZ, RZ, 0x70 ;  /* 0x00000070ff087424 */ /* 0x000fe400078e00ff */
[----:B------:R-:W-:Y:S02]  /*20c0*/  IMAD.MOV.U32 R12, RZ, RZ, 0x1 ;  /* 0x00000001ff0c7424 */ /* 0x000fe400078e00ff */
[----:B------:R-:W-:-:S07]  /*20d0*/  IMAD.MOV.U32 R13, RZ, RZ, RZ ;  /* 0x000000ffff0d7224 */ /* 0x000fce00078e00ff */
[----:B------:R-:W-:-:S07]  /*20e0*/  LEPC R20, `(.L_x_432) ;  /* 0x000000001014794e */ /* 0x000fce0000000000 */
[----:B-1---5:R-:W-:Y:S05]  /*20f0*/  CALL.ABS.NOINC R14 ;  /* 0x000000000e007343 */ /* 0x022fea0003c00000 */
.L_x_432:
[----:B------:R-:W-:Y:S05]  /*2100*/  BSYNC B6 ;  /* 0x0000000000067941 */ /* 0x000fea0003800000 */
.L_x_431:
[----:B------:R-:W-:Y:S01]  /*2110*/  ULDC.64 UR4, c[0x0][0x9f8] ;  /* 0x00027e0000047ab9 */ /* 0x000fe20000000a00 */
[----:B------:R-:W-:Y:S01]  /*2120*/  IMAD.MOV.U32 R8, RZ, RZ, R203 ;  /* 0x000000ffff087224 */ /* 0x000fe200078e00cb */
[----:B------:R-:W-:Y:S01]  /*2130*/  ISETP.NE.U32.AND P0, PT, RZ, UR4, PT ;  /* 0x00000004ff007c0c */ /* 0x000fe2000bf05070 */
[----:B------:R-:W1:Y:S01]  /*2140*/  LDC.64 R10, c[0x0][0x300] ;  /* 0x0000c000ff0a7b82 */ /* 0x000e620000000a00 */
[C---:B------:R-:W-:Y:S02]  /*2150*/  VIADD R0, R18.reuse, 0x20 ;  /* 0x0000002012007836 */ /* 0x040fe40000000000 */
[----:B------:R-:W-:Y:S01]  /*2160*/  VIADD R3, R18, 0x80 ;  /* 0x0000008012037836 */ /* 0x000fe20000000000 */
[----:B------:R-:W-:Y:S01]  /*2170*/  ISETP.NE.AND.EX P0, PT, RZ, UR5, PT, P0 ;  /* 0x00000005ff007c0c */ /* 0x000fe2000bf05300 */
[----:B------:R-:W-:Y:S01]  /*2180*/  IMAD.IADD R118, R27, 0x1, R26 ;  /* 0x000000011b767824 */ /* 0x000fe200078e021a */
[----:B------:R-:W-:Y:S01]  /*2190*/  SHF.R.S32.HI R19, RZ, 0x1f, R18 ;  /* 0x0000001fff137819 */ /* 0x000fe20000011412 */
[----:B------:R-:W-:Y:S01]  /*21a0*/  ULDC.64 UR6, c[0x0][0x330] ;  /* 0x0000cc0000067ab9 */ /* 0x000fe20000000a00 */
[----:B------:R-:W2:Y:S09]  /*21b0*/  LDC.64 R12, c[0x0][0x3f8] ;  /* 0x0000fe00ff0c7b82 */ /* 0x000eb20000000a00 */
[----:B------:R-:W-:Y:S01]  /*21c0*/  @P0 IADD3 R4, P1, R204, UR4, RZ ;  /* 0x00000004cc040c10 */ /* 0x000fe2000ff3e0ff */
[----:B------:R-:W-:Y:S01]  /*21d0*/  ULDC UR4, c[0x0][0x2f4] ;  /* 0x0000bd0000047ab9 */ /* 0x000fe20000000800 */
[----:B------:R-:W-:Y:S01]  /*21e0*/  VIADD R20, R18, 0xa0 ;  /* 0x000000a012147836 */ /* 0x000fe20000000000 */
[----:B------:R-:W3:Y:S01]  /*21f0*/  LDC R27, c[0x0][0x3f4] ;  /* 0x0000fd00ff1b7b82 */ /* 0x000ee20000000800 */
[----:B------:R-:W-:-:S05]  /*2200*/  @P0 IADD3.X R5, R205, UR5, RZ, P1, !PT ;  /* 0x00000005cd050c10 */ /* 0x000fca0008ffe4ff */
[----:B------:R4:W3:Y:S01]  /*2210*/  @P0 LDG.E R8, desc[UR56][R4.64] ;  /* 0x0000003804080981 */ /* 0x0008e2000c1e1900 */
[----:B------:R-:W-:Y:S01]  /*2220*/  ISETP.GE.AND P2, PT, R0, UR4, PT ;  /* 0x0000000400007c0c */ /* 0x000fe2000bf46270 */
[C---:B------:R-:W-:Y:S01]  /*2230*/  IMAD.WIDE.U32 R112, R199.reuse, UR6, R18 ;  /* 0x00000006c7707c25 */ /* 0x040fe2000f8e0012 */
[----:B------:R-:W-:Y:S01]  /*2240*/  ISETP.GE.AND P0, PT, R18, UR4, PT ;  /* 0x0000000412007c0c */ /* 0x000fe2000bf06270 */
[----:B------:R-:W3:Y:S01]  /*2250*/  S2R R151, SR_TID.X ;  /* 0x0000000000977919 */ /* 0x000ee20000002100 */
[----:B0-----:R-:W-:Y:S01]  /*2260*/  SEL R6, RZ, 0xffffffff, P2 ;  /* 0xffffffffff067807 */ /* 0x001fe20001000000 */
[----:B------:R-:W-:Y:S01]  /*2270*/  IMAD R113, R199, UR7, R113 ;  /* 0x00000007c7717c24 */ /* 0x000fe2000f8e0271 */
[----:B------:R-:W-:Y:S01]  /*2280*/  ISETP.GE.AND P1, PT, R3, UR4, PT ;  /* 0x0000000403007c0c */ /* 0x000fe2000bf26270 */
[----:B------:R-:W-:Y:S01]  /*2290*/  ULDC.64 UR6, c[0x0][0xa08] ;  /* 0x0002820000067ab9 */ /* 0x000fe20000000a00 */
[----:B------:R-:W-:Y:S01]  /*22a0*/  SEL R3, RZ, 0x1, P0 ;  /* 0x00000001ff037807 */ /* 0x000fe20000000000 */
[----:B------:R-:W-:Y:S01]  /*22b0*/  IMAD.SHL.U32 R6, R6, 0x2, RZ ;  /* 0x0000000206067824 */ /* 0x000fe200078e00ff */
[----:B------:R-:W-:Y:S01]  /*22c0*/  SHF.R.S32.HI R21, RZ, 0x1f, R118 ;  /* 0x0000001fff157819 */ /* 0x000fe20000011476 */
[----:B----4-:R-:W-:Y:S01]  /*22d0*/  VIADD R4, R18, 0x60 ;  /* 0x0000006012047836 */ /* 0x010fe20000000000 */
[----:B------:R-:W-:Y:S01]  /*22e0*/  SHF.R.S32.HI R144, RZ, 0x1f, R17 ;  /* 0x0000001fff907819 */ /* 0x000fe20000011411 */
[----:B--2---:R-:W-:Y:S01]  /*22f0*/  IMAD.WIDE.U32 R108, R17, R12, R18 ;  /* 0x0000000c116c7225 */ /* 0x004fe200078e0012 */
[----:B------:R-:W-:-:S02]  /*2300*/  LOP3.LUT R5, R6, 0x2, R3, 0xe2, !PT ;  /* 0x0000000206057812 */ /* 0x000fc400078ee203 */
[----:B------:R-:W-:Y:S01]  /*2310*/  ISETP.GE.AND P2, PT, R4, UR4, PT ;  /* 0x0000000404007c0c */ /* 0x000fe2000bf46270 */
[----:B------:R-:W-:Y:S01]  /*2320*/  VIADD R3, R18, 0x40 ;  /* 0x0000004012037836 */ /* 0x000fe20000000000 */
[----:B------:R-:W-:Y:S01]  /*2330*/  SEL R34, RZ, 0x10, P1 ;  /* 0x00000010ff227807 */ /* 0x000fe20000800000 */
[-C--:B-1----:R-:W-:Y:S01]  /*2340*/  IMAD R9, R21, R10.reuse, RZ ;  /* 0x0000000a15097224 */ /* 0x082fe200078e02ff */
[--C-:B------:R-:W-:Y:S01]  /*2350*/  SHF.R.S32.HI R23, RZ, 0x1f, R22.reuse ;  /* 0x0000001fff177819 */ /* 0x100fe20000011416 */
[C---:B------:R-:W-:Y:S01]  /*2360*/  IMAD.WIDE.U32 R6, R118.reuse, R10, RZ ;  /* 0x0000000a76067225 */ /* 0x040fe200078e00ff */
[C---:B------:R-:W-:Y:S02]  /*2370*/  ISETP.GE.AND P0, PT, R3.reuse, UR4, PT ;  /* 0x0000000403007c0c */ /* 0x040fe4000bf06270 */
[----:B---3--:R-:W-:Y:S01]  /*2380*/  ISETP.GE.AND P3, PT, R3, R27, PT ;  /* 0x0000001b0300720c */ /* 0x008fe20003f66270 */
[----:B------:R-:W-:Y:S01]  /*2390*/  IMAD R15, R118, R11, R9 ;  /* 0x0000000b760f7224 */ /* 0x000fe200078e0209 */
[----:B------:R-:W-:Y:S01]  /*23a0*/  SEL R14, RZ, 0x4, P0 ;  /* 0x00000004ff0e7807 */ /* 0x000fe20000000000 */
[----:B------:R-:W-:Y:S01]  /*23b0*/  IMAD.WIDE.U32 R110, R17, R12, R22 ;  /* 0x0000000c116e7225 */ /* 0x000fe200078e0016 */
[----:B------:R-:W-:-:S02]  /*23c0*/  SEL R9, RZ, 0x8, P2 ;  /* 0x00000008ff097807 */ /* 0x000fc40001000000 */
[----:B------:R-:W-:Y:S01]  /*23d0*/  ISETP.NE.U32.AND P0, PT, RZ, UR6, PT ;  /* 0x00000006ff007c0c */ /* 0x000fe2000bf05070 */
[----:B------:R-:W-:Y:S01]  /*23e0*/  IMAD.IADD R7, R7, 0x1, R15 ;  /* 0x0000000107077824 */ /* 0x000fe200078e020f */
[----:B------:R-:W-:Y:S01]  /*23f0*/  ISETP.GE.AND P2, PT, R20, UR4, PT ;  /* 0x0000000414007c0c */ /* 0x000fe2000bf46270 */
[----:B------:R-:W-:Y:S01]  /*2400*/  ULDC.64 UR4, c[0x0][0x308] ;  /* 0x0000c20000047ab9 */ /* 0x000fe20000000a00 */
[----:B------:R-:W-:Y:S01]  /*2410*/  LOP3.LUT R5, R9, R5, R14, 0xfe, !PT ;  /* 0x0000000509057212 */ /* 0x000fe200078efe0e */
[----:B------:R-:W-:Y:S01]  /*2420*/  IMAD.WIDE.U32 R6, R199, UR4, R6 ;  /* 0x00000004c7067c25 */ /* 0x000fe2000f8e0006 */
[----:B------:R-:W-:Y:S01]  /*2430*/  ISETP.NE.AND.EX P0, PT, RZ, UR7, PT, P0 ;  /* 0x00000007ff007c0c */ /* 0x000fe2000bf05300 */
[----:B------:R-:W0:Y:S01]  /*2440*/  LDC.64 R14, c[0x0][0x408] ;  /* 0x00010200ff0e7b82 */ /* 0x000e220000000a00 */
[----:B------:R-:W-:Y:S01]  /*2450*/  LOP3.LUT R34, R5, R34, RZ, 0xfc, !PT ;  /* 0x0000002205227212 */ /* 0x000fe200078efcff */
[----:B------:R-:W-:Y:S01]  /*2460*/  IMAD R7, R199, UR5, R7 ;  /* 0x00000005c7077c24 */ /* 0x000fe2000f8e0207 */
[----:B------:R-:W-:Y:S01]  /*2470*/  ULDC.64 UR4, c[0x0][0x310] ;  /* 0x0000c40000047ab9 */ /* 0x000fe20000000a00 */
[----:B------:R-:W-:Y:S01]  /*2480*/  ISETP.GE.AND P1, PT, R0, R27, PT ;  /* 0x0000001b0000720c */ /* 0x000fe20003f26270 */
[----:B------:R-:W-:Y:S01]  /*2490*/  IMAD.SHL.U32 R135, R10, 0x40, RZ ;  /* 0x000000400a877824 */ /* 0x000fe200078e00ff */
[----:B------:R-:W-:Y:S01]  /*24a0*/  LOP3.LUT R28, R28, 0xfffffffe, RZ, 0xc0, !PT ;  /* 0xfffffffe1c1c7812 */ /* 0x000fe200078ec0ff */
[----:B------:R-:W-:Y:S01]  /*24b0*/  IMAD.MOV.U32 R130, RZ, RZ, 0x20 ;  /* 0x00000020ff827424 */ /* 0x000fe200078e00ff */
[----:B------:R-:W-:Y:S01]  /*24c0*/  SHF.R.U32.HI R37, RZ, 0x3, R185 ;  /* 0x00000003ff257819 */ /* 0x000fe200000116b9 */
[----:B------:R-:W-:Y:S01]  /*24d0*/  IMAD.SHL.U32 R122, R27, 0x2, RZ ;  /* 0x000000021b7a7824 */ /* 0x000fe200078e00ff */
[----:B------:R-:W-:-:S02]  /*24e0*/  @P3 LOP3.LUT R28, R28, 0x1, RZ, 0xfc, !PT ;  /* 0x000000011c1c3812 */ /* 0x000fc400078efcff */
[C-C-:B------:R-:W-:Y:S02]  /*24f0*/  SHF.L.U64.HI R131, R10.reuse, 0x7, R11.reuse ;  /* 0x000000070a837819 */ /* 0x140fe4000001020b */
[----:B------:R-:W-:Y:S01]  /*2500*/  SHF.L.U64.HI R134, R10, 0x6, R11 ;  /* 0x000000060a867819 */ /* 0x000fe2000001020b */
[----:B------:R1:W-:Y:S01]  /*2510*/  STL [R1+0x14], R28 ;  /* 0x0000141c01007387 */ /* 0x0003e20000100800 */
[----:B------:R-:W-:Y:S02]  /*2520*/  SHF.L.U64.HI R132, R12, 0x7, R13 ;  /* 0x000000070c847819 */ /* 0x000fe4000001020d */
[----:B------:R-:W-:Y:S02]  /*2530*/  IADD3 R118, P4, R17, R118, RZ ;  /* 0x0000007611767210 */ /* 0x000fe40007f9e0ff */
[----:B------:R-:W-:Y:S02]  /*2540*/  SHF.R.S32.HI R147, RZ, 0x1f, R207 ;  /* 0x0000001fff937819 */ /* 0x000fe400000114cf */
[----:B------:R-:W-:Y:S01]  /*2550*/  LEA.HI R151, R151, 0x8, RZ, 0x19 ;  /* 0x0000000897977811 */ /* 0x000fe200078fc8ff */
[----:B------:R-:W-:Y:S01]  /*2560*/  IMAD.X R119, R21, 0x1, R144, P4 ;  /* 0x0000000115777824 */ /* 0x000fe200020e0690 */
[----:B0-----:R-:W-:Y:S01]  /*2570*/  SHF.L.U64.HI R133, R14, 0x7, R15 ;  /* 0x000000070e857819 */ /* 0x001fe2000001020f */
[----:B------:R-:W-:-:S04]  /*2580*/  IMAD.WIDE.U32 R106, R17, R14, R22 ;  /* 0x0000000e116a7225 */ /* 0x000fc800078e0016 */
[----:B------:R-:W-:Y:S01]  /*2590*/  IMAD.WIDE.U32 R104, R17, R14, R18 ;  /* 0x0000000e11687225 */ /* 0x000fe200078e0012 */
[----:B------:R-:W-:Y:S02]  /*25a0*/  SHF.R.S32.HI R9, RZ, 0x1f, R8 ;  /* 0x0000001fff097819 */ /* 0x000fe40000011408 */
[----:B------:R-:W-:Y:S01]  /*25b0*/  SEL R99, R8, RZ, !P0 ;  /* 0x000000ff08637207 */ /* 0x000fe20004000000 */
[----:B------:R-:W-:Y:S01]  /*25c0*/  IMAD R8, R144, R12, RZ ;  /* 0x0000000c90087224 */ /* 0x000fe200078e02ff */
[----:B------:R-:W-:-:S03]  /*25d0*/  SEL R9, R9, RZ, !P0 ;  /* 0x000000ff09097207 */ /* 0x000fc60004000000 */
[----:B------:R-:W-:-:S04]  /*25e0*/  IMAD.WIDE.U32 R114, R99, UR4, R6 ;  /* 0x0000000463727c25 */ /* 0x000fc8000f8e0006 */
[----:B------:R-:W-:Y:S02]  /*25f0*/  IMAD R20, R9, UR4, RZ ;  /* 0x0000000409147c24 */ /* 0x000fe4000f8e02ff */
[----:B------:R-:W-:-:S04]  /*2600*/  IMAD.WIDE.U32 R6, R17, R10, R18 ;  /* 0x0000000a11067225 */ /* 0x000fc800078e0012 */
[----:B------:R-:W-:Y:S01]  /*2610*/  IMAD R31, R99, UR5, R20 ;  /* 0x00000005631f7c24 */ /* 0x000fe2000f8e0214 */
[----:B------:R-:W-:Y:S01]  /*2620*/  IADD3 R5, P0, R114, R6, RZ ;  /* 0x0000000672057210 */ /* 0x000fe20007f1e0ff */
[----:B------:R-:W-:Y:S01]  /*2630*/  IMAD R20, R144, R10, RZ ;  /* 0x0000000a90147224 */ /* 0x000fe200078e02ff */
[----:B------:R-:W-:Y:S01]  /*2640*/  ULDC.64 UR4, c[0x0][0x338] ;  /* 0x0000ce0000047ab9 */ /* 0x000fe20000000a00 */
[----:B------:R-:W-:Y:S02]  /*2650*/  IMAD.IADD R6, R115, 0x1, R31 ;  /* 0x0000000173067824 */ /* 0x000fe400078e021f */
[C---:B------:R-:W-:Y:S02]  /*2660*/  IMAD R33, R17.reuse, R11, R20 ;  /* 0x0000000b11217224 */ /* 0x040fe400078e0214 */
[----:B------:R-:W-:Y:S02]  /*2670*/  IMAD R29, R17, R13, R8 ;  /* 0x0000000d111d7224 */ /* 0x000fe400078e0208 */
[----:B------:R-:W-:Y:S01]  /*2680*/  IMAD R8, R9, UR4, RZ ;  /* 0x0000000409087c24 */ /* 0x000fe2000f8e02ff */
[----:B------:R-:W-:Y:S01]  /*2690*/  IADD3.X R7, R6, R7, R33, P0, !PT ;  /* 0x0000000706077210 */ /* 0x000fe200007fe421 */
[----:B------:R-:W-:Y:S01]  /*26a0*/  IMAD.WIDE.U32 R112, R99, UR4, R112 ;  /* 0x0000000463707c25 */ /* 0x000fe2000f8e0070 */
[----:B------:R-:W-:-:S03]  /*26b0*/  ISETP.GE.AND P0, PT, R18, R27, PT ;  /* 0x0000001b1200720c */ /* 0x000fc60003f06270 */
[----:B------:R-:W-:Y:S01]  /*26c0*/  IMAD R99, R99, UR5, R8 ;  /* 0x0000000563637c24 */ /* 0x000fe2000f8e0208 */
[----:B------:R-:W-:Y:S01]  /*26d0*/  SEL R9, R27, RZ, P0 ;  /* 0x000000ff1b097207 */ /* 0x000fe20000000000 */
[----:B------:R-:W-:Y:S02]  /*26e0*/  IMAD R8, R144, R14, RZ ;  /* 0x0000000e90087224 */ /* 0x000fe400078e02ff */
[----:B------:R-:W-:Y:S02]  /*26f0*/  IMAD.IADD R111, R111, 0x1, R29 ;  /* 0x000000016f6f7824 */ /* 0x000fe400078e021d */
[----:B------:R-:W-:Y:S01]  /*2700*/  IMAD R31, R17, R15, R8 ;  /* 0x0000000f111f7224 */ /* 0x000fe200078e0208 */
[----:B------:R-:W-:Y:S01]  /*2710*/  SEL R8, R27, RZ, P3 ;  /* 0x000000ff1b087207 */ /* 0x000fe20001800000 */
[----:B------:R-:W-:Y:S01]  /*2720*/  IMAD.IADD R109, R29, 0x1, R109 ;  /* 0x000000011d6d7824 */ /* 0x000fe200078e026d */
[----:B------:R-:W-:Y:S01]  /*2730*/  SEL R29, R27, RZ, P1 ;  /* 0x000000ff1b1d7207 */ /* 0x000fe20000800000 */
[----:B------:R-:W-:Y:S01]  /*2740*/  IMAD.IADD R9, R18, 0x1, R9 ;  /* 0x0000000112097824 */ /* 0x000fe200078e0209 */
[----:B------:R-:W-:Y:S01]  /*2750*/  LOP3.LUT P3, RZ, R229, 0x4, RZ, 0xc0, !PT ;  /* 0x00000004e5ff7812 */ /* 0x000fe2000786c0ff */
[----:B------:R-:W-:-:S02]  /*2760*/  IMAD.IADD R26, R3, 0x1, R8 ;  /* 0x00000001031a7824 */ /* 0x000fc400078e0208 */
[----:B------:R-:W-:Y:S01]  /*2770*/  IMAD.IADD R29, R0, 0x1, R29 ;  /* 0x00000001001d7824 */ /* 0x000fe200078e021d */
[----:B------:R-:W-:Y:S01]  /*2780*/  SHF.R.S32.HI R8, RZ, 0x1f, R9 ;  /* 0x0000001fff087819 */ /* 0x000fe20000011409 */
[----:B------:R-:W-:Y:S01]  /*2790*/  IMAD.IADD R107, R107, 0x1, R31 ;  /* 0x000000016b6b7824 */ /* 0x000fe200078e021f */
[----:B------:R-:W-:Y:S01]  /*27a0*/  SEL R130, R130, 0xffffffe0, !P3 ;  /* 0xffffffe082827807 */ /* 0x000fe20005800000 */
[----:B------:R-:W-:Y:S01]  /*27b0*/  IMAD.IADD R105, R31, 0x1, R105 ;  /* 0x000000011f697824 */ /* 0x000fe200078e0269 */
[CC--:B------:R-:W-:Y:S01]  /*27c0*/  LEA.HI R30, R8.reuse, R9.reuse, RZ, 0x3 ;  /* 0x00000009081e7211 */ /* 0x0c0fe200078f18ff */
[CC--:B-----5:R-:W-:Y:S01]  /*27d0*/  IMAD.WIDE.U32 R110, R143.reuse, R12.reuse, R110 ;  /* 0x0000000c8f6e7225 */ /* 0x0e0fe200078e006e */
[----:B------:R-:W-:Y:S02]  /*27e0*/  SHF.R.S32.HI R20, RZ, 0x1f, R29 ;  /* 0x0000001fff147819 */ /* 0x000fe4000001141d */
[----:B------:R-:W-:Y:S01]  /*27f0*/  LEA.HI R8, R8, R9, RZ, 0x6 ;  /* 0x0000000908087211 */ /* 0x000fe200078f30ff */
[----:B------:R-:W-:Y:S01]  /*2800*/  IMAD.WIDE.U32 R108, R143, R12, R108 ;  /* 0x0000000c8f6c7225 */ /* 0x000fe200078e006c */
[----:B------:R-:W-:-:S02]  /*2810*/  SHF.R.S32.HI R31, RZ, 0x1f, R26 ;  /* 0x0000001fff1f7819 */ /* 0x000fc4000001141a */
[-C--:B------:R-:W-:Y:S01]  /*2820*/  LEA.HI R32, R20, R29.reuse, RZ, 0x3 ;  /* 0x0000001d14207211 */ /* 0x080fe200078f18ff */
[----:B------:R-:W-:Y:S01]  /*2830*/  IMAD.SHL.U32 R9, R8, 0x80, RZ ;  /* 0x0000008008097824 */ /* 0x000fe200078e00ff */
[----:B------:R-:W-:Y:S01]  /*2840*/  LEA.HI R20, R20, R29, RZ, 0x6 ;  /* 0x0000001d14147211 */ /* 0x000fe200078f30ff */
[----:B------:R-:W-:Y:S01]  /*2850*/  IMAD.SHL.U32 R11, R12, 0x40, RZ ;  /* 0x000000400c0b7824 */ /* 0x000fe200078e00ff */
[----:B------:R-:W-:Y:S01]  /*2860*/  LEA.HI R36, R31, R26, RZ, 0x3 ;  /* 0x0000001a1f247211 */ /* 0x000fe200078f18ff */
[----:B------:R-:W-:Y:S01]  /*2870*/  IMAD.WIDE.U32 R106, R143, R14, R106 ;  /* 0x0000000e8f6a7225 */ /* 0x000fe200078e006a */
[----:B------:R-:W-:Y:S02]  /*2880*/  LEA.HI R31, R31, R26, RZ, 0x6 ;  /* 0x0000001a1f1f7211 */ /* 0x000fe400078f30ff */
[----:B------:R-:W-:Y:S01]  /*2890*/  LOP3.LUT R8, R191, 0x38, R30, 0xf8, !PT ;  /* 0x00000038bf087812 */ /* 0x000fe200078ef81e */
[----:B------:R-:W-:Y:S01]  /*28a0*/  IMAD.SHL.U32 R26, R20, 0x80, RZ ;  /* 0x00000080141a7824 */ /* 0x000fe200078e00ff */
[----:B------:R-:W-:Y:S01]  /*28b0*/  LOP3.LUT R9, R9, 0xffffe000, RZ, 0xc0, !PT ;  /* 0xffffe00009097812 */ /* 0x000fe200078ec0ff */
[----:B------:R-:W-:Y:S01]  /*28c0*/  IMAD.SHL.U32 R31, R31, 0x80, RZ ;  /* 0x000000801f1f7824 */ /* 0x000fe200078e00ff */
[----:B------:R-:W-:Y:S01]  /*28d0*/  LOP3.LUT R29, R8, R193, RZ, 0x3c, !PT ;  /* 0x000000c1081d7212 */ /* 0x000fe200078e3cff */
[----:B------:R-:W-:Y:S01]  /*28e0*/  IMAD.WIDE.U32 R104, R143, R14, R104 ;  /* 0x0000000e8f687225 */ /* 0x000fe200078e0068 */
[----:B------:R-:W-:-:S02]  /*28f0*/  LOP3.LUT R20, R191, 0x38, R32, 0xf8, !PT ;  /* 0x00000038bf147812 */ /* 0x000fc400078ef820 */
[----:B------:R-:W-:Y:S01]  /*2900*/  LOP3.LUT R26, R26, 0xffffe000, RZ, 0xc0, !PT ;  /* 0xffffe0001a1a7812 */ /* 0x000fe200078ec0ff */
[----:B------:R-:W-:Y:S01]  /*2910*/  IMAD R142, R192, 0x200, R9 ;  /* 0x00000200c08e7824 */ /* 0x000fe200078e0209 */
[----:B------:R-:W-:Y:S01]  /*2920*/  LOP3.LUT R20, R20, R193, RZ, 0x3c, !PT ;  /* 0x000000c114147212 */ /* 0x000fe200078e3cff */
[----:B------:R-:W-:Y:S01]  /*2930*/  IMAD.IADD R99, R113, 0x1, R99 ;  /* 0x0000000171637824 */ /* 0x000fe200078e0263 */
[----:B------:R-:W-:Y:S01]  /*2940*/  LOP3.LUT R35, R185, 0x38, R36, 0xf8, !PT ;  /* 0x00000038b9237812 */ /* 0x000fe200078ef824 */
[----:B------:R-:W-:Y:S01]  /*2950*/  IMAD.IADD R142, R142, 0x1, R29 ;  /* 0x000000018e8e7824 */ /* 0x000fe200078e021d */
[----:B------:R-:W-:Y:S01]  /*2960*/  SHF.R.S32.HI R29, RZ, 0x1f, R143 ;  /* 0x0000001fff1d7819 */ /* 0x000fe2000001148f */
[----:B------:R-:W-:Y:S01]  /*2970*/  IMAD R141, R192, 0x200, R26 ;  /* 0x00000200c08d7824 */ /* 0x000fe200078e021a */
[----:B------:R-:W-:Y:S02]  /*2980*/  LOP3.LUT R31, R31, 0xffffe000, RZ, 0xc0, !PT ;  /* 0xffffe0001f1f7812 */ /* 0x000fe400078ec0ff */
[----:B------:R-:W-:Y:S01]  /*2990*/  LOP3.LUT R8, R35, R37, RZ, 0x3c, !PT ;  /* 0x0000002523087212 */ /* 0x000fe200078e3cff */
[----:B------:R-:W-:Y:S01]  /*29a0*/  IMAD.IADD R141, R141, 0x1, R20 ;  /* 0x000000018d8d7824 */ /* 0x000fe200078e0214 */
[----:B-1----:R-:W-:Y:S01]  /*29b0*/  LOP3.LUT R28, R185, 0x38, R30, 0xf8, !PT ;  /* 0x00000038b91c7812 */ /* 0x002fe200078ef81e */
[----:B------:R-:W-:Y:S01]  /*29c0*/  IMAD R20, R29, R12, RZ ;  /* 0x0000000c1d147224 */ /* 0x000fe200078e02ff */
[----:B------:R-:W-:Y:S01]  /*29d0*/  IADD3 R137, R8, R31, R195 ;  /* 0x0000001f08897210 */ /* 0x000fe20007ffe0c3 */
[----:B------:R-:W-:Y:S01]  /*29e0*/  IMAD R139, R192, 0x200, R31 ;  /* 0x00000200c08b7824 */ /* 0x000fe200078e021f */
[----:B------:R-:W-:Y:S01]  /*29f0*/  LOP3.LUT R28, R28, R37, RZ, 0x3c, !PT ;  /* 0x000000251c1c7212 */ /* 0x000fe200078e3cff */
[----:B------:R-:W-:Y:S01]  /*2a00*/  IMAD R31, R143, R13, R20 ;  /* 0x0000000d8f1f7224 */ /* 0x000fe200078e0214 */
[----:B------:R-:W-:Y:S01]  /*2a10*/  LOP3.LUT R33, R185, 0x38, R32, 0xf8, !PT ;  /* 0x00000038b9217812 */ /* 0x000fe200078ef820 */
[----:B------:R-:W-:Y:S01]  /*2a20*/  IMAD R20, R29, R14, RZ ;  /* 0x0000000e1d147224 */ /* 0x000fe200078e02ff */
[----:B------:R-:W-:Y:S01]  /*2a30*/  IADD3 R140, R28, R9, R195 ;  /* 0x000000091c8c7210 */ /* 0x000fe20007ffe0c3 */
[----:B------:R-:W-:Y:S01]  /*2a40*/  IMAD.SHL.U32 R8, R10, 0x80, RZ ;  /* 0x000000800a087824 */ /* 0x000fe200078e00ff */
[----:B------:R-:W-:Y:S01]  /*2a50*/  LOP3.LUT R38, R191, 0x38, R36, 0xf8, !PT ;  /* 0x00000038bf267812 */ /* 0x000fe200078ef824 */
[----:B------:R-:W-:Y:S01]  /*2a60*/  IMAD R29, R143, R15, R20 ;  /* 0x0000000f8f1d7224 */ /* 0x000fe200078e0214 */
[----:B------:R-:W-:Y:S01]  /*2a70*/  LOP3.LUT R20, R191, 0x18, R18, 0xf8, !PT ;  /* 0x00000018bf147812 */ /* 0x000fe200078ef812 */
[C---:B------:R-:W-:Y:S01]  /*2a80*/  IMAD.SHL.U32 R10, R12.reuse, 0x80, RZ ;  /* 0x000000800c0a7824 */ /* 0x040fe200078e00ff */
[----:B------:R-:W-:Y:S01]  /*2a90*/  SHF.L.U64.HI R9, R12, 0x6, R13 ;  /* 0x000000060c097819 */ /* 0x000fe2000001020d */
[----:B------:R-:W-:Y:S01]  /*2aa0*/  IMAD.IADD R21, R31, 0x1, R109 ;  /* 0x000000011f157824 */ /* 0x000fe200078e026d */
[----:B------:R-:W-:Y:S01]  /*2ab0*/  LOP3.LUT R33, R33, R37, RZ, 0x3c, !PT ;  /* 0x0000002521217212 */ /* 0x000fe200078e3cff */
[----:B------:R-:W-:Y:S01]  /*2ac0*/  IMAD.IADD R27, R29, 0x1, R105 ;  /* 0x000000011d1b7824 */ /* 0x000fe200078e0269 */
[C---:B------:R-:W-:Y:S01]  /*2ad0*/  SHF.L.U64.HI R12, R14.reuse, 0x6, R15 ;  /* 0x000000060e0c7819 */ /* 0x040fe2000001020f */
[----:B------:R-:W-:Y:S01]  /*2ae0*/  IMAD.SHL.U32 R13, R14, 0x80, RZ ;  /* 0x000000800e0d7824 */ /* 0x000fe200078e00ff */
[-C--:B------:R-:W-:Y:S01]  /*2af0*/  LOP3.LUT R15, R20, R193.reuse, RZ, 0x3c, !PT ;  /* 0x000000c1140f7212 */ /* 0x080fe200078e3cff */
[----:B------:R-:W-:Y:S01]  /*2b00*/  IMAD.IADD R20, R111, 0x1, R31 ;  /* 0x000000016f147824 */ /* 0x000fe200078e021f */
[----:B------:R-:W-:Y:S01]  /*2b10*/  SEL R35, RZ, 0x20, P2 ;  /* 0x00000020ff237807 */ /* 0x000fe20001000000 */
[----:B------:R-:W-:Y:S01]  /*2b20*/  IMAD.SHL.U32 R14, R14, 0x40, RZ ;  /* 0x000000400e0e7824 */ /* 0x000fe200078e00ff */
[----:B------:R-:W-:Y:S01]  /*2b30*/  LOP3.LUT R38, R38, R193, RZ, 0x3c, !PT ;  /* 0x000000c126267212 */ /* 0x000fe200078e3cff */
[----:B------:R-:W-:Y:S01]  /*2b40*/  IMAD R15, R192, 0x200, R15 ;  /* 0x00000200c00f7824 */ /* 0x000fe200078e020f */
[----:B------:R-:W-:Y:S01]  /*2b50*/  IADD3 R138, R33, R26, R195 ;  /* 0x0000001a218a7210 */ /* 0x000fe20007ffe0c3 */
[----:B------:R-:W-:Y:S01]  /*2b60*/  IMAD.IADD R26, R107, 0x1, R29 ;  /* 0x000000016b1a7824 */ /* 0x000fe200078e021d */
[----:B------:R-:W-:Y:S01]  /*2b70*/  LOP3.LUT R98, R34, R35, RZ, 0xfc, !PT ;  /* 0x0000002322627212 */ /* 0x000fe200078efcff */
[----:B------:R-:W-:Y:S01]  /*2b80*/  IMAD.IADD R139, R139, 0x1, R38 ;  /* 0x000000018b8b7824 */ /* 0x000fe200078e0226 */
[----:B------:R-:W-:Y:S01]  /*2b90*/  LOP3.LUT R29, R30, 0xfffffff8, RZ, 0xc0, !PT ;  /* 0xfffffff81e1d7812 */ /* 0x000fe200078ec0ff */
[----:B------:R-:W-:Y:S01]  /*2ba0*/  IMAD.IADD R136, R130, 0x1, R15 ;  /* 0x0000000182887824 */ /* 0x000fe200078e020f */
[----:B------:R-:W-:-:S02]  /*2bb0*/  LOP3.LUT R31, R32, 0xfffffff8, RZ, 0xc0, !PT ;  /* 0xfffffff8201f7812 */ /* 0x000fc400078ec0ff */
[----:B------:R-:W-:Y:S02]  /*2bc0*/  LOP3.LUT R33, R36, 0xfffffff8, RZ, 0xc0, !PT ;  /* 0xfffffff824217812 */ /* 0x000fe400078ec0ff */
[----:B------:R-:W-:Y:S02]  /*2bd0*/  SHF.R.S32.HI R28, RZ, 0x3, R30 ;  /* 0x00000003ff1c7819 */ /* 0x000fe4000001141e */
[----:B------:R-:W-:Y:S02]  /*2be0*/  SHF.R.S32.HI R30, RZ, 0x3, R32 ;  /* 0x00000003ff1e7819 */ /* 0x000fe40000011420 */
[----:B------:R-:W-:Y:S02]  /*2bf0*/  SHF.R.S32.HI R32, RZ, 0x3, R36 ;  /* 0x00000003ff207819 */ /* 0x000fe40000011424 */
[C---:B------:R-:W-:Y:S02]  /*2c00*/  LOP3.LUT R38, R98.reuse, 0x2, RZ, 0xc0, !PT ;  /* 0x0000000262267812 */ /* 0x040fe400078ec0ff */
[----:B------:R-:W-:-:S02]  /*2c10*/  LOP3.LUT R39, R98, 0x4, RZ, 0xc0, !PT ;  /* 0x0000000462277812 */ /* 0x000fc400078ec0ff */
[C---:B------:R-:W-:Y:S02]  /*2c20*/  LOP3.LUT R96, R98.reuse, 0x8, RZ, 0xc0, !PT ;  /* 0x0000000862607812 */ /* 0x040fe400078ec0ff */
[----:B------:R-:W-:Y:S02]  /*2c30*/  LOP3.LUT R97, R98, 0x10, RZ, 0xc0, !PT ;  /* 0x0000001062617812 */ /* 0x000fe400078ec0ff */
[----:B------:R-:W-:Y:S02]  /*2c40*/  LOP3.LUT R34, R34, 0x1, RZ, 0xc0, !PT ;  /* 0x0000000122227812 */ /* 0x000fe400078ec0ff */
[----:B------:R-:W-:Y:S02]  /*2c50*/  SHF.R.S32.HI R35, RZ, 0x1f, R29 ;  /* 0x0000001fff237819 */ /* 0x000fe4000001141d */
[----:B------:R-:W-:Y:S02]  /*2c60*/  SHF.R.S32.HI R36, RZ, 0x1f, R31 ;  /* 0x0000001fff247819 */ /* 0x000fe4000001141f */
[----:B------:R-:W-:-:S02]  /*2c70*/  SHF.R.S32.HI R37, RZ, 0x1f, R33 ;  /* 0x0000001fff257819 */ /* 0x000fc40000011421 */
[----:B------:R-:W-:-:S07]  /*2c80*/  LOP3.LUT R98, R98, 0x20, RZ, 0xc0, !PT ;  /* 0x0000002062627812 */ /* 0x000fce00078ec0ff */
.L_x_532:
[----:B------:R-:W2:Y:S01]  /*2c90*/  LDL.LU R46, [R1+0x14] ;  /* 0x00001400012e7983 */ /* 0x000ea20000300800 */
[----:B------:R-:W0:Y:S01]  /*2ca0*/  LDC.64 R120, c[0x0][0x2e8] ;  /* 0x0000ba00ff787b82 */ /* 0x000e220000000a00 */
[----:B------:R-:W-:Y:S01]  /*2cb0*/  VIADD R50, R25, 0xffffffff ;  /* 0xffffffff19327836 */ /* 0x000fe20000000000 */
[----:B------:R-:W-:Y:S05]  /*2cc0*/  YIELD ;  /* 0x0000000000007946 */ /* 0x000fea0003800000 */
[----:B------:R-:W-:Y:S01]  /*2cd0*/  SHF.R.S32.HI R43, RZ, 0x1f, R50 ;  /* 0x0000001fff2b7819 */ /* 0x000fe20000011432 */
[----:B------:R-:W1:Y:S01]  /*2ce0*/  LDC R117, c[0x0][0x3f4] ;  /* 0x0000fd00ff757b82 */ /* 0x000e620000000800 */
[-C--:B------:R-:W-:Y:S01]  /*2cf0*/  IMAD R25, R131, R50.reuse, RZ ;  /* 0x0000003283197224 */ /* 0x080fe200078e02ff */
[----:B------:R-:W-:Y:S01]  /*2d00*/  BSSY B0, `(.L_x_433) ;  /* 0x00007ab000007945 */ /* 0x000fe20003800000 */
[----:B------:R-:W-:-:S04]  /*2d10*/  IMAD.WIDE.U32 R124, R8, R50, RZ ;  /* 0x00000032087c7225 */ /* 0x000fc800078e00ff */
[----:B------:R-:W-:Y:S01]  /*2d20*/  IMAD R25, R43, R8, R25 ;  /* 0x000000082b197224 */ /* 0x000fe200078e0219 */
[-C--:B------:R-:W-:Y:S01]  /*2d30*/  IADD3 R41, P4, R5, R124.reuse, RZ ;  /* 0x0000007c05297210 */ /* 0x080fe20007f9e0ff */
[----:B------:R-:W-:Y:S02]  /*2d40*/  IMAD R47, R16, 0x6000, R15 ;  /* 0x00006000102f7824 */ /* 0x000fe400078e020f */
[----:B------:R-:W-:Y:S01]  /*2d50*/  IMAD.IADD R92, R125, 0x1, R25 ;  /* 0x000000017d5c7824 */ /* 0x000fe200078e0219 */
[----:B------:R-:W-:Y:S01]  /*2d60*/  IADD3 R25, P2, P3, R5, R124, R135 ;  /* 0x0000007c05197210 */ /* 0x000fe20007b5e087 */
[----:B------:R-:W-:Y:S02]  /*2d70*/  IMAD R47, R47, 0x2, R116 ;  /* 0x000000022f2f7824 */ /* 0x000fe400078e0274 */
[----:B------:R-:W-:Y:S01]  /*2d80*/  IMAD.X R42, R92, 0x1, R7, P4 ;  /* 0x000000015c2a7824 */ /* 0x000fe200020e0607 */
[----:B------:R-:W-:Y:S02]  /*2d90*/  IADD3.X R40, R7, R92, R134, P2, P3 ;  /* 0x0000005c07287210 */ /* 0x000fe400017e6486 */
[----:B0-----:R-:W-:-:S02]  /*2da0*/  LEA R44, P2, R25, R120, 0x1 ;  /* 0x00000078192c7211 */ /* 0x001fc400078408ff */
[----:B------:R-:W-:Y:S02]  /*2db0*/  ISETP.GT.AND P3, PT, R50, R123, PT ;  /* 0x0000007b3200720c */ /* 0x000fe40003f64270 */
[----:B------:R-:W-:Y:S01]  /*2dc0*/  LEA.HI.X R45, R25, R121, R40, 0x1, P2 ;  /* 0x00000079192d7211 */ /* 0x000fe200010f0c28 */
[----:B------:R-:W-:Y:S01]  /*2dd0*/  IMAD R25, R16, 0x6000, R136 ;  /* 0x0000600010197824 */ /* 0x000fe200078e0288 */
[----:B-1----:R-:W-:Y:S02]  /*2de0*/  ISETP.GE.AND P2, PT, R117, 0x1, PT ;  /* 0x000000017500780c */ /* 0x002fe40003f46270 */
[----:B------:R-:W-:-:S04]  /*2df0*/  LEA R48, P4, R41, R120, 0x1 ;  /* 0x0000007829307211 */ /* 0x000fc800078808ff */
[----:B------:R-:W-:Y:S02]  /*2e00*/  LEA.HI.X R49, R41, R121, R42, 0x1, P4 ;  /* 0x0000007929317211 */ /* 0x000fe400020f0c2a */
[----:B--2---:R-:W-:-:S04]  /*2e10*/  LOP3.LUT R46, R46, 0xfffffffd, RZ, 0xc0, !PT ;  /* 0xfffffffd2e2e7812 */ /* 0x004fc800078ec0ff */
[----:B------:R-:W-:-:S05]  /*2e20*/  @P3 LOP3.LUT R46, R46, 0x2, RZ, 0xfc, !PT ;  /* 0x000000022e2e3812 */ /* 0x000fca00078efcff */
[----:B------:R0:W-:Y:S02]  /*2e30*/  STL [R1+0x14], R46 ;  /* 0x0000142e01007387 */ /* 0x0001e40000100800 */
[----:B0-----:R-:W-:Y:S02]  /*2e40*/  IMAD R46, R25, 0x2, R116 ;  /* 0x00000002192e7824 */ /* 0x001fe400078e0274 */
[----:B------:R-:W-:Y:S01]  /*2e50*/  IMAD.MOV.U32 R25, RZ, RZ, R50 ;  /* 0x000000ffff197224 */ /* 0x000fe200078e0032 */
[----:B------:R-:W-:Y:S06]  /*2e60*/  @!P2 BRA `(.L_x_434) ;  /* 0x000000740078a947 */ /* 0x000fec0003800000 */
[----:B------:R-:W-:Y:S01]  /*2e70*/  ULDC.U8 UR4, c[0x0][0x410] ;  /* 0x0001040000047ab9 */ /* 0x000fe20000000000 */
[-C--:B------:R-:W-:Y:S01]  /*2e80*/  IMAD R41, R132, R50.reuse, RZ ;  /* 0x0000003284297224 */ /* 0x080fe200078e02ff */
[----:B------:R-:W-:Y:S01]  /*2e90*/  ISETP.NE.AND P2, PT, RZ, UR4, PT ;  /* 0x00000004ff007c0c */ /* 0x000fe2000bf45270 */
[----:B------:R-:W-:Y:S02]  /*2ea0*/  IMAD R40, R133, R50, RZ ;  /* 0x0000003285287224 */ /* 0x000fe400078e02ff */
[----:B------:R-:W-:Y:S02]  /*2eb0*/  IMAD R41, R43, R10, R41 ;  /* 0x0000000a2b297224 */ /* 0x000fe400078e0229 */
[----:B------:R-:W-:Y:S02]  /*2ec0*/  IMAD R100, R25, -0x80, R24 ;  /* 0xffffff8019647824 */ /* 0x000fe400078e0218 */
[----:B------:R-:W-:Y:S02]  /*2ed0*/  IMAD R43, R43, R13, R40 ;  /* 0x0000000d2b2b7224 */ /* 0x000fe400078e0228 */
[----:B------:R-:W-:Y:S01]  /*2ee0*/  IMAD.WIDE.U32 R90, R10, R50, RZ ;  /* 0x000000320a5a7225 */ /* 0x000fe200078e00ff */
[----:B------:R-:W-:-:S03]  /*2ef0*/  VIMNMX R100, R100, 0x80, PT ;  /* 0x0000008064647848 */ /* 0x000fc60003fe0100 */
[----:B------:R-:W-:-:S04]  /*2f00*/  IMAD.WIDE.U32 R88, R13, R50, RZ ;  /* 0x000000320d587225 */ /* 0x000fc800078e00ff */
[----:B------:R-:W-:Y:S02]  /*2f10*/  IMAD.IADD R101, R91, 0x1, R41 ;  /* 0x000000015b657824 */ /* 0x000fe400078e0229 */
[----:B------:R-:W-:Y:S01]  /*2f20*/  IMAD.IADD R102, R89, 0x1, R43 ;  /* 0x0000000159667824 */ /* 0x000fe200078e022b */
[----:B------:R-:W-:Y:S06]  /*2f30*/  @!P2 BRA `(.L_x_435) ;  /* 0x0000003400c4a947 */ /* 0x000fec0003800000 */
[----:B------:R-:W-:Y:S01]  /*2f40*/  ISETP.GE.AND P3, PT, R17, R100, PT ;  /* 0x000000641100720c */ /* 0x000fe20003f66270 */
[----:B------:R-:W-:Y:S01]  /*2f50*/  BSSY B1, `(.L_x_436) ;  /* 0x0000037000017945 */ /* 0x000fe20003800000 */
        /* <DEDUP_REMOVED lines=13> */
[----:B------:R-:W-:Y:S06]  /*3030*/  @P3 BRA `(.L_x_437) ;  /* 0x0000000000a03947 */ /* 0x000fec0003800000 */
[----:B------:R-:W-:Y:S01]  /*3040*/  IADD3 R41, P2, R110, R90, RZ ;  /* 0x0000005a6e297210 */ /* 0x000fe20007f5e0ff */
[----:B------:R-:W-:Y:S01]  /*3050*/  ULDC.64 UR4, c[0x0][0x3e8] ;  /* 0x0000fa0000047ab9 */ /* 0x000fe20000000a00 */
[----:B------:R-:W-:Y:S02]  /*3060*/  CS2R R124, SRZ ;  /* 0x00000000007c7805 */ /* 0x000fe4000001ff00 */
[----:B------:R-:W-:Y:S01]  /*3070*/  CS2R R126, SRZ ;  /* 0x00000000007e7805 */ /* 0x000fe2000001ff00 */
[----:B------:R-:W-:Y:S01]  /*3080*/  IMAD.X R42, R101, 0x1, R20, P2 ;  /* 0x00000001652a7824 */ /* 0x000fe200010e0614 */
[----:B------:R-:W-:-:S04]  /*3090*/  LEA R40, P2, R41, UR4, 0x1 ;  /* 0x0000000429287c11 */ /* 0x000fc8000f8408ff */
[----:B------:R-:W-:Y:S01]  /*30a0*/  LEA.HI.X R41, R41, UR5, R42, 0x1, P2 ;  /* 0x0000000529297c11 */ /* 0x000fe200090f0c2a */
[----:B------:R-:W-:Y:S01]  /*30b0*/  ULDC.64 UR4, c[0x0][0x400] ;  /* 0x0001000000047ab9 */ /* 0x000fe20000000a00 */
[----:B------:R-:W-:-:S05]  /*30c0*/  IADD3 R43, P2, R106, R88, RZ ;  /* 0x000000586a2b7210 */ /* 0x000fca0007f5e0ff */
[----:B------:R-:W-:Y:S01]  /*30d0*/  IMAD.X R52, R102, 0x1, R26, P2 ;  /* 0x0000000166347824 */ /* 0x000fe200010e061a */
[----:B------:R-:W-:-:S04]  /*30e0*/  LEA R42, P2, R43, UR4, 0x1 ;  /* 0x000000042b2a7c11 */ /* 0x000fc8000f8408ff */
[----:B------:R-:W-:Y:S02]  /*30f0*/  LEA.HI.X R43, R43, UR5, R52, 0x1, P2 ;  /* 0x000000052b2b7c11 */ /* 0x000fe400090f0c34 */
[----:B------:R-:W-:Y:S02]  /*3100*/  ISETP.GE.AND P2, PT, R22, R117, PT ;  /* 0x000000751600720c */ /* 0x000fe40003f46270 */
[----:B------:R-:W-:Y:S02]  /*3110*/  CS2R R94, SRZ ;  /* 0x00000000005e7805 */ /* 0x000fe4000001ff00 */
[----:B------:R-:W-:-:S09]  /*3120*/  CS2R R120, SRZ ;  /* 0x0000000000787805 */ /* 0x000fd2000001ff00 */
[----:B------:R0:W5:Y:S04]  /*3130*/  @!P2 LDG.E.64 R124, desc[UR56][R40.64] ;  /* 0x00000038287ca981 */ /* 0x000168000c1e1b00 */
[----:B------:R0:W5:Y:S01]  /*3140*/  @!P2 LDG.E.64 R126, desc[UR56][R42.64] ;  /* 0x000000382a7ea981 */ /* 0x000162000c1e1b00 */
        /* <DEDUP_REMOVED lines=20> */
[----:B------:R-:W-:-:S13]  /*3290*/  ISETP.GE.AND P2, PT, R190, R117, PT ;  /* 0x00000075be00720c */ /* 0x000fda0003f46270 */
[----:B------:R0:W5:Y:S04]  /*32a0*/  @!P2 LDG.E.64 R74, desc[UR56][R40.64+0xa0] ;  /* 0x0000a038284aa981 */ /* 0x000168000c1e1b00 */
[----:B------:R0:W5:Y:S02]  /*32b0*/  @!P2 LDG.E.64 R76, desc[UR56][R42.64+0xa0] ;  /* 0x0000a0382a4ca981 */ /* 0x000164000c1e1b00 */
.L_x_437:
[----:B------:R-:W-:Y:S05]  /*32c0*/  BSYNC B1 ;  /* 0x0000000000017941 */ /* 0x000fea0003800000 */
.L_x_436:
        /* <DEDUP_REMOVED lines=13> */
[----:B------:R-:W-:Y:S06]  /*33a0*/  @P4 BRA `(.L_x_439) ;  /* 0x0000000000a04947 */ /* 0x000fec0003800000 */
[----:B------:R-:W-:Y:S01]  /*33b0*/  IADD3 R90, P2, P5, R110, R90, R11 ;  /* 0x0000005a6e5a7210 */ /* 0x000fe20007d5e00b */
[----:B------:R-:W-:Y:S01]  /*33c0*/  ULDC.64 UR4, c[0x0][0x3e8] ;  /* 0x0000fa0000047ab9 */ /* 0x000fe20000000a00 */
[----:B------:R-:W-:Y:S02]  /*33d0*/  CS2R R70, SRZ ;  /* 0x0000000000467805 */ /* 0x000fe4000001ff00 */
[----:B------:R-:W-:Y:S02]  /*33e0*/  CS2R R72, SRZ ;  /* 0x0000000000487805 */ /* 0x000fe4000001ff00 */
[----:B------:R-:W-:Y:S02]  /*33f0*/  IADD3.X R101, R20, R101, R9, P2, P5 ;  /* 0x0000006514657210 */ /* 0x000fe400017ea409 */
[----:B------:R-:W-:-:S04]  /*3400*/  IADD3 R88, P2, P5, R106, R88, R14 ;  /* 0x000000586a587210 */ /* 0x000fc80007d5e00e */
[----:B0-----:R-:W-:Y:S02]  /*3410*/  IADD3.X R41, R26, R102, R12, P2, P5 ;  /* 0x000000661a297210 */ /* 0x001fe400017ea40c */
[----:B------:R-:W-:-:S04]  /*3420*/  LEA R42, P2, R90, UR4, 0x1 ;  /* 0x000000045a2a7c11 */ /* 0x000fc8000f8408ff */
[----:B------:R-:W-:Y:S01]  /*3430*/  LEA.HI.X R43, R90, UR5, R101, 0x1, P2 ;  /* 0x000000055a2b7c11 */ /* 0x000fe200090f0c65 */
[----:B------:R-:W-:Y:S02]  /*3440*/  ULDC.64 UR4, c[0x0][0x400] ;  /* 0x0001000000047ab9 */ /* 0x000fe40000000a00 */
        /* <DEDUP_REMOVED lines=30> */
.L_x_439:
[----:B------:R-:W-:Y:S05]  /*3630*/  BSYNC B1 ;  /* 0x0000000000017941 */ /* 0x000fea0003800000 */
.L_x_438:
[----:B01---5:R-:W-:Y:S01]  /*3640*/  IMAD.MOV.U32 R41, RZ, RZ, R74 ;  /* 0x000000ffff297224 */ /* 0x023fe200078e004a */
[----:B------:R-:W-:Y:S01]  /*3650*/  UISETP.NE.AND UP0, UPT, UR58, 0x3, UPT ;  /* 0x000000033a00788c */ /* 0x000fe2000bf05270 */
[----:B------:R-:W-:Y:S02]  /*3660*/  IMAD.MOV.U32 R40, RZ, RZ, R75 ;  /* 0x000000ffff287224 */ /* 0x000fe400078e004b */
[----:B------:R-:W-:Y:S02]  /*3670*/  IMAD.MOV.U32 R43, RZ, RZ, R78 ;  /* 0x000000ffff2b7224 */ /* 0x000fe400078e004e */
[----:B------:R-:W-:Y:S01]  /*3680*/  IMAD.MOV.U32 R42, RZ, RZ, R79 ;  /* 0x000000ffff2a7224 */ /* 0x000fe200078e004f */
[----:B------:R-:W-:Y:S01]  /*3690*/  PRMT R162, R40, 0x5410, R41 ;  /* 0x0000541028a27816 */ /* 0x000fe20000000029 */
[----:B------:R-:W-:Y:S01]  /*36a0*/  IMAD.MOV.U32 R40, RZ, RZ, R82 ;  /* 0x000000ffff287224 */ /* 0x000fe200078e0052 */
[----:B------:R-:W-:Y:S01]  /*36b0*/  PRMT R165, R165, 0x5410, R43 ;  /* 0x00005410a5a57816 */ /* 0x000fe2000000002b */
[----:B------:R-:W-:Y:S01]  /*36c0*/  IMAD.MOV.U32 R41, RZ, RZ, R83 ;  /* 0x000000ffff297224 */ /* 0x000fe200078e0053 */
[----:B------:R-:W-:Y:S01]  /*36d0*/  PRMT R164, R164, 0x5410, R42 ;  /* 0x00005410a4a47816 */ /* 0x000fe2000000002a */
[----:B------:R-:W-:Y:S01]  /*36e0*/  IMAD.MOV.U32 R42, RZ, RZ, R94 ;  /* 0x000000ffff2a7224 */ /* 0x000fe200078e005e */
[----:B------:R-:W-:Y:S01]  /*36f0*/  PLOP3.LUT P2, PT, PT, PT, UP0, 0x80, 0x0 ;  /* 0x000000000000781c */ /* 0x000fe20003f4f008 */
[----:B------:R-:W-:Y:S01]  /*3700*/  IMAD.MOV.U32 R43, RZ, RZ, R95 ;  /* 0x000000ffff2b7224 */ /* 0x000fe200078e005f */
[----:B------:R-:W-:Y:S01]  /*3710*/  PRMT R166, R41, 0x5410, R40 ;  /* 0x0000541029a67816 */ /* 0x000fe20000000028 */
[----:B------:R-:W-:Y:S01]  /*3720*/  IMAD.MOV.U32 R40, RZ, RZ, R86 ;  /* 0x000000ffff287224 */ /* 0x000fe200078e0056 */
[----:B------:R-:W-:Y:S01]  /*3730*/  PRMT R169, R169, 0x5410, R42 ;  /* 0x00005410a9a97816 */ /* 0x000fe2000000002a */
[----:B------:R-:W-:Y:S01]  /*3740*/  IMAD.MOV.U32 R41, RZ, RZ, R87 ;  /* 0x000000ffff297224 */ /* 0x000fe200078e0057 */
[----:B------:R-:W-:-:S02]  /*3750*/  PRMT R170, R170, 0x5410, R43 ;  /* 0x00005410aaaa7816 */ /* 0x000fc4000000002b */
[----:B------:R-:W-:Y:S01]  /*3760*/  PRMT R167, R167, 0x5410, R40 ;  /* 0x00005410a7a77816 */ /* 0x000fe20000000028 */
[----:B------:R-:W-:Y:S01]  /*3770*/  IMAD.MOV.U32 R40, RZ, RZ, R124 ;  /* 0x000000ffff287224 */ /* 0x000fe200078e007c */
[----:B------:R-:W-:Y:S01]  /*3780*/  PRMT R168, R168, 0x5410, R41 ;  /* 0x00005410a8a87816 */ /* 0x000fe20000000029 */
[----:B------:R-:W-:-:S05]  /*3790*/  IMAD.MOV.U32 R41, RZ, RZ, R125 ;  /* 0x000000ffff297224 */ /* 0x000fca00078e007d */
[----:B------:R-:W-:Y:S01]  /*37a0*/  PRMT R128, R41, 0x5410, R40 ;  /* 0x0000541029807816 */ /* 0x000fe20000000028 */
[----:B------:R-:W-:Y:S02]  /*37b0*/  IMAD.MOV.U32 R41, RZ, RZ, R76 ;  /* 0x000000ffff297224 */ /* 0x000fe400078e004c */
[----:B------:R-:W-:-:S05]  /*37c0*/  IMAD.MOV.U32 R40, RZ, RZ, R77 ;  /* 0x000000ffff287224 */ /* 0x000fca00078e004d */
[----:B------:R-:W-:Y:S01]  /*37d0*/  PRMT R161, R40, 0x5410, R41 ;  /* 0x0000541028a17816 */ /* 0x000fe20000000029 */
[----:B------:R-:W-:Y:S02]  /*37e0*/  IMAD.MOV.U32 R41, RZ, RZ, R80 ;  /* 0x000000ffff297224 */ /* 0x000fe400078e0050 */
[----:B------:R-:W-:-:S03]  /*37f0*/  IMAD.MOV.U32 R40, RZ, RZ, R81 ;  /* 0x000000ffff287224 */ /* 0x000fc600078e0051 */
[----:B------:R-:W-:Y:S01]  /*3800*/  PRMT R165, R41, 0x7610, R165 ;  /* 0x0000761029a57816 */ /* 0x000fe200000000a5 */
[----:B------:R-:W-:Y:S01]  /*3810*/  IMAD.MOV.U32 R41, RZ, RZ, R85 ;  /* 0x000000ffff297224 */ /* 0x000fe200078e0055 */
[----:B------:R-:W-:Y:S01]  /*3820*/  PRMT R164, R40, 0x7610, R164 ;  /* 0x0000761028a47816 */ /* 0x000fe200000000a4 */
        /* <DEDUP_REMOVED lines=54> */
[----:B------:R-:W-:Y:S06]  /*3b90*/  @!P2 BRA `(.L_x_440) ;  /* 0x000000000004a947 */ /* 0x000fec0003800000 */
[----:B------:R-:W-:Y:S01]  /*3ba0*/  BPT.TRAP 0x1 ;  /* 0x000000040000795c */ /* 0x000fe20000300000 */
.L_x_440:
[----:B------:R-:W-:Y:S01]  /*3bb0*/  IMAD R101, R16, 0x8, R2 ;  /* 0x0000000810657824 */ /* 0x000fe200078e0202 */
[----:B------:R-:W-:Y:S01]  /*3bc0*/  SHF.L.U32 R102, R184, 0x1f, RZ ;  /* 0x0000001fb8667819 */ /* 0x000fe200000006ff */
[----:B------:R-:W-:Y:S03]  /*3bd0*/  BSSY B1, `(.L_x_441) ;  /* 0x0000003000017945 */ /* 0x000fe60003800000 */
[----:B------:R-:W0:Y:S02]  /*3be0*/  SYNCS.PHASECHK.TRANS64.TRYWAIT P5, [R101+URZ+0x34890], R102 ;  /* 0x03489066650075a7 */ /* 0x000e2400080a017f */
[----:B0-----:R-:W-:Y:S05]  /*3bf0*/  @!P5 BRA `(.L_x_442) ;  /* 0x000001dc00d0d947 */ /* 0x001fea0003800000 */
.L_x_795:
[----:B------:R-:W-:Y:S05]  /*3c00*/  BSYNC B1 ;  /* 0x0000000000017941 */ /* 0x000fea0003800000 */
.L_x_441:
[----:B------:R-:W-:Y:S04]  /*3c10*/  BSSY B1, `(.L_x_443) ;  /* 0x0000158000017945 */ /* 0x000fe80003800000 */
[----:B------:R-:W-:Y:S05]  /*3c20*/  @P3 BRA `(.L_x_444) ;  /* 0x0000001400583947 */ /* 0x000fea0003800000 */
[----:B------:R-:W-:Y:S01]  /*3c30*/  ISETP.NE.AND P3, PT, R34, RZ, PT ;  /* 0x000000ff2200720c */ /* 0x000fe20003f65270 */
[----:B------:R-:W-:-:S12]  /*3c40*/  BSSY B2, `(.L_x_445) ;  /* 0x0000037000027945 */ /* 0x000fd80003800000 */
[----:B------:R-:W-:Y:S05]  /*3c50*/  @!P3 BRA `(.L_x_446) ;  /* 0x0000000000d4b947 */ /* 0x000fea0003800000 */
[----:B------:R1:W2:Y:S01]  /*3c60*/  LDS.128 R40, [R47] ;  /* 0x000000002f287984 */ /* 0x0002a20000000c00 */
[----:B------:R-:W-:Y:S01]  /*3c70*/  ISETP.GE.AND P3, PT, R22, R117, PT ;  /* 0x000000751600720c */ /* 0x000fe20003f66270 */
[----:B------:R-:W-:-:S12]  /*3c80*/  BSSY B3, `(.L_x_447) ;  /* 0x0000031000037945 */ /* 0x000fd80003800000 */
[----:B-1----:R-:W-:Y:S05]  /*3c90*/  @P3 BRA `(.L_x_448) ;  /* 0x0000000000bc3947 */ /* 0x002fea0003800000 */
[----:B------:R-:W-:Y:S02]  /*3ca0*/  SHF.R.U64 R126, R126, 0x10, R127 ;  /* 0x000000107e7e7819 */ /* 0x000fe4000000127f */
[--C-:B------:R-:W-:Y:S02]  /*3cb0*/  SHF.R.U64 R124, R124, 0x10, R125.reuse ;  /* 0x000000107c7c7819 */ /* 0x100fe4000000127d */
[----:B------:R-:W-:Y:S02]  /*3cc0*/  PRMT R126, R129, 0x5432, R126 ;  /* 0x00005432817e7816 */ /* 0x000fe4000000007e */
[----:B------:R-:W-:Y:S02]  /*3cd0*/  SHF.R.U32.HI R125, RZ, 0x10, R125 ;  /* 0x00000010ff7d7819 */ /* 0x000fe4000001167d */
[----:B------:R-:W-:Y:S02]  /*3ce0*/  SHF.R.U32.HI R127, RZ, 0x10, R127 ;  /* 0x00000010ff7f7819 */ /* 0x000fe4000001167f */
[----:B------:R-:W-:-:S02]  /*3cf0*/  PRMT R124, R128, 0x5432, R124 ;  /* 0x00005432807c7816 */ /* 0x000fc4000000007c */
[----:B--2---:R-:W-:Y:S02]  /*3d00*/  LOP3.LUT R148, R41, 0xffff0000, RZ, 0xc0, !PT ;  /* 0xffff000029947812 */ /* 0x004fe400078ec0ff */
[C---:B------:R-:W-:Y:S01]  /*3d10*/  LOP3.LUT R146, R126.reuse, 0xffff0000, RZ, 0xc0, !PT ;  /* 0xffff00007e927812 */ /* 0x040fe200078ec0ff */
[----:B------:R-:W-:Y:S01]  /*3d20*/  IMAD.U32 R126, R126, 0x10000, RZ ;  /* 0x000100007e7e7824 */ /* 0x000fe200078e00ff */
[----:B------:R-:W-:Y:S02]  /*3d30*/  PRMT R125, R128, 0x5410, R125 ;  /* 0x00005410807d7816 */ /* 0x000fe4000000007d */
[----:B------:R-:W-:Y:S01]  /*3d40*/  PRMT R127, R129, 0x5410, R127 ;  /* 0x00005410817f7816 */ /* 0x000fe2000000007f */
[----:B------:R-:W-:Y:S01]  /*3d50*/  IMAD.U32 R129, R41, 0x10000, RZ ;  /* 0x0001000029817824 */ /* 0x000fe200078e00ff */
[----:B------:R-:W-:Y:S01]  /*3d60*/  LOP3.LUT R128, R124, 0xffff0000, RZ, 0xc0, !PT ;  /* 0xffff00007c807812 */ /* 0x000fe200078ec0ff */
[----:B------:R-:W-:Y:S01]  /*3d70*/  FMUL.FTZ R41, R148, R146 ;  /* 0x0000009294297220 */ /* 0x000fe20000410000 */
[----:B------:R-:W-:-:S03]  /*3d80*/  IMAD.U32 R124, R124, 0x10000, RZ ;  /* 0x000100007c7c7824 */ /* 0x000fc600078e00ff */
[-C--:B------:R-:W-:Y:S01]  /*3d90*/  FFMA.FTZ R41, R129, R128.reuse, -R41 ;  /* 0x0000008081297223 */ /* 0x080fe20000010829 */
[----:B------:R-:W-:Y:S01]  /*3da0*/  FMUL.FTZ R128, R148, R128 ;  /* 0x0000008094807220 */ /* 0x000fe20000410000 */
[C---:B------:R-:W-:Y:S01]  /*3db0*/  IMAD.U32 R148, R125.reuse, 0x10000, RZ ;  /* 0x000100007d947824 */ /* 0x040fe200078e00ff */
[----:B------:R-:W-:Y:S02]  /*3dc0*/  LOP3.LUT R125, R125, 0xffff0000, RZ, 0xc0, !PT ;  /* 0xffff00007d7d7812 */ /* 0x000fe400078ec0ff */
[----:B------:R-:W-:Y:S01]  /*3dd0*/  FFMA.FTZ R128, R129, R146, R128 ;  /* 0x0000009281807223 */ /* 0x000fe20000010080 */
[C---:B------:R-:W-:Y:S01]  /*3de0*/  LOP3.LUT R129, R42.reuse, 0xffff0000, RZ, 0xc0, !PT ;  /* 0xffff00002a817812 */ /* 0x040fe200078ec0ff */
[C---:B------:R-:W-:Y:S01]  /*3df0*/  IMAD.U32 R146, R127.reuse, 0x10000, RZ ;  /* 0x000100007f927824 */ /* 0x040fe200078e00ff */
[----:B------:R-:W-:Y:S01]  /*3e00*/  LOP3.LUT R127, R127, 0xffff0000, RZ, 0xc0, !PT ;  /* 0xffff00007f7f7812 */ /* 0x000fe200078ec0ff */
[----:B------:R-:W-:Y:S01]  /*3e10*/  IMAD.U32 R42, R42, 0x10000, RZ ;  /* 0x000100002a2a7824 */ /* 0x000fe200078e00ff */
[----:B------:R-:W-:Y:S01]  /*3e20*/  F2FP.BF16.F32.PACK_AB R41, R128, R41 ;  /* 0x000000298029723e */ /* 0x000fe200000010ff */
[C---:B------:R-:W-:Y:S01]  /*3e30*/  FMUL.FTZ R153, R129.reuse, R146 ;  /* 0x0000009281997220 */ /* 0x040fe20000410000 */
[----:B------:R-:W-:-:S03]  /*3e40*/  FMUL.FTZ R129, R129, R148 ;  /* 0x0000009481817220 */ /* 0x000fc60000410000 */
[C---:B------:R-:W-:Y:S01]  /*3e50*/  FFMA.FTZ R153, R42.reuse, R148, -R153 ;  /* 0x000000942a997223 */ /* 0x040fe20000010899 */
[----:B------:R-:W-:Y:S01]  /*3e60*/  FFMA.FTZ R129, R42, R146, R129 ;  /* 0x000000922a817223 */ /* 0x000fe20000010081 */
[C---:B------:R-:W-:Y:S01]  /*3e70*/  LOP3.LUT R42, R43.reuse, 0xffff0000, RZ, 0xc0, !PT ;  /* 0xffff00002b2a7812 */ /* 0x040fe200078ec0ff */
[----:B------:R-:W-:-:S03]  /*3e80*/  IMAD.U32 R43, R43, 0x10000, RZ ;  /* 0x000100002b2b7824 */ /* 0x000fc600078e00ff */
        /* <DEDUP_REMOVED lines=11> */
[----:B------:R-:W-:-:S05]  /*3f40*/  FFMA.FTZ R43, R40, R126, R43 ;  /* 0x0000007e282b7223 */ /* 0x000fca000001002b */
[----:B------:R-:W-:Y:S01]  /*3f50*/  F2FP.BF16.F32.PACK_AB R125, R43, R125 ;  /* 0x0000007d2b7d723e */ /* 0x000fe200000010ff */
[----:B------:R-:W-:Y:S02]  /*3f60*/  IMAD.MOV.U32 R43, RZ, RZ, R42 ;  /* 0x000000ffff2b7224 */ /* 0x000fe400078e002a */
[----:B------:R-:W-:Y:S02]  /*3f70*/  IMAD.MOV.U32 R42, RZ, RZ, R129 ;  /* 0x000000ffff2a7224 */ /* 0x000fe400078e0081 */
[----:B------:R-:W-:-:S07]  /*3f80*/  IMAD.MOV.U32 R40, RZ, RZ, R125 ;  /* 0x000000ffff287224 */ /* 0x000fce00078e007d */
.L_x_448:
[----:B------:R-:W-:Y:S05]  /*3f90*/  BSYNC B3 ;  /* 0x0000000000037941 */ /* 0x000fea0003800000 */
.L_x_447:
[----:B--2---:R1:W-:Y:S02]  /*3fa0*/  STG.E.128 desc[UR56][R48.64], R40 ;  /* 0x0000002830007986 */ /* 0x0043e4000c101d38 */
.L_x_446:
[----:B------:R-:W-:Y:S05]  /*3fb0*/  BSYNC B2 ;  /* 0x0000000000027941 */ /* 0x000fea0003800000 */
.L_x_445:
[----:B------:R-:W-:Y:S01]  /*3fc0*/  ISETP.NE.AND P3, PT, R38, RZ, PT ;  /* 0x000000ff2600720c */ /* 0x000fe20003f65270 */
[----:B------:R-:W-:-:S12]  /*3fd0*/  BSSY B2, `(.L_x_449) ;  /* 0x0000037000027945 */ /* 0x000fd80003800000 */
[----:B------:R-:W-:Y:S05]  /*3fe0*/  @!P3 BRA `(.L_x_450) ;  /* 0x0000000000d4b947 */ /* 0x000fea0003800000 */
[----:B-1----:R1:W2:Y:S01]  /*3ff0*/  LDS.128 R40, [R46] ;  /* 0x000000002e287984 */ /* 0x0022a20000000c00 */
[----:B------:R-:W-:Y:S01]  /*4000*/  ISETP.GE.AND P3, PT, R187, R117, PT ;  /* 0x00000075bb00720c */ /* 0x000fe20003f66270 */
[----:B------:R-:W-:-:S12]  /*4010*/  BSSY B3, `(.L_x_451) ;  /* 0x0000031000037945 */ /* 0x000fd80003800000 */
[----:B-1----:R-:W-:Y:S05]  /*4020*/  @P3 BRA `(.L_x_452) ;  /* 0x0000000000bc3947 */ /* 0x002fea0003800000 */
[--C-:B------:R-:W-:Y:S01]  /*4030*/  SHF.R.U64 R94, R94, 0x10, R95.reuse ;  /* 0x000000105e5e7819 */ /* 0x100fe2000000125f */
[----:B--2---:R-:W-:Y:S01]  /*4040*/  IMAD.U32 R125, R41, 0x10000, RZ ;  /* 0x00010000297d7824 */ /* 0x004fe200078e00ff */
[----:B------:R-:W-:Y:S02]  /*4050*/  SHF.R.U32.HI R124, RZ, 0x10, R95 ;  /* 0x00000010ff7c7819 */ /* 0x000fe4000001165f */
[--C-:B------:R-:W-:Y:S02]  /*4060*/  SHF.R.U64 R95, R120, 0x10, R121.reuse ;  /* 0x00000010785f7819 */ /* 0x100fe40000001279 */
[----:B------:R-:W-:Y:S02]  /*4070*/  SHF.R.U32.HI R120, RZ, 0x10, R121 ;  /* 0x00000010ff787819 */ /* 0x000fe40000011679 */
[----:B------:R-:W-:Y:S02]  /*4080*/  PRMT R121, R170, 0x5410, R95 ;  /* 0x00005410aa797816 */ /* 0x000fe4000000005f */
[----:B------:R-:W-:-:S02]  /*4090*/  PRMT R94, R169, 0x5432, R94 ;  /* 0x00005432a95e7816 */ /* 0x000fc4000000005e */
[----:B------:R-:W-:Y:S02]  /*40a0*/  LOP3.LUT R127, R41, 0xffff0000, RZ, 0xc0, !PT ;  /* 0xffff0000297f7812 */ /* 0x000fe400078ec0ff */
[C---:B------:R-:W-:Y:S01]  /*40b0*/  LOP3.LUT R126, R121.reuse, 0xffff0000, RZ, 0xc0, !PT ;  /* 0xffff0000797e7812 */ /* 0x040fe200078ec0ff */
[----:B------:R-:W-:Y:S01]  /*40c0*/  IMAD.U32 R121, R121, 0x10000, RZ ;  /* 0x0001000079797824 */ /* 0x000fe200078e00ff */
[----:B------:R-:W-:Y:S02]  /*40d0*/  PRMT R95, R172, 0x5432, R120 ;  /* 0x00005432ac5f7816 */ /* 0x000fe40000000078 */
[----:B------:R-:W-:Y:S01]  /*40e0*/  LOP3.LUT R41, R94, 0xffff0000, RZ, 0xc0, !PT ;  /* 0xffff00005e297812 */ /* 0x000fe200078ec0ff */
[----:B------:R-:W-:Y:S01]  /*40f0*/  FMUL.FTZ R120, R127, R126 ;  /* 0x0000007e7f787220 */ /* 0x000fe20000410000 */
[----:B------:R-:W-:Y:S01]  /*4100*/  PRMT R124, R170, 0x5432, R124 ;  /* 0x00005432aa7c7816 */ /* 0x000fe2000000007c */
[----:B------:R-:W-:Y:S02]  /*4110*/  IMAD.U32 R94, R94, 0x10000, RZ ;  /* 0x000100005e5e7824 */ /* 0x000fe400078e00ff */
[-C--:B------:R-:W-:Y:S01]  /*4120*/  FFMA.FTZ R120, R125, R41.reuse, -R120 ;  /* 0x000000297d787223 */ /* 0x080fe20000010878 */
[----:B------:R-:W-:Y:S01]  /*4130*/  FMUL.FTZ R41, R127, R41 ;  /* 0x000000297f297220 */ /* 0x000fe20000410000 */
[C---:B------:R-:W-:Y:S01]  /*4140*/  IMAD.U32 R127, R124.reuse, 0x10000, RZ ;  /* 0x000100007c7f7824 */ /* 0x040fe200078e00ff */
[----:B------:R-:W-:-:S02]  /*4150*/  LOP3.LUT R124, R124, 0xffff0000, RZ, 0xc0, !PT ;  /* 0xffff00007c7c7812 */ /* 0x000fc400078ec0ff */
        /* <DEDUP_REMOVED lines=28> */
.L_x_452:
[----:B------:R-:W-:Y:S05]  /*4320*/  BSYNC B3 ;  /* 0x0000000000037941 */ /* 0x000fea0003800000 */
.L_x_451:
[----:B--2---:R2:W-:Y:S02]  /*4330*/  STG.E.128 desc[UR56][R48.64+0x40], R40 ;  /* 0x0000402830007986 */ /* 0x0045e4000c101d38 */
.L_x_450:
[----:B------:R-:W-:Y:S05]  /*4340*/  BSYNC B2 ;  /* 0x0000000000027941 */ /* 0x000fea0003800000 */
.L_x_449:
[----:B------:R-:W-:Y:S01]  /*4350*/  ISETP.NE.AND P3, PT, R39, RZ, PT ;  /* 0x000000ff2700720c */ /* 0x000fe20003f65270 */
[----:B------:R-:W-:-:S12]  /*4360*/  BSSY B2, `(.L_x_453) ;  /* 0x0000037000027945 */ /* 0x000fd80003800000 */
[----:B------:R-:W-:Y:S05]  /*4370*/  @!P3 BRA `(.L_x_454) ;  /* 0x0000000000d4b947 */ /* 0x000fea0003800000 */
[----:B-12---:R1:W2:Y:S01]  /*4380*/  LDS.128 R40, [R47+0x4000] ;  /* 0x004000002f287984 */ /* 0x0062a20000000c00 */
        /* <DEDUP_REMOVED lines=50> */
.L_x_456:
[----:B------:R-:W-:Y:S05]  /*46b0*/  BSYNC B3 ;  /* 0x0000000000037941 */ /* 0x000fea0003800000 */
.L_x_455:
[----:B--2---:R3:W-:Y:S02]  /*46c0*/  STG.E.128 desc[UR56][R48.64+0x80], R40 ;  /* 0x0000802830007986 */ /* 0x0047e4000c101d38 */
.L_x_454:
[----:B------:R-:W-:Y:S05]  /*46d0*/  BSYNC B2 ;  /* 0x0000000000027941 */ /* 0x000fea0003800000 */
.L_x_453:
[----:B------:R-:W-:Y:S01]  /*46e0*/  ISETP.NE.AND P3, PT, R96, RZ, PT ;  /* 0x000000ff6000720c */ /* 0x000fe20003f65270 */
[----:B------:R-:W-:-:S12]  /*46f0*/  BSSY B2, `(.L_x_457) ;  /* 0x0000038000027945 */ /* 0x000fd80003800000 */
[----:B------:R-:W-:Y:S05]  /*4700*/  @!P3 BRA `(.L_x_458) ;  /* 0x0000000000d8b947 */ /* 0x000fea0003800000 */
[----:B-123--:R1:W2:Y:S01]  /*4710*/  LDS.128 R40, [R46+0x4000] ;  /* 0x004000002e287984 */ /* 0x00e2a20000000c00 */
[----:B------:R-:W-:Y:S01]  /*4720*/  ISETP.GE.AND P3, PT, R189, R117, PT ;  /* 0x00000075bd00720c */ /* 0x000fe20003f66270 */
[----:B------:R-:W-:-:S12]  /*4730*/  BSSY B3, `(.L_x_459) ;  /* 0x0000032000037945 */ /* 0x000fd80003800000 */
[----:B-1----:R-:W-:Y:S05]  /*4740*/  @P3 BRA `(.L_x_460) ;  /* 0x0000000000c03947 */ /* 0x002fea0003800000 */
[--C-:B------:R-:W-:Y:S02]  /*4750*/  SHF.R.U64 R82, R82, 0x10, R83.reuse ;  /* 0x0000001052527819 */ /* 0x100fe40000001253 */
[----:B------:R-:W-:Y:S02]  /*4760*/  SHF.R.U32.HI R86, RZ, 0x10, R83 ;  /* 0x00000010ff567819 */ /* 0x000fe40000011653 */
[--C-:B------:R-:W-:Y:S02]  /*4770*/  SHF.R.U64 R83, R84, 0x10, R85.reuse ;  /* 0x0000001054537819 */ /* 0x100fe40000001255 */
[----:B------:R-:W-:Y:S02]  /*4780*/  SHF.R.U32.HI R87, RZ, 0x10, R85 ;  /* 0x00000010ff577819 */ /* 0x000fe40000011655 */
[----:B------:R-:W-:Y:S01]  /*4790*/  PRMT R85, R168, 0x5410, R83 ;  /* 0x00005410a8557816 */ /* 0x000fe20000000053 */
[----:B--2---:R-:W-:Y:S01]  /*47a0*/  IMAD.U32 R83, R41, 0x10000, RZ ;  /* 0x0001000029537824 */ /* 0x004fe200078e00ff */
[----:B------:R-:W-:-:S02]  /*47b0*/  PRMT R82, R166, 0x5432, R82 ;  /* 0x00005432a6527816 */ /* 0x000fc40000000052 */
[----:B------:R-:W-:Y:S02]  /*47c0*/  LOP3.LUT R94, R41, 0xffff0000, RZ, 0xc0, !PT ;  /* 0xffff0000295e7812 */ /* 0x000fe400078ec0ff */
[C---:B------:R-:W-:Y:S01]  /*47d0*/  LOP3.LUT R92, R85.reuse, 0xffff0000, RZ, 0xc0, !PT ;  /* 0xffff0000555c7812 */ /* 0x040fe200078ec0ff */
[----:B------:R-:W-:Y:S01]  /*47e0*/  IMAD.U32 R85, R85, 0x10000, RZ ;  /* 0x0001000055557824 */ /* 0x000fe200078e00ff */
[C---:B------:R-:W-:Y:S01]  /*47f0*/  LOP3.LUT R84, R82.reuse, 0xffff0000, RZ, 0xc0, !PT ;  /* 0xffff000052547812 */ /* 0x040fe200078ec0ff */
[----:B------:R-:W-:Y:S02]  /*4800*/  IMAD.U32 R82, R82, 0x10000, RZ ;  /* 0x0001000052527824 */ /* 0x000fe400078e00ff */
[C---:B------:R-:W-:Y:S02]  /*4810*/  FMUL.FTZ R93, R94.reuse, R92 ;  /* 0x0000005c5e5d7220 */ /* 0x040fe40000410000 */
[-C--:B------:R-:W-:Y:S02]  /*4820*/  FMUL.FTZ R41, R94, R84.reuse ;  /* 0x000000545e297220 */ /* 0x080fe40000410000 */
[----:B------:R-:W-:-:S02]  /*4830*/  FFMA.FTZ R84, R83, R84, -R93 ;  /* 0x0000005453547223 */ /* 0x000fc4000001085d */
[----:B------:R-:W-:Y:S01]  /*4840*/  FFMA.FTZ R83, R83, R92, R41 ;  /* 0x0000005c53537223 */ /* 0x000fe20000010029 */
[----:B------:R-:W-:Y:S02]  /*4850*/  PRMT R41, R166, 0x5410, R86 ;  /* 0x00005410a6297816 */ /* 0x000fe40000000056 */
[----:B------:R-:W-:Y:S02]  /*4860*/  PRMT R86, R167, 0x5410, R87 ;  /* 0x00005410a7567816 */ /* 0x000fe40000000057 */
[----:B------:R-:W-:Y:S01]  /*4870*/  LOP3.LUT R92, R42, 0xffff0000, RZ, 0xc0, !PT ;  /* 0xffff00002a5c7812 */ /* 0x000fe200078ec0ff */
[C---:B------:R-:W-:Y:S01]  /*4880*/  IMAD.U32 R93, R41.reuse, 0x10000, RZ ;  /* 0x00010000295d7824 */ /* 0x040fe200078e00ff */
[----:B------:R-:W-:Y:S01]  /*4890*/  LOP3.LUT R41, R41, 0xffff0000, RZ, 0xc0, !PT ;  /* 0xffff000029297812 */ /* 0x000fe200078ec0ff */
        /* <DEDUP_REMOVED lines=14> */
[C---:B------:R-:W-:Y:S01]  /*4980*/  LOP3.LUT R41, R40.reuse, 0xffff0000, RZ, 0xc0, !PT ;  /* 0xffff000028297812 */ /* 0x040fe200078ec0ff */
[----:B------:R-:W-:Y:S01]  /*4990*/  FFMA.FTZ R42, R43, R86, R42 ;  /* 0x000000562b2a7223 */ /* 0x000fe2000001002a */
[----:B------:R-:W-:-:S03]  /*49a0*/  IMAD.U32 R40, R40, 0x10000, RZ ;  /* 0x0001000028287824 */ /* 0x000fc600078e00ff */
[C---:B------:R-:W-:Y:S01]  /*49b0*/  FMUL.FTZ R43, R41.reuse, R85 ;  /* 0x00000055292b7220 */ /* 0x040fe20000410000 */
[-C--:B------:R-:W-:Y:S01]  /*49c0*/  FMUL.FTZ R41, R41, R82.reuse ;  /* 0x0000005229297220 */ /* 0x080fe20000410000 */
[----:B------:R-:W-:Y:S02]  /*49d0*/  F2FP.BF16.F32.PACK_AB R42, R42, R87 ;  /* 0x000000572a2a723e */ /* 0x000fe400000010ff */
[C---:B------:R-:W-:Y:S01]  /*49e0*/  FFMA.FTZ R43, R40.reuse, R82, -R43 ;  /* 0x00000052282b7223 */ /* 0x040fe2000001082b */
[----:B------:R-:W-:-:S05]  /*49f0*/  FFMA.FTZ R41, R40, R85, R41 ;  /* 0x0000005528297223 */ /* 0x000fca0000010029 */
[----:B------:R-:W-:Y:S01]  /*4a00*/  F2FP.BF16.F32.PACK_AB R41, R41, R43 ;  /* 0x0000002b2929723e */ /* 0x000fe200000010ff */
[----:B------:R-:W-:Y:S02]  /*4a10*/  IMAD.MOV.U32 R43, RZ, RZ, R42 ;  /* 0x000000ffff2b7224 */ /* 0x000fe400078e002a */
[----:B------:R-:W-:Y:S02]  /*4a20*/  IMAD.MOV.U32 R42, RZ, RZ, R92 ;  /* 0x000000ffff2a7224 */ /* 0x000fe400078e005c */
[----:B------:R-:W-:Y:S02]  /*4a30*/  IMAD.MOV.U32 R40, RZ, RZ, R41 ;  /* 0x000000ffff287224 */ /* 0x000fe400078e0029 */
[----:B------:R-:W-:-:S07]  /*4a40*/  IMAD.MOV.U32 R41, RZ, RZ, R83 ;  /* 0x000000ffff297224 */ /* 0x000fce00078e0053 */
.L_x_460:
[----:B------:R-:W-:Y:S05]  /*4a50*/  BSYNC B3 ;  /* 0x0000000000037941 */ /* 0x000fea0003800000 */
.L_x_459:
[----:B--2---:R4:W-:Y:S02]  /*4a60*/  STG.E.128 desc[UR56][R48.64+0xc0], R40 ;  /* 0x0000c02830007986 */ /* 0x0049e4000c101d38 */
.L_x_458:
[----:B------:R-:W-:Y:S05]  /*4a70*/  BSYNC B2 ;  /* 0x0000000000027941 */ /* 0x000fea0003800000 */
.L_x_457:
[----:B------:R-:W-:Y:S01]  /*4a80*/  ISETP.NE.AND P3, PT, R97, RZ, PT ;  /* 0x000000ff6100720c */ /* 0x000fe20003f65270 */
[----:B------:R-:W-:-:S12]  /*4a90*/  BSSY B2, `(.L_x_461) ;  /* 0x0000038000027945 */ /* 0x000fd80003800000 */
[----:B------:R-:W-:Y:S05]  /*4aa0*/  @!P3 BRA `(.L_x_462) ;  /* 0x0000000000d8b947 */ /* 0x000fea0003800000 */
[----:B-1234-:R1:W2:Y:S01]  /*4ab0*/  LDS.128 R40, [R47+0x8000] ;  /* 0x008000002f287984 */ /* 0x01e2a20000000c00 */
        /* <DEDUP_REMOVED lines=16> */
[-C--:B------:R-:W-:Y:S01]  /*4bc0*/  FMUL.FTZ R41, R86, R80.reuse ;  /* 0x0000005056297220 */ /* 0x080fe20000410000 */
[C---:B------:R-:W-:Y:S01]  /*4bd0*/  LOP3.LUT R86, R42.reuse, 0xffff0000, RZ, 0xc0, !PT ;  /* 0xffff00002a567812 */ /* 0x040fe200078ec0ff */
[----:B------:R-:W-:Y:S01]  /*4be0*/  FFMA.FTZ R80, R79, R80, -R85 ;  /* 0x000000504f507223 */ /* 0x000fe20000010855 */
[----:B------:R-:W-:-:S02]  /*4bf0*/  IMAD.U32 R42, R42, 0x10000, RZ ;  /* 0x000100002a2a7824 */ /* 0x000fc400078e00ff */
[----:B------:R-:W-:Y:S01]  /*4c00*/  FFMA.FTZ R79, R79, R84, R41 ;  /* 0x000000544f4f7223 */ /* 0x000fe20000010029 */
[C---:B------:R-:W-:Y:S02]  /*4c10*/  PRMT R41, R164.reuse, 0x5432, R82 ;  /* 0x00005432a4297816 */ /* 0x040fe40000000052 */
[----:B------:R-:W-:Y:S02]  /*4c20*/  PRMT R82, R164, 0x5410, R83 ;  /* 0x00005410a4527816 */ /* 0x000fe40000000053 */
[----:B------:R-:W-:Y:S01]  /*4c30*/  F2FP.BF16.F32.PACK_AB R79, R79, R80 ;  /* 0x000000504f4f723e */ /* 0x000fe200000010ff */
[C---:B------:R-:W-:Y:S01]  /*4c40*/  IMAD.U32 R84, R41.reuse, 0x10000, RZ ;  /* 0x0001000029547824 */ /* 0x040fe200078e00ff */
[----:B------:R-:W-:Y:S01]  /*4c50*/  LOP3.LUT R41, R41, 0xffff0000, RZ, 0xc0, !PT ;  /* 0xffff000029297812 */ /* 0x000fe200078ec0ff */
[C---:B------:R-:W-:Y:S01]  /*4c60*/  IMAD.U32 R83, R82.reuse, 0x10000, RZ ;  /* 0x0001000052537824 */ /* 0x040fe200078e00ff */
[----:B------:R-:W-:-:S03]  /*4c70*/  LOP3.LUT R82, R82, 0xffff0000, RZ, 0xc0, !PT ;  /* 0xffff000052527812 */ /* 0x000fc600078ec0ff */
        /* <DEDUP_REMOVED lines=23> */
.L_x_464:
[----:B------:R-:W-:Y:S05]  /*4df0*/  BSYNC B3 ;  /* 0x0000000000037941 */ /* 0x000fea0003800000 */
.L_x_463:
[----:B--2---:R1:W-:Y:S02]  /*4e00*/  STG.E.128 desc[UR56][R48.64+0x100], R40 ;  /* 0x0001002830007986 */ /* 0x0043e4000c101d38 */
.L_x_462:
[----:B------:R-:W-:Y:S05]  /*4e10*/  BSYNC B2 ;  /* 0x0000000000027941 */ /* 0x000fea0003800000 */
.L_x_461:
[----:B------:R-:W-:-:S13]  /*4e20*/  ISETP.NE.AND P3, PT, R98, RZ, PT ;  /* 0x000000ff6200720c */ /* 0x000fda0003f65270 */
[----:B------:R-:W-:Y:S05]  /*4e30*/  @!P3 BRA `(.L_x_444) ;  /* 0x0000000000d4b947 */ /* 0x000fea0003800000 */
[----:B-1234-:R1:W2:Y:S01]  /*4e40*/  LDS.128 R40, [R46+0x8000] ;  /* 0x008000002e287984 */ /* 0x01e2a20000000c00 */
[----:B------:R-:W-:Y:S01]  /*4e50*/  ISETP.GE.AND P3, PT, R190, R117, PT ;  /* 0x00000075be00720c */ /* 0x000fe20003f66270 */
[----:B------:R-:W-:-:S12]  /*4e60*/  BSSY B2, `(.L_x_465) ;  /* 0x0000031000027945 */ /* 0x000fd80003800000 */
[----:B-1----:R-:W-:Y:S05]  /*4e70*/  @P3 BRA `(.L_x_466) ;  /* 0x0000000000bc3947 */ /* 0x002fea0003800000 */
[----:B------:R-:W-:Y:S02]  /*4e80*/  SHF.R.U64 R78, R74, 0x10, R75 ;  /* 0x000000104a4e7819 */ /* 0x000fe4000000124b */
[--C-:B------:R-:W-:Y:S02]  /*4e90*/  SHF.R.U64 R74, R76, 0x10, R77.reuse ;  /* 0x000000104c4a7819 */ /* 0x100fe4000000124d */
[----:B------:R-:W-:Y:S02]  /*4ea0*/  PRMT R78, R162, 0x5432, R78 ;  /* 0x00005432a24e7816 */ /* 0x000fe4000000004e */
[----:B------:R-:W-:Y:S02]  /*4eb0*/  PRMT R74, R161, 0x5432, R74 ;  /* 0x00005432a14a7816 */ /* 0x000fe4000000004a */
[----:B------:R-:W-:Y:S02]  /*4ec0*/  SHF.R.U32.HI R76, RZ, 0x10, R77 ;  /* 0x00000010ff4c7819 */ /* 0x000fe4000001164d */
[C---:B--2---:R-:W-:Y:S01]  /*4ed0*/  LOP3.LUT R81, R41.reuse, 0xffff0000, RZ, 0xc0, !PT ;  /* 0xffff000029517812 */ /* 0x044fe200078ec0ff */
[----:B------:R-:W-:Y:S01]  /*4ee0*/  IMAD.U32 R41, R41, 0x10000, RZ ;  /* 0x0001000029297824 */ /* 0x000fe200078e00ff */
[C---:B------:R-:W-:Y:S01]  /*4ef0*/  LOP3.LUT R77, R74.reuse, 0xffff0000, RZ, 0xc0, !PT ;  /* 0xffff00004a4d7812 */ /* 0x040fe200078ec0ff */
[----:B------:R-:W-:Y:S01]  /*4f00*/  IMAD.U32 R74, R74, 0x10000, RZ ;  /* 0x000100004a4a7824 */ /* 0x000fe200078e00ff */
[C---:B------:R-:W-:Y:S01]  /*4f10*/  LOP3.LUT R79, R78.reuse, 0xffff0000, RZ, 0xc0, !PT ;  /* 0xffff00004e4f7812 */ /* 0x040fe200078ec0ff */
[----:B------:R-:W-:Y:S01]  /*4f20*/  IMAD.U32 R78, R78, 0x10000, RZ ;  /* 0x000100004e4e7824 */ /* 0x000fe200078e00ff */
[----:B------:R-:W-:Y:S01]  /*4f30*/  SHF.R.U32.HI R75, RZ, 0x10, R75 ;  /* 0x00000010ff4b7819 */ /* 0x000fe2000001164b */
[----:B------:R-:W-:Y:S01]  /*4f40*/  FMUL.FTZ R80, R81, R77 ;  /* 0x0000004d51507220 */ /* 0x000fe20000410000 */
[----:B------:R-:W-:Y:S01]  /*4f50*/  PRMT R76, R161, 0x5410, R76 ;  /* 0x00005410a14c7816 */ /* 0x000fe2000000004c */
[-C--:B------:R-:W-:Y:S01]  /*4f60*/  FMUL.FTZ R81, R81, R79.reuse ;  /* 0x0000004f51517220 */ /* 0x080fe20000410000 */
[----:B------:R-:W-:Y:S01]  /*4f70*/  PRMT R75, R162, 0x5410, R75 ;  /* 0x00005410a24b7816 */ /* 0x000fe2000000004b */
[C---:B------:R-:W-:Y:S01]  /*4f80*/  FFMA.FTZ R80, R41.reuse, R79, -R80 ;  /* 0x0000004f29507223 */ /* 0x040fe20000010850 */
[----:B------:R-:W-:Y:S01]  /*4f90*/  LOP3.LUT R82, R42, 0xffff0000, RZ, 0xc0, !PT ;  /* 0xffff00002a527812 */ /* 0x000fe200078ec0ff */
[----:B------:R-:W-:Y:S01]  /*4fa0*/  FFMA.FTZ R81, R41, R77, R81 ;  /* 0x0000004d29517223 */ /* 0x000fe20000010051 */
[C---:B------:R-:W-:Y:S01]  /*4fb0*/  IMAD.U32 R77, R76.reuse, 0x10000, RZ ;  /* 0x000100004c4d7824 */ /* 0x040fe200078e00ff */
[----:B------:R-:W-:Y:S01]  /*4fc0*/  LOP3.LUT R76, R76, 0xffff0000, RZ, 0xc0, !PT ;  /* 0xffff00004c4c7812 */ /* 0x000fe200078ec0ff */
[C---:B------:R-:W-:Y:S01]  /*4fd0*/  IMAD.U32 R79, R75.reuse, 0x10000, RZ ;  /* 0x000100004b4f7824 */ /* 0x040fe200078e00ff */
[----:B------:R-:W-:Y:S01]  /*4fe0*/  LOP3.LUT R75, R75, 0xffff0000, RZ, 0xc0, !PT ;  /* 0xffff00004b4b7812 */ /* 0x000fe200078ec0ff */
[----:B------:R-:W-:-:S02]  /*4ff0*/  IMAD.U32 R41, R42, 0x10000, RZ ;  /* 0x000100002a297824 */ /* 0x000fc400078e00ff */
[C---:B------:R-:W-:Y:S01]  /*5000*/  FMUL.FTZ R42, R82.reuse, R77 ;  /* 0x0000004d522a7220 */ /* 0x040fe20000410000 */
[-C--:B------:R-:W-:Y:S01]  /*5010*/  FMUL.FTZ R82, R82, R79.reuse ;  /* 0x0000004f52527220 */ /* 0x080fe20000410000 */
[----:B------:R-:W-:Y:S02]  /*5020*/  F2FP.BF16.F32.PACK_AB R80, R81, R80 ;  /* 0x000000505150723e */ /* 0x000fe400000010ff */
        /* <DEDUP_REMOVED lines=20> */
.L_x_466:
[----:B------:R-:W-:Y:S05]  /*5170*/  BSYNC B2 ;  /* 0x0000000000027941 */ /* 0x000fea0003800000 */
.L_x_465:
[----:B--2---:R1:W-:Y:S02]  /*5180*/  STG.E.128 desc[UR56][R48.64+0x140], R40 ;  /* 0x0001402830007986 */ /* 0x0043e4000c101d38 */
.L_x_444:
[----:B------:R-:W-:Y:S05]  /*5190*/  BSYNC B1 ;  /* 0x0000000000017941 */ /* 0x000fea0003800000 */
.L_x_443:
[----:B------:R-:W-:Y:S05]  /*51a0*/  @P4 BRA `(.L_x_467) ;  /* 0x0000005400804947 */ /* 0x000fea0003800000 */
[----:B------:R-:W-:Y:S01]  /*51b0*/  ISETP.NE.AND P3, PT, R34, RZ, PT ;  /* 0x000000ff2200720c */ /* 0x000fe20003f65270 */
[----:B------:R-:W-:-:S12]  /*51c0*/  BSSY B1, `(.L_x_468) ;  /* 0x0000035000017945 */ /* 0x000fd80003800000 */
[----:B------:R-:W-:Y:S05]  /*51d0*/  @!P3 BRA `(.L_x_469) ;  /* 0x0000000000ccb947 */ /* 0x000fea0003800000 */
[----:B-1234-:R1:W2:Y:S01]  /*51e0*/  LDS.128 R40, [R47+0x2000] ;  /* 0x002000002f287984 */ /* 0x01e2a20000000c00 */
[----:B------:R-:W-:Y:S01]  /*51f0*/  ISETP.GE.AND P3, PT, R22, R117, PT ;  /* 0x000000751600720c */ /* 0x000fe20003f66270 */
[----:B------:R-:W-:-:S12]  /*5200*/  BSSY B2, `(.L_x_470) ;  /* 0x000002f000027945 */ /* 0x000fd80003800000 */
[----:B-1----:R-:W-:Y:S05]  /*5210*/  @P3 BRA `(.L_x_471) ;  /* 0x0000000000b43947 */ /* 0x002fea0003800000 */
[----:B------:R-:W-:Y:S01]  /*5220*/  SHF.R.U64 R49, R72, 0x10, R73 ;  /* 0x0000001048317819 */ /* 0x000fe20000001249 */
[----:B--2---:R-:W-:Y:S01]  /*5230*/  IMAD.U32 R72, R42, 0x10000, RZ ;  /* 0x000100002a487824 */ /* 0x004fe200078e00ff */
[----:B------:R-:W-:Y:S01]  /*5240*/  SHF.R.U64 R48, R70, 0x10, R71 ;  /* 0x0000001046307819 */ /* 0x000fe20000001247 */
[----:B------:R-:W-:Y:S01]  /*5250*/  IMAD.U32 R75, R40, 0x10000, RZ ;  /* 0x00010000284b7824 */ /* 0x000fe200078e00ff */
[----:B------:R-:W-:Y:S02]  /*5260*/  SHF.R.U32.HI R73, RZ, 0x10, R73 ;  /* 0x00000010ff497819 */ /* 0x000fe40000011649 */
[----:B------:R-:W-:Y:S02]  /*5270*/  SHF.R.U32.HI R70, RZ, 0x10, R71 ;  /* 0x00000010ff467819 */ /* 0x000fe40000011647 */
[C---:B------:R-:W-:Y:S02]  /*5280*/  PRMT R49, R163.reuse, 0x5410, R49 ;  /* 0x00005410a3317816 */ /* 0x040fe40000000031 */
[----:B------:R-:W-:Y:S01]  /*5290*/  PRMT R163, R163, 0x5432, R73 ;  /* 0x00005432a3a37816 */ /* 0x000fe20000000049 */
[----:B------:R-:W-:Y:S01]  /*52a0*/  IMAD.U32 R73, R41, 0x10000, RZ ;  /* 0x0001000029497824 */ /* 0x000fe200078e00ff */
[----:B------:R-:W-:-:S02]  /*52b0*/  PRMT R48, R159, 0x5432, R48 ;  /* 0x000054329f307816 */ /* 0x000fc40000000030 */
[----:B------:R-:W-:Y:S01]  /*52c0*/  PRMT R70, R160, 0x5410, R70 ;  /* 0x00005410a0467816 */ /* 0x000fe20000000046 */
[----:B------:R-:W-:Y:S01]  /*52d0*/  IMAD.U32 R76, R163, 0x10000, RZ ;  /* 0x00010000a34c7824 */ /* 0x000fe200078e00ff */
[----:B------:R-:W-:Y:S02]  /*52e0*/  LOP3.LUT R79, R41, 0xffff0000, RZ, 0xc0, !PT ;  /* 0xffff0000294f7812 */ /* 0x000fe400078ec0ff */
[----:B------:R-:W-:Y:S01]  /*52f0*/  LOP3.LUT R42, R42, 0xffff0000, RZ, 0xc0, !PT ;  /* 0xffff00002a2a7812 */ /* 0x000fe200078ec0ff */
[----:B------:R-:W-:Y:S01]  /*5300*/  IMAD.U32 R77, R70, 0x10000, RZ ;  /* 0x00010000464d7824 */ /* 0x000fe200078e00ff */
[C---:B------:R-:W-:Y:S01]  /*5310*/  LOP3.LUT R41, R49.reuse, 0xffff0000, RZ, 0xc0, !PT ;  /* 0xffff000031297812 */ /* 0x040fe200078ec0ff */
[----:B------:R-:W-:Y:S01]  /*5320*/  IMAD.U32 R49, R49, 0x10000, RZ ;  /* 0x0001000031317824 */ /* 0x000fe200078e00ff */
[----:B------:R-:W-:Y:S01]  /*5330*/  LOP3.LUT R74, R48, 0xffff0000, RZ, 0xc0, !PT ;  /* 0xffff0000304a7812 */ /* 0x000fe200078ec0ff */
[C---:B------:R-:W-:Y:S01]  /*5340*/  FMUL.FTZ R80, R42.reuse, R76 ;  /* 0x0000004c2a507220 */ /* 0x040fe20000410000 */
[----:B------:R-:W-:Y:S01]  /*5350*/  LOP3.LUT R71, R43, 0xffff0000, RZ, 0xc0, !PT ;  /* 0xffff00002b477812 */ /* 0x000fe200078ec0ff */
[C---:B------:R-:W-:Y:S01]  /*5360*/  FMUL.FTZ R78, R79.reuse, R41 ;  /* 0x000000294f4e7220 */ /* 0x040fe20000410000 */
[----:B------:R-:W-:Y:S01]  /*5370*/  FMUL.FTZ R42, R42, R77 ;  /* 0x0000004d2a2a7220 */ /* 0x000fe20000410000 */
[----:B------:R-:W-:Y:S01]  /*5380*/  FMUL.FTZ R79, R79, R74 ;  /* 0x0000004a4f4f7220 */ /* 0x000fe20000410000 */
[----:B------:R-:W-:Y:S01]  /*5390*/  LOP3.LUT R163, R163, 0xffff0000, RZ, 0xc0, !PT ;  /* 0xffff0000a3a37812 */ /* 0x000fe200078ec0ff */
[----:B------:R-:W-:Y:S01]  /*53a0*/  IMAD.U32 R48, R48, 0x10000, RZ ;  /* 0x0001000030307824 */ /* 0x000fe200078e00ff */
[----:B------:R-:W-:Y:S01]  /*53b0*/  LOP3.LUT R70, R70, 0xffff0000, RZ, 0xc0, !PT ;  /* 0xffff000046467812 */ /* 0x000fe200078ec0ff */
[----:B------:R-:W-:Y:S01]  /*53c0*/  FFMA.FTZ R79, R73, R41, R79 ;  /* 0x00000029494f7223 */ /* 0x000fe2000001004f */
[----:B------:R-:W-:Y:S01]  /*53d0*/  LOP3.LUT R40, R40, 0xffff0000, RZ, 0xc0, !PT ;  /* 0xffff000028287812 */ /* 0x000fe200078ec0ff */
[C---:B------:R-:W-:Y:S01]  /*53e0*/  FFMA.FTZ R80, R72.reuse, R77, -R80 ;  /* 0x0000004d48507223 */ /* 0x040fe20000010850 */
[----:B------:R-:W-:Y:S01]  /*53f0*/  FFMA.FTZ R42, R72, R76, R42 ;  /* 0x0000004c482a7223 */ /* 0x000fe2000001002a */
[C---:B------:R-:W-:Y:S01]  /*5400*/  FMUL.FTZ R41, R71.reuse, R163 ;  /* 0x000000a347297220 */ /* 0x040fe20000410000 */
[----:B------:R-:W-:Y:S01]  /*5410*/  FMUL.FTZ R72, R71, R70 ;  /* 0x0000004647487220 */ /* 0x000fe20000410000 */
[----:B------:R-:W-:-:S02]  /*5420*/  IMAD.U32 R43, R43, 0x10000, RZ ;  /* 0x000100002b2b7824 */ /* 0x000fc400078e00ff */
[----:B------:R-:W-:Y:S01]  /*5430*/  FFMA.FTZ R78, R73, R74, -R78 ;  /* 0x0000004a494e7223 */ /* 0x000fe2000001084e */
[C---:B------:R-:W-:Y:S01]  /*5440*/  FMUL.FTZ R71, R40.reuse, R49 ;  /* 0x0000003128477220 */ /* 0x040fe20000410000 */
[----:B------:R-:W-:Y:S01]  /*5450*/  FMUL.FTZ R40, R40, R48 ;  /* 0x0000003028287220 */ /* 0x000fe20000410000 */
[C---:B------:R-:W-:Y:S01]  /*5460*/  FFMA.FTZ R41, R43.reuse, R70, -R41 ;  /* 0x000000462b297223 */ /* 0x040fe20000010829 */
[----:B------:R-:W-:Y:S01]  /*5470*/  FFMA.FTZ R72, R43, R163, R72 ;  /* 0x000000a32b487223 */ /* 0x000fe20000010048 */
[C---:B------:R-:W-:Y:S01]  /*5480*/  FFMA.FTZ R71, R75.reuse, R48, -R71 ;  /* 0x000000304b477223 */ /* 0x040fe20000010847 */
[----:B------:R-:W-:Y:S01]  /*5490*/  FFMA.FTZ R40, R75, R49, R40 ;  /* 0x000000314b287223 */ /* 0x000fe20000010028 */
[----:B------:R-:W-:Y:S02]  /*54a0*/  F2FP.BF16.F32.PACK_AB R78, R79, R78 ;  /* 0x0000004e4f4e723e */ /* 0x000fe400000010ff */
[----:B------:R-:W-:Y:S02]  /*54b0*/  F2FP.BF16.F32.PACK_AB R43, R72, R41 ;  /* 0x00000029482b723e */ /* 0x000fe400000010ff */
[----:B------:R-:W-:Y:S01]  /*54c0*/  F2FP.BF16.F32.PACK_AB R42, R42, R80 ;  /* 0x000000502a2a723e */ /* 0x000fe200000010ff */
[----:B------:R-:W-:Y:S01]  /*54d0*/  IMAD.MOV.U32 R41, RZ, RZ, R78 ;  /* 0x000000ffff297224 */ /* 0x000fe200078e004e */
[----:B------:R-:W-:-:S07]  /*54e0*/  F2FP.BF16.F32.PACK_AB R40, R40, R71 ;  /* 0x000000472828723e */ /* 0x000fce00000010ff */
.L_x_471:
[----:B------:R-:W-:Y:S05]  /*54f0*/  BSYNC B2 ;  /* 0x0000000000027941 */ /* 0x000fea0003800000 */
.L_x_470:
[----:B--2---:R1:W-:Y:S02]  /*5500*/  STG.E.128 desc[UR56][R44.64], R40 ;  /* 0x000000282c007986 */ /* 0x0043e4000c101d38 */
.L_x_469:
[----:B------:R-:W-:Y:S05]  /*5510*/  BSYNC B1 ;  /* 0x0000000000017941 */ /* 0x000fea0003800000 */
.L_x_468:
        /* <DEDUP_REMOVED lines=12> */
[----:B------:R-:W-:Y:S02]  /*55e0*/  PRMT R49, R159, 0x5410, R49 ;  /* 0x000054109f317816 */ /* 0x000fe40000000031 */
[----:B------:R-:W-:Y:S02]  /*55f0*/  PRMT R48, R158, 0x5410, R48 ;  /* 0x000054109e307816 */ /* 0x000fe40000000030 */
[----:B------:R-:W-:-:S02]  /*5600*/  SHF.R.U32.HI R66, RZ, 0x10, R67 ;  /* 0x00000010ff427819 */ /* 0x000fc40000011643 */
[----:B------:R-:W-:Y:S01]  /*5610*/  PRMT R160, R160, 0x5432, R69 ;  /* 0x00005432a0a07816 */ /* 0x000fe20000000045 */
[C---:B------:R-:W-:Y:S01]  /*5620*/  IMAD.U32 R69, R41.reuse, 0x10000, RZ ;  /* 0x0001000029457824 */ /* 0x040fe200078e00ff */
[----:B------:R-:W-:Y:S02]  /*5630*/  LOP3.LUT R75, R41, 0xffff0000, RZ, 0xc0, !PT ;  /* 0xffff0000294b7812 */ /* 0x000fe400078ec0ff */
[C---:B------:R-:W-:Y:S01]  /*5640*/  LOP3.LUT R41, R49.reuse, 0xffff0000, RZ, 0xc0, !PT ;  /* 0xffff000031297812 */ /* 0x040fe200078ec0ff */
[----:B------:R-:W-:Y:S01]  /*5650*/  IMAD.U32 R72, R160, 0x10000, RZ ;  /* 0x00010000a0487824 */ /* 0x000fe200078e00ff */
[----:B------:R-:W-:Y:S01]  /*5660*/  LOP3.LUT R70, R48, 0xffff0000, RZ, 0xc0, !PT ;  /* 0xffff000030467812 */ /* 0x000fe200078ec0ff */
[----:B------:R-:W-:Y:S01]  /*5670*/  IMAD.U32 R49, R49, 0x10000, RZ ;  /* 0x0001000031317824 */ /* 0x000fe200078e00ff */
[----:B------:R-:W-:Y:S01]  /*5680*/  PRMT R66, R158, 0x5432, R66 ;  /* 0x000054329e427816 */ /* 0x000fe20000000042 */
[CC--:B------:R-:W-:Y:S01]  /*5690*/  FMUL.FTZ R74, R75.reuse, R41.reuse ;  /* 0x000000294b4a7220 */ /* 0x0c0fe20000410000 */
[----:B------:R-:W-:Y:S01]  /*56a0*/  LOP3.LUT R42, R42, 0xffff0000, RZ, 0xc0, !PT ;  /* 0xffff00002a2a7812 */ /* 0x000fe200078ec0ff */
[----:B------:R-:W-:Y:S01]  /*56b0*/  FMUL.FTZ R75, R75, R70 ;  /* 0x000000464b4b7220 */ /* 0x000fe20000410000 */
[----:B------:R-:W-:Y:S01]  /*56c0*/  LOP3.LUT R67, R43, 0xffff0000, RZ, 0xc0, !PT ;  /* 0xffff00002b437812 */ /* 0x000fe200078ec0ff */
[----:B------:R-:W-:Y:S01]  /*56d0*/  IMAD.U32 R73, R66, 0x10000, RZ ;  /* 0x0001000042497824 */ /* 0x000fe200078e00ff */
[----:B------:R-:W-:Y:S01]  /*56e0*/  LOP3.LUT R160, R160, 0xffff0000, RZ, 0xc0, !PT ;  /* 0xffff0000a0a07812 */ /* 0x000fe200078ec0ff */
[----:B------:R-:W-:Y:S01]  /*56f0*/  FFMA.FTZ R75, R69, R41, R75 ;  /* 0x00000029454b7223 */ /* 0x000fe2000001004b */
[----:B------:R-:W-:Y:S01]  /*5700*/  LOP3.LUT R66, R66, 0xffff0000, RZ, 0xc0, !PT ;  /* 0xffff000042427812 */ /* 0x000fe200078ec0ff */
[----:B------:R-:W-:Y:S01]  /*5710*/  FMUL.FTZ R76, R42, R72 ;  /* 0x000000482a4c7220 */ /* 0x000fe20000410000 */
[----:B------:R-:W-:Y:S01]  /*5720*/  LOP3.LUT R40, R40, 0xffff0000, RZ, 0xc0, !PT ;  /* 0xffff000028287812 */ /* 0x000fe200078ec0ff */
[----:B------:R-:W-:Y:S01]  /*5730*/  FMUL.FTZ R41, R42, R73 ;  /* 0x000000492a297220 */ /* 0x000fe20000410000 */
[----:B------:R-:W-:-:S02]  /*5740*/  IMAD.U32 R48, R48, 0x10000, RZ ;  /* 0x0001000030307824 */ /* 0x000fc400078e00ff */
[----:B------:R-:W-:Y:S01]  /*5750*/  FMUL.FTZ R42, R67, R160 ;  /* 0x000000a0432a7220 */ /* 0x000fe20000410000 */
[----:B------:R-:W-:Y:S02]  /*5760*/  IMAD.U32 R43, R43, 0x10000, RZ ;  /* 0x000100002b2b7824 */ /* 0x000fe400078e00ff */
[C---:B------:R-:W-:Y:S01]  /*5770*/  FFMA.FTZ R76, R68.reuse, R73, -R76 ;  /* 0x00000049444c7223 */ /* 0x040fe2000001084c */
[----:B------:R-:W-:Y:S01]  /*5780*/  FFMA.FTZ R41, R68, R72, R41 ;  /* 0x0000004844297223 */ /* 0x000fe20000010029 */
[----:B------:R-:W-:Y:S01]  /*5790*/  FMUL.FTZ R67, R67, R66 ;  /* 0x0000004243437220 */ /* 0x000fe20000410000 */
[----:B------:R-:W-:Y:S01]  /*57a0*/  FFMA.FTZ R74, R69, R70, -R74 ;  /* 0x00000046454a7223 */ /* 0x000fe2000001084a */
[CC--:B------:R-:W-:Y:S01]  /*57b0*/  FMUL.FTZ R68, R40.reuse, R49.reuse ;  /* 0x0000003128447220 */ /* 0x0c0fe20000410000 */
[----:B------:R-:W-:Y:S01]  /*57c0*/  FMUL.FTZ R40, R40, R48 ;  /* 0x0000003028287220 */ /* 0x000fe20000410000 */
[C---:B------:R-:W-:Y:S01]  /*57d0*/  FFMA.FTZ R42, R43.reuse, R66, -R42 ;  /* 0x000000422b2a7223 */ /* 0x040fe2000001082a */
[----:B------:R-:W-:Y:S01]  /*57e0*/  FFMA.FTZ R67, R43, R160, R67 ;  /* 0x000000a02b437223 */ /* 0x000fe20000010043 */
[C---:B------:R-:W-:Y:S01]  /*57f0*/  FFMA.FTZ R68, R71.reuse, R48, -R68 ;  /* 0x0000003047447223 */ /* 0x040fe20000010844 */
[----:B------:R-:W-:Y:S01]  /*5800*/  FFMA.FTZ R49, R71, R49, R40 ;  /* 0x0000003147317223 */ /* 0x000fe20000010028 */
[----:B------:R-:W-:-:S02]  /*5810*/  F2FP.BF16.F32.PACK_AB R74, R75, R74 ;  /* 0x0000004a4b4a723e */ /* 0x000fc400000010ff */
[----:B------:R-:W-:Y:S02]  /*5820*/  F2FP.BF16.F32.PACK_AB R43, R67, R42 ;  /* 0x0000002a432b723e */ /* 0x000fe400000010ff */
[----:B------:R-:W-:Y:S01]  /*5830*/  F2FP.BF16.F32.PACK_AB R42, R41, R76 ;  /* 0x0000004c292a723e */ /* 0x000fe200000010ff */
[----:B------:R-:W-:Y:S01]  /*5840*/  IMAD.MOV.U32 R41, RZ, RZ, R74 ;  /* 0x000000ffff297224 */ /* 0x000fe200078e004a */
[----:B------:R-:W-:-:S07]  /*5850*/  F2FP.BF16.F32.PACK_AB R40, R49, R68 ;  /* 0x000000443128723e */ /* 0x000fce00000010ff */
.L_x_475:
[----:B------:R-:W-:Y:S05]  /*5860*/  BSYNC B2 ;  /* 0x0000000000027941 */ /* 0x000fea0003800000 */
.L_x_474:
[----:B--2---:R1:W-:Y:S02]  /*5870*/  STG.E.128 desc[UR56][R44.64+0x40], R40 ;  /* 0x000040282c007986 */ /* 0x0043e4000c101d38 */
.L_x_473:
[----:B------:R-:W-:Y:S05]  /*5880*/  BSYNC B1 ;  /* 0x0000000000017941 */ /* 0x000fea0003800000 */
.L_x_472:
        /* <DEDUP_REMOVED lines=9> */
[----:B------:R-:W-:Y:S02]  /*5920*/  SHF.R.U64 R67, R62, 0x10, R63 ;  /* 0x000000103e437819 */ /* 0x000fe4000000123f */
[----:B------:R-:W-:Y:S02]  /*5930*/  SHF.R.U32.HI R66, RZ, 0x10, R65 ;  /* 0x00000010ff427819 */ /* 0x000fe40000011641 */
[----:B------:R-:W-:Y:S02]  /*5940*/  SHF.R.U32.HI R63, RZ, 0x10, R63 ;  /* 0x00000010ff3f7819 */ /* 0x000fe4000001163f */
[----:B------:R-:W-:Y:S02]  /*5950*/  PRMT R64, R157, 0x5410, R64 ;  /* 0x000054109d407816 */ /* 0x000fe40000000040 */
[----:B------:R-:W-:Y:S01]  /*5960*/  PRMT R62, R156, 0x5410, R67 ;  /* 0x000054109c3e7816 */ /* 0x000fe20000000043 */
[----:B------:R-:W-:Y:S01]  /*5970*/  IMAD.U32 R67, R41, 0x10000, RZ ;  /* 0x0001000029437824 */ /* 0x000fe200078e00ff */
[----:B------:R-:W-:-:S02]  /*5980*/  PRMT R157, R157, 0x5432, R66 ;  /* 0x000054329d9d7816 */ /* 0x000fc40000000042 */
[----:B------:R-:W-:Y:S02]  /*5990*/  PRMT R156, R156, 0x5432, R63 ;  /* 0x000054329c9c7816 */ /* 0x000fe4000000003f */
[----:B------:R-:W-:Y:S01]  /*59a0*/  LOP3.LUT R49, R42, 0xffff0000, RZ, 0xc0, !PT ;  /* 0xffff00002a317812 */ /* 0x000fe200078ec0ff */
[----:B------:R-:W-:Y:S01]  /*59b0*/  IMAD.U32 R63, R157, 0x10000, RZ ;  /* 0x000100009d3f7824 */ /* 0x000fe200078e00ff */
[----:B------:R-:W-:Y:S01]  /*59c0*/  LOP3.LUT R65, R41, 0xffff0000, RZ, 0xc0, !PT ;  /* 0xffff000029417812 */ /* 0x000fe200078ec0ff */
[----:B------:R-:W-:Y:S01]  /*59d0*/  IMAD.U32 R66, R156, 0x10000, RZ ;  /* 0x000100009c427824 */ /* 0x000fe200078e00ff */
[----:B------:R-:W-:Y:S01]  /*59e0*/  LOP3.LUT R70, R64, 0xffff0000, RZ, 0xc0, !PT ;  /* 0xffff000040467812 */ /* 0x000fe200078ec0ff */
[C---:B------:R-:W-:Y:S01]  /*59f0*/  FMUL.FTZ R71, R49.reuse, R63 ;  /* 0x0000003f31477220 */ /* 0x040fe20000410000 */
[----:B------:R-:W-:Y:S01]  /*5a00*/  LOP3.LUT R68, R62, 0xffff0000, RZ, 0xc0, !PT ;  /* 0xffff00003e447812 */ /* 0x000fe200078ec0ff */
[----:B------:R-:W-:Y:S01]  /*5a10*/  FMUL.FTZ R49, R49, R66 ;  /* 0x0000004231317220 */ /* 0x000fe20000410000 */
[----:B------:R-:W-:Y:S01]  /*5a20*/  LOP3.LUT R42, R43, 0xffff0000, RZ, 0xc0, !PT ;  /* 0xffff00002b2a7812 */ /* 0x000fe200078ec0ff */
[----:B------:R-:W-:Y:S01]  /*5a30*/  FMUL.FTZ R72, R65, R70 ;  /* 0x0000004641487220 */ /* 0x000fe20000410000 */
[----:B------:R-:W-:Y:S01]  /*5a40*/  LOP3.LUT R157, R157, 0xffff0000, RZ, 0xc0, !PT ;  /* 0xffff00009d9d7812 */ /* 0x000fe200078ec0ff */
[----:B------:R-:W-:Y:S01]  /*5a50*/  FMUL.FTZ R69, R65, R68 ;  /* 0x0000004441457220 */ /* 0x000fe20000410000 */
[----:B------:R-:W-:Y:S01]  /*5a60*/  LOP3.LUT R156, R156, 0xffff0000, RZ, 0xc0, !PT ;  /* 0xffff00009c9c7812 */ /* 0x000fe200078ec0ff */
[----:B------:R-:W-:Y:S01]  /*5a70*/  IMAD.U32 R64, R64, 0x10000, RZ ;  /* 0x0001000040407824 */ /* 0x000fe200078e00ff */
[C---:B------:R-:W-:Y:S01]  /*5a80*/  LOP3.LUT R65, R40.reuse, 0xffff0000, RZ, 0xc0, !PT ;  /* 0xffff000028417812 */ /* 0x040fe200078ec0ff */
[----:B------:R-:W-:-:S02]  /*5a90*/  IMAD.U32 R41, R40, 0x10000, RZ ;  /* 0x0001000028297824 */ /* 0x000fc400078e00ff */
[----:B------:R-:W-:Y:S01]  /*5aa0*/  FFMA.FTZ R40, R67, R68, -R72 ;  /* 0x0000004443287223 */ /* 0x000fe20000010848 */
[----:B------:R-:W-:Y:S02]  /*5ab0*/  IMAD.U32 R62, R62, 0x10000, RZ ;  /* 0x000100003e3e7824 */ /* 0x000fe400078e00ff */
[C---:B------:R-:W-:Y:S01]  /*5ac0*/  FFMA.FTZ R66, R48.reuse, R66, -R71 ;  /* 0x0000004230427223 */ /* 0x040fe20000010847 */
[----:B------:R-:W-:Y:S01]  /*5ad0*/  FFMA.FTZ R49, R48, R63, R49 ;  /* 0x0000003f30317223 */ /* 0x000fe20000010031 */
[CC--:B------:R-:W-:Y:S01]  /*5ae0*/  FMUL.FTZ R48, R42.reuse, R157.reuse ;  /* 0x0000009d2a307220 */ /* 0x0c0fe20000410000 */
[----:B------:R-:W-:Y:S01]  /*5af0*/  FMUL.FTZ R68, R42, R156 ;  /* 0x0000009c2a447220 */ /* 0x000fe20000410000 */
[----:B------:R-:W-:Y:S01]  /*5b00*/  FMUL.FTZ R42, R65, R64 ;  /* 0x00000040412a7220 */ /* 0x000fe20000410000 */
[----:B------:R-:W-:Y:S02]  /*5b10*/  IMAD.U32 R43, R43, 0x10000, RZ ;  /* 0x000100002b2b7824 */ /* 0x000fe400078e00ff */
[----:B------:R-:W-:Y:S01]  /*5b20*/  FMUL.FTZ R65, R65, R62 ;  /* 0x0000003e41417220 */ /* 0x000fe20000410000 */
[----:B------:R-:W-:Y:S01]  /*5b30*/  FFMA.FTZ R67, R67, R70, R69 ;  /* 0x0000004643437223 */ /* 0x000fe20000010045 */
[----:B------:R-:W-:Y:S01]  /*5b40*/  FFMA.FTZ R42, R41, R62, -R42 ;  /* 0x0000003e292a7223 */ /* 0x000fe2000001082a */
[----:B------:R-:W-:Y:S01]  /*5b50*/  FFMA.FTZ R48, R43, R156, -R48 ;  /* 0x0000009c2b307223 */ /* 0x000fe20000010830 */
[----:B------:R-:W-:Y:S01]  /*5b60*/  FFMA.FTZ R65, R41, R64, R65 ;  /* 0x0000004029417223 */ /* 0x000fe20000010041 */
[----:B------:R-:W-:Y:S01]  /*5b70*/  FFMA.FTZ R43, R43, R157, R68 ;  /* 0x0000009d2b2b7223 */ /* 0x000fe20000010044 */
[----:B------:R-:W-:-:S02]  /*5b80*/  F2FP.BF16.F32.PACK_AB R66, R49, R66 ;  /* 0x000000423142723e */ /* 0x000fc400000010ff */
[----:B------:R-:W-:Y:S02]  /*5b90*/  F2FP.BF16.F32.PACK_AB R41, R67, R40 ;  /* 0x000000284329723e */ /* 0x000fe400000010ff */
[----:B------:R-:W-:Y:S01]  /*5ba0*/  F2FP.BF16.F32.PACK_AB R40, R65, R42 ;  /* 0x0000002a4128723e */ /* 0x000fe200000010ff */
[----:B------:R-:W-:Y:S01]  /*5bb0*/  IMAD.MOV.U32 R42, RZ, RZ, R66 ;  /* 0x000000ffff2a7224 */ /* 0x000fe200078e0042 */
[----:B------:R-:W-:-:S07]  /*5bc0*/  F2FP.BF16.F32.PACK_AB R43, R43, R48 ;  /* 0x000000302b2b723e */ /* 0x000fce00000010ff */
.L_x_479:
[----:B------:R-:W-:Y:S05]  /*5bd0*/  BSYNC B2 ;  /* 0x0000000000027941 */ /* 0x000fea0003800000 */
.L_x_478:
[----:B--2---:R1:W-:Y:S02]  /*5be0*/  STG.E.128 desc[UR56][R44.64+0x80], R40 ;  /* 0x000080282c007986 */ /* 0x0043e4000c101d38 */
.L_x_477:
[----:B------:R-:W-:Y:S05]  /*5bf0*/  BSYNC B1 ;  /* 0x0000000000017941 */ /* 0x000fea0003800000 */
.L_x_476:
        /* <DEDUP_REMOVED lines=9> */
[--C-:B------:R-:W-:Y:S02]  /*5c90*/  SHF.R.U64 R49, R58, 0x10, R59.reuse ;  /* 0x000000103a317819 */ /* 0x100fe4000000123b */
[----:B------:R-:W-:Y:S02]  /*5ca0*/  SHF.R.U32.HI R59, RZ, 0x10, R59 ;  /* 0x00000010ff3b7819 */ /* 0x000fe4000001163b */
[----:B------:R-:W-:Y:S02]  /*5cb0*/  PRMT R62, R155, 0x5410, R62 ;  /* 0x000054109b3e7816 */ /* 0x000fe4000000003e */
[----:B------:R-:W-:Y:S02]  /*5cc0*/  SHF.R.U32.HI R60, RZ, 0x10, R61 ;  /* 0x00000010ff3c7819 */ /* 0x000fe4000001163d */
[----:B------:R-:W-:-:S02]  /*5cd0*/  PRMT R49, R154, 0x5432, R49 ;  /* 0x000054329a317816 */ /* 0x000fc40000000031 */
[----:B------:R-:W-:Y:S02]  /*5ce0*/  PRMT R154, R154, 0x5410, R59 ;  /* 0x000054109a9a7816 */ /* 0x000fe4000000003b */
[----:B------:R-:W-:Y:S02]  /*5cf0*/  LOP3.LUT R59, R41, 0xffff0000, RZ, 0xc0, !PT ;  /* 0xffff0000293b7812 */ /* 0x000fe400078ec0ff */
[----:B------:R-:W-:Y:S01]  /*5d00*/  LOP3.LUT R64, R62, 0xffff0000, RZ, 0xc0, !PT ;  /* 0xffff00003e407812 */ /* 0x000fe200078ec0ff */
[----:B------:R-:W-:Y:S01]  /*5d10*/  IMAD.U32 R63, R154, 0x10000, RZ ;  /* 0x000100009a3f7824 */ /* 0x000fe200078e00ff */
[----:B------:R-:W-:Y:S01]  /*5d20*/  PRMT R155, R155, 0x5432, R60 ;  /* 0x000054329b9b7816 */ /* 0x000fe2000000003c */
[----:B------:R-:W-:Y:S01]  /*5d30*/  IMAD.U32 R60, R41, 0x10000, RZ ;  /* 0x00010000293c7824 */ /* 0x000fe200078e00ff */
[----:B------:R-:W-:Y:S01]  /*5d40*/  LOP3.LUT R61, R49, 0xffff0000, RZ, 0xc0, !PT ;  /* 0xffff0000313d7812 */ /* 0x000fe200078ec0ff */
[----:B------:R-:W-:Y:S01]  /*5d50*/  FMUL.FTZ R67, R59, R64 ;  /* 0x000000403b437220 */ /* 0x000fe20000410000 */
[----:B------:R-:W-:Y:S01]  /*5d60*/  LOP3.LUT R58, R42, 0xffff0000, RZ, 0xc0, !PT ;  /* 0xffff00002a3a7812 */ /* 0x000fe200078ec0ff */
[----:B------:R-:W-:Y:S01]  /*5d70*/  IMAD.U32 R65, R155, 0x10000, RZ ;  /* 0x000100009b417824 */ /* 0x000fe200078e00ff */
[----:B------:R-:W-:Y:S01]  /*5d80*/  LOP3.LUT R42, R43, 0xffff0000, RZ, 0xc0, !PT ;  /* 0xffff00002b2a7812 */ /* 0x000fe200078ec0ff */
[-C--:B------:R-:W-:Y:S01]  /*5d90*/  FMUL.FTZ R69, R59, R61.reuse ;  /* 0x0000003d3b457220 */ /* 0x080fe20000410000 */
[C---:B------:R-:W-:Y:S01]  /*5da0*/  IMAD.U32 R41, R40.reuse, 0x10000, RZ ;  /* 0x0001000028297824 */ /* 0x040fe200078e00ff */
[----:B------:R-:W-:Y:S01]  /*5db0*/  LOP3.LUT R59, R40, 0xffff0000, RZ, 0xc0, !PT ;  /* 0xffff0000283b7812 */ /* 0x000fe200078ec0ff */
[----:B------:R-:W-:Y:S01]  /*5dc0*/  FFMA.FTZ R40, R60, R61, -R67 ;  /* 0x0000003d3c287223 */ /* 0x000fe20000010843 */
[----:B------:R-:W-:Y:S01]  /*5dd0*/  LOP3.LUT R155, R155, 0xffff0000, RZ, 0xc0, !PT ;  /* 0xffff00009b9b7812 */ /* 0x000fe200078ec0ff */
[----:B------:R-:W-:Y:S01]  /*5de0*/  FMUL.FTZ R71, R58, R65 ;  /* 0x000000413a477220 */ /* 0x000fe20000410000 */
[----:B------:R-:W-:Y:S01]  /*5df0*/  LOP3.LUT R154, R154, 0xffff0000, RZ, 0xc0, !PT ;  /* 0xffff00009a9a7812 */ /* 0x000fe200078ec0ff */
[----:B------:R-:W-:Y:S01]  /*5e00*/  FMUL.FTZ R61, R58, R63 ;  /* 0x0000003f3a3d7220 */ /* 0x000fe20000410000 */
[----:B------:R-:W-:-:S02]  /*5e10*/  IMAD.U32 R62, R62, 0x10000, RZ ;  /* 0x000100003e3e7824 */ /* 0x000fc400078e00ff */
[----:B------:R-:W-:Y:S01]  /*5e20*/  FFMA.FTZ R69, R60, R64, R69 ;  /* 0x000000403c457223 */ /* 0x000fe20000010045 */
[----:B------:R-:W-:Y:S02]  /*5e30*/  IMAD.U32 R58, R49, 0x10000, RZ ;  /* 0x00010000313a7824 */ /* 0x000fe400078e00ff */
[C---:B------:R-:W-:Y:S01]  /*5e40*/  FMUL.FTZ R60, R42.reuse, R155 ;  /* 0x0000009b2a3c7220 */ /* 0x040fe20000410000 */
[----:B------:R-:W-:Y:S01]  /*5e50*/  FMUL.FTZ R64, R42, R154 ;  /* 0x0000009a2a407220 */ /* 0x000fe20000410000 */
[C---:B------:R-:W-:Y:S01]  /*5e60*/  FFMA.FTZ R71, R48.reuse, R63, -R71 ;  /* 0x0000003f30477223 */ /* 0x040fe20000010847 */
[----:B------:R-:W-:Y:S01]  /*5e70*/  FMUL.FTZ R42, R59, R62 ;  /* 0x0000003e3b2a7220 */ /* 0x000fe20000410000 */
[----:B------:R-:W-:Y:S02]  /*5e80*/  IMAD.U32 R43, R43, 0x10000, RZ ;  /* 0x000100002b2b7824 */ /* 0x000fe400078e00ff */
[----:B------:R-:W-:Y:S01]  /*5e90*/  FFMA.FTZ R48, R48, R65, R61 ;  /* 0x0000004130307223 */ /* 0x000fe2000001003d */
[-C--:B------:R-:W-:Y:S01]  /*5ea0*/  FMUL.FTZ R59, R59, R58.reuse ;  /* 0x0000003a3b3b7220 */ /* 0x080fe20000410000 */
[----:B------:R-:W-:Y:S01]  /*5eb0*/  FFMA.FTZ R42, R41, R58, -R42 ;  /* 0x0000003a292a7223 */ /* 0x000fe2000001082a */
[C---:B------:R-:W-:Y:S01]  /*5ec0*/  FFMA.FTZ R60, R43.reuse, R154, -R60 ;  /* 0x0000009a2b3c7223 */ /* 0x040fe2000001083c */
[----:B------:R-:W-:Y:S01]  /*5ed0*/  FFMA.FTZ R43, R43, R155, R64 ;  /* 0x0000009b2b2b7223 */ /* 0x000fe20000010040 */
[----:B------:R-:W-:Y:S01]  /*5ee0*/  FFMA.FTZ R59, R41, R62, R59 ;  /* 0x0000003e293b7223 */ /* 0x000fe2000001003b */
[----:B------:R-:W-:-:S02]  /*5ef0*/  F2FP.BF16.F32.PACK_AB R48, R48, R71 ;  /* 0x000000473030723e */ /* 0x000fc400000010ff */
[----:B------:R-:W-:Y:S02]  /*5f00*/  F2FP.BF16.F32.PACK_AB R41, R69, R40 ;  /* 0x000000284529723e */ /* 0x000fe400000010ff */
[----:B------:R-:W-:Y:S01]  /*5f10*/  F2FP.BF16.F32.PACK_AB R40, R59, R42 ;  /* 0x0000002a3b28723e */ /* 0x000fe200000010ff */
[----:B------:R-:W-:Y:S01]  /*5f20*/  IMAD.MOV.U32 R42, RZ, RZ, R48 ;  /* 0x000000ffff2a7224 */ /* 0x000fe200078e0030 */
[----:B------:R-:W-:-:S07]  /*5f30*/  F2FP.BF16.F32.PACK_AB R43, R43, R60 ;  /* 0x0000003c2b2b723e */ /* 0x000fce00000010ff */
.L_x_483:
[----:B------:R-:W-:Y:S05]  /*5f40*/  BSYNC B2 ;  /* 0x0000000000027941 */ /* 0x000fea0003800000 */
.L_x_482:
[----:B--2---:R1:W-:Y:S02]  /*5f50*/  STG.E.128 desc[UR56][R44.64+0xc0], R40 ;  /* 0x0000c0282c007986 */ /* 0x0043e4000c101d38 */
.L_x_481:
[----:B------:R-:W-:Y:S05]  /*5f60*/  BSYNC B1 ;  /* 0x0000000000017941 */ /* 0x000fea0003800000 */
.L_x_480:
        /* <DEDUP_REMOVED lines=13> */
[----:B------:R-:W-:-:S02]  /*6040*/  PRMT R55, R90, 0x5410, R61 ;  /* 0x000054105a377816 */ /* 0x000fc4000000003d */
[----:B------:R-:W-:Y:S02]  /*6050*/  PRMT R91, R91, 0x5432, R56 ;  /* 0x000054325b5b7816 */ /* 0x000fe40000000038 */
        /* <DEDUP_REMOVED lines=9> */
[C---:B------:R-:W-:Y:S01]  /*60f0*/  LOP3.LUT R47, R43.reuse, 0xffff0000, RZ, 0xc0, !PT ;  /* 0xffff00002b2f7812 */ /* 0x040fe200078ec0ff */
[----:B------:R-:W-:Y:S01]  /*6100*/  IMAD.U32 R42, R43, 0x10000, RZ ;  /* 0x000100002b2a7824 */ /* 0x000fe200078e00ff */
[----:B------:R-:W-:Y:S01]  /*6110*/  LOP3.LUT R91, R91, 0xffff0000, RZ, 0xc0, !PT ;  /* 0xffff00005b5b7812 */ /* 0x000fe200078ec0ff */
[----:B------:R-:W-:Y:S01]  /*6120*/  IMAD.U32 R43, R41, 0x10000, RZ ;  /* 0x00010000292b7824 */ /* 0x000fe200078e00ff */
[----:B------:R-:W-:Y:S01]  /*6130*/  LOP3.LUT R90, R90, 0xffff0000, RZ, 0xc0, !PT ;  /* 0xffff00005a5a7812 */ /* 0x000fe200078ec0ff */
[----:B------:R-:W-:-:S02]  /*6140*/  IMAD.U32 R41, R40, 0x10000, RZ ;  /* 0x0001000028297824 */ /* 0x000fc400078e00ff */
[C---:B------:R-:W-:Y:S01]  /*6150*/  FMUL.FTZ R62, R48.reuse, R59 ;  /* 0x0000003b303e7220 */ /* 0x040fe20000410000 */
[C---:B------:R-:W-:Y:S01]  /*6160*/  FFMA.FTZ R64, R49.reuse, R57, -R64 ;  /* 0x0000003931407223 */ /* 0x040fe20000010840 */
[----:B------:R-:W-:Y:S01]  /*6170*/  FMUL.FTZ R48, R48, R56 ;  /* 0x0000003830307220 */ /* 0x000fe20000410000 */
[----:B------:R-:W-:Y:S01]  /*6180*/  LOP3.LUT R40, R40, 0xffff0000, RZ, 0xc0, !PT ;  /* 0xffff000028287812 */ /* 0x000fe200078ec0ff */
[----:B------:R-:W-:Y:S01]  /*6190*/  FFMA.FTZ R49, R49, R60, R54 ;  /* 0x0000003c31317223 */ /* 0x000fe20000010036 */
[----:B------:R-:W-:Y:S02]  /*61a0*/  IMAD.U32 R58, R58, 0x10000, RZ ;  /* 0x000100003a3a7824 */ /* 0x000fe400078e00ff */
[----:B------:R-:W-:Y:S01]  /*61b0*/  FMUL.FTZ R57, R47, R91 ;  /* 0x0000005b2f397220 */ /* 0x000fe20000410000 */
[----:B------:R-:W-:Y:S02]  /*61c0*/  IMAD.U32 R55, R55, 0x10000, RZ ;  /* 0x0001000037377824 */ /* 0x000fe400078e00ff */
[----:B------:R-:W-:Y:S01]  /*61d0*/  FMUL.FTZ R54, R47, R90 ;  /* 0x0000005a2f367220 */ /* 0x000fe20000410000 */
[C---:B------:R-:W-:Y:S01]  /*61e0*/  FFMA.FTZ R62, R43.reuse, R56, -R62 ;  /* 0x000000382b3e7223 */ /* 0x040fe2000001083e */
[----:B------:R-:W-:Y:S01]  /*61f0*/  FFMA.FTZ R59, R43, R59, R48 ;  /* 0x0000003b2b3b7223 */ /* 0x000fe20000010030 */
[C---:B------:R-:W-:Y:S01]  /*6200*/  FMUL.FTZ R48, R40.reuse, R58 ;  /* 0x0000003a28307220 */ /* 0x040fe20000410000 */
[----:B------:R-:W-:Y:S01]  /*6210*/  FMUL.FTZ R43, R40, R55 ;  /* 0x00000037282b7220 */ /* 0x000fe20000410000 */
[C---:B------:R-:W-:Y:S01]  /*6220*/  FFMA.FTZ R57, R42.reuse, R90, -R57 ;  /* 0x0000005a2a397223 */ /* 0x040fe20000010839 */
[----:B------:R-:W-:Y:S01]  /*6230*/  FFMA.FTZ R54, R42, R91, R54 ;  /* 0x0000005b2a367223 */ /* 0x000fe20000010036 */
[C---:B------:R-:W-:Y:S01]  /*6240*/  FFMA.FTZ R48, R41.reuse, R55, -R48 ;  /* 0x0000003729307223 */ /* 0x040fe20000010830 */
[----:B------:R-:W-:Y:S01]  /*6250*/  FFMA.FTZ R43, R41, R58, R43 ;  /* 0x0000003a292b7223 */ /* 0x000fe2000001002b */
[----:B------:R-:W-:-:S02]  /*6260*/  F2FP.BF16.F32.PACK_AB R41, R59, R62 ;  /* 0x0000003e3b29723e */ /* 0x000fc400000010ff */
[----:B------:R-:W-:Y:S02]  /*6270*/  F2FP.BF16.F32.PACK_AB R54, R54, R57 ;  /* 0x000000393636723e */ /* 0x000fe400000010ff */
[----:B------:R-:W-:Y:S02]  /*6280*/  F2FP.BF16.F32.PACK_AB R40, R43, R48 ;  /* 0x000000302b28723e */ /* 0x000fe400000010ff */
[----:B------:R-:W-:Y:S01]  /*6290*/  F2FP.BF16.F32.PACK_AB R42, R49, R64 ;  /* 0x00000040312a723e */ /* 0x000fe200000010ff */
[----:B------:R-:W-:-:S07]  /*62a0*/  IMAD.MOV.U32 R43, RZ, RZ, R54 ;  /* 0x000000ffff2b7224 */ /* 0x000fce00078e0036 */
.L_x_487:
[----:B------:R-:W-:Y:S05]  /*62b0*/  BSYNC B2 ;  /* 0x0000000000027941 */ /* 0x000fea0003800000 */
.L_x_486:
[----:B--2---:R1:W-:Y:S02]  /*62c0*/  STG.E.128 desc[UR56][R44.64+0x100], R40 ;  /* 0x000100282c007986 */ /* 0x0043e4000c101d38 */
.L_x_485:
[----:B------:R-:W-:Y:S05]  /*62d0*/  BSYNC B1 ;  /* 0x0000000000017941 */ /* 0x000fea0003800000 */
.L_x_484:
[----:B------:R-:W-:-:S13]  /*62e0*/  ISETP.NE.AND P3, PT, R98, RZ, PT ;  /* 0x000000ff6200720c */ /* 0x000fda0003f65270 */
        /* <DEDUP_REMOVED lines=11> */
[----:B------:R-:W-:Y:S02]  /*63a0*/  PRMT R53, R89, 0x5410, R54 ;  /* 0x0000541059357816 */ /* 0x000fe40000000036 */
[----:B------:R-:W-:-:S02]  /*63b0*/  PRMT R50, R88, 0x5410, R55 ;  /* 0x0000541058327816 */ /* 0x000fc40000000037 */
[----:B------:R-:W-:Y:S02]  /*63c0*/  PRMT R89, R89, 0x5432, R52 ;  /* 0x0000543259597816 */ /* 0x000fe40000000034 */
[----:B------:R-:W-:Y:S02]  /*63d0*/  LOP3.LUT R49, R43, 0xffff0000, RZ, 0xc0, !PT ;  /* 0xffff00002b317812 */ /* 0x000fe400078ec0ff */
[----:B------:R-:W-:Y:S01]  /*63e0*/  PRMT R88, R88, 0x5432, R51 ;  /* 0x0000543258587816 */ /* 0x000fe20000000033 */
[----:B------:R-:W-:Y:S01]  /*63f0*/  IMAD.U32 R55, R89, 0x10000, RZ ;  /* 0x0001000059377824 */ /* 0x000fe200078e00ff */
[----:B------:R-:W-:Y:S02]  /*6400*/  LOP3.LUT R43, R41, 0xffff0000, RZ, 0xc0, !PT ;  /* 0xffff0000292b7812 */ /* 0x000fe400078ec0ff */
[C---:B------:R-:W-:Y:S01]  /*6410*/  LOP3.LUT R54, R53.reuse, 0xffff0000, RZ, 0xc0, !PT ;  /* 0xffff000035367812 */ /* 0x040fe200078ec0ff */
[----:B------:R-:W-:Y:S01]  /*6420*/  IMAD.U32 R52, R88, 0x10000, RZ ;  /* 0x0001000058347824 */ /* 0x000fe200078e00ff */
[----:B------:R-:W-:Y:S01]  /*6430*/  LOP3.LUT R51, R50, 0xffff0000, RZ, 0xc0, !PT ;  /* 0xffff000032337812 */ /* 0x000fe200078ec0ff */
[----:B------:R-:W-:Y:S01]  /*6440*/  IMAD.U32 R53, R53, 0x10000, RZ ;  /* 0x0001000035357824 */ /* 0x000fe200078e00ff */
[----:B------:R-:W-:Y:S01]  /*6450*/  LOP3.LUT R47, R42, 0xffff0000, RZ, 0xc0, !PT ;  /* 0xffff00002a2f7812 */ /* 0x000fe200078ec0ff */
[----:B------:R-:W-:-:S02]  /*6460*/  IMAD.U32 R42, R41, 0x10000, RZ ;  /* 0x00010000292a7824 */ /* 0x000fc400078e00ff */
[C---:B------:R-:W-:Y:S01]  /*6470*/  FMUL.FTZ R57, R43.reuse, R54 ;  /* 0x000000362b397220 */ /* 0x040fe20000410000 */
[C---:B------:R-:W-:Y:S02]  /*6480*/  IMAD.U32 R41, R40.reuse, 0x10000, RZ ;  /* 0x0001000028297824 */ /* 0x040fe400078e00ff */
[----:B------:R-:W-:Y:S01]  /*6490*/  FMUL.FTZ R43, R43, R51 ;  /* 0x000000332b2b7220 */ /* 0x000fe20000410000 */
[----:B------:R-:W-:Y:S01]  /*64a0*/  LOP3.LUT R40, R40, 0xffff0000, RZ, 0xc0, !PT ;  /* 0xffff000028287812 */ /* 0x000fe200078ec0ff */
[C---:B------:R-:W-:Y:S01]  /*64b0*/  FMUL.FTZ R59, R47.reuse, R55 ;  /* 0x000000372f3b7220 */ /* 0x040fe20000410000 */
[----:B------:R-:W-:Y:S01]  /*64c0*/  FMUL.FTZ R47, R47, R52 ;  /* 0x000000342f2f7220 */ /* 0x000fe20000410000 */
[----:B------:R-:W-:Y:S01]  /*64d0*/  LOP3.LUT R89, R89, 0xffff0000, RZ, 0xc0, !PT ;  /* 0xffff000059597812 */ /* 0x000fe200078ec0ff */
[----:B------:R-:W-:Y:S01]  /*64e0*/  IMAD.U32 R50, R50, 0x10000, RZ ;  /* 0x0001000032327824 */ /* 0x000fe200078e00ff */
[----:B------:R-:W-:Y:S01]  /*64f0*/  LOP3.LUT R88, R88, 0xffff0000, RZ, 0xc0, !PT ;  /* 0xffff000058587812 */ /* 0x000fe200078ec0ff */
[C---:B------:R-:W-:Y:S01]  /*6500*/  FFMA.FTZ R57, R42.reuse, R51, -R57 ;  /* 0x000000332a397223 */ /* 0x040fe20000010839 */
[----:B------:R-:W-:Y:S01]  /*6510*/  FFMA.FTZ R54, R42, R54, R43 ;  /* 0x000000362a367223 */ /* 0x000fe2000001002b */
[----:B------:R-:W-:Y:S01]  /*6520*/  FFMA.FTZ R59, R46, R52, -R59 ;  /* 0x000000342e3b7223 */ /* 0x000fe2000001083b */
[----:B------:R-:W-:Y:S01]  /*6530*/  FMUL.FTZ R42, R40, R53 ;  /* 0x00000035282a7220 */ /* 0x000fe20000410000 */
[----:B------:R-:W-:Y:S01]  /*6540*/  FFMA.FTZ R46, R46, R55, R47 ;  /* 0x000000372e2e7223 */ /* 0x000fe2000001002f */
[----:B------:R-:W-:Y:S01]  /*6550*/  FMUL.FTZ R40, R40, R50 ;  /* 0x0000003228287220 */ /* 0x000fe20000410000 */
        /* <DEDUP_REMOVED lines=10> */
[----:B------:R-:W-:Y:S01]  /*6600*/  F2FP.BF16.F32.PACK_AB R43, R52, R43 ;  /* 0x0000002b342b723e */ /* 0x000fe200000010ff */
[----:B------:R-:W-:-:S07]  /*6610*/  IMAD.MOV.U32 R42, RZ, RZ, R46 ;  /* 0x000000ffff2a7224 */ /* 0x000fce00078e002e */
.L_x_489:
[----:B------:R-:W-:Y:S05]  /*6620*/  BSYNC B1 ;  /* 0x0000000000017941 */ /* 0x000fea0003800000 */
.L_x_488:
[----:B--2---:R1:W-:Y:S01]  /*6630*/  STG.E.128 desc[UR56][R44.64+0x140], R40 ;  /* 0x000140282c007986 */ /* 0x0043e2000c101d38 */
[----:B------:R-:W-:Y:S05]  /*6640*/  BRA `(.L_x_467) ;  /* 0x0000004000587947 */ /* 0x000fea0003800000 */
.L_x_435:
        /* <DEDUP_REMOVED lines=19> */
[----:B------:R-:W-:Y:S02]  /*6780*/  CS2R R48, SRZ ;  /* 0x0000000000307805 */ /* 0x000fe4000001ff00 */
[----:B------:R-:W-:Y:S01]  /*6790*/  CS2R R62, SRZ ;  /* 0x00000000003e7805 */ /* 0x000fe2000001ff00 */
[----:B------:R-:W-:Y:S01]  /*67a0*/  IMAD.X R41, R101, 0x1, R21, P2 ;  /* 0x0000000165297824 */ /* 0x000fe200010e0615 */
[----:B------:R-:W-:Y:S02]  /*67b0*/  LEA R64, P2, R40, UR4, 0x1 ;  /* 0x0000000428407c11 */ /* 0x000fe4000f8408ff */
[----:B------:R-:W-:-:S02]  /*67c0*/  CS2R R60, SRZ ;  /* 0x00000000003c7805 */ /* 0x000fc4000001ff00 */
        /* <DEDUP_REMOVED lines=8> */
[----:B------:R-:W-:Y:S02]  /*6850*/  CS2R R44, SRZ ;  /* 0x00000000002c7805 */ /* 0x000fe4000001ff00 */
[----:B------:R-:W-:Y:S02]  /*6860*/  CS2R R58, SRZ ;  /* 0x00000000003a7805 */ /* 0x000fe4000001ff00 */
[----:B------:R-:W-:-:S05]  /*6870*/  CS2R R56, SRZ ;  /* 0x0000000000387805 */ /* 0x000fca000001ff00 */
[----:B------:R0:W5:Y:S04]  /*6880*/  @!P2 LDG.E.128 R48, desc[UR56][R64.64] ;  /* 0x000000384030a981 */ /* 0x000168000c1e1d00 */
[----:B------:R0:W5:Y:S01]  /*6890*/  @!P2 LDG.E.128 R60, desc[UR56][R68.64] ;  /* 0x00000038443ca981 */ /* 0x000162000c1e1d00 */
[----:B------:R-:W-:Y:S02]  /*68a0*/  ISETP.GE.AND P2, PT, R0, R117, PT ;  /* 0x000000750000720c */ /* 0x000fe40003f46270 */
[----:B------:R-:W-:Y:S02]  /*68b0*/  CS2R R42, SRZ ;  /* 0x00000000002a7805 */ /* 0x000fe4000001ff00 */
[----:B------:R-:W-:Y:S02]  /*68c0*/  CS2R R40, SRZ ;  /* 0x0000000000287805 */ /* 0x000fe4000001ff00 */
[----:B------:R-:W-:-:S02]  /*68d0*/  CS2R R54, SRZ ;  /* 0x0000000000367805 */ /* 0x000fc4000001ff00 */
[----:B------:R-:W-:-:S05]  /*68e0*/  CS2R R52, SRZ ;  /* 0x0000000000347805 */ /* 0x000fca000001ff00 */
[----:B------:R0:W5:Y:S04]  /*68f0*/  @!P2 LDG.E.128 R44, desc[UR56][R64.64+0x40] ;  /* 0x00004038402ca981 */ /* 0x000168000c1e1d00 */
[----:B------:R0:W5:Y:S01]  /*6900*/  @!P2 LDG.E.128 R56, desc[UR56][R68.64+0x40] ;  /* 0x000040384438a981 */ /* 0x000162000c1e1d00 */
[----:B------:R-:W-:-:S13]  /*6910*/  ISETP.GE.AND P2, PT, R3, R117, PT ;  /* 0x000000750300720c */ /* 0x000fda0003f46270 */
[----:B------:R0:W5:Y:S04]  /*6920*/  @!P2 LDG.E.128 R40, desc[UR56][R64.64+0x80] ;  /* 0x000080384028a981 */ /* 0x000168000c1e1d00 */
[----:B------:R0:W5:Y:S02]  /*6930*/  @!P2 LDG.E.128 R52, desc[UR56][R68.64+0x80] ;  /* 0x000080384434a981 */ /* 0x000164000c1e1d00 */
.L_x_491:
[----:B------:R-:W-:Y:S05]  /*6940*/  BSYNC B1 ;  /* 0x0000000000017941 */ /* 0x000fea0003800000 */
.L_x_490:
[----:B------:R-:W-:Y:S01]  /*6950*/  ISETP.GE.AND P3, PT, R207, R100, PT ;  /* 0x00000064cf00720c */ /* 0x000fe20003f66270 */
[----:B------:R-:W-:Y:S01]  /*6960*/  BSSY B1, `(.L_x_492) ;  /* 0x000002c000017945 */ /* 0x000fe20003800000 */
[----:B0-----:R-:W-:Y:S02]  /*6970*/  CS2R R64, SRZ ;  /* 0x0000000000407805 */ /* 0x001fe4000001ff00 */
        /* <DEDUP_REMOVED lines=16> */
[----:B------:R-:W-:Y:S02]  /*6a80*/  CS2R R86, SRZ ;  /* 0x0000000000567805 */ /* 0x000fe4000001ff00 */
[----:B------:R-:W-:-:S02]  /*6a90*/  IADD3 R64, P2, P5, R104, R88, R14 ;  /* 0x0000005868407210 */ /* 0x000fc40007d5e00e */
[----:B------:R-:W-:Y:S02]  /*6aa0*/  CS2R R84, SRZ ;  /* 0x0000000000547805 */ /* 0x000fe4000001ff00 */
[----:B------:R-:W-:Y:S02]  /*6ab0*/  IADD3.X R65, R27, R102, R12, P2, P5 ;  /* 0x000000661b417210 */ /* 0x000fe400017ea40c */
[----:B------:R-:W-:-:S04]  /*6ac0*/  LEA R88, P2, R90, UR4, 0x1 ;  /* 0x000000045a587c11 */ /* 0x000fc8000f8408ff */
[----:B------:R-:W-:Y:S01]  /*6ad0*/  LEA.HI.X R89, R90, UR5, R101, 0x1, P2 ;  /* 0x000000055a597c11 */ /* 0x000fe200090f0c65 */
[----:B------:R-:W-:Y:S02]  /*6ae0*/  ULDC.64 UR4, c[0x0][0x400] ;  /* 0x0001000000047ab9 */ /* 0x000fe40000000a00 */
        /* <DEDUP_REMOVED lines=19> */
.L_x_493:
[----:B------:R-:W-:Y:S05]  /*6c20*/  BSYNC B1 ;  /* 0x0000000000017941 */ /* 0x000fea0003800000 */
.L_x_492:
[----:B0----5:R-:W-:Y:S01]  /*6c30*/  IMAD.MOV.U32 R89, RZ, RZ, R42 ;  /* 0x000000ffff597224 */ /* 0x021fe200078e002a */
[----:B------:R-:W-:Y:S01]  /*6c40*/  UISETP.NE.AND UP0, UPT, UR58, 0x3, UPT ;  /* 0x000000033a00788c */ /* 0x000fe2000bf05270 */
[----:B------:R-:W-:Y:S02]  /*6c50*/  IMAD.MOV.U32 R88, RZ, RZ, R43 ;  /* 0x000000ffff587224 */ /* 0x000fe400078e002b */
[----:B------:R-:W-:Y:S02]  /*6c60*/  IMAD.MOV.U32 R91, RZ, RZ, R40 ;  /* 0x000000ffff5b7224 */ /* 0x000fe400078e0028 */
[----:B------:R-:W-:Y:S01]  /*6c70*/  IMAD.MOV.U32 R90, RZ, RZ, R41 ;  /* 0x000000ffff5a7224 */ /* 0x000fe200078e0029 */
[----:B------:R-:W-:Y:S01]  /*6c80*/  PRMT R172, R89, 0x5410, R88 ;  /* 0x0000541059ac7816 */ /* 0x000fe20000000058 */
[----:B------:R-:W-:Y:S01]  /*6c90*/  IMAD.MOV.U32 R89, RZ, RZ, R46 ;  /* 0x000000ffff597224 */ /* 0x000fe200078e002e */
[----:B------:R-:W-:Y:S01]  /*6ca0*/  PLOP3.LUT P2, PT, PT, PT, UP0, 0x80, 0x0 ;  /* 0x000000000000781c */ /* 0x000fe20003f4f008 */
[----:B------:R-:W-:Y:S01]  /*6cb0*/  IMAD.MOV.U32 R88, RZ, RZ, R47 ;  /* 0x000000ffff587224 */ /* 0x000fe200078e002f */
[----:B------:R-:W-:Y:S01]  /*6cc0*/  PRMT R173, R91, 0x5410, R90 ;  /* 0x000054105bad7816 */ /* 0x000fe2000000005a */
[----:B------:R-:W-:-:S02]  /*6cd0*/  IMAD.MOV.U32 R90, RZ, RZ, R50 ;  /* 0x000000ffff5a7224 */ /* 0x000fc400078e0032 */
[----:B------:R-:W-:Y:S01]  /*6ce0*/  IMAD.MOV.U32 R91, RZ, RZ, R51 ;  /* 0x000000ffff5b7224 */ /* 0x000fe200078e0033 */
[----:B------:R-:W-:Y:S01]  /*6cf0*/  PRMT R176, R88, 0x5410, R89 ;  /* 0x0000541058b07816 */ /* 0x000fe20000000059 */
[----:B------:R-:W-:Y:S02]  /*6d00*/  IMAD.MOV.U32 R88, RZ, RZ, R44 ;  /* 0x000000ffff587224 */ /* 0x000fe400078e002c */
[----:B------:R-:W-:Y:S01]  /*6d10*/  IMAD.MOV.U32 R89, RZ, RZ, R45 ;  /* 0x000000ffff597224 */ /* 0x000fe200078e002d */
[----:B------:R-:W-:-:S04]  /*6d20*/  PRMT R163, R91, 0x5410, R90 ;  /* 0x000054105ba37816 */ /* 0x000fc8000000005a */
        /* <DEDUP_REMOVED lines=65> */
.L_x_494:
[----:B------:R-:W-:Y:S01]  /*7140*/  IMAD R101, R16, 0x8, R2 ;  /* 0x0000000810657824 */ /* 0x000fe200078e0202 */
[----:B------:R-:W-:Y:S01]  /*7150*/  SHF.L.U32 R102, R184, 0x1f, RZ ;  /* 0x0000001fb8667819 */ /* 0x000fe200000006ff */
[----:B------:R-:W0:Y:S01]  /*7160*/  LDC R146, c[0x0][0x2f4] ;  /* 0x0000bd00ff927b82 */ /* 0x000e220000000800 */
[----:B------:R-:W-:Y:S01]  /*7170*/  BSSY B1, `(.L_x_495) ;  /* 0x0000004000017945 */ /* 0x000fe20003800000 */
[----:B------:R-:W-:Y:S01]  /*7180*/  IMAD.MOV.U32 R125, RZ, RZ, R92 ;  /* 0x000000ffff7d7224 */ /* 0x000fe200078e005c */
[----:B------:R-:W1:Y:S02]  /*7190*/  SYNCS.PHASECHK.TRANS64.TRYWAIT P5, [R101+URZ+0x34890], R102 ;  /* 0x03489066650075a7 */ /* 0x000e6400080a017f */
[----:B-1----:R-:W-:Y:S05]  /*71a0*/  @!P5 BRA `(.L_x_496) ;  /* 0x000001a80078d947 */ /* 0x002fea0003800000 */
.L_x_796:
[----:B------:R-:W-:Y:S05]  /*71b0*/  BSYNC B1 ;  /* 0x0000000000017941 */ /* 0x000fea0003800000 */
.L_x_495:
[----:B------:R-:W2:Y:S01]  /*71c0*/  LDC.64 R126, c[0x0][0x300] ;  /* 0x0000c000ff7e7b82 */ /* 0x000ea20000000a00 */
[----:B------:R-:W-:Y:S01]  /*71d0*/  BSSY B1, `(.L_x_497) ;  /* 0x0000194000017945 */ /* 0x000fe20003800000 */
[----:B0-----:R-:W-:-:S03]  /*71e0*/  IMAD.IADD R148, R146, 0x1, -R122 ;  /* 0x0000000192947824 */ /* 0x001fc600078e0a7a */
[----:B------:R-:W-:Y:S05]  /*71f0*/  @P4 BRA `(.L_x_498) ;  /* 0x0000001800444947 */ /* 0x000fea0003800000 */
[----:B------:R-:W-:Y:S01]  /*7200*/  ISETP.NE.AND P4, PT, R34, RZ, PT ;  /* 0x000000ff2200720c */ /* 0x000fe20003f85270 */
[-C--:B--2---:R-:W-:Y:S01]  /*7210*/  IMAD R153, R144, R126.reuse, RZ ;  /* 0x0000007e90997224 */ /* 0x084fe200078e02ff */
[----:B------:R-:W-:Y:S01]  /*7220*/  BSSY B2, `(.L_x_499) ;  /* 0x0000085000027945 */ /* 0x000fe20003800000 */
[----:B------:R-:W-:-:S04]  /*7230*/  IMAD.WIDE.U32 R128, R17, R126, R124 ;  /* 0x0000007e11807225 */ /* 0x000fc800078e007c */
[----:B------:R-:W-:-:S04]  /*7240*/  IMAD R153, R17, R127, R153 ;  /* 0x0000007f11997224 */ /* 0x000fc800078e0299 */
[----:B------:R-:W-:Y:S02]  /*7250*/  IMAD.IADD R153, R153, 0x1, R129 ;  /* 0x0000000199997824 */ /* 0x000fe400078e0281 */
[----:B------:R-:W-:Y:S05]  /*7260*/  @!P4 BRA `(.L_x_500) ;  /* 0x000000080000c947 */ /* 0x000fea0003800000 */
[----:B------:R-:W-:Y:S01]  /*7270*/  SEL R88, R122, R148, !P0 ;  /* 0x000000947a587207 */ /* 0x000fe20004000000 */
[----:B------:R-:W-:Y:S01]  /*7280*/  BSSY B3, `(.L_x_501) ;  /* 0x0000072000037945 */ /* 0x000fe20003800000 */
[----:B------:R-:W-:Y:S02]  /*7290*/  ISETP.GE.AND P4, PT, R18, R117, PT ;  /* 0x000000751200720c */ /* 0x000fe40003f86270 */
[----:B------:R-:W-:-:S04]  /*72a0*/  SHF.R.S32.HI R89, RZ, 0x1f, R88 ;  /* 0x0000001fff597819 */ /* 0x000fc80000011458 */
[----:B------:R-:W-:-:S04]  /*72b0*/  LEA.HI R89, R89, R88, RZ, 0x4 ;  /* 0x0000005859597211 */ /* 0x000fc800078f20ff */
[----:B------:R-:W-:-:S04]  /*72c0*/  LEA.HI.SX32 R161, R89, R28, 0x1c ;  /* 0x0000001c59a17211 */ /* 0x000fc800078fe2ff */
[----:B------:R-:W-:-:S04]  /*72d0*/  SHF.R.S32.HI R88, RZ, 0x1f, R161 ;  /* 0x0000001fff587819 */ /* 0x000fc800000114a1 */
[----:B------:R-:W-:Y:S01]  /*72e0*/  LEA.HI R88, R88, R161, RZ, 0x3 ;  /* 0x000000a158587211 */ /* 0x000fe200078f18ff */
[----:B------:R-:W-:-:S04]  /*72f0*/  IMAD.SHL.U32 R161, R161, 0x8, RZ ;  /* 0x00000008a1a17824 */ /* 0x000fc800078e00ff */
[----:B------:R-:W-:Y:S01]  /*7300*/  IMAD.SHL.U32 R88, R88, 0x400, RZ ;  /* 0x0000040058587824 */ /* 0x000fe200078e00ff */
[----:B------:R-:W-:-:S04]  /*7310*/  LOP3.LUT R89, R191, 0x38, R161, 0xf8, !PT ;  /* 0x00000038bf597812 */ /* 0x000fc800078ef8a1 */
[----:B------:R-:W-:Y:S02]  /*7320*/  LOP3.LUT R88, R88, 0x7fffe000, RZ, 0xc0, !PT ;  /* 0x7fffe00058587812 */ /* 0x000fe400078ec0ff */
[----:B------:R-:W-:-:S03]  /*7330*/  LOP3.LUT R89, R89, R193, RZ, 0x3c, !PT ;  /* 0x000000c159597212 */ /* 0x000fc600078e3cff */
[----:B------:R-:W-:-:S04]  /*7340*/  IMAD R88, R192, 0x200, R88 ;  /* 0x00000200c0587824 */ /* 0x000fc800078e0258 */
[----:B------:R-:W-:-:S04]  /*7350*/  IMAD.IADD R88, R88, 0x1, R89 ;  /* 0x0000000158587824 */ /* 0x000fc800078e0259 */
[C---:B------:R-:W-:Y:S02]  /*7360*/  IMAD R92, R16.reuse, 0x6000, R88 ;  /* 0x00006000105c7824 */ /* 0x040fe400078e0258 */
[----:B------:R-:W-:Y:S02]  /*7370*/  IMAD R88, R16, 0x6000, R142 ;  /* 0x0000600010587824 */ /* 0x000fe400078e028e */
[--C-:B------:R-:W-:Y:S02]  /*7380*/  IMAD R92, R92, 0x2, R2.reuse ;  /* 0x000000025c5c7824 */ /* 0x100fe400078e0202 */
[----:B------:R-:W-:-:S04]  /*7390*/  IMAD R88, R88, 0x2, R2 ;  /* 0x0000000258587824 */ /* 0x000fc800078e0202 */
[----:B------:R-:W0:Y:S04]  /*73a0*/  LDS.128 R92, [R92+0x1c400] ;  /* 0x01c400005c5c7984 */ /* 0x000e280000000c00 */
[----:B------:R-:W2:Y:S01]  /*73b0*/  LDS.128 R88, [R88+0x1c400] ;  /* 0x01c4000058587984 */ /* 0x000ea20000000c00 */
[----:B------:R-:W-:Y:S05]  /*73c0*/  @P4 BRA `(.L_x_502) ;  /* 0x0000000400744947 */ /* 0x000fea0003800000 */
[--C-:B------:R-:W-:Y:S01]  /*73d0*/  SHF.R.U64 R48, R48, 0x10, R49.reuse ;  /* 0x0000001030307819 */ /* 0x100fe20000001231 */
[----:B0-----:R-:W-:Y:S01]  /*73e0*/  IMAD.U32 R166, R93, 0x10000, RZ ;  /* 0x000100005da67824 */ /* 0x001fe200078e00ff */
[----:B------:R-:W-:Y:S02]  /*73f0*/  SHF.R.U32.HI R49, RZ, 0x10, R49 ;  /* 0x00000010ff317819 */ /* 0x000fe40000011631 */
[C---:B------:R-:W-:Y:S02]  /*7400*/  PRMT R48, R162.reuse, 0x5432, R48 ;  /* 0x00005432a2307816 */ /* 0x040fe40000000030 */
[----:B------:R-:W-:Y:S02]  /*7410*/  PRMT R49, R162, 0x5410, R49 ;  /* 0x00005410a2317816 */ /* 0x000fe40000000031 */
[----:B------:R-:W-:Y:S02]  /*7420*/  SHF.R.U64 R50, R50, 0x10, R51 ;  /* 0x0000001032327819 */ /* 0x000fe40000001233 */
[----:B------:R-:W-:-:S02]  /*7430*/  SHF.R.U32.HI R162, RZ, 0x10, R61 ;  /* 0x00000010ffa27819 */ /* 0x000fc4000001163d */
[----:B------:R-:W-:Y:S02]  /*7440*/  SHF.R.U64 R60, R60, 0x10, R61 ;  /* 0x000000103c3c7819 */ /* 0x000fe4000000123d */
[--C-:B------:R-:W-:Y:S02]  /*7450*/  SHF.R.U64 R61, R62, 0x10, R63.reuse ;  /* 0x000000103e3d7819 */ /* 0x100fe4000000123f */
[----:B------:R-:W-:Y:S02]  /*7460*/  PRMT R62, R163, 0x5432, R50 ;  /* 0x00005432a33e7816 */ /* 0x000fe40000000032 */
[----:B------:R-:W-:Y:S02]  /*7470*/  SHF.R.U32.HI R63, RZ, 0x10, R63 ;  /* 0x00000010ff3f7819 */ /* 0x000fe4000001163f */
[----:B------:R-:W-:Y:S01]  /*7480*/  PRMT R50, R165, 0x5432, R162 ;  /* 0x00005432a5327816 */ /* 0x000fe200000000a2 */
[----:B------:R-:W-:Y:S01]  /*7490*/  IMAD.U32 R162, R49, 0x10000, RZ ;  /* 0x0001000031a27824 */ /* 0x000fe200078e00ff */
[----:B------:R-:W-:-:S02]  /*74a0*/  SHF.R.U32.HI R51, RZ, 0x10, R51 ;  /* 0x00000010ff337819 */ /* 0x000fc40000011633 */
[----:B------:R-:W-:Y:S01]  /*74b0*/  PRMT R63, R165, 0x5410, R63 ;  /* 0x00005410a53f7816 */ /* 0x000fe2000000003f */
[----:B------:R-:W-:Y:S01]  /*74c0*/  IMAD.U32 R165, R50, 0x10000, RZ ;  /* 0x0001000032a57824 */ /* 0x000fe200078e00ff */
[----:B------:R-:W-:Y:S02]  /*74d0*/  PRMT R51, R163, 0x5410, R51 ;  /* 0x00005410a3337816 */ /* 0x000fe40000000033 */
[----:B------:R-:W-:Y:S01]  /*74e0*/  PRMT R60, R164, 0x5432, R60 ;  /* 0x00005432a43c7816 */ /* 0x000fe2000000003c */
[-C--:B------:R-:W-:Y:S01]  /*74f0*/  FMUL.FTZ R163, R166, R165.reuse ;  /* 0x000000a5a6a37220 */ /* 0x080fe20000410000 */
[----:B------:R-:W-:Y:S01]  /*7500*/  PRMT R61, R164, 0x5410, R61 ;  /* 0x00005410a43d7816 */ /* 0x000fe2000000003d */
[----:B--2---:R-:W-:Y:S01]  /*7510*/  IMAD.U32 R164, R89, 0x10000, RZ ;  /* 0x0001000059a47824 */ /* 0x004fe200078e00ff */
[----:B------:R-:W-:Y:S02]  /*7520*/  LOP3.LUT R50, R50, 0xffff0000, RZ, 0xc0, !PT ;  /* 0xffff000032327812 */ /* 0x000fe400078ec0ff */
[----:B------:R-:W-:Y:S01]  /*7530*/  LOP3.LUT R93, R93, 0xffff0000, RZ, 0xc0, !PT ;  /* 0xffff00005d5d7812 */ /* 0x000fe200078ec0ff */
[-C--:B------:R-:W-:Y:S01]  /*7540*/  FFMA.FTZ R163, R164, R162.reuse, -R163 ;  /* 0x000000a2a4a37223 */ /* 0x080fe200000108a3 */
[----:B------:R-:W-:Y:S01]  /*7550*/  FMUL.FTZ R162, R166, R162 ;  /* 0x000000a2a6a27220 */ /* 0x000fe20000410000 */
[----:B------:R-:W-:Y:S01]  /*7560*/  LOP3.LUT R89, R89, 0xffff0000, RZ, 0xc0, !PT ;  /* 0xffff000059597812 */ /* 0x000fe200078ec0ff */
[C---:B------:R-:W-:Y:S01]  /*7570*/  IMAD.U32 R166, R95.reuse, 0x10000, RZ ;  /* 0x000100005fa67824 */ /* 0x040fe200078e00ff */
[----:B------:R-:W-:Y:S01]  /*7580*/  LOP3.LUT R95, R95, 0xffff0000, RZ, 0xc0, !PT ;  /* 0xffff00005f5f7812 */ /* 0x000fe200078ec0ff */
[----:B------:R-:W-:Y:S01]  /*7590*/  FFMA.FTZ R162, R164, R165, R162 ;  /* 0x000000a5a4a27223 */ /* 0x000fe200000100a2 */
[----:B------:R-:W-:Y:S01]  /*75a0*/  LOP3.LUT R164, R49, 0xffff0000, RZ, 0xc0, !PT ;  /* 0xffff000031a47812 */ /* 0x000fe200078ec0ff */
[----:B------:R-:W-:Y:S01]  /*75b0*/  FMUL.FTZ R49, R93, R50 ;  /* 0x000000325d317220 */ /* 0x000fe20000410000 */
[C---:B------:R-:W-:Y:S01]  /*75c0*/  IMAD.U32 R165, R63.reuse, 0x10000, RZ ;  /* 0x000100003fa57824 */ /* 0x040fe200078e00ff */
[----:B------:R-:W-:-:S02]  /*75d0*/  LOP3.LUT R63, R63, 0xffff0000, RZ, 0xc0, !PT ;  /* 0xffff00003f3f7812 */ /* 0x000fc400078ec0ff */
[-C--:B------:R-:W-:Y:S01]  /*75e0*/  FMUL.FTZ R93, R93, R164.reuse ;  /* 0x000000a45d5d7220 */ /* 0x080fe20000410000 */
[----:B------:R-:W-:Y:S01]  /*75f0*/  FFMA.FTZ R49, R89, R164, -R49 ;  /* 0x000000a459317223 */ /* 0x000fe20000010831 */
[----:B------:R-:W-:Y:S02]  /*7600*/  IMAD.U32 R164, R91, 0x10000, RZ ;  /* 0x000100005ba47824 */ /* 0x000fe400078e00ff */
[----:B------:R-:W-:Y:S01]  /*7610*/  FFMA.FTZ R50, R89, R50, R93 ;  /* 0x0000003259327223 */ /* 0x000fe2000001005d */
[----:B------:R-:W-:Y:S02]  /*7620*/  IMAD.U32 R93, R51, 0x10000, RZ ;  /* 0x00010000335d7824 */ /* 0x000fe400078e00ff */
[----:B------:R-:W-:Y:S01]  /*7630*/  FMUL.FTZ R89, R166, R165 ;  /* 0x000000a5a6597220 */ /* 0x000fe20000410000 */
[----:B------:R-:W-:Y:S02]  /*7640*/  F2FP.BF16.F32.PACK_AB R49, R49, R163 ;  /* 0x000000a33131723e */ /* 0x000fe400000010ff */
[----:B------:R-:W-:Y:S01]  /*7650*/  F2FP.BF16.F32.PACK_AB R50, R50, R162 ;  /* 0x000000a23232723e */ /* 0x000fe200000010ff */
[-C--:B------:R-:W-:Y:S01]  /*7660*/  FFMA.FTZ R89, R164, R93.reuse, -R89 ;  /* 0x0000005da4597223 */ /* 0x080fe20000010859 */
[----:B------:R-:W-:-:S04]  /*7670*/  FMUL.FTZ R93, R166, R93 ;  /* 0x0000005da65d7220 */ /* 0x000fc80000410000 */
[----:B------:R-:W-:Y:S01]  /*7680*/  FFMA.FTZ R93, R164, R165, R93 ;  /* 0x000000a5a45d7223 */ /* 0x000fe2000001005d */
[----:B------:R-:W-:Y:S02]  /*7690*/  LOP3.LUT R164, R51, 0xffff0000, RZ, 0xc0, !PT ;  /* 0xffff000033a47812 */ /* 0x000fe400078ec0ff */
[----:B------:R-:W-:Y:S01]  /*76a0*/  LOP3.LUT R51, R91, 0xffff0000, RZ, 0xc0, !PT ;  /* 0xffff00005b337812 */ /* 0x000fe200078ec0ff */
[CC--:B------:R-:W-:Y:S02]  /*76b0*/  FMUL.FTZ R91, R95.reuse, R63.reuse ;  /* 0x0000003f5f5b7220 */ /* 0x0c0fe40000410000 */
[-C--:B------:R-:W-:Y:S02]  /*76c0*/  FMUL.FTZ R95, R95, R164.reuse ;  /* 0x000000a45f5f7220 */ /* 0x080fe40000410000 */
[C---:B------:R-:W-:Y:S02]  /*76d0*/  FFMA.FTZ R91, R51.reuse, R164, -R91 ;  /* 0x000000a4335b7223 */ /* 0x040fe4000001085b */
[----:B------:R-:W-:Y:S01]  /*76e0*/  FFMA.FTZ R95, R51, R63, R95 ;  /* 0x0000003f335f7223 */ /* 0x000fe2000001005f */
[C---:B------:R-:W-:Y:S01]  /*76f0*/  IMAD.U32 R63, R60.reuse, 0x10000, RZ ;  /* 0x000100003c3f7824 */ /* 0x040fe200078e00ff */
[----:B------:R-:W-:Y:S01]  /*7700*/  LOP3.LUT R60, R60, 0xffff0000, RZ, 0xc0, !PT ;  /* 0xffff00003c3c7812 */ /* 0x000fe200078ec0ff */
[----:B------:R-:W-:Y:S01]  /*7710*/  IMAD.U32 R51, R88, 0x10000, RZ ;  /* 0x0001000058337824 */ /* 0x000fe200078e00ff */
[----:B------:R-:W-:Y:S01]  /*7720*/  F2FP.BF16.F32.PACK_AB R91, R91, R89 ;  /* 0x000000595b5b723e */ /* 0x000fe200000010ff */
[----:B------:R-:W-:Y:S01]  /*7730*/  IMAD.U32 R89, R92, 0x10000, RZ ;  /* 0x000100005c597824 */ /* 0x000fe200078e00ff */
[----:B------:R-:W-:Y:S01]  /*7740*/  F2FP.BF16.F32.PACK_AB R95, R95, R93 ;  /* 0x0000005d5f5f723e */ /* 0x000fe200000010ff */
[C---:B------:R-:W-:Y:S01]  /*7750*/  IMAD.U32 R93, R48.reuse, 0x10000, RZ ;  /* 0x00010000305d7824 */ /* 0x040fe200078e00ff */
[----:B------:R-:W-:Y:S01]  /*7760*/  LOP3.LUT R48, R48, 0xffff0000, RZ, 0xc0, !PT ;  /* 0xffff000030307812 */ /* 0x000fe200078ec0ff */
[----:B------:R-:W-:-:S02]  /*7770*/  FMUL.FTZ R162, R89, R63 ;  /* 0x0000003f59a27220 */ /* 0x000fc40000410000 */
[-C--:B------:R-:W-:Y:S02]  /*7780*/  FMUL.FTZ R89, R89, R93.reuse ;  /* 0x0000005d59597220 */ /* 0x080fe40000410000 */
[C---:B------:R-:W-:Y:S01]  /*7790*/  FFMA.FTZ R162, R51.reuse, R93, -R162 ;  /* 0x0000005d33a27223 */ /* 0x040fe200000108a2 */
[----:B------:R-:W-:Y:S02]  /*77a0*/  IMAD.U32 R93, R94, 0x10000, RZ ;  /* 0x000100005e5d7824 */ /* 0x000fe400078e00ff */
[----:B------:R-:W-:Y:S01]  /*77b0*/  FFMA.FTZ R89, R51, R63, R89 ;  /* 0x0000003f33597223 */ /* 0x000fe20000010059 */
[----:B------:R-:W-:Y:S02]  /*77c0*/  LOP3.LUT R51, R92, 0xffff0000, RZ, 0xc0, !PT ;  /* 0xffff00005c337812 */ /* 0x000fe400078ec0ff */
[----:B------:R-:W-:-:S03]  /*77d0*/  LOP3.LUT R63, R88, 0xffff0000, RZ, 0xc0, !PT ;  /* 0xffff0000583f7812 */ /* 0x000fc600078ec0ff */
[C---:B------:R-:W-:Y:S01]  /*77e0*/  FMUL.FTZ R88, R51.reuse, R60 ;  /* 0x0000003c33587220 */ /* 0x040fe20000410000 */
[----:B------:R-:W-:-:S03]  /*77f0*/  FMUL.FTZ R51, R51, R48 ;  /* 0x0000003033337220 */ /* 0x000fc60000410000 */
[C---:B------:R-:W-:Y:S01]  /*7800*/  FFMA.FTZ R48, R63.reuse, R48, -R88 ;  /* 0x000000303f307223 */ /* 0x040fe20000010858 */
[----:B------:R-:W-:Y:S01]  /*7810*/  FFMA.FTZ R51, R63, R60, R51 ;  /* 0x0000003c3f337223 */ /* 0x000fe20000010033 */
[C---:B------:R-:W-:Y:S01]  /*7820*/  IMAD.U32 R63, R61.reuse, 0x10000, RZ ;  /* 0x000100003d3f7824 */ /* 0x040fe200078e00ff */
[----:B------:R-:W-:Y:S01]  /*7830*/  LOP3.LUT R61, R61, 0xffff0000, RZ, 0xc0, !PT ;  /* 0xffff00003d3d7812 */ /* 0x000fe200078ec0ff */
[C---:B------:R-:W-:Y:S01]  /*7840*/  IMAD.U32 R88, R62.reuse, 0x10000, RZ ;  /* 0x000100003e587824 */ /* 0x040fe200078e00ff */
[----:B------:R-:W-:Y:S01]  /*7850*/  LOP3.LUT R62, R62, 0xffff0000, RZ, 0xc0, !PT ;  /* 0xffff00003e3e7812 */ /* 0x000fe200078ec0ff */
[C---:B------:R-:W-:Y:S01]  /*7860*/  FMUL.FTZ R92, R93.reuse, R63 ;  /* 0x0000003f5d5c7220 */ /* 0x040fe20000410000 */
[----:B------:R-:W-:Y:S02]  /*7870*/  IMAD.U32 R60, R90, 0x10000, RZ ;  /* 0x000100005a3c7824 */ /* 0x000fe400078e00ff */
[----:B------:R-:W-:Y:S01]  /*7880*/  FMUL.FTZ R93, R93, R88 ;  /* 0x000000585d5d7220 */ /* 0x000fe20000410000 */
[----:B------:R-:W-:Y:S01]  /*7890*/  F2FP.BF16.F32.PACK_AB R48, R48, R162 ;  /* 0x000000a23030723e */ /* 0x000fe200000010ff */
[----:B------:R-:W-:-:S02]  /*78a0*/  FFMA.FTZ R92, R60, R88, -R92 ;  /* 0x000000583c5c7223 */ /* 0x000fc4000001085c */
[----:B------:R-:W-:Y:S01]  /*78b0*/  FFMA.FTZ R93, R60, R63, R93 ;  /* 0x0000003f3c5d7223 */ /* 0x000fe2000001005d */
[----:B------:R-:W-:Y:S02]  /*78c0*/  LOP3.LUT R60, R94, 0xffff0000, RZ, 0xc0, !PT ;  /* 0xffff00005e3c7812 */ /* 0x000fe400078ec0ff */
[----:B------:R-:W-:Y:S02]  /*78d0*/  LOP3.LUT R63, R90, 0xffff0000, RZ, 0xc0, !PT ;  /* 0xffff00005a3f7812 */ /* 0x000fe400078ec0ff */
[----:B------:R-:W-:Y:S01]  /*78e0*/  F2FP.BF16.F32.PACK_AB R51, R51, R89 ;  /* 0x000000593333723e */ /* 0x000fe200000010ff */
[CC--:B------:R-:W-:Y:S01]  /*78f0*/  FMUL.FTZ R88, R60.reuse, R61.reuse ;  /* 0x0000003d3c587220 */ /* 0x0c0fe20000410000 */
[-C--:B------:R-:W-:Y:S01]  /*7900*/  FMUL.FTZ R60, R60, R62.reuse ;  /* 0x0000003e3c3c7220 */ /* 0x080fe20000410000 */
[----:B------:R-:W-:Y:S02]  /*7910*/  IMAD.MOV.U32 R89, RZ, RZ, R49 ;  /* 0x000000ffff597224 */ /* 0x000fe400078e0031 */
[C---:B------:R-:W-:Y:S01]  /*7920*/  FFMA.FTZ R88, R63.reuse, R62, -R88 ;  /* 0x0000003e3f587223 */ /* 0x040fe20000010858 */
[----:B------:R-:W-:-:S04]  /*7930*/  FFMA.FTZ R60, R63, R61, R60 ;  /* 0x0000003d3f3c7223 */ /* 0x000fc8000001003c */
[----:B------:R-:W-:Y:S01]  /*7940*/  F2FP.BF16.F32.PACK_AB R90, R88, R92 ;  /* 0x0000005c585a723e */ /* 0x000fe200000010ff */
[----:B------:R-:W-:Y:S01]  /*7950*/  IMAD.MOV.U32 R88, RZ, RZ, R48 ;  /* 0x000000ffff587224 */ /* 0x000fe200078e0030 */
[----:B------:R-:W-:Y:S01]  /*7960*/  F2FP.BF16.F32.PACK_AB R60, R60, R93 ;  /* 0x0000005d3c3c723e */ /* 0x000fe200000010ff */
[----:B------:R-:W-:Y:S02]  /*7970*/  IMAD.MOV.U32 R92, RZ, RZ, R51 ;  /* 0x000000ffff5c7224 */ /* 0x000fe400078e0033 */
[----:B------:R-:W-:Y:S02]  /*7980*/  IMAD.MOV.U32 R93, RZ, RZ, R50 ;  /* 0x000000ffff5d7224 */ /* 0x000fe400078e0032 */
[----:B------:R-:W-:-:S07]  /*7990*/  IMAD.MOV.U32 R94, RZ, RZ, R60 ;  /* 0x000000ffff5e7224 */ /* 0x000fce00078e003c */
.L_x_502:
[----:B------:R-:W-:Y:S05]  /*79a0*/  BSYNC B3 ;  /* 0x0000000000037941 */ /* 0x000fea0003800000 */
.L_x_501:
[----:B------:R-:W-:-:S13]  /*79b0*/  ISETP.GE.AND P4, PT, R161, R146, PT ;  /* 0x00000092a100720c */ /* 0x000fda0003f86270 */
[--C-:B------:R-:W-:Y:S02]  /*79c0*/  @!P4 SHF.R.S32.HI R51, RZ, 0x1f, R161.reuse ;  /* 0x0000001fff33c819 */ /* 0x100fe400000114a1 */
[----:B------:R-:W-:-:S04]  /*79d0*/  @!P4 IADD3 R161, P5, P6, R114, R128, R161 ;  /* 0x0000008072a1c210 */ /* 0x000fc80007ebe0a1 */
[----:B------:R-:W-:Y:S02]  /*79e0*/  @!P4 IADD3.X R51, R6, R153, R51, P5, P6 ;  /* 0x000000990633c210 */ /* 0x000fe40002fec433 */
[----:B------:R-:W-:-:S04]  /*79f0*/  IADD3 R49, P5, P6, R114, R128, R29 ;  /* 0x0000008072317210 */ /* 0x000fc80007ebe01d */
[----:B------:R-:W-:Y:S02]  /*7a00*/  IADD3.X R50, R6, R153, R35, P5, P6 ;  /* 0x0000009906327210 */ /* 0x000fe40002fec423 */
[----:B------:R-:W-:-:S04]  /*7a10*/  LEA R48, P5, R49, R120, 0x1 ;  /* 0x0000007831307211 */ /* 0x000fc800078a08ff */
[----:B------:R-:W-:Y:S02]  /*7a20*/  LEA.HI.X R49, R49, R121, R50, 0x1, P5 ;  /* 0x0000007931317211 */ /* 0x000fe400028f0c32 */
[----:B------:R-:W-:-:S03]  /*7a30*/  @!P4 LEA R50, P5, R161, R120, 0x1 ;  /* 0x00000078a132c211 */ /* 0x000fc600078a08ff */
[----:B--2---:R2:W-:Y:S01]  /*7a40*/  STG.E.128 desc[UR56][R48.64], R88 ;  /* 0x0000005830007986 */ /* 0x0045e2000c101d38 */
[----:B------:R-:W-:-:S05]  /*7a50*/  @!P4 LEA.HI.X R51, R161, R121, R51, 0x1, P5 ;  /* 0x00000079a133c211 */ /* 0x000fca00028f0c33 */
[----:B0-----:R2:W-:Y:S04]  /*7a60*/  @!P4 STG.E.128 desc[UR56][R50.64], R92 ;  /* 0x0000005c3200c986 */ /* 0x0015e8000c101d38 */
.L_x_500:
[----:B------:R-:W-:Y:S05]  /*7a70*/  BSYNC B2 ;  /* 0x0000000000027941 */ /* 0x000fea0003800000 */
.L_x_499:
[----:B------:R-:W-:Y:S01]  /*7a80*/  ISETP.NE.AND P4, PT, R38, RZ, PT ;  /* 0x000000ff2600720c */ /* 0x000fe20003f85270 */
[----:B------:R-:W-:-:S12]  /*7a90*/  BSSY B2, `(.L_x_503) ;  /* 0x0000081000027945 */ /* 0x000fd80003800000 */
[----:B------:R-:W-:Y:S05]  /*7aa0*/  @!P4 BRA `(.L_x_504) ;  /* 0x0000000400fcc947 */ /* 0x000fea0003800000 */
[----:B--2---:R-:W-:Y:S01]  /*7ab0*/  SEL R48, R122, R148, !P1 ;  /* 0x000000947a307207 */ /* 0x004fe20004800000 */
        /* <DEDUP_REMOVED lines=21> */
[----:B------:R-:W-:Y:S01]  /*7c10*/  SHF.R.U64 R46, R46, 0x10, R47 ;  /* 0x000000102e2e7819 */ /* 0x000fe2000000122f */
[----:B0-----:R-:W-:Y:S01]  /*7c20*/  IMAD.U32 R93, R61, 0x10000, RZ ;  /* 0x000100003d5d7824 */ /* 0x001fe200078e00ff */
[--C-:B------:R-:W-:Y:S01]  /*7c30*/  SHF.R.U32.HI R89, RZ, 0x10, R57.reuse ;  /* 0x00000010ff597819 */ /* 0x100fe20000011639 */
[----:B--2---:R-:W-:Y:S01]  /*7c40*/  IMAD.U32 R91, R49, 0x10000, RZ ;  /* 0x00010000315b7824 */ /* 0x004fe200078e00ff */
[----:B------:R-:W-:Y:S02]  /*7c50*/  SHF.R.U64 R56, R56, 0x10, R57 ;  /* 0x0000001038387819 */ /* 0x000fe40000001239 */
[----:B------:R-:W-:Y:S02]  /*7c60*/  SHF.R.U64 R57, R58, 0x10, R59 ;  /* 0x000000103a397819 */ /* 0x000fe4000000123b */
[----:B------:R-:W-:Y:S02]  /*7c70*/  SHF.R.U64 R44, R44, 0x10, R45 ;  /* 0x000000102c2c7819 */ /* 0x000fe4000000122d */
[----:B------:R-:W-:-:S02]  /*7c80*/  PRMT R58, R176, 0x5432, R46 ;  /* 0x00005432b03a7816 */ /* 0x000fc4000000002e */
[----:B------:R-:W-:Y:S02]  /*7c90*/  SHF.R.U32.HI R45, RZ, 0x10, R45 ;  /* 0x00000010ff2d7819 */ /* 0x000fe4000001162d */
[----:B------:R-:W-:Y:S02]  /*7ca0*/  PRMT R46, R179, 0x5432, R89 ;  /* 0x00005432b32e7816 */ /* 0x000fe40000000059 */
[----:B------:R-:W-:Y:S02]  /*7cb0*/  PRMT R45, R178, 0x5410, R45 ;  /* 0x00005410b22d7816 */ /* 0x000fe4000000002d */
[----:B------:R-:W-:Y:S01]  /*7cc0*/  SHF.R.U32.HI R59, RZ, 0x10, R59 ;  /* 0x00000010ff3b7819 */ /* 0x000fe2000001163b */
[C---:B------:R-:W-:Y:S01]  /*7cd0*/  IMAD.U32 R92, R46.reuse, 0x10000, RZ ;  /* 0x000100002e5c7824 */ /* 0x040fe200078e00ff */
[----:B------:R-:W-:Y:S01]  /*7ce0*/  LOP3.LUT R46, R46, 0xffff0000, RZ, 0xc0, !PT ;  /* 0xffff00002e2e7812 */ /* 0x000fe200078ec0ff */
[----:B------:R-:W-:Y:S01]  /*7cf0*/  IMAD.U32 R89, R45, 0x10000, RZ ;  /* 0x000100002d597824 */ /* 0x000fe200078e00ff */
[----:B------:R-:W-:Y:S01]  /*7d00*/  LOP3.LUT R61, R61, 0xffff0000, RZ, 0xc0, !PT ;  /* 0xffff00003d3d7812 */ /* 0x000fe200078ec0ff */
[----:B------:R-:W-:Y:S01]  /*7d10*/  FMUL.FTZ R90, R93, R92 ;  /* 0x0000005c5d5a7220 */ /* 0x000fe20000410000 */
[----:B------:R-:W-:-:S02]  /*7d20*/  SHF.R.U32.HI R47, RZ, 0x10, R47 ;  /* 0x00000010ff2f7819 */ /* 0x000fc4000001162f */
[----:B------:R-:W-:Y:S01]  /*7d30*/  PRMT R59, R177, 0x5432, R59 ;  /* 0x00005432b13b7816 */ /* 0x000fe2000000003b */
[-C--:B------:R-:W-:Y:S01]  /*7d40*/  FFMA.FTZ R90, R91, R89.reuse, -R90 ;  /* 0x000000595b5a7223 */ /* 0x080fe2000001085a */
[----:B------:R-:W-:Y:S01]  /*7d50*/  FMUL.FTZ R89, R93, R89 ;  /* 0x000000595d597220 */ /* 0x000fe20000410000 */
[----:B------:R-:W-:Y:S01]  /*7d60*/  LOP3.LUT R49, R49, 0xffff0000, RZ, 0xc0, !PT ;  /* 0xffff000031317812 */ /* 0x000fe200078ec0ff */
[----:B------:R-:W-:Y:S01]  /*7d70*/  IMAD.U32 R93, R63, 0x10000, RZ ;  /* 0x000100003f5d7824 */ /* 0x000fe200078e00ff */
[----:B------:R-:W-:Y:S01]  /*7d80*/  PRMT R47, R176, 0x5410, R47 ;  /* 0x00005410b02f7816 */ /* 0x000fe2000000002f */
[----:B------:R-:W-:Y:S01]  /*7d90*/  FFMA.FTZ R89, R91, R92, R89 ;  /* 0x0000005c5b597223 */ /* 0x000fe20000010059 */
[----:B------:R-:W-:Y:S01]  /*7da0*/  LOP3.LUT R91, R45, 0xffff0000, RZ, 0xc0, !PT ;  /* 0xffff00002d5b7812 */ /* 0x000fe200078ec0ff */
[----:B------:R-:W-:Y:S01]  /*7db0*/  FMUL.FTZ R45, R61, R46 ;  /* 0x0000002e3d2d7220 */ /* 0x000fe20000410000 */
[C---:B------:R-:W-:Y:S01]  /*7dc0*/  IMAD.U32 R92, R59.reuse, 0x10000, RZ ;  /* 0x000100003b5c7824 */ /* 0x040fe200078e00ff */
[----:B------:R-:W-:-:S02]  /*7dd0*/  LOP3.LUT R59, R59, 0xffff0000, RZ, 0xc0, !PT ;  /* 0xffff00003b3b7812 */ /* 0x000fc400078ec0ff */
[-C--:B------:R-:W-:Y:S01]  /*7de0*/  FMUL.FTZ R61, R61, R91.reuse ;  /* 0x0000005b3d3d7220 */ /* 0x080fe20000410000 */
[----:B------:R-:W-:Y:S01]  /*7df0*/  FFMA.FTZ R45, R49, R91, -R45 ;  /* 0x0000005b312d7223 */ /* 0x000fe2000001082d */
[----:B------:R-:W-:Y:S01]  /*7e00*/  IMAD.U32 R91, R51, 0x10000, RZ ;  /* 0x00010000335b7824 */ /* 0x000fe200078e00ff */
[----:B------:R-:W-:Y:S01]  /*7e10*/  LOP3.LUT R63, R63, 0xffff0000, RZ, 0xc0, !PT ;  /* 0xffff00003f3f7812 */ /* 0x000fe200078ec0ff */
[----:B------:R-:W-:Y:S01]  /*7e20*/  FFMA.FTZ R46, R49, R46, R61 ;  /* 0x0000002e312e7223 */ /* 0x000fe2000001003d */
[----:B------:R-:W-:Y:S02]  /*7e30*/  IMAD.U32 R61, R47, 0x10000, RZ ;  /* 0x000100002f3d7824 */ /* 0x000fe400078e00ff */
[----:B------:R-:W-:Y:S01]  /*7e40*/  FMUL.FTZ R49, R93, R92 ;  /* 0x0000005c5d317220 */ /* 0x000fe20000410000 */
[----:B------:R-:W-:Y:S02]  /*7e50*/  PRMT R56, R179, 0x5410, R56 ;  /* 0x00005410b3387816 */ /* 0x000fe40000000038 */
[----:B------:R-:W-:Y:S01]  /*7e60*/  PRMT R44, R178, 0x5432, R44 ;  /* 0x00005432b22c7816 */ /* 0x000fe2000000002c */
[-C--:B------:R-:W-:Y:S01]  /*7e70*/  FFMA.FTZ R49, R91, R61.reuse, -R49 ;  /* 0x0000003d5b317223 */ /* 0x080fe20000010831 */
[----:B------:R-:W-:Y:S01]  /*7e80*/  FMUL.FTZ R61, R93, R61 ;  /* 0x0000003d5d3d7220 */ /* 0x000fe20000410000 */
[----:B------:R-:W-:-:S02]  /*7e90*/  F2FP.BF16.F32.PACK_AB R46, R46, R89 ;  /* 0x000000592e2e723e */ /* 0x000fc400000010ff */
[----:B------:R-:W-:Y:S01]  /*7ea0*/  PRMT R57, R177, 0x5410, R57 ;  /* 0x00005410b1397816 */ /* 0x000fe20000000039 */
[----:B------:R-:W-:Y:S01]  /*7eb0*/  FFMA.FTZ R61, R91, R92, R61 ;  /* 0x0000005c5b3d7223 */ /* 0x000fe2000001003d */
[----:B------:R-:W-:Y:S02]  /*7ec0*/  LOP3.LUT R91, R47, 0xffff0000, RZ, 0xc0, !PT ;  /* 0xffff00002f5b7812 */ /* 0x000fe400078ec0ff */
[----:B------:R-:W-:Y:S01]  /*7ed0*/  LOP3.LUT R47, R51, 0xffff0000, RZ, 0xc0, !PT ;  /* 0xffff0000332f7812 */ /* 0x000fe200078ec0ff */
[----:B------:R-:W-:Y:S01]  /*7ee0*/  FMUL.FTZ R51, R63, R59 ;  /* 0x0000003b3f337220 */ /* 0x000fe20000410000 */
[----:B------:R-:W-:Y:S01]  /*7ef0*/  F2FP.BF16.F32.PACK_AB R45, R45, R90 ;  /* 0x0000005a2d2d723e */ /* 0x000fe200000010ff */
[-C--:B------:R-:W-:Y:S02]  /*7f00*/  FMUL.FTZ R63, R63, R91.reuse ;  /* 0x0000005b3f3f7220 */ /* 0x080fe40000410000 */
[C---:B------:R-:W-:Y:S02]  /*7f10*/  FFMA.FTZ R51, R47.reuse, R91, -R51 ;  /* 0x0000005b2f337223 */ /* 0x040fe40000010833 */
[----:B------:R-:W-:Y:S01]  /*7f20*/  FFMA.FTZ R63, R47, R59, R63 ;  /* 0x0000003b2f3f7223 */ /* 0x000fe2000001003f */
[----:B------:R-:W-:-:S02]  /*7f30*/  IMAD.U32 R59, R60, 0x10000, RZ ;  /* 0x000100003c3b7824 */ /* 0x000fc400078e00ff */
[----:B------:R-:W-:Y:S01]  /*7f40*/  F2FP.BF16.F32.PACK_AB R51, R51, R49 ;  /* 0x000000313333723e */ /* 0x000fe200000010ff */
[----:B------:R-:W-:Y:S01]  /*7f50*/  IMAD.U32 R49, R56, 0x10000, RZ ;  /* 0x0001000038317824 */ /* 0x000fe200078e00ff */
[----:B------:R-:W-:Y:S01]  /*7f60*/  F2FP.BF16.F32.PACK_AB R63, R63, R61 ;  /* 0x0000003d3f3f723e */ /* 0x000fe200000010ff */
[----:B------:R-:W-:Y:S01]  /*7f70*/  IMAD.U32 R61, R44, 0x10000, RZ ;  /* 0x000100002c3d7824 */ /* 0x000fe200078e00ff */
[----:B------:R-:W-:Y:S01]  /*7f80*/  LOP3.LUT R56, R56, 0xffff0000, RZ, 0xc0, !PT ;  /* 0xffff000038387812 */ /* 0x000fe200078ec0ff */
[C---:B------:R-:W-:Y:S01]  /*7f90*/  FMUL.FTZ R89, R59.reuse, R49 ;  /* 0x000000313b597220 */ /* 0x040fe20000410000 */
[----:B------:R-:W-:Y:S02]  /*7fa0*/  IMAD.U32 R47, R48, 0x10000, RZ ;  /* 0x00010000302f7824 */ /* 0x000fe400078e00ff */
[-C--:B------:R-:W-:Y:S01]  /*7fb0*/  FMUL.FTZ R59, R59, R61.reuse ;  /* 0x0000003d3b3b7220 */ /* 0x080fe20000410000 */
[----:B------:R-:W-:Y:S01]  /*7fc0*/  LOP3.LUT R44, R44, 0xffff0000, RZ, 0xc0, !PT ;  /* 0xffff00002c2c7812 */ /* 0x000fe200078ec0ff */
[----:B------:R-:W-:-:S02]  /*7fd0*/  FFMA.FTZ R89, R47, R61, -R89 ;  /* 0x0000003d2f597223 */ /* 0x000fc40000010859 */
[----:B------:R-:W-:Y:S01]  /*7fe0*/  FFMA.FTZ R59, R47, R49, R59 ;  /* 0x000000312f3b7223 */ /* 0x000fe2000001003b */
[----:B------:R-:W-:Y:S01]  /*7ff0*/  LOP3.LUT R47, R60, 0xffff0000, RZ, 0xc0, !PT ;  /* 0xffff00003c2f7812 */ /* 0x000fe200078ec0ff */
[----:B------:R-:W-:Y:S01]  /*8000*/  IMAD.U32 R61, R62, 0x10000, RZ ;  /* 0x000100003e3d7824 */ /* 0x000fe200078e00ff */
        /* <DEDUP_REMOVED lines=11> */
[-C--:B------:R-:W-:Y:S01]  /*80c0*/  FMUL.FTZ R61, R61, R56.reuse ;  /* 0x000000383d3d7220 */ /* 0x080fe20000410000 */
[----:B------:R-:W-:Y:S01]  /*80d0*/  F2FP.BF16.F32.PACK_AB R44, R44, R89 ;  /* 0x000000592c2c723e */ /* 0x000fe200000010ff */
[----:B------:R-:W-:-:S02]  /*80e0*/  FFMA.FTZ R60, R48, R56, -R60 ;  /* 0x00000038303c7223 */ /* 0x000fc4000001083c */
[----:B------:R-:W-:Y:S01]  /*80f0*/  FFMA.FTZ R61, R48, R49, R61 ;  /* 0x00000031303d7223 */ /* 0x000fe2000001003d */
[----:B------:R-:W-:Y:S02]  /*8100*/  LOP3.LUT R48, R62, 0xffff0000, RZ, 0xc0, !PT ;  /* 0xffff00003e307812 */ /* 0x000fe400078ec0ff */
[----:B------:R-:W-:Y:S02]  /*8110*/  LOP3.LUT R49, R50, 0xffff0000, RZ, 0xc0, !PT ;  /* 0xffff000032317812 */ /* 0x000fe400078ec0ff */
[----:B------:R-:W-:Y:S01]  /*8120*/  F2FP.BF16.F32.PACK_AB R47, R47, R59 ;  /* 0x0000003b2f2f723e */ /* 0x000fe200000010ff */
[C---:B------:R-:W-:Y:S01]  /*8130*/  FMUL.FTZ R50, R48.reuse, R57 ;  /* 0x0000003930327220 */ /* 0x040fe20000410000 */
[----:B------:R-:W-:-:S03]  /*8140*/  FMUL.FTZ R48, R48, R58 ;  /* 0x0000003a30307220 */ /* 0x000fc60000410000 */
[C---:B------:R-:W-:Y:S01]  /*8150*/  FFMA.FTZ R50, R49.reuse, R58, -R50 ;  /* 0x0000003a31327223 */ /* 0x040fe20000010832 */
[----:B------:R-:W-:Y:S01]  /*8160*/  FFMA.FTZ R48, R49, R57, R48 ;  /* 0x0000003931307223 */ /* 0x000fe20000010030 */
[----:B------:R-:W-:-:S03]  /*8170*/  IMAD.MOV.U32 R49, RZ, RZ, R45 ;  /* 0x000000ffff317224 */ /* 0x000fc600078e002d */
[----:B------:R-:W-:Y:S01]  /*8180*/  F2FP.BF16.F32.PACK_AB R50, R50, R60 ;  /* 0x0000003c3232723e */ /* 0x000fe200000010ff */
[----:B------:R-:W-:Y:S01]  /*8190*/  IMAD.MOV.U32 R60, RZ, RZ, R47 ;  /* 0x000000ffff3c7224 */ /* 0x000fe200078e002f */
[----:B------:R-:W-:Y:S01]  /*81a0*/  F2FP.BF16.F32.PACK_AB R62, R48, R61 ;  /* 0x0000003d303e723e */ /* 0x000fe200000010ff */
[----:B------:R-:W-:Y:S02]  /*81b0*/  IMAD.MOV.U32 R48, RZ, RZ, R44 ;  /* 0x000000ffff307224 */ /* 0x000fe400078e002c */
[----:B------:R-:W-:-:S07]  /*81c0*/  IMAD.MOV.U32 R61, RZ, RZ, R46 ;  /* 0x000000ffff3d7224 */ /* 0x000fce00078e002e */
.L_x_506:
[----:B------:R-:W-:Y:S05]  /*81d0*/  BSYNC B3 ;  /* 0x0000000000037941 */ /* 0x000fea0003800000 */
.L_x_505:
        /* <DEDUP_REMOVED lines=12> */
.L_x_504:
[----:B------:R-:W-:Y:S05]  /*82a0*/  BSYNC B2 ;  /* 0x0000000000027941 */ /* 0x000fea0003800000 */
.L_x_503:
[----:B------:R-:W-:-:S13]  /*82b0*/  ISETP.NE.AND P4, PT, R39, RZ, PT ;  /* 0x000000ff2700720c */ /* 0x000fda0003f85270 */
[----:B------:R-:W-:Y:S05]  /*82c0*/  @!P4 BRA `(.L_x_498) ;  /* 0x000000080010c947 */ /* 0x000fea0003800000 */
[----:B---3--:R-:W3:Y:S01]  /*82d0*/  LDL R44, [R1+0x14] ;  /* 0x00001400012c7983 */ /* 0x008ee20000100800 */
[----:B------:R-:W-:Y:S01]  /*82e0*/  ISETP.GE.AND P4, PT, R3, R117, PT ;  /* 0x000000750300720c */ /* 0x000fe20003f86270 */
[----:B------:R-:W-:Y:S01]  /*82f0*/  BSSY B2, `(.L_x_507) ;  /* 0x0000075000027945 */ /* 0x000fe20003800000 */
[----:B---3--:R-:W-:-:S04]  /*8300*/  LOP3.LUT P5, RZ, R44, 0x1, RZ, 0xc0, !PT ;  /* 0x000000012cff7812 */ /* 0x008fc800078ac0ff */
[----:B------:R-:W-:-:S04]  /*8310*/  SEL R44, R122, R148, !P5 ;  /* 0x000000947a2c7207 */ /* 0x000fc80006800000 */
        /* <DEDUP_REMOVED lines=12> */
[C---:B--2---:R-:W-:Y:S02]  /*83e0*/  IMAD R48, R16.reuse, 0x6000, R44 ;  /* 0x0000600010307824 */ /* 0x044fe400078e022c */
        /* <DEDUP_REMOVED lines=8> */
[----:B------:R-:W-:Y:S01]  /*8470*/  SHF.R.U32.HI R57, RZ, 0x10, R43 ;  /* 0x00000010ff397819 */ /* 0x000fe2000001162b */
[----:B--2---:R-:W-:Y:S01]  /*8480*/  IMAD.U32 R58, R45, 0x10000, RZ ;  /* 0x000100002d3a7824 */ /* 0x004fe200078e00ff */
[--C-:B------:R-:W-:Y:S02]  /*8490*/  SHF.R.U64 R43, R52, 0x10, R53.reuse ;  /* 0x00000010342b7819 */ /* 0x100fe40000001235 */
[----:B------:R-:W-:Y:S02]  /*84a0*/  SHF.R.U32.HI R53, RZ, 0x10, R53 ;  /* 0x00000010ff357819 */ /* 0x000fe40000011635 */
[----:B------:R-:W-:Y:S02]  /*84b0*/  SHF.R.U64 R40, R40, 0x10, R41 ;  /* 0x0000001028287819 */ /* 0x000fe40000001229 */
[----:B------:R-:W-:-:S02]  /*84c0*/  PRMT R43, R175, 0x5410, R43 ;  /* 0x00005410af2b7816 */ /* 0x000fc4000000002b */
[----:B------:R-:W-:Y:S02]  /*84d0*/  SHF.R.U32.HI R41, RZ, 0x10, R41 ;  /* 0x00000010ff297819 */ /* 0x000fe40000011629 */
[----:B------:R-:W-:Y:S02]  /*84e0*/  PRMT R175, R175, 0x5432, R53 ;  /* 0x00005432afaf7816 */ /* 0x000fe40000000035 */
[----:B------:R-:W-:Y:S02]  /*84f0*/  PRMT R41, R173, 0x5432, R41 ;  /* 0x00005432ad297816 */ /* 0x000fe40000000029 */
[--C-:B------:R-:W-:Y:S01]  /*8500*/  SHF.R.U64 R52, R54, 0x10, R55.reuse ;  /* 0x0000001036347819 */ /* 0x100fe20000001237 */
[----:B------:R-:W-:Y:S01]  /*8510*/  IMAD.U32 R59, R175, 0x10000, RZ ;  /* 0x00010000af3b7824 */ /* 0x000fe200078e00ff */
[----:B------:R-:W-:Y:S01]  /*8520*/  SHF.R.U32.HI R54, RZ, 0x10, R55 ;  /* 0x00000010ff367819 */ /* 0x000fe20000011637 */
[----:B------:R-:W-:Y:S01]  /*8530*/  IMAD.U32 R53, R41, 0x10000, RZ ;  /* 0x0001000029357824 */ /* 0x000fe200078e00ff */
[----:B------:R-:W-:Y:S01]  /*8540*/  LOP3.LUT R175, R175, 0xffff0000, RZ, 0xc0, !PT ;  /* 0xffff0000afaf7812 */ /* 0x000fe200078ec0ff */
[----:B------:R-:W-:Y:S01]  /*8550*/  FMUL.FTZ R55, R60, R59 ;  /* 0x0000003b3c377220 */ /* 0x000fe20000410000 */
[----:B------:R-:W-:-:S02]  /*8560*/  LOP3.LUT R49, R49, 0xffff0000, RZ, 0xc0, !PT ;  /* 0xffff000031317812 */ /* 0x000fc400078ec0ff */
        /* <DEDUP_REMOVED lines=14> */
[----:B------:R-:W-:Y:S01]  /*8650*/  FMUL.FTZ R61, R60, R59 ;  /* 0x0000003b3c3d7220 */ /* 0x000fe20000410000 */
[----:B------:R-:W-:Y:S01]  /*8660*/  FFMA.FTZ R45, R45, R175, R49 ;  /* 0x000000af2d2d7223 */ /* 0x000fe20000010031 */
[C---:B------:R-:W-:Y:S01]  /*8670*/  IMAD.U32 R49, R57.reuse, 0x10000, RZ ;  /* 0x0001000039317824 */ /* 0x040fe200078e00ff */
[----:B------:R-:W-:Y:S02]  /*8680*/  LOP3.LUT R57, R57, 0xffff0000, RZ, 0xc0, !PT ;  /* 0xffff000039397812 */ /* 0x000fe400078ec0ff */
[----:B------:R-:W-:Y:S01]  /*8690*/  LOP3.LUT R47, R47, 0xffff0000, RZ, 0xc0, !PT ;  /* 0xffff00002f2f7812 */ /* 0x000fe200078ec0ff */
[-C--:B------:R-:W-:Y:S01]  /*86a0*/  FFMA.FTZ R61, R58, R49.reuse, -R61 ;  /* 0x000000313a3d7223 */ /* 0x080fe2000001083d */
[----:B------:R-:W-:Y:S01]  /*86b0*/  FMUL.FTZ R49, R60, R49 ;  /* 0x000000313c317220 */ /* 0x000fe20000410000 */
[----:B------:R-:W-:-:S02]  /*86c0*/  PRMT R40, R173, 0x5410, R40 ;  /* 0x00005410ad287816 */ /* 0x000fc40000000028 */
[----:B------:R-:W-:Y:S01]  /*86d0*/  F2FP.BF16.F32.PACK_AB R41, R41, R55 ;  /* 0x000000372929723e */ /* 0x000fe200000010ff */
[----:B------:R-:W-:Y:S01]  /*86e0*/  FFMA.FTZ R58, R58, R59, R49 ;  /* 0x0000003b3a3a7223 */ /* 0x000fe20000010031 */
[----:B------:R-:W-:Y:S02]  /*86f0*/  LOP3.LUT R49, R51, 0xffff0000, RZ, 0xc0, !PT ;  /* 0xffff000033317812 */ /* 0x000fe400078ec0ff */
[----:B------:R-:W-:Y:S01]  /*8700*/  F2FP.BF16.F32.PACK_AB R53, R45, R53 ;  /* 0x000000352d35723e */ /* 0x000fe200000010ff */
[C---:B------:R-:W-:Y:S01]  /*8710*/  IMAD.U32 R45, R44.reuse, 0x10000, RZ ;  /* 0x000100002c2d7824 */ /* 0x040fe200078e00ff */
[----:B------:R-:W-:Y:S01]  /*8720*/  LOP3.LUT R44, R44, 0xffff0000, RZ, 0xc0, !PT ;  /* 0xffff00002c2c7812 */ /* 0x000fe200078ec0ff */
[CC--:B------:R-:W-:Y:S01]  /*8730*/  FMUL.FTZ R51, R49.reuse, R54.reuse ;  /* 0x0000003631337220 */ /* 0x0c0fe20000410000 */
[-C--:B------:R-:W-:Y:S01]  /*8740*/  FMUL.FTZ R49, R49, R57.reuse ;  /* 0x0000003931317220 */ /* 0x080fe20000410000 */
[----:B------:R-:W-:Y:S02]  /*8750*/  PRMT R52, R174, 0x5410, R52 ;  /* 0x00005410ae347816 */ /* 0x000fe40000000034 */
[C---:B------:R-:W-:Y:S01]  /*8760*/  FFMA.FTZ R51, R47.reuse, R57, -R51 ;  /* 0x000000392f337223 */ /* 0x040fe20000010833 */
[----:B------:R-:W-:Y:S01]  /*8770*/  FFMA.FTZ R49, R47, R54, R49 ;  /* 0x000000362f317223 */ /* 0x000fe20000010031 */
[C---:B------:R-:W-:Y:S01]  /*8780*/  IMAD.U32 R47, R43.reuse, 0x10000, RZ ;  /* 0x000100002b2f7824 */ /* 0x040fe200078e00ff */
[----:B------:R-:W-:Y:S01]  /*8790*/  LOP3.LUT R43, R43, 0xffff0000, RZ, 0xc0, !PT ;  /* 0xffff00002b2b7812 */ /* 0x000fe200078ec0ff */
[C---:B------:R-:W-:Y:S01]  /*87a0*/  IMAD.U32 R54, R40.reuse, 0x10000, RZ ;  /* 0x0001000028367824 */ /* 0x040fe200078e00ff */
[----:B------:R-:W-:-:S02]  /*87b0*/  LOP3.LUT R40, R40, 0xffff0000, RZ, 0xc0, !PT ;  /* 0xffff000028287812 */ /* 0x000fc400078ec0ff */
[----:B------:R-:W-:Y:S01]  /*87c0*/  F2FP.BF16.F32.PACK_AB R58, R49, R58 ;  /* 0x0000003a313a723e */ /* 0x000fe200000010ff */
[----:B------:R-:W-:Y:S01]  /*87d0*/  IMAD.U32 R49, R48, 0x10000, RZ ;  /* 0x0001000030317824 */ /* 0x000fe200078e00ff */
[----:B------:R-:W-:Y:S02]  /*87e0*/  PRMT R42, R172, 0x5410, R42 ;  /* 0x00005410ac2a7816 */ /* 0x000fe4000000002a */
[----:B------:R-:W-:Y:S01]  /*87f0*/  F2FP.BF16.F32.PACK_AB R51, R51, R61 ;  /* 0x0000003d3333723e */ /* 0x000fe200000010ff */
[C---:B------:R-:W-:Y:S01]  /*8800*/  FMUL.FTZ R55, R49.reuse, R47 ;  /* 0x0000002f31377220 */ /* 0x040fe20000410000 */
[----:B------:R-:W-:-:S03]  /*8810*/  FMUL.FTZ R49, R49, R54 ;  /* 0x0000003631317220 */ /* 0x000fc60000410000 */
[C---:B------:R-:W-:Y:S01]  /*8820*/  FFMA.FTZ R55, R45.reuse, R54, -R55 ;  /* 0x000000362d377223 */ /* 0x040fe20000010837 */
[----:B------:R-:W-:Y:S01]  /*8830*/  FFMA.FTZ R49, R45, R47, R49 ;  /* 0x0000002f2d317223 */ /* 0x000fe20000010031 */
[----:B------:R-:W-:Y:S01]  /*8840*/  LOP3.LUT R45, R48, 0xffff0000, RZ, 0xc0, !PT ;  /* 0xffff0000302d7812 */ /* 0x000fe200078ec0ff */
[----:B------:R-:W-:-:S04]  /*8850*/  IMAD.U32 R54, R50, 0x10000, RZ ;  /* 0x0001000032367824 */ /* 0x000fc800078e00ff */
        /* <DEDUP_REMOVED lines=8> */
[----:B------:R-:W-:Y:S01]  /*88e0*/  FMUL.FTZ R48, R54, R45 ;  /* 0x0000002d36307220 */ /* 0x000fe20000410000 */
[----:B------:R-:W-:Y:S02]  /*88f0*/  IMAD.U32 R44, R46, 0x10000, RZ ;  /* 0x000100002e2c7824 */ /* 0x000fe400078e00ff */
[----:B------:R-:W-:Y:S01]  /*8900*/  FMUL.FTZ R54, R54, R47 ;  /* 0x0000002f36367220 */ /* 0x000fe20000410000 */
[----:B------:R-:W-:Y:S01]  /*8910*/  F2FP.BF16.F32.PACK_AB R49, R43, R49 ;  /* 0x000000312b31723e */ /* 0x000fe200000010ff */
[----:B------:R-:W-:-:S02]  /*8920*/  FFMA.FTZ R48, R44, R47, -R48 ;  /* 0x0000002f2c307223 */ /* 0x000fc40000010830 */
[----:B------:R-:W-:Y:S01]  /*8930*/  FFMA.FTZ R54, R44, R45, R54 ;  /* 0x0000002d2c367223 */ /* 0x000fe20000010036 */
[----:B------:R-:W-:Y:S01]  /*8940*/  LOP3.LUT R44, R50, 0xffff0000, RZ, 0xc0, !PT ;  /* 0xffff0000322c7812 */ /* 0x000fe200078ec0ff */
[----:B------:R-:W-:Y:S01]  /*8950*/  IMAD.MOV.U32 R47, RZ, RZ, R51 ;  /* 0x000000ffff2f7224 */ /* 0x000fe200078e0033 */
[----:B------:R-:W-:Y:S01]  /*8960*/  LOP3.LUT R45, R46, 0xffff0000, RZ, 0xc0, !PT ;  /* 0xffff00002e2d7812 */ /* 0x000fe200078ec0ff */
[----:B------:R-:W-:Y:S01]  /*8970*/  IMAD.MOV.U32 R51, RZ, RZ, R58 ;  /* 0x000000ffff337224 */ /* 0x000fe200078e003a */
        /* <DEDUP_REMOVED lines=10> */
[----:B------:R-:W-:Y:S02]  /*8a20*/  IMAD.MOV.U32 R49, RZ, RZ, R53 ;  /* 0x000000ffff317224 */ /* 0x000fe400078e0035 */
[----:B------:R-:W-:-:S07]  /*8a30*/  IMAD.MOV.U32 R50, RZ, RZ, R54 ;  /* 0x000000ffff327224 */ /* 0x000fce00078e0036 */
.L_x_508:
[----:B------:R-:W-:Y:S05]  /*8a40*/  BSYNC B2 ;  /* 0x0000000000027941 */ /* 0x000fea0003800000 */
.L_x_507:
        /* <DEDUP_REMOVED lines=12> */
.L_x_498:
[----:B------:R-:W-:Y:S05]  /*8b10*/  BSYNC B1 ;  /* 0x0000000000017941 */ /* 0x000fea0003800000 */
.L_x_497:
[-C--:B--2-4-:R-:W-:Y:S02]  /*8b20*/  IMAD R40, R147, R126.reuse, RZ ;  /* 0x0000007e93287224 */ /* 0x094fe400078e02ff */
[----:B------:R-:W-:-:S04]  /*8b30*/  IMAD.WIDE.U32 R124, R207, R126, R124 ;  /* 0x0000007ecf7c7225 */ /* 0x000fc800078e007c */
[----:B------:R-:W-:Y:S01]  /*8b40*/  IMAD R40, R207, R127, R40 ;  /* 0x0000007fcf287224 */ /* 0x000fe200078e0228 */
[----:B------:R-:W-:Y:S06]  /*8b50*/  @P3 BRA `(.L_x_467) ;  /* 0x0000001c00143947 */ /* 0x000fec0003800000 */
[----:B------:R-:W-:Y:S01]  /*8b60*/  ISETP.NE.AND P3, PT, R34, RZ, PT ;  /* 0x000000ff2200720c */ /* 0x000fe20003f65270 */
[----:B------:R-:W-:Y:S01]  /*8b70*/  BSSY B1, `(.L_x_509) ;  /* 0x0000084000017945 */ /* 0x000fe20003800000 */
[----:B------:R-:W-:-:S11]  /*8b80*/  IMAD.IADD R52, R125, 0x1, R40 ;  /* 0x000000017d347824 */ /* 0x000fd600078e0228 */
[----:B------:R-:W-:Y:S05]  /*8b90*/  @!P3 BRA `(.L_x_510) ;  /* 0x000000080004b947 */ /* 0x000fea0003800000 */
[----:B------:R-:W-:Y:S01]  /*8ba0*/  SEL R40, R122, R148, !P0 ;  /* 0x000000947a287207 */ /* 0x000fe20004000000 */
[----:B------:R-:W-:Y:S01]  /*8bb0*/  BSSY B2, `(.L_x_511) ;  /* 0x000007d000027945 */ /* 0x000fe20003800000 */
[----:B---3--:R-:W-:Y:S02]  /*8bc0*/  IADD3 R44, P3, P4, R114, R124, R29 ;  /* 0x0000007c722c7210 */ /* 0x008fe40007c7e01d */
[----:B------:R-:W-:Y:S02]  /*8bd0*/  SHF.R.S32.HI R41, RZ, 0x1f, R40 ;  /* 0x0000001fff297819 */ /* 0x000fe40000011428 */
[----:B------:R-:W-:Y:S02]  /*8be0*/  IADD3.X R45, R6, R52, R35, P3, P4 ;  /* 0x00000034062d7210 */ /* 0x000fe40001fe8423 */
[----:B------:R-:W-:Y:S02]  /*8bf0*/  LEA.HI R40, R41, R40, RZ, 0x4 ;  /* 0x0000002829287211 */ /* 0x000fe400078f20ff */
[----:B------:R-:W-:-:S02]  /*8c00*/  SHF.R.U32.HI R46, RZ, 0x3, R185 ;  /* 0x00000003ff2e7819 */ /* 0x000fc400000116b9 */
[----:B------:R-:W-:-:S05]  /*8c10*/  LEA.HI.SX32 R40, R40, R28, 0x1c ;  /* 0x0000001c28287211 */ /* 0x000fca00078fe2ff */
[----:B------:R-:W-:-:S05]  /*8c20*/  IMAD.SHL.U32 R41, R40, 0x8, RZ ;  /* 0x0000000828297824 */ /* 0x000fca00078e00ff */
[----:B------:R-:W-:-:S13]  /*8c30*/  ISETP.GE.AND P3, PT, R41, R146, PT ;  /* 0x000000922900720c */ /* 0x000fda0003f66270 */
[--C-:B------:R-:W-:Y:S02]  /*8c40*/  @!P3 SHF.R.S32.HI R43, RZ, 0x1f, R41.reuse ;  /* 0x0000001fff2bb819 */ /* 0x100fe40000011429 */
[--C-:B------:R-:W-:Y:S02]  /*8c50*/  @!P3 IADD3 R42, P4, P5, R114, R124, R41.reuse ;  /* 0x0000007c722ab210 */ /* 0x100fe40007d9e029 */
[----:B------:R-:W-:Y:S02]  /*8c60*/  LOP3.LUT R41, R185, 0x38, R41, 0xf8, !PT ;  /* 0x00000038b9297812 */ /* 0x000fe400078ef829 */
[----:B------:R-:W-:Y:S02]  /*8c70*/  @!P3 IADD3.X R43, R6, R52, R43, P4, P5 ;  /* 0x00000034062bb210 */ /* 0x000fe400027ea42b */
[----:B------:R-:W-:Y:S02]  /*8c80*/  LEA R48, P4, R44, R120, 0x1 ;  /* 0x000000782c307211 */ /* 0x000fe400078808ff */
[----:B------:R-:W-:-:S02]  /*8c90*/  LOP3.LUT R41, R41, R46, RZ, 0x3c, !PT ;  /* 0x0000002e29297212 */ /* 0x000fc400078e3cff */
[----:B------:R-:W-:Y:S02]  /*8ca0*/  LEA.HI.X R49, R44, R121, R45, 0x1, P4 ;  /* 0x000000792c317211 */ /* 0x000fe400020f0c2d */
[----:B------:R-:W-:-:S04]  /*8cb0*/  @!P3 LEA R50, P4, R42, R120, 0x1 ;  /* 0x000000782a32b211 */ /* 0x000fc800078808ff */
[----:B------:R-:W-:Y:S02]  /*8cc0*/  @!P3 LEA.HI.X R51, R42, R121, R43, 0x1, P4 ;  /* 0x000000792a33b211 */ /* 0x000fe400020f0c2b */
[----:B------:R-:W-:Y:S02]  /*8cd0*/  SHF.R.S32.HI R42, RZ, 0x1f, R40 ;  /* 0x0000001fff2a7819 */ /* 0x000fe40000011428 */
[----:B------:R-:W-:Y:S02]  /*8ce0*/  ISETP.GE.AND P4, PT, R18, R117, PT ;  /* 0x000000751200720c */ /* 0x000fe40003f86270 */
[----:B------:R-:W-:Y:S01]  /*8cf0*/  LEA.HI R42, R42, R40, RZ, 0x3 ;  /* 0x000000282a2a7211 */ /* 0x000fe200078f18ff */
[----:B------:R-:W-:-:S04]  /*8d00*/  IMAD R40, R16, 0x6000, R140 ;  /* 0x0000600010287824 */ /* 0x000fc800078e028c */
[----:B------:R-:W-:Y:S02]  /*8d10*/  IMAD.SHL.U32 R42, R42, 0x400, RZ ;  /* 0x000004002a2a7824 */ /* 0x000fe400078e00ff */
[----:B------:R-:W-:-:S03]  /*8d20*/  IMAD R40, R40, 0x2, R2 ;  /* 0x0000000228287824 */ /* 0x000fc600078e0202 */
[----:B------:R-:W-:-:S04]  /*8d30*/  LOP3.LUT R42, R42, 0x7fffe000, RZ, 0xc0, !PT ;  /* 0x7fffe0002a2a7812 */ /* 0x000fc800078ec0ff */
[----:B------:R-:W-:-:S05]  /*8d40*/  IADD3 R41, R41, R42, R195 ;  /* 0x0000002a29297210 */ /* 0x000fca0007ffe0c3 */
[----:B------:R-:W-:Y:S02]  /*8d50*/  IMAD R44, R16, 0x6000, R41 ;  /* 0x00006000102c7824 */ /* 0x000fe400078e0229 */
[----:B------:R-:W0:Y:S02]  /*8d60*/  LDS.128 R40, [R40+0x1c400] ;  /* 0x01c4000028287984 */ /* 0x000e240000000c00 */
[----:B------:R-:W-:-:S06]  /*8d70*/  IMAD R44, R44, 0x2, R2 ;  /* 0x000000022c2c7824 */ /* 0x000fcc00078e0202 */
[----:B------:R-:W2:Y:S01]  /*8d80*/  LDS.128 R44, [R44+0x1c400] ;  /* 0x01c400002c2c7984 */ /* 0x000ea20000000c00 */
[----:B------:R-:W-:Y:S05]  /*8d90*/  @P4 BRA `(.L_x_512) ;  /* 0x0000000400784947 */ /* 0x000fea0003800000 */
[----:B------:R-:W-:Y:S01]  /*8da0*/  SHF.R.U32.HI R55, RZ, 0x10, R85 ;  /* 0x00000010ff377819 */ /* 0x000fe20000011655 */
[----:B--2---:R-:W-:Y:S01]  /*8db0*/  IMAD.U32 R58, R45, 0x10000, RZ ;  /* 0x000100002d3a7824 */ /* 0x004fe200078e00ff */
[----:B------:R-:W-:Y:S01]  /*8dc0*/  SHF.R.U32.HI R57, RZ, 0x10, R73 ;  /* 0x00000010ff397819 */ /* 0x000fe20000011649 */
[----:B0-----:R-:W-:Y:S01]  /*8dd0*/  IMAD.U32 R53, R41, 0x10000, RZ ;  /* 0x0001000029357824 */ /* 0x001fe200078e00ff */
[----:B------:R-:W-:Y:S01]  /*8de0*/  PRMT R55, R171, 0x5432, R55 ;  /* 0x00005432ab377816 */ /* 0x000fe20000000037 */
[----:B------:R-:W-:Y:S01]  /*8df0*/  IMAD.U32 R61, R47, 0x10000, RZ ;  /* 0x000100002f3d7824 */ /* 0x000fe200078e00ff */
[----:B------:R-:W-:Y:S01]  /*8e00*/  PRMT R57, R169, 0x5432, R57 ;  /* 0x00005432a9397816 */ /* 0x000fe20000000039 */
[----:B------:R-:W-:Y:S01]  /*8e10*/  IMAD.U32 R63, R46, 0x10000, RZ ;  /* 0x000100002e3f7824 */ /* 0x000fe200078e00ff */
[----:B------:R-:W-:Y:S01]  /*8e20*/  LOP3.LUT R41, R41, 0xffff0000, RZ, 0xc0, !PT ;  /* 0xffff000029297812 */ /* 0x000fe200078ec0ff */
[C---:B------:R-:W-:Y:S01]  /*8e30*/  IMAD.U32 R56, R55.reuse, 0x10000, RZ ;  /* 0x0001000037387824 */ /* 0x040fe200078e00ff */
[----:B------:R-:W-:Y:S01]  /*8e40*/  LOP3.LUT R55, R55, 0xffff0000, RZ, 0xc0, !PT ;  /* 0xffff000037377812 */ /* 0x000fe200078ec0ff */
[C---:B------:R-:W-:Y:S01]  /*8e50*/  IMAD.U32 R54, R57.reuse, 0x10000, RZ ;  /* 0x0001000039367824 */ /* 0x040fe200078e00ff */
[----:B------:R-:W-:Y:S01]  /*8e60*/  LOP3.LUT R57, R57, 0xffff0000, RZ, 0xc0, !PT ;  /* 0xffff000039397812 */ /* 0x000fe200078ec0ff */
[----:B------:R-:W-:Y:S01]  /*8e70*/  FMUL.FTZ R59, R58, R56 ;  /* 0x000000383a3b7220 */ /* 0x000fe20000410000 */
[----:B------:R-:W-:Y:S01]  /*8e80*/  SHF.R.U64 R84, R84, 0x10, R85 ;  /* 0x0000001054547819 */ /* 0x000fe20000001255 */
[-C--:B------:R-:W-:Y:S01]  /*8e90*/  FMUL.FTZ R58, R58, R54.reuse ;  /* 0x000000363a3a7220 */ /* 0x080fe20000410000 */
[----:B------:R-:W-:Y:S01]  /*8ea0*/  SHF.R.U64 R72, R72, 0x10, R73 ;  /* 0x0000001048487819 */ /* 0x000fe20000001249 */
[----:B------:R-:W-:Y:S01]  /*8eb0*/  FFMA.FTZ R54, R53, R54, -R59 ;  /* 0x0000003635367223 */ /* 0x000fe2000001083b */
[----:B------:R-:W-:Y:S01]  /*8ec0*/  PRMT R84, R171, 0x5410, R84 ;  /* 0x00005410ab547816 */ /* 0x000fe20000000054 */
[----:B------:R-:W-:Y:S01]  /*8ed0*/  FFMA.FTZ R53, R53, R56, R58 ;  /* 0x0000003835357223 */ /* 0x000fe2000001003a */
[----:B------:R-:W-:-:S02]  /*8ee0*/  LOP3.LUT R56, R45, 0xffff0000, RZ, 0xc0, !PT ;  /* 0xffff00002d387812 */ /* 0x000fc400078ec0ff */
[----:B------:R-:W-:Y:S02]  /*8ef0*/  PRMT R72, R169, 0x5410, R72 ;  /* 0x00005410a9487816 */ /* 0x000fe40000000048 */
[----:B------:R-:W-:Y:S01]  /*8f00*/  SHF.R.U64 R86, R86, 0x10, R87 ;  /* 0x0000001056567819 */ /* 0x000fe20000001257 */
[C---:B------:R-:W-:Y:S01]  /*8f10*/  FMUL.FTZ R45, R56.reuse, R55 ;  /* 0x00000037382d7220 */ /* 0x040fe20000410000 */
[-C--:B------:R-:W-:Y:S01]  /*8f20*/  FMUL.FTZ R56, R56, R57.reuse ;  /* 0x0000003938387220 */ /* 0x080fe20000410000 */
[----:B------:R-:W-:Y:S02]  /*8f30*/  SHF.R.U64 R74, R74, 0x10, R75 ;  /* 0x000000104a4a7819 */ /* 0x000fe4000000124b */
[C---:B------:R-:W-:Y:S01]  /*8f40*/  FFMA.FTZ R45, R41.reuse, R57, -R45 ;  /* 0x00000039292d7223 */ /* 0x040fe2000001082d */
[----:B------:R-:W-:Y:S01]  /*8f50*/  FFMA.FTZ R41, R41, R55, R56 ;  /* 0x0000003729297223 */ /* 0x000fe20000010038 */
[----:B------:R-:W-:Y:S01]  /*8f60*/  SHF.R.U32.HI R56, RZ, 0x10, R87 ;  /* 0x00000010ff387819 */ /* 0x000fe20000011657 */
[----:B------:R-:W-:Y:S01]  /*8f70*/  IMAD.U32 R57, R43, 0x10000, RZ ;  /* 0x000100002b397824 */ /* 0x000fe200078e00ff */
[----:B------:R-:W-:-:S02]  /*8f80*/  SHF.R.U32.HI R55, RZ, 0x10, R75 ;  /* 0x00000010ff377819 */ /* 0x000fc4000001164b */
[----:B------:R-:W-:Y:S02]  /*8f90*/  PRMT R56, R170, 0x5432, R56 ;  /* 0x00005432aa387816 */ /* 0x000fe40000000038 */
[----:B------:R-:W-:Y:S02]  /*8fa0*/  PRMT R55, R168, 0x5432, R55 ;  /* 0x00005432a8377816 */ /* 0x000fe40000000037 */
[----:B------:R-:W-:Y:S01]  /*8fb0*/  LOP3.LUT R43, R43, 0xffff0000, RZ, 0xc0, !PT ;  /* 0xffff00002b2b7812 */ /* 0x000fe200078ec0ff */
[C---:B------:R-:W-:Y:S01]  /*8fc0*/  IMAD.U32 R58, R56.reuse, 0x10000, RZ ;  /* 0x00010000383a7824 */ /* 0x040fe200078e00ff */
[----:B------:R-:W-:Y:S01]  /*8fd0*/  LOP3.LUT R56, R56, 0xffff0000, RZ, 0xc0, !PT ;  /* 0xffff000038387812 */ /* 0x000fe200078ec0ff */
[C---:B------:R-:W-:Y:S01]  /*8fe0*/  IMAD.U32 R59, R55.reuse, 0x10000, RZ ;  /* 0x00010000373b7824 */ /* 0x040fe200078e00ff */
[----:B------:R-:W-:Y:S01]  /*8ff0*/  LOP3.LUT R55, R55, 0xffff0000, RZ, 0xc0, !PT ;  /* 0xffff000037377812 */ /* 0x000fe200078ec0ff */
[C---:B------:R-:W-:Y:S01]  /*9000*/  FMUL.FTZ R60, R61.reuse, R58 ;  /* 0x0000003a3d3c7220 */ /* 0x040fe20000410000 */
[----:B------:R-:W-:Y:S01]  /*9010*/  PRMT R86, R170, 0x5410, R86 ;  /* 0x00005410aa567816 */ /* 0x000fe20000000056 */
[-C--:B------:R-:W-:Y:S01]  /*9020*/  FMUL.FTZ R61, R61, R59.reuse ;  /* 0x0000003b3d3d7220 */ /* 0x080fe20000410000 */
[----:B------:R-:W-:Y:S01]  /*9030*/  PRMT R74, R168, 0x5410, R74 ;  /* 0x00005410a84a7816 */ /* 0x000fe2000000004a */
[----:B------:R-:W-:Y:S01]  /*9040*/  FFMA.FTZ R60, R57, R59, -R60 ;  /* 0x0000003b393c7223 */ /* 0x000fe2000001083c */
[----:B------:R-:W-:-:S02]  /*9050*/  IMAD.U32 R59, R44, 0x10000, RZ ;  /* 0x000100002c3b7824 */ /* 0x000fc400078e00ff */
[----:B------:R-:W-:Y:S01]  /*9060*/  FFMA.FTZ R61, R57, R58, R61 ;  /* 0x0000003a393d7223 */ /* 0x000fe2000001003d */
[----:B------:R-:W-:Y:S02]  /*9070*/  LOP3.LUT R57, R47, 0xffff0000, RZ, 0xc0, !PT ;  /* 0xffff00002f397812 */ /* 0x000fe400078ec0ff */
[----:B------:R-:W-:Y:S02]  /*9080*/  LOP3.LUT R44, R44, 0xffff0000, RZ, 0xc0, !PT ;  /* 0xffff00002c2c7812 */ /* 0x000fe400078ec0ff */
[----:B------:R-:W-:Y:S01]  /*9090*/  LOP3.LUT R46, R46, 0xffff0000, RZ, 0xc0, !PT ;  /* 0xffff00002e2e7812 */ /* 0x000fe200078ec0ff */
[C---:B------:R-:W-:Y:S01]  /*90a0*/  FMUL.FTZ R47, R57.reuse, R56 ;  /* 0x00000038392f7220 */ /* 0x040fe20000410000 */
[-C--:B------:R-:W-:Y:S01]  /*90b0*/  FMUL.FTZ R57, R57, R55.reuse ;  /* 0x0000003739397220 */ /* 0x080fe20000410000 */
[----:B------:R-:W-:Y:S02]  /*90c0*/  F2FP.BF16.F32.PACK_AB R45, R45, R54 ;  /* 0x000000362d2d723e */ /* 0x000fe400000010ff */
[C---:B------:R-:W-:Y:S01]  /*90d0*/  FFMA.FTZ R47, R43.reuse, R55, -R47 ;  /* 0x000000372b2f7223 */ /* 0x040fe2000001082f */
[----:B------:R-:W-:Y:S01]  /*90e0*/  FFMA.FTZ R57, R43, R56, R57 ;  /* 0x000000382b397223 */ /* 0x000fe20000010039 */
[C---:B------:R-:W-:Y:S01]  /*90f0*/  IMAD.U32 R55, R84.reuse, 0x10000, RZ ;  /* 0x0001000054377824 */ /* 0x040fe200078e00ff */
[----:B------:R-:W-:Y:S01]  /*9100*/  LOP3.LUT R84, R84, 0xffff0000, RZ, 0xc0, !PT ;  /* 0xffff000054547812 */ /* 0x000fe200078ec0ff */
[C---:B------:R-:W-:Y:S01]  /*9110*/  IMAD.U32 R56, R72.reuse, 0x10000, RZ ;  /* 0x0001000048387824 */ /* 0x040fe200078e00ff */
[----:B------:R-:W-:Y:S01]  /*9120*/  LOP3.LUT R72, R72, 0xffff0000, RZ, 0xc0, !PT ;  /* 0xffff000048487812 */ /* 0x000fe200078ec0ff */
[----:B------:R-:W-:Y:S01]  /*9130*/  FMUL.FTZ R58, R59, R55 ;  /* 0x000000373b3a7220 */ /* 0x000fe20000410000 */
[----:B------:R-:W-:-:S02]  /*9140*/  IMAD.U32 R43, R40, 0x10000, RZ ;  /* 0x00010000282b7824 */ /* 0x000fc400078e00ff */
[-C--:B------:R-:W-:Y:S01]  /*9150*/  FMUL.FTZ R59, R59, R56.reuse ;  /* 0x000000383b3b7220 */ /* 0x080fe20000410000 */
[----:B------:R-:W-:Y:S01]  /*9160*/  LOP3.LUT R40, R40, 0xffff0000, RZ, 0xc0, !PT ;  /* 0xffff000028287812 */ /* 0x000fe200078ec0ff */
[C---:B------:R-:W-:Y:S02]  /*9170*/  FFMA.FTZ R58, R43.reuse, R56, -R58 ;  /* 0x000000382b3a7223 */ /* 0x040fe4000001083a */
[----:B------:R-:W-:Y:S01]  /*9180*/  FFMA.FTZ R59, R43, R55, R59 ;  /* 0x000000372b3b7223 */ /* 0x000fe2000001003b */
[C---:B------:R-:W-:Y:S01]  /*9190*/  FMUL.FTZ R43, R44.reuse, R84 ;  /* 0x000000542c2b7220 */ /* 0x040fe20000410000 */
[-C--:B------:R-:W-:Y:S01]  /*91a0*/  FMUL.FTZ R44, R44, R72.reuse ;  /* 0x000000482c2c7220 */ /* 0x080fe20000410000 */
[C---:B------:R-:W-:Y:S01]  /*91b0*/  IMAD.U32 R55, R86.reuse, 0x10000, RZ ;  /* 0x0001000056377824 */ /* 0x040fe200078e00ff */
[----:B------:R-:W-:Y:S01]  /*91c0*/  LOP3.LUT R86, R86, 0xffff0000, RZ, 0xc0, !PT ;  /* 0xffff000056567812 */ /* 0x000fe200078ec0ff */
[----:B------:R-:W-:Y:S02]  /*91d0*/  IMAD.U32 R56, R74, 0x10000, RZ ;  /* 0x000100004a387824 */ /* 0x000fe400078e00ff */
[C---:B------:R-:W-:Y:S01]  /*91e0*/  FFMA.FTZ R43, R40.reuse, R72, -R43 ;  /* 0x00000048282b7223 */ /* 0x040fe2000001082b */
[----:B------:R-:W-:Y:S01]  /*91f0*/  FFMA.FTZ R44, R40, R84, R44 ;  /* 0x00000054282c7223 */ /* 0x000fe2000001002c */
[----:B------:R-:W-:Y:S01]  /*9200*/  FMUL.FTZ R62, R63, R55 ;  /* 0x000000373f3e7220 */ /* 0x000fe20000410000 */
[----:B------:R-:W-:-:S02]  /*9210*/  IMAD.U32 R40, R42, 0x10000, RZ ;  /* 0x000100002a287824 */ /* 0x000fc400078e00ff */
[-C--:B------:R-:W-:Y:S01]  /*9220*/  FMUL.FTZ R63, R63, R56.reuse ;  /* 0x000000383f3f7220 */ /* 0x080fe20000410000 */
[----:B------:R-:W-:Y:S01]  /*9230*/  LOP3.LUT R74, R74, 0xffff0000, RZ, 0xc0, !PT ;  /* 0xffff00004a4a7812 */ /* 0x000fe200078ec0ff */
[C---:B------:R-:W-:Y:S02]  /*9240*/  FFMA.FTZ R62, R40.reuse, R56, -R62 ;  /* 0x00000038283e7223 */ /* 0x040fe4000001083e */
[----:B------:R-:W-:Y:S01]  /*9250*/  FFMA.FTZ R63, R40, R55, R63 ;  /* 0x00000037283f7223 */ /* 0x000fe2000001003f */
[----:B------:R-:W-:Y:S01]  /*9260*/  LOP3.LUT R42, R42, 0xffff0000, RZ, 0xc0, !PT ;  /* 0xffff00002a2a7812 */ /* 0x000fe200078ec0ff */
[C---:B------:R-:W-:Y:S01]  /*9270*/  FMUL.FTZ R40, R46.reuse, R86 ;  /* 0x000000562e287220 */ /* 0x040fe20000410000 */
[----:B------:R-:W-:Y:S01]  /*9280*/  FMUL.FTZ R46, R46, R74 ;  /* 0x0000004a2e2e7220 */ /* 0x000fe20000410000 */
[----:B------:R-:W-:Y:S02]  /*9290*/  F2FP.BF16.F32.PACK_AB R43, R43, R58 ;  /* 0x0000003a2b2b723e */ /* 0x000fe400000010ff */
[C---:B------:R-:W-:Y:S01]  /*92a0*/  FFMA.FTZ R40, R42.reuse, R74, -R40 ;  /* 0x0000004a2a287223 */ /* 0x040fe20000010828 */
[----:B------:R-:W-:Y:S01]  /*92b0*/  F2FP.BF16.F32.PACK_AB R47, R47, R60 ;  /* 0x0000003c2f2f723e */ /* 0x000fe200000010ff */
[----:B------:R-:W-:Y:S01]  /*92c0*/  FFMA.FTZ R46, R42, R86, R46 ;  /* 0x000000562a2e7223 */ /* 0x000fe2000001002e */
[----:B------:R-:W-:Y:S01]  /*92d0*/  F2FP.BF16.F32.PACK_AB R53, R41, R53 ;  /* 0x000000352935723e */ /* 0x000fe200000010ff */
[----:B------:R-:W-:Y:S01]  /*92e0*/  IMAD.MOV.U32 R41, RZ, RZ, R45 ;  /* 0x000000ffff297224 */ /* 0x000fe200078e002d */
[----:B------:R-:W-:-:S02]  /*92f0*/  F2FP.BF16.F32.PACK_AB R57, R57, R61 ;  /* 0x0000003d3939723e */ /* 0x000fc400000010ff */
[----:B------:R-:W-:Y:S01]  /*9300*/  F2FP.BF16.F32.PACK_AB R62, R40, R62 ;  /* 0x0000003e283e723e */ /* 0x000fe200000010ff */
[----:B------:R-:W-:Y:S01]  /*9310*/  IMAD.MOV.U32 R40, RZ, RZ, R43 ;  /* 0x000000ffff287224 */ /* 0x000fe200078e002b */
[----:B------:R-:W-:Y:S01]  /*9320*/  F2FP.BF16.F32.PACK_AB R44, R44, R59 ;  /* 0x0000003b2c2c723e */ /* 0x000fe200000010ff */
[----:B------:R-:W-:Y:S01]  /*9330*/  IMAD.MOV.U32 R43, RZ, RZ, R47 ;  /* 0x000000ffff2b7224 */ /* 0x000fe200078e002f */
[----:B------:R-:W-:Y:S01]  /*9340*/  F2FP.BF16.F32.PACK_AB R46, R46, R63 ;  /* 0x0000003f2e2e723e */ /* 0x000fe200000010ff */
[----:B------:R-:W-:Y:S02]  /*9350*/  IMAD.MOV.U32 R45, RZ, RZ, R53 ;  /* 0x000000ffff2d7224 */ /* 0x000fe400078e0035 */
[----:B------:R-:W-:Y:S02]  /*9360*/  IMAD.MOV.U32 R42, RZ, RZ, R62 ;  /* 0x000000ffff2a7224 */ /* 0x000fe400078e003e */
[----:B------:R-:W-:-:S07]  /*9370*/  IMAD.MOV.U32 R47, RZ, RZ, R57 ;  /* 0x000000ffff2f7224 */ /* 0x000fce00078e0039 */
.L_x_512:
[----:B------:R-:W-:Y:S05]  /*9380*/  BSYNC B2 ;  /* 0x0000000000027941 */ /* 0x000fea0003800000 */
.L_x_511:
[----:B0-----:R0:W-:Y:S04]  /*9390*/  STG.E.128 desc[UR56][R48.64], R40 ;  /* 0x0000002830007986 */ /* 0x0011e8000c101d38 */
[----:B--2---:R0:W-:Y:S02]  /*93a0*/  @!P3 STG.E.128 desc[UR56][R50.64], R44 ;  /* 0x0000002c3200b986 */ /* 0x0041e4000c101d38 */
.L_x_510:
[----:B------:R-:W-:Y:S05]  /*93b0*/  BSYNC B1 ;  /* 0x0000000000017941 */ /* 0x000fea0003800000 */
.L_x_509:
[----:B------:R-:W-:Y:S01]  /*93c0*/  ISETP.NE.AND P3, PT, R38, RZ, PT ;  /* 0x000000ff2600720c */ /* 0x000fe20003f65270 */
[----:B------:R-:W-:-:S12]  /*93d0*/  BSSY B1, `(.L_x_513) ;  /* 0x0000082000017945 */ /* 0x000fd80003800000 */
[----:B------:R-:W-:Y:S05]  /*93e0*/  @!P3 BRA `(.L_x_514) ;  /* 0x000000080000b947 */ /* 0x000fea0003800000 */
[----:B0-----:R-:W-:Y:S01]  /*93f0*/  SEL R40, R122, R148, !P1 ;  /* 0x000000947a287207 */ /* 0x001fe20004800000 */
[----:B------:R-:W-:Y:S01]  /*9400*/  BSSY B2, `(.L_x_515) ;  /* 0x000007c000027945 */ /* 0x000fe20003800000 */
[----:B------:R-:W-:Y:S02]  /*9410*/  IADD3 R43, P3, P4, R114, R124, R31 ;  /* 0x0000007c722b7210 */ /* 0x000fe40007c7e01f */
[----:B------:R-:W-:Y:S02]  /*9420*/  SHF.R.S32.HI R41, RZ, 0x1f, R40 ;  /* 0x0000001fff297819 */ /* 0x000fe40000011428 */
[----:B---3--:R-:W-:Y:S02]  /*9430*/  IADD3.X R44, R6, R52, R36, P3, P4 ;  /* 0x00000034062c7210 */ /* 0x008fe40001fe8424 */
        /* <DEDUP_REMOVED lines=9> */
[----:B------:R-:W-:-:S04]  /*94d0*/  LEA R48, P4, R43, R120, 0x1 ;  /* 0x000000782b307211 */ /* 0x000fc800078808ff */
[----:B------:R-:W-:Y:S02]  /*94e0*/  LEA.HI.X R49, R43, R121, R44, 0x1, P4 ;  /* 0x000000792b317211 */ /* 0x000fe400020f0c2c */
[----:B------:R-:W-:-:S04]  /*94f0*/  @!P3 LEA R50, P4, R40, R120, 0x1 ;  /* 0x000000782832b211 */ /* 0x000fc800078808ff */
[----:B------:R-:W-:Y:S02]  /*9500*/  @!P3 LEA.HI.X R51, R40, R121, R42, 0x1, P4 ;  /* 0x000000792833b211 */ /* 0x000fe400020f0c2a */
[----:B------:R-:W-:Y:S02]  /*9510*/  SHF.R.S32.HI R40, RZ, 0x1f, R45 ;  /* 0x0000001fff287819 */ /* 0x000fe4000001142d */
[----:B------:R-:W-:Y:S02]  /*9520*/  ISETP.GE.AND P4, PT, R0, R117, PT ;  /* 0x000000750000720c */ /* 0x000fe40003f86270 */
[----:B------:R-:W-:-:S05]  /*9530*/  LEA.HI R40, R40, R45, RZ, 0x3 ;  /* 0x0000002d28287211 */ /* 0x000fca00078f18ff */
[----:B------:R-:W-:Y:S01]  /*9540*/  IMAD.SHL.U32 R42, R40, 0x400, RZ ;  /* 0x00000400282a7824 */ /* 0x000fe200078e00ff */
[----:B------:R-:W-:Y:S01]  /*9550*/  LOP3.LUT R40, R41, R46, RZ, 0x3c, !PT ;  /* 0x0000002e29287212 */ /* 0x000fe200078e3cff */
[----:B------:R-:W-:-:S03]  /*9560*/  IMAD R41, R16, 0x6000, R138 ;  /* 0x0000600010297824 */ /* 0x000fc600078e028a */
[----:B------:R-:W-:Y:S01]  /*9570*/  LOP3.LUT R42, R42, 0x7fffe000, RZ, 0xc0, !PT ;  /* 0x7fffe0002a2a7812 */ /* 0x000fe200078ec0ff */
[----:B------:R-:W-:-:S03]  /*9580*/  IMAD R41, R41, 0x2, R2 ;  /* 0x0000000229297824 */ /* 0x000fc600078e0202 */
[----:B------:R-:W-:-:S05]  /*9590*/  IADD3 R43, R40, R42, R195 ;  /* 0x0000002a282b7210 */ /* 0x000fca0007ffe0c3 */
[----:B------:R-:W-:-:S04]  /*95a0*/  IMAD R43, R16, 0x6000, R43 ;  /* 0x00006000102b7824 */ /* 0x000fc800078e022b */
[----:B------:R-:W-:Y:S02]  /*95b0*/  IMAD R44, R43, 0x2, R2 ;  /* 0x000000022b2c7824 */ /* 0x000fe400078e0202 */
[----:B------:R-:W0:Y:S04]  /*95c0*/  LDS.128 R40, [R41+0x1c400] ;  /* 0x01c4000029287984 */ /* 0x000e280000000c00 */
[----:B------:R-:W2:Y:S01]  /*95d0*/  LDS.128 R44, [R44+0x1c400] ;  /* 0x01c400002c2c7984 */ /* 0x000ea20000000c00 */
[----:B------:R-:W-:Y:S05]  /*95e0*/  @P4 BRA `(.L_x_516) ;  /* 0x0000000400744947 */ /* 0x000fea0003800000 */
[----:B------:R-:W-:Y:S01]  /*95f0*/  SHF.R.U64 R55, R80, 0x10, R81 ;  /* 0x0000001050377819 */ /* 0x000fe20000001251 */
[----:B--2---:R-:W-:Y:S01]  /*9600*/  IMAD.U32 R59, R45, 0x10000, RZ ;  /* 0x000100002d3b7824 */ /* 0x004fe200078e00ff */
[----:B------:R-:W-:Y:S01]  /*9610*/  SHF.R.U64 R53, R68, 0x10, R69 ;  /* 0x0000001044357819 */ /* 0x000fe20000001245 */
[----:B0-----:R-:W-:Y:S01]  /*9620*/  IMAD.U32 R57, R41, 0x10000, RZ ;  /* 0x0001000029397824 */ /* 0x001fe200078e00ff */
[----:B------:R-:W-:Y:S01]  /*9630*/  SHF.R.U32.HI R80, RZ, 0x10, R81 ;  /* 0x00000010ff507819 */ /* 0x000fe20000011651 */
[----:B------:R-:W-:Y:S01]  /*9640*/  IMAD.U32 R63, R47, 0x10000, RZ ;  /* 0x000100002f3f7824 */ /* 0x000fe200078e00ff */
[----:B------:R-:W-:Y:S01]  /*9650*/  SHF.R.U32.HI R68, RZ, 0x10, R69 ;  /* 0x00000010ff447819 */ /* 0x000fe20000011645 */
[----:B------:R-:W-:Y:S01]  /*9660*/  IMAD.U32 R62, R43, 0x10000, RZ ;  /* 0x000100002b3e7824 */ /* 0x000fe200078e00ff */
[----:B------:R-:W-:Y:S01]  /*9670*/  PRMT R80, R167, 0x5432, R80 ;  /* 0x00005432a7507816 */ /* 0x000fe20000000050 */
[----:B------:R-:W-:Y:S01]  /*9680*/  IMAD.U32 R69, R46, 0x10000, RZ ;  /* 0x000100002e457824 */ /* 0x000fe200078e00ff */
[----:B------:R-:W-:Y:S01]  /*9690*/  PRMT R68, R159, 0x5432, R68 ;  /* 0x000054329f447816 */ /* 0x000fe20000000044 */
[----:B------:R-:W-:Y:S01]  /*96a0*/  IMAD.U32 R61, R42, 0x10000, RZ ;  /* 0x000100002a3d7824 */ /* 0x000fe200078e00ff */
[----:B------:R-:W-:-:S02]  /*96b0*/  SHF.R.U64 R54, R70, 0x10, R71 ;  /* 0x0000001046367819 */ /* 0x000fc40000001247 */
[----:B------:R-:W-:Y:S01]  /*96c0*/  SHF.R.U32.HI R70, RZ, 0x10, R71 ;  /* 0x00000010ff467819 */ /* 0x000fe20000011647 */
[----:B------:R-:W-:Y:S01]  /*96d0*/  IMAD.U32 R71, R80, 0x10000, RZ ;  /* 0x0001000050477824 */ /* 0x000fe200078e00ff */
[--C-:B------:R-:W-:Y:S01]  /*96e0*/  SHF.R.U64 R56, R82, 0x10, R83.reuse ;  /* 0x0000001052387819 */ /* 0x100fe20000001253 */
[----:B------:R-:W-:Y:S01]  /*96f0*/  IMAD.U32 R72, R68, 0x10000, RZ ;  /* 0x0001000044487824 */ /* 0x000fe200078e00ff */
[----:B------:R-:W-:Y:S02]  /*9700*/  SHF.R.U32.HI R82, RZ, 0x10, R83 ;  /* 0x00000010ff527819 */ /* 0x000fe40000011653 */
[----:B------:R-:W-:Y:S01]  /*9710*/  LOP3.LUT R60, R45, 0xffff0000, RZ, 0xc0, !PT ;  /* 0xffff00002d3c7812 */ /* 0x000fe200078ec0ff */
[----:B------:R-:W-:Y:S01]  /*9720*/  IMAD.U32 R45, R44, 0x10000, RZ ;  /* 0x000100002c2d7824 */ /* 0x000fe200078e00ff */
[----:B------:R-:W-:Y:S01]  /*9730*/  PRMT R73, R160, 0x5410, R56 ;  /* 0x00005410a0497816 */ /* 0x000fe20000000038 */
[CC--:B------:R-:W-:Y:S01]  /*9740*/  FMUL.FTZ R56, R59.reuse, R71.reuse ;  /* 0x000000473b387220 */ /* 0x0c0fe20000410000 */
[----:B------:R-:W-:Y:S01]  /*9750*/  LOP3.LUT R80, R80, 0xffff0000, RZ, 0xc0, !PT ;  /* 0xffff000050507812 */ /* 0x000fe200078ec0ff */
[-C--:B------:R-:W-:Y:S01]  /*9760*/  FMUL.FTZ R59, R59, R72.reuse ;  /* 0x000000483b3b7220 */ /* 0x080fe20000410000 */
[----:B------:R-:W-:Y:S01]  /*9770*/  PRMT R82, R160, 0x5432, R82 ;  /* 0x00005432a0527816 */ /* 0x000fe20000000052 */
[----:B------:R-:W-:Y:S01]  /*9780*/  FFMA.FTZ R56, R57, R72, -R56 ;  /* 0x0000004839387223 */ /* 0x000fe20000010838 */
[----:B------:R-:W-:Y:S01]  /*9790*/  PRMT R70, R158, 0x5432, R70 ;  /* 0x000054329e467816 */ /* 0x000fe20000000046 */
[----:B------:R-:W-:Y:S01]  /*97a0*/  FMUL.FTZ R74, R60, R80 ;  /* 0x000000503c4a7220 */ /* 0x000fe20000410000 */
[----:B------:R-:W-:Y:S01]  /*97b0*/  LOP3.LUT R58, R41, 0xffff0000, RZ, 0xc0, !PT ;  /* 0xffff0000293a7812 */ /* 0x000fe200078ec0ff */
[----:B------:R-:W-:Y:S01]  /*97c0*/  IMAD.U32 R72, R82, 0x10000, RZ ;  /* 0x0001000052487824 */ /* 0x000fe200078e00ff */
[----:B------:R-:W-:Y:S01]  /*97d0*/  LOP3.LUT R68, R68, 0xffff0000, RZ, 0xc0, !PT ;  /* 0xffff000044447812 */ /* 0x000fe200078ec0ff */
[----:B------:R-:W-:Y:S01]  /*97e0*/  FFMA.FTZ R59, R57, R71, R59 ;  /* 0x00000047393b7223 */ /* 0x000fe2000001003b */
[----:B------:R-:W-:Y:S01]  /*97f0*/  IMAD.U32 R57, R70, 0x10000, RZ ;  /* 0x0001000046397824 */ /* 0x000fe200078e00ff */
[----:B------:R-:W-:Y:S01]  /*9800*/  LOP3.LUT R47, R47, 0xffff0000, RZ, 0xc0, !PT ;  /* 0xffff00002f2f7812 */ /* 0x000fe200078ec0ff */
[----:B------:R-:W-:-:S02]  /*9810*/  IMAD.U32 R41, R40, 0x10000, RZ ;  /* 0x0001000028297824 */ /* 0x000fc400078e00ff */
[-C--:B------:R-:W-:Y:S01]  /*9820*/  FMUL.FTZ R60, R60, R68.reuse ;  /* 0x000000443c3c7220 */ /* 0x080fe20000410000 */
[----:B------:R-:W-:Y:S01]  /*9830*/  FFMA.FTZ R74, R58, R68, -R74 ;  /* 0x000000443a4a7223 */ /* 0x000fe2000001084a */
[CC--:B------:R-:W-:Y:S01]  /*9840*/  FMUL.FTZ R68, R63.reuse, R72.reuse ;  /* 0x000000483f447220 */ /* 0x0c0fe20000410000 */
[----:B------:R-:W-:Y:S01]  /*9850*/  LOP3.LUT R82, R82, 0xffff0000, RZ, 0xc0, !PT ;  /* 0xffff000052527812 */ /* 0x000fe200078ec0ff */
[-C--:B------:R-:W-:Y:S01]  /*9860*/  FMUL.FTZ R63, R63, R57.reuse ;  /* 0x000000393f3f7220 */ /* 0x080fe20000410000 */
[----:B------:R-:W-:Y:S01]  /*9870*/  PRMT R55, R167, 0x5410, R55 ;  /* 0x00005410a7377816 */ /* 0x000fe20000000037 */
[C---:B------:R-:W-:Y:S01]  /*9880*/  FFMA.FTZ R68, R62.reuse, R57, -R68 ;  /* 0x000000393e447223 */ /* 0x040fe20000010844 */
[----:B------:R-:W-:Y:S01]  /*9890*/  PRMT R53, R159, 0x5410, R53 ;  /* 0x000054109f357816 */ /* 0x000fe20000000035 */
[----:B------:R-:W-:Y:S01]  /*98a0*/  FFMA.FTZ R63, R62, R72, R63 ;  /* 0x000000483e3f7223 */ /* 0x000fe2000001003f */
[----:B------:R-:W-:Y:S01]  /*98b0*/  LOP3.LUT R43, R43, 0xffff0000, RZ, 0xc0, !PT ;  /* 0xffff00002b2b7812 */ /* 0x000fe200078ec0ff */
[----:B------:R-:W-:Y:S01]  /*98c0*/  FMUL.FTZ R62, R47, R82 ;  /* 0x000000522f3e7220 */ /* 0x000fe20000410000 */
[----:B------:R-:W-:Y:S01]  /*98d0*/  LOP3.LUT R70, R70, 0xffff0000, RZ, 0xc0, !PT ;  /* 0xffff000046467812 */ /* 0x000fe200078ec0ff */
[----:B------:R-:W-:Y:S01]  /*98e0*/  FFMA.FTZ R60, R58, R80, R60 ;  /* 0x000000503a3c7223 */ /* 0x000fe2000001003c */
[----:B------:R-:W-:Y:S01]  /*98f0*/  IMAD.U32 R58, R55, 0x10000, RZ ;  /* 0x00010000373a7824 */ /* 0x000fe200078e00ff */
[----:B------:R-:W-:Y:S01]  /*9900*/  LOP3.LUT R44, R44, 0xffff0000, RZ, 0xc0, !PT ;  /* 0xffff00002c2c7812 */ /* 0x000fe200078ec0ff */
[----:B------:R-:W-:-:S02]  /*9910*/  IMAD.U32 R57, R53, 0x10000, RZ ;  /* 0x0001000035397824 */ /* 0x000fc400078e00ff */
[-C--:B------:R-:W-:Y:S01]  /*9920*/  FMUL.FTZ R47, R47, R70.reuse ;  /* 0x000000462f2f7220 */ /* 0x080fe20000410000 */
[----:B------:R-:W-:Y:S01]  /*9930*/  FFMA.FTZ R62, R43, R70, -R62 ;  /* 0x000000462b3e7223 */ /* 0x000fe2000001083e */
[----:B------:R-:W-:Y:S02]  /*9940*/  LOP3.LUT R55, R55, 0xffff0000, RZ, 0xc0, !PT ;  /* 0xffff000037377812 */ /* 0x000fe400078ec0ff */
[----:B------:R-:W-:Y:S01]  /*9950*/  LOP3.LUT R70, R53, 0xffff0000, RZ, 0xc0, !PT ;  /* 0xffff000035467812 */ /* 0x000fe200078ec0ff */
[C---:B------:R-:W-:Y:S01]  /*9960*/  FMUL.FTZ R53, R45.reuse, R58 ;  /* 0x0000003a2d357220 */ /* 0x040fe20000410000 */
[----:B------:R-:W-:Y:S01]  /*9970*/  FMUL.FTZ R45, R45, R57 ;  /* 0x000000392d2d7220 */ /* 0x000fe20000410000 */
[----:B------:R-:W-:Y:S01]  /*9980*/  LOP3.LUT R40, R40, 0xffff0000, RZ, 0xc0, !PT ;  /* 0xffff000028287812 */ /* 0x000fe200078ec0ff */
[----:B------:R-:W-:Y:S01]  /*9990*/  FFMA.FTZ R82, R43, R82, R47 ;  /* 0x000000522b527223 */ /* 0x000fe2000001002f */
[----:B------:R-:W-:Y:S01]  /*99a0*/  FMUL.FTZ R43, R44, R55 ;  /* 0x000000372c2b7220 */ /* 0x000fe20000410000 */
[----:B------:R-:W-:Y:S01]  /*99b0*/  PRMT R54, R158, 0x5410, R54 ;  /* 0x000054109e367816 */ /* 0x000fe20000000036 */
[C---:B------:R-:W-:Y:S01]  /*99c0*/  FFMA.FTZ R53, R41.reuse, R57, -R53 ;  /* 0x0000003929357223 */ /* 0x040fe20000010835 */
[----:B------:R-:W-:Y:S01]  /*99d0*/  FFMA.FTZ R45, R41, R58, R45 ;  /* 0x0000003a292d7223 */ /* 0x000fe2000001002d */
[-C--:B------:R-:W-:Y:S01]  /*99e0*/  FMUL.FTZ R41, R44, R70.reuse ;  /* 0x000000462c297220 */ /* 0x080fe20000410000 */
[C---:B------:R-:W-:Y:S01]  /*99f0*/  IMAD.U32 R58, R73.reuse, 0x10000, RZ ;  /* 0x00010000493a7824 */ /* 0x040fe200078e00ff */
[----:B------:R-:W-:Y:S01]  /*9a00*/  LOP3.LUT R46, R46, 0xffff0000, RZ, 0xc0, !PT ;  /* 0xffff00002e2e7812 */ /* 0x000fe200078ec0ff */
[----:B------:R-:W-:Y:S01]  /*9a10*/  FFMA.FTZ R70, R40, R70, -R43 ;  /* 0x0000004628467223 */ /* 0x000fe2000001082b */
[----:B------:R-:W-:Y:S01]  /*9a20*/  LOP3.LUT R73, R73, 0xffff0000, RZ, 0xc0, !PT ;  /* 0xffff000049497812 */ /* 0x000fe200078ec0ff */
[C---:B------:R-:W-:Y:S01]  /*9a30*/  IMAD.U32 R44, R54.reuse, 0x10000, RZ ;  /* 0x00010000362c7824 */ /* 0x040fe200078e00ff */
[----:B------:R-:W-:Y:S01]  /*9a40*/  LOP3.LUT R43, R54, 0xffff0000, RZ, 0xc0, !PT ;  /* 0xffff0000362b7812 */ /* 0x000fe200078ec0ff */
[----:B------:R-:W-:Y:S01]  /*9a50*/  FFMA.FTZ R40, R40, R55, R41 ;  /* 0x0000003728287223 */ /* 0x000fe20000010029 */
[----:B------:R-:W-:Y:S01]  /*9a60*/  LOP3.LUT R42, R42, 0xffff0000, RZ, 0xc0, !PT ;  /* 0xffff00002a2a7812 */ /* 0x000fe200078ec0ff */
[C---:B------:R-:W-:Y:S01]  /*9a70*/  FMUL.FTZ R54, R69.reuse, R58 ;  /* 0x0000003a45367220 */ /* 0x040fe20000410000 */
[C---:B------:R-:W-:Y:S01]  /*9a80*/  FMUL.FTZ R41, R46.reuse, R73 ;  /* 0x000000492e297220 */ /* 0x040fe20000410000 */
[-C--:B------:R-:W-:Y:S01]  /*9a90*/  FMUL.FTZ R69, R69, R44.reuse ;  /* 0x0000002c45457220 */ /* 0x080fe20000410000 */
[-C--:B------:R-:W-:Y:S01]  /*9aa0*/  FMUL.FTZ R46, R46, R43.reuse ;  /* 0x0000002b2e2e7220 */ /* 0x080fe20000410000 */
[C---:B------:R-:W-:Y:S01]  /*9ab0*/  FFMA.FTZ R44, R61.reuse, R44, -R54 ;  /* 0x0000002c3d2c7223 */ /* 0x040fe20000010836 */
[C---:B------:R-:W-:Y:S01]  /*9ac0*/  FFMA.FTZ R41, R42.reuse, R43, -R41 ;  /* 0x0000002b2a297223 */ /* 0x040fe20000010829 */
[----:B------:R-:W-:Y:S01]  /*9ad0*/  FFMA.FTZ R58, R61, R58, R69 ;  /* 0x0000003a3d3a7223 */ /* 0x000fe20000010045 */
[----:B------:R-:W-:Y:S01]  /*9ae0*/  FFMA.FTZ R73, R42, R73, R46 ;  /* 0x000000492a497223 */ /* 0x000fe2000001002e */
[----:B------:R-:W-:-:S02]  /*9af0*/  F2FP.BF16.F32.PACK_AB R46, R40, R45 ;  /* 0x0000002d282e723e */ /* 0x000fc400000010ff */
[----:B------:R-:W-:Y:S02]  /*9b00*/  F2FP.BF16.F32.PACK_AB R56, R74, R56 ;  /* 0x000000384a38723e */ /* 0x000fe400000010ff */
[----:B------:R-:W-:Y:S02]  /*9b10*/  F2FP.BF16.F32.PACK_AB R59, R60, R59 ;  /* 0x0000003b3c3b723e */ /* 0x000fe400000010ff */
[----:B------:R-:W-:Y:S02]  /*9b20*/  F2FP.BF16.F32.PACK_AB R53, R70, R53 ;  /* 0x000000354635723e */ /* 0x000fe400000010ff */
[----:B------:R-:W-:Y:S01]  /*9b30*/  F2FP.BF16.F32.PACK_AB R58, R73, R58 ;  /* 0x0000003a493a723e */ /* 0x000fe200000010ff */
[----:B------:R-:W-:Y:S01]  /*9b40*/  IMAD.MOV.U32 R45, RZ, RZ, R59 ;  /* 0x000000ffff2d7224 */ /* 0x000fe200078e003b */
[----:B------:R-:W-:Y:S01]  /*9b50*/  F2FP.BF16.F32.PACK_AB R42, R41, R44 ;  /* 0x0000002c292a723e */ /* 0x000fe200000010ff */
[----:B------:R-:W-:Y:S01]  /*9b60*/  IMAD.MOV.U32 R44, RZ, RZ, R46 ;  /* 0x000000ffff2c7224 */ /* 0x000fe200078e002e */
[----:B------:R-:W-:Y:S01]  /*9b70*/  F2FP.BF16.F32.PACK_AB R43, R62, R68 ;  /* 0x000000443e2b723e */ /* 0x000fe200000010ff */
[----:B------:R-:W-:Y:S01]  /*9b80*/  IMAD.MOV.U32 R40, RZ, RZ, R53 ;  /* 0x000000ffff287224 */ /* 0x000fe200078e0035 */
[----:B------:R-:W-:Y:S01]  /*9b90*/  F2FP.BF16.F32.PACK_AB R47, R82, R63 ;  /* 0x0000003f522f723e */ /* 0x000fe200000010ff */
[----:B------:R-:W-:-:S02]  /*9ba0*/  IMAD.MOV.U32 R41, RZ, RZ, R56 ;  /* 0x000000ffff297224 */ /* 0x000fc400078e0038 */
[----:B------:R-:W-:-:S07]  /*9bb0*/  IMAD.MOV.U32 R46, RZ, RZ, R58 ;  /* 0x000000ffff2e7224 */ /* 0x000fce00078e003a */
.L_x_516:
[----:B------:R-:W-:Y:S05]  /*9bc0*/  BSYNC B2 ;  /* 0x0000000000027941 */ /* 0x000fea0003800000 */
.L_x_515:
[----:B0-----:R4:W-:Y:S04]  /*9bd0*/  STG.E.128 desc[UR56][R48.64], R40 ;  /* 0x0000002830007986 */ /* 0x0019e8000c101d38 */
[----:B--2---:R4:W-:Y:S02]  /*9be0*/  @!P3 STG.E.128 desc[UR56][R50.64], R44 ;  /* 0x0000002c3200b986 */ /* 0x0049e4000c101d38 */
.L_x_514:
[----:B------:R-:W-:Y:S05]  /*9bf0*/  BSYNC B1 ;  /* 0x0000000000017941 */ /* 0x000fea0003800000 */
.L_x_513:
[----:B------:R-:W-:-:S13]  /*9c00*/  ISETP.NE.AND P3, PT, R39, RZ, PT ;  /* 0x000000ff2700720c */ /* 0x000fda0003f65270 */
[----:B------:R-:W-:Y:S05]  /*9c10*/  @!P3 BRA `(.L_x_467) ;  /* 0x0000000800e4b947 */ /* 0x000fea0003800000 */
[----:B0---4-:R-:W2:Y:S01]  /*9c20*/  LDL R40, [R1+0x14] ;  /* 0x0000140001287983 */ /* 0x011ea20000100800 */
[----:B------:R-:W-:Y:S01]  /*9c30*/  SHF.R.U32.HI R43, RZ, 0x3, R185 ;  /* 0x00000003ff2b7819 */ /* 0x000fe200000116b9 */
[----:B------:R-:W-:Y:S01]  /*9c40*/  BSSY B1, `(.L_x_517) ;  /* 0x0000076000017945 */ /* 0x000fe20003800000 */
[----:B------:R-:W-:-:S04]  /*9c50*/  IADD3 R42, P3, P4, R114, R124, R33 ;  /* 0x0000007c722a7210 */ /* 0x000fc80007c7e021 */
[----:B---3--:R-:W-:Y:S02]  /*9c60*/  IADD3.X R45, R6, R52, R37, P3, P4 ;  /* 0x00000034062d7210 */ /* 0x008fe40001fe8425 */
[----:B------:R-:W-:-:S04]  /*9c70*/  LEA R48, P3, R42, R120, 0x1 ;  /* 0x000000782a307211 */ /* 0x000fc800078608ff */
[----:B------:R-:W-:Y:S02]  /*9c80*/  LEA.HI.X R49, R42, R121, R45, 0x1, P3 ;  /* 0x000000792a317211 */ /* 0x000fe400018f0c2d */
[----:B------:R-:W-:Y:S02]  /*9c90*/  ISETP.GE.AND P3, PT, R3, R117, PT ;  /* 0x000000750300720c */ /* 0x000fe40003f66270 */
[----:B--2---:R-:W-:-:S04]  /*9ca0*/  LOP3.LUT P5, RZ, R40, 0x1, RZ, 0xc0, !PT ;  /* 0x0000000128ff7812 */ /* 0x004fc800078ac0ff */
[----:B------:R-:W-:-:S04]  /*9cb0*/  SEL R148, R122, R148, !P5 ;  /* 0x000000947a947207 */ /* 0x000fc80006800000 */
[----:B------:R-:W-:-:S04]  /*9cc0*/  SHF.R.S32.HI R41, RZ, 0x1f, R148 ;  /* 0x0000001fff297819 */ /* 0x000fc80000011494 */
[----:B------:R-:W-:-:S04]  /*9cd0*/  LEA.HI R41, R41, R148, RZ, 0x4 ;  /* 0x0000009429297211 */ /* 0x000fc800078f20ff */
[----:B------:R-:W-:-:S04]  /*9ce0*/  LEA.HI.SX32 R41, R41, R32, 0x1c ;  /* 0x0000002029297211 */ /* 0x000fc800078fe2ff */
[----:B------:R-:W-:Y:S01]  /*9cf0*/  SHF.R.S32.HI R40, RZ, 0x1f, R41 ;  /* 0x0000001fff287819 */ /* 0x000fe20000011429 */
[----:B------:R-:W-:-:S03]  /*9d00*/  IMAD.SHL.U32 R51, R41, 0x8, RZ ;  /* 0x0000000829337824 */ /* 0x000fc600078e00ff */
[----:B------:R-:W-:Y:S02]  /*9d10*/  LEA.HI R41, R40, R41, RZ, 0x3 ;  /* 0x0000002928297211 */ /* 0x000fe400078f18ff */
[----:B------:R-:W-:-:S03]  /*9d20*/  LOP3.LUT R40, R185, 0x38, R51, 0xf8, !PT ;  /* 0x00000038b9287812 */ /* 0x000fc600078ef833 */
[----:B------:R-:W-:Y:S01]  /*9d30*/  IMAD.SHL.U32 R41, R41, 0x400, RZ ;  /* 0x0000040029297824 */ /* 0x000fe200078e00ff */
[----:B------:R-:W-:-:S04]  /*9d40*/  LOP3.LUT R40, R40, R43, RZ, 0x3c, !PT ;  /* 0x0000002b28287212 */ /* 0x000fc800078e3cff */
[----:B------:R-:W-:-:S04]  /*9d50*/  LOP3.LUT R41, R41, 0x7fffe000, RZ, 0xc0, !PT ;  /* 0x7fffe00029297812 */ /* 0x000fc800078ec0ff */
[----:B------:R-:W-:Y:S01]  /*9d60*/  IADD3 R43, R40, R41, R195 ;  /* 0x00000029282b7210 */ /* 0x000fe20007ffe0c3 */
[----:B------:R-:W-:-:S04]  /*9d70*/  IMAD R41, R16, 0x6000, R137 ;  /* 0x0000600010297824 */ /* 0x000fc800078e0289 */
[----:B------:R-:W-:Y:S02]  /*9d80*/  IMAD R43, R16, 0x6000, R43 ;  /* 0x00006000102b7824 */ /* 0x000fe400078e022b */
[--C-:B------:R-:W-:Y:S02]  /*9d90*/  IMAD R41, R41, 0x2, R2.reuse ;  /* 0x0000000229297824 */ /* 0x100fe400078e0202 */
[----:B------:R-:W-:-:S04]  /*9da0*/  IMAD R44, R43, 0x2, R2 ;  /* 0x000000022b2c7824 */ /* 0x000fc800078e0202 */
        /* <DEDUP_REMOVED lines=13> */
[----:B------:R-:W-:-:S02]  /*9e80*/  SHF.R.U64 R55, R78, 0x10, R79 ;  /* 0x000000104e377819 */ /* 0x000fc4000000124f */
[----:B------:R-:W-:Y:S01]  /*9e90*/  PRMT R64, R155, 0x5432, R64 ;  /* 0x000054329b407816 */ /* 0x000fe20000000040 */
[----:B------:R-:W-:Y:S01]  /*9ea0*/  IMAD.U32 R69, R76, 0x10000, RZ ;  /* 0x000100004c457824 */ /* 0x000fe200078e00ff */
[----:B------:R-:W-:Y:S02]  /*9eb0*/  SHF.R.U64 R53, R66, 0x10, R67 ;  /* 0x0000001042357819 */ /* 0x000fe40000001243 */
[----:B------:R-:W-:Y:S01]  /*9ec0*/  SHF.R.U32.HI R79, RZ, 0x10, R79 ;  /* 0x00000010ff4f7819 */ /* 0x000fe2000001164f */
[----:B------:R-:W-:Y:S01]  /*9ed0*/  IMAD.U32 R65, R64, 0x10000, RZ ;  /* 0x0001000040417824 */ /* 0x000fe200078e00ff */
[----:B------:R-:W-:Y:S01]  /*9ee0*/  SHF.R.U32.HI R67, RZ, 0x10, R67 ;  /* 0x00000010ff437819 */ /* 0x000fe20000011643 */
[----:B------:R-:W-:Y:S01]  /*9ef0*/  FMUL.FTZ R71, R62, R69 ;  /* 0x000000453e477220 */ /* 0x000fe20000410000 */
[----:B------:R-:W-:Y:S01]  /*9f00*/  PRMT R79, R156, 0x5432, R79 ;  /* 0x000054329c4f7816 */ /* 0x000fe2000000004f */
[----:B------:R-:W-:Y:S01]  /*9f10*/  FMUL.FTZ R73, R62, R65 ;  /* 0x000000413e497220 */ /* 0x000fe20000410000 */
[----:B------:R-:W-:-:S02]  /*9f20*/  PRMT R67, R154, 0x5432, R67 ;  /* 0x000054329a437816 */ /* 0x000fc40000000043 */
[----:B------:R-:W-:Y:S01]  /*9f30*/  LOP3.LUT R58, R45, 0xffff0000, RZ, 0xc0, !PT ;  /* 0xffff00002d3a7812 */ /* 0x000fe200078ec0ff */
[----:B------:R-:W-:Y:S01]  /*9f40*/  IMAD.U32 R66, R79, 0x10000, RZ ;  /* 0x000100004f427824 */ /* 0x000fe200078e00ff */
[----:B------:R-:W-:Y:S01]  /*9f50*/  LOP3.LUT R76, R76, 0xffff0000, RZ, 0xc0, !PT ;  /* 0xffff00004c4c7812 */ /* 0x000fe200078ec0ff */
[----:B------:R-:W-:Y:S01]  /*9f60*/  IMAD.U32 R62, R67, 0x10000, RZ ;  /* 0x00010000433e7824 */ /* 0x000fe200078e00ff */
[----:B------:R-:W-:Y:S01]  /*9f70*/  LOP3.LUT R64, R64, 0xffff0000, RZ, 0xc0, !PT ;  /* 0xffff000040407812 */ /* 0x000fe200078ec0ff */
[----:B------:R-:W-:Y:S01]  /*9f80*/  IMAD.U32 R45, R44, 0x10000, RZ ;  /* 0x000100002c2d7824 */ /* 0x000fe200078e00ff */
[----:B------:R-:W-:Y:S01]  /*9f90*/  LOP3.LUT R57, R41, 0xffff0000, RZ, 0xc0, !PT ;  /* 0xffff000029397812 */ /* 0x000fe200078ec0ff */
[----:B------:R-:W-:Y:S01]  /*9fa0*/  FMUL.FTZ R68, R58, R76 ;  /* 0x0000004c3a447220 */ /* 0x000fe20000410000 */
[----:B------:R-:W-:Y:S01]  /*9fb0*/  PRMT R157, R157, 0x5410, R54 ;  /* 0x000054109d9d7816 */ /* 0x000fe20000000036 */
[C---:B------:R-:W-:Y:S01]  /*9fc0*/  FFMA.FTZ R54, R56.reuse, R65, -R71 ;  /* 0x0000004138367223 */ /* 0x040fe20000010847 */
[----:B------:R-:W-:Y:S01]  /*9fd0*/  FFMA.FTZ R56, R56, R69, R73 ;  /* 0x0000004538387223 */ /* 0x000fe20000010049 */
[----:B------:R-:W-:Y:S01]  /*9fe0*/  FMUL.FTZ R58, R58, R64 ;  /* 0x000000403a3a7220 */ /* 0x000fe20000410000 */
[C---:B------:R-:W-:Y:S01]  /*9ff0*/  FMUL.FTZ R69, R63.reuse, R66 ;  /* 0x000000423f457220 */ /* 0x040fe20000410000 */
[----:B------:R-:W-:Y:S01]  /*a000*/  FMUL.FTZ R63, R63, R62 ;  /* 0x0000003e3f3f7220 */ /* 0x000fe20000410000 */
[----:B------:R-:W-:Y:S01]  /*a010*/  PRMT R50, R155, 0x5410, R50 ;  /* 0x000054109b327816 */ /* 0x000fe20000000032 */
[C---:B------:R-:W-:Y:S01]  /*a020*/  FFMA.FTZ R65, R57.reuse, R64, -R68 ;  /* 0x0000004039417223 */ /* 0x040fe20000010844 */
[----:B------:R-:W-:Y:S01]  /*a030*/  FFMA.FTZ R57, R57, R76, R58 ;  /* 0x0000004c39397223 */ /* 0x000fe2000001003a */
[C---:B------:R-:W-:Y:S01]  /*a040*/  FFMA.FTZ R58, R60.reuse, R62, -R69 ;  /* 0x0000003e3c3a7223 */ /* 0x040fe20000010845 */
[----:B------:R-:W-:Y:S01]  /*a050*/  FFMA.FTZ R60, R60, R66, R63 ;  /* 0x000000423c3c7223 */ /* 0x000fe2000001003f */
[C---:B------:R-:W-:Y:S01]  /*a060*/  IMAD.U32 R66, R157.reuse, 0x10000, RZ ;  /* 0x000100009d427824 */ /* 0x040fe200078e00ff */
[----:B------:R-:W-:Y:S01]  /*a070*/  LOP3.LUT R44, R44, 0xffff0000, RZ, 0xc0, !PT ;  /* 0xffff00002c2c7812 */ /* 0x000fe200078ec0ff */
[----:B------:R-:W-:Y:S01]  /*a080*/  IMAD.U32 R62, R50, 0x10000, RZ ;  /* 0x00010000323e7824 */ /* 0x000fe200078e00ff */
[----:B------:R-:W-:Y:S01]  /*a090*/  LOP3.LUT R157, R157, 0xffff0000, RZ, 0xc0, !PT ;  /* 0xffff00009d9d7812 */ /* 0x000fe200078ec0ff */
[----:B------:R-:W-:Y:S01]  /*a0a0*/  IMAD.U32 R41, R40, 0x10000, RZ ;  /* 0x0001000028297824 */ /* 0x000fe200078e00ff */
[----:B------:R-:W-:Y:S01]  /*a0b0*/  LOP3.LUT R63, R50, 0xffff0000, RZ, 0xc0, !PT ;  /* 0xffff0000323f7812 */ /* 0x000fe200078ec0ff */
[C---:B------:R-:W-:Y:S01]  /*a0c0*/  FMUL.FTZ R50, R45.reuse, R66 ;  /* 0x000000422d327220 */ /* 0x040fe20000410000 */
[----:B------:R-:W-:Y:S01]  /*a0d0*/  PRMT R55, R156, 0x5410, R55 ;  /* 0x000054109c377816 */ /* 0x000fe20000000037 */
[-C--:B------:R-:W-:Y:S01]  /*a0e0*/  FMUL.FTZ R45, R45, R62.reuse ;  /* 0x0000003e2d2d7220 */ /* 0x080fe20000410000 */
[----:B------:R-:W-:Y:S01]  /*a0f0*/  LOP3.LUT R47, R47, 0xffff0000, RZ, 0xc0, !PT ;  /* 0xffff00002f2f7812 */ /* 0x000fe200078ec0ff */
[----:B------:R-:W-:Y:S01]  /*a100*/  FMUL.FTZ R69, R44, R63 ;  /* 0x0000003f2c457220 */ /* 0x000fe20000410000 */
[----:B------:R-:W-:Y:S01]  /*a110*/  PRMT R53, R154, 0x5410, R53 ;  /* 0x000054109a357816 */ /* 0x000fe20000000035 */
[----:B------:R-:W-:Y:S01]  /*a120*/  FFMA.FTZ R50, R41, R62, -R50 ;  /* 0x0000003e29327223 */ /* 0x000fe20000010832 */
[----:B------:R-:W-:Y:S01]  /*a130*/  LOP3.LUT R68, R79, 0xffff0000, RZ, 0xc0, !PT ;  /* 0xffff00004f447812 */ /* 0x000fe200078ec0ff */
[----:B------:R-:W-:Y:S01]  /*a140*/  FFMA.FTZ R45, R41, R66, R45 ;  /* 0x00000042292d7223 */ /* 0x000fe2000001002d */
[----:B------:R-:W-:Y:S01]  /*a150*/  LOP3.LUT R64, R67, 0xffff0000, RZ, 0xc0, !PT ;  /* 0xffff000043407812 */ /* 0x000fe200078ec0ff */
[----:B------:R-:W-:Y:S01]  /*a160*/  FMUL.FTZ R67, R44, R157 ;  /* 0x0000009d2c437220 */ /* 0x000fe20000410000 */
[----:B------:R-:W-:Y:S01]  /*a170*/  LOP3.LUT R40, R40, 0xffff0000, RZ, 0xc0, !PT ;  /* 0xffff000028287812 */ /* 0x000fe200078ec0ff */
[----:B------:R-:W-:Y:S01]  /*a180*/  IMAD.U32 R44, R55, 0x10000, RZ ;  /* 0x00010000372c7824 */ /* 0x000fe200078e00ff */
[----:B------:R-:W-:Y:S01]  /*a190*/  LOP3.LUT R61, R42, 0xffff0000, RZ, 0xc0, !PT ;  /* 0xffff00002a3d7812 */ /* 0x000fe200078ec0ff */
[C---:B------:R-:W-:Y:S01]  /*a1a0*/  IMAD.U32 R42, R46.reuse, 0x10000, RZ ;  /* 0x000100002e2a7824 */ /* 0x040fe200078e00ff */
[----:B------:R-:W-:Y:S01]  /*a1b0*/  LOP3.LUT R43, R43, 0xffff0000, RZ, 0xc0, !PT ;  /* 0xffff00002b2b7812 */ /* 0x000fe200078ec0ff */
[----:B------:R-:W-:Y:S01]  /*a1c0*/  FMUL.FTZ R70, R47, R68 ;  /* 0x000000442f467220 */ /* 0x000fe20000410000 */
[----:B------:R-:W-:Y:S01]  /*a1d0*/  LOP3.LUT R46, R46, 0xffff0000, RZ, 0xc0, !PT ;  /* 0xffff00002e2e7812 */ /* 0x000fe200078ec0ff */
[----:B------:R-:W-:Y:S01]  /*a1e0*/  IMAD.U32 R41, R53, 0x10000, RZ ;  /* 0x0001000035297824 */ /* 0x000fe200078e00ff */
[----:B------:R-:W-:Y:S01]  /*a1f0*/  LOP3.LUT R55, R55, 0xffff0000, RZ, 0xc0, !PT ;  /* 0xffff000037377812 */ /* 0x000fe200078ec0ff */
[-C--:B------:R-:W-:Y:S01]  /*a200*/  FMUL.FTZ R72, R47, R64.reuse ;  /* 0x000000402f487220 */ /* 0x080fe20000410000 */
[----:B------:R-:W-:Y:S01]  /*a210*/  LOP3.LUT R53, R53, 0xffff0000, RZ, 0xc0, !PT ;  /* 0xffff000035357812 */ /* 0x000fe200078ec0ff */
[----:B------:R-:W-:Y:S01]  /*a220*/  FFMA.FTZ R67, R40, R63, -R67 ;  /* 0x0000003f28437223 */ /* 0x000fe20000010843 */
[C---:B------:R-:W-:Y:S01]  /*a230*/  FFMA.FTZ R47, R43.reuse, R64, -R70 ;  /* 0x000000402b2f7223 */ /* 0x040fe20000010846 */
[C---:B------:R-:W-:Y:S01]  /*a240*/  FMUL.FTZ R62, R42.reuse, R44 ;  /* 0x0000002c2a3e7220 */ /* 0x040fe20000410000 */
[----:B------:R-:W-:Y:S01]  /*a250*/  FMUL.FTZ R63, R42, R41 ;  /* 0x000000292a3f7220 */ /* 0x000fe20000410000 */
[----:B------:R-:W-:Y:S01]  /*a260*/  FFMA.FTZ R43, R43, R68, R72 ;  /* 0x000000442b2b7223 */ /* 0x000fe20000010048 */
[C---:B------:R-:W-:Y:S01]  /*a270*/  FMUL.FTZ R42, R46.reuse, R55 ;  /* 0x000000372e2a7220 */ /* 0x040fe20000410000 */
[----:B------:R-:W-:Y:S01]  /*a280*/  FMUL.FTZ R46, R46, R53 ;  /* 0x000000352e2e7220 */ /* 0x000fe20000410000 */
[----:B------:R-:W-:Y:S01]  /*a290*/  FFMA.FTZ R40, R40, R157, R69 ;  /* 0x0000009d28287223 */ /* 0x000fe20000010045 */
[----:B------:R-:W-:Y:S01]  /*a2a0*/  F2FP.BF16.F32.PACK_AB R47, R47, R58 ;  /* 0x0000003a2f2f723e */ /* 0x000fe200000010ff */
[C---:B------:R-:W-:Y:S01]  /*a2b0*/  FFMA.FTZ R62, R59.reuse, R41, -R62 ;  /* 0x000000293b3e7223 */ /* 0x040fe2000001083e */
[----:B------:R-:W-:Y:S01]  /*a2c0*/  FFMA.FTZ R63, R59, R44, R63 ;  /* 0x0000002c3b3f7223 */ /* 0x000fe2000001003f */
[C---:B------:R-:W-:Y:S01]  /*a2d0*/  FFMA.FTZ R53, R61.reuse, R53, -R42 ;  /* 0x000000353d357223 */ /* 0x040fe2000001082a */
[----:B------:R-:W-:Y:S01]  /*a2e0*/  FFMA.FTZ R46, R61, R55, R46 ;  /* 0x000000373d2e7223 */ /* 0x000fe2000001002e */
[----:B------:R-:W-:-:S02]  /*a2f0*/  F2FP.BF16.F32.PACK_AB R56, R57, R56 ;  /* 0x000000383938723e */ /* 0x000fc400000010ff */
[----:B------:R-:W-:Y:S01]  /*a300*/  F2FP.BF16.F32.PACK_AB R60, R43, R60 ;  /* 0x0000003c2b3c723e */ /* 0x000fe200000010ff */
[----:B------:R-:W-:Y:S01]  /*a310*/  IMAD.MOV.U32 R43, RZ, RZ, R47 ;  /* 0x000000ffff2b7224 */ /* 0x000fe200078e002f */
[----:B------:R-:W-:Y:S02]  /*a320*/  F2FP.BF16.F32.PACK_AB R50, R67, R50 ;  /* 0x000000324332723e */ /* 0x000fe400000010ff */
[----:B------:R-:W-:Y:S01]  /*a330*/  F2FP.BF16.F32.PACK_AB R44, R40, R45 ;  /* 0x0000002d282c723e */ /* 0x000fe200000010ff */
[----:B------:R-:W-:Y:S01]  /*a340*/  IMAD.MOV.U32 R45, RZ, RZ, R56 ;  /* 0x000000ffff2d7224 */ /* 0x000fe200078e0038 */
[----:B------:R-:W-:Y:S01]  /*a350*/  F2FP.BF16.F32.PACK_AB R41, R65, R54 ;  /* 0x000000364129723e */ /* 0x000fe200000010ff */
[----:B------:R-:W-:Y:S01]  /*a360*/  IMAD.MOV.U32 R40, RZ, RZ, R50 ;  /* 0x000000ffff287224 */ /* 0x000fe200078e0032 */
[----:B------:R-:W-:Y:S01]  /*a370*/  F2FP.BF16.F32.PACK_AB R42, R53, R62 ;  /* 0x0000003e352a723e */ /* 0x000fe200000010ff */
[----:B------:R-:W-:Y:S01]  /*a380*/  IMAD.MOV.U32 R47, RZ, RZ, R60 ;  /* 0x000000ffff2f7224 */ /* 0x000fe200078e003c */
[----:B------:R-:W-:-:S07]  /*a390*/  F2FP.BF16.F32.PACK_AB R46, R46, R63 ;  /* 0x0000003f2e2e723e */ /* 0x000fce00000010ff */
.L_x_518:
[----:B------:R-:W-:Y:S05]  /*a3a0*/  BSYNC B1 ;  /* 0x0000000000017941 */ /* 0x000fea0003800000 */
.L_x_517:
[----:B0-----:R0:W-:Y:S01]  /*a3b0*/  STG.E.128 desc[UR56][R48.64], R40 ;  /* 0x0000002830007986 */ /* 0x0011e2000c101d38 */
[----:B------:R-:W-:-:S13]  /*a3c0*/  ISETP.GE.AND P3, PT, R51, R146, PT ;  /* 0x000000923300720c */ /* 0x000fda0003f66270 */
[----:B------:R-:W-:Y:S05]  /*a3d0*/  @P3 BRA `(.L_x_467) ;  /* 0x0000000000f43947 */ /* 0x000fea0003800000 */
[--C-:B0-----:R-:W-:Y:S02]  /*a3e0*/  SHF.R.S32.HI R41, RZ, 0x1f, R51.reuse ;  /* 0x0000001fff297819 */ /* 0x101fe40000011433 */
[----:B------:R-:W-:-:S04]  /*a3f0*/  IADD3 R51, P3, P4, R114, R124, R51 ;  /* 0x0000007c72337210 */ /* 0x000fc80007c7e033 */
[----:B------:R-:W-:Y:S02]  /*a400*/  IADD3.X R52, R6, R52, R41, P3, P4 ;  /* 0x0000003406347210 */ /* 0x000fe40001fe8429 */
[----:B------:R-:W-:-:S04]  /*a410*/  LEA R120, P3, R51, R120, 0x1 ;  /* 0x0000007833787211 */ /* 0x000fc800078608ff */
[----:B------:R-:W-:-:S05]  /*a420*/  LEA.HI.X R121, R51, R121, R52, 0x1, P3 ;  /* 0x0000007933797211 */ /* 0x000fca00018f0c34 */
[----:B--2---:R0:W-:Y:S01]  /*a430*/  STG.E.128 desc[UR56][R120.64], R44 ;  /* 0x0000002c78007986 */ /* 0x0041e2000c101d38 */
[----:B------:R-:W-:Y:S05]  /*a440*/  BRA `(.L_x_467) ;  /* 0x0000000000d87947 */ /* 0x000fea0003800000 */
.L_x_434:
[----:B------:R-:W-:-:S06]  /*a450*/  UISETP.NE.AND UP0, UPT, UR58, 0x3, UPT ;  /* 0x000000033a00788c */ /* 0x000fcc000bf05270 */
[----:B------:R-:W-:-:S13]  /*a460*/  PLOP3.LUT P2, PT, PT, PT, UP0, 0x80, 0x0 ;  /* 0x000000000000781c */ /* 0x000fda0003f4f008 */
[----:B------:R-:W-:Y:S05]  /*a470*/  @!P2 BRA `(.L_x_519) ;  /* 0x000000000004a947 */ /* 0x000fea0003800000 */
[----:B------:R-:W-:Y:S01]  /*a480*/  BPT.TRAP 0x1 ;  /* 0x000000040000795c */ /* 0x000fe20000300000 */
.L_x_519:
[----:B------:R-:W-:Y:S01]  /*a490*/  IMAD R101, R16, 0x8, R2 ;  /* 0x0000000810657824 */ /* 0x000fe200078e0202 */
[----:B------:R-:W-:Y:S01]  /*a4a0*/  SHF.L.U32 R102, R184, 0x1f, RZ ;  /* 0x0000001fb8667819 */ /* 0x000fe200000006ff */
[----:B------:R-:W-:Y:S01]  /*a4b0*/  IMAD R100, R25, -0x80, R24 ;  /* 0xffffff8019647824 */ /* 0x000fe200078e0218 */
[----:B------:R-:W-:Y:S02]  /*a4c0*/  BSSY B1, `(.L_x_520) ;  /* 0x0000004000017945 */ /* 0x000fe40003800000 */
[----:B------:R-:W0:Y:S02]  /*a4d0*/  SYNCS.PHASECHK.TRANS64.TRYWAIT P3, [R101+URZ+0x34890], R102 ;  /* 0x03489066650075a7 */ /* 0x000e24000806017f */
[----:B------:R-:W-:Y:S01]  /*a4e0*/  VIMNMX R100, R100, 0x80, PT ;  /* 0x0000008064647848 */ /* 0x000fe20003fe0100 */
[----:B0-----:R-:W-:Y:S06]  /*a4f0*/  @!P3 BRA `(.L_x_521) ;  /* 0x0000017400b8b947 */ /* 0x001fec0003800000 */
.L_x_797:
[----:B------:R-:W-:Y:S05]  /*a500*/  BSYNC B1 ;  /* 0x0000000000017941 */ /* 0x000fea0003800000 */
.L_x_520:
[----:B------:R-:W-:Y:S01]  /*a510*/  ISETP.GE.AND P3, PT, R17, R100, PT ;  /* 0x000000641100720c */ /* 0x000fe20003f66270 */
[----:B------:R-:W-:-:S12]  /*a520*/  BSSY B1, `(.L_x_522) ;  /* 0x0000014000017945 */ /* 0x000fd80003800000 */
[----:B------:R-:W-:Y:S05]  /*a530*/  @P3 BRA `(.L_x_523) ;  /* 0x0000000000483947 */ /* 0x000fea0003800000 */
[----:B------:R-:W-:-:S13]  /*a540*/  ISETP.NE.AND P3, PT, R34, RZ, PT ;  /* 0x000000ff2200720c */ /* 0x000fda0003f65270 */
[----:B------:R-:W1:Y:S04]  /*a550*/  @P3 LDS.128 R40, [R47] ;  /* 0x000000002f283984 */ /* 0x000e680000000c00 */
[----:B-1----:R-:W-:Y:S01]  /*a560*/  @P3 STG.E.128 desc[UR56][R48.64], R40 ;  /* 0x0000002830003986 */ /* 0x002fe2000c101d38 */
[----:B------:R-:W-:-:S13]  /*a570*/  ISETP.NE.AND P3, PT, R38, RZ, PT ;  /* 0x000000ff2600720c */ /* 0x000fda0003f65270 */
[----:B------:R-:W1:Y:S04]  /*a580*/  @P3 LDS.128 R40, [R46] ;  /* 0x000000002e283984 */ /* 0x000e680000000c00 */
[----:B-1----:R-:W-:Y:S01]  /*a590*/  @P3 STG.E.128 desc[UR56][R48.64+0x40], R40 ;  /* 0x0000402830003986 */ /* 0x002fe2000c101d38 */
[----:B------:R-:W-:-:S13]  /*a5a0*/  ISETP.NE.AND P3, PT, R39, RZ, PT ;  /* 0x000000ff2700720c */ /* 0x000fda0003f65270 */
[----:B------:R-:W1:Y:S04]  /*a5b0*/  @P3 LDS.128 R40, [R47+0x4000] ;  /* 0x004000002f283984 */ /* 0x000e680000000c00 */
        /* <DEDUP_REMOVED lines=9> */
[----:B-1----:R1:W-:Y:S02]  /*a650*/  @P3 STG.E.128 desc[UR56][R48.64+0x140], R40 ;  /* 0x0001402830003986 */ /* 0x0023e4000c101d38 */
.L_x_523:
[----:B------:R-:W-:Y:S05]  /*a660*/  BSYNC B1 ;  /* 0x0000000000017941 */ /* 0x000fea0003800000 */
.L_x_522:
[----:B------:R-:W-:-:S13]  /*a670*/  ISETP.GE.AND P3, PT, R207, R100, PT ;  /* 0x00000064cf00720c */ /* 0x000fda0003f66270 */
[----:B------:R-:W-:Y:S05]  /*a680*/  @P3 BRA `(.L_x_467) ;  /* 0x0000000000483947 */ /* 0x000fea0003800000 */
[----:B------:R-:W-:-:S13]  /*a690*/  ISETP.NE.AND P3, PT, R34, RZ, PT ;  /* 0x000000ff2200720c */ /* 0x000fda0003f65270 */
[----:B-1----:R-:W1:Y:S04]  /*a6a0*/  @P3 LDS.128 R40, [R47+0x2000] ;  /* 0x002000002f283984 */ /* 0x002e680000000c00 */
        /* <DEDUP_REMOVED lines=16> */
.L_x_467:
[----:B------:R-:W-:Y:S05]  /*a7b0*/  BSYNC B0 ;  /* 0x0000000000007941 */ /* 0x000fea0003800000 */
.L_x_433:
[----:B01234-:R-:W0:Y:S01]  /*a7c0*/  S2R R40, SR_TID.X ;  /* 0x0000000000287919 */ /* 0x01fe220000002100 */
[----:B------:R-:W-:Y:S01]  /*a7d0*/  @!PT LDS RZ, [RZ] ;  /* 0x00000000fffff984 */ /* 0x000fe20000000800 */
[----:B------:R-:W-:Y:S01]  /*a7e0*/  @!PT LDS RZ, [RZ] ;  /* 0x00000000fffff984 */ /* 0x000fe20000000800 */
[----:B------:R-:W-:Y:S01]  /*a7f0*/  @!PT LDS RZ, [RZ] ;  /* 0x00000000fffff984 */ /* 0x000fe20000000800 */
[----:B------:R-:W-:Y:S01]  /*a800*/  @!PT LDS RZ, [RZ] ;  /* 0x00000000fffff984 */ /* 0x000fe20000000800 */
[----:B------:R1:W-:Y:S06]  /*a810*/  MEMBAR.ALL.CTA ;  /* 0x0000000000007992 */ /* 0x0003ec0000008000 */
[----:B-1----:R-:W1:Y:S01]  /*a820*/  FENCE.VIEW.ASYNC.S ;  /* 0x00000000000073c6 */ /* 0x002e620000000000 */
[----:B------:R-:W-:Y:S05]  /*a830*/  WARPSYNC.ALL ;  /* 0x0000000000007948 */ /* 0x000fea0003800000 */
[----:B------:R-:W-:Y:S01]  /*a840*/  BSSY B0, `(.L_x_524) ;  /* 0x0000009000007945 */ /* 0x000fe20003800000 */
[----:B0-----:R-:W-:Y:S01]  /*a850*/  LOP3.LUT R40, R40, 0x7f, RZ, 0xc0, !PT ;  /* 0x0000007f28287812 */ /* 0x001fe200078ec0ff */
[----:B-1----:R0:W-:Y:S03]  /*a860*/  BAR.SYNC.DEFER_BLOCKING R151, 0x80 ;  /* 0x000200970000751d */ /* 0x0021e60000010000 */
[----:B------:R-:W-:-:S13]  /*a870*/  ISETP.NE.AND P3, PT, R40, RZ, PT ;  /* 0x000000ff2800720c */ /* 0x000fda0003f65270 */
[----:B------:R-:W-:-:S05]  /*a880*/  @!P3 VIADD R40, R101, 0x348a0 ;  /* 0x000348a06528b836 */ /* 0x000fca0000000000 */
[----:B------:R-:W-:-:S04]  /*a890*/  @!P3 PRMT R40, RZ, 0x654, R40 ;  /* 0x00000654ff28b816 */ /* 0x000fc80000000028 */
[----:B------:R0:W-:Y:S01]  /*a8a0*/  @!P3 SYNCS.ARRIVE.TRANS64.RED.A1T0 RZ, [R40+URZ], RZ ;  /* 0x000000ff28ffb9a7 */ /* 0x0001e2000810043f */
[----:B------:R-:W-:Y:S05]  /*a8b0*/  @!P2 BRA `(.L_x_525) ;  /* 0x000000000004a947 */ /* 0x000fea0003800000 */
[----:B------:R-:W-:Y:S01]  /*a8c0*/  BPT.TRAP 0x1 ;  /* 0x000000040000795c */ /* 0x000fe20000300000 */
.L_x_525:
[----:B------:R-:W-:Y:S05]  /*a8d0*/  BSYNC B0 ;  /* 0x0000000000007941 */ /* 0x000fea0003800000 */
.L_x_524:
[----:B------:R-:W1:Y:S01]  /*a8e0*/  SYNCS.PHASECHK.TRANS64.TRYWAIT P2, [R101+URZ+0x348b0], R102 ;  /* 0x0348b066650075a7 */ /* 0x000e62000804017f */
[----:B------:R-:W-:Y:S01]  /*a8f0*/  ULDC UR59, c[0x0][0x320] ;  /* 0x0000c800003b7ab9 */ /* 0x000fe20000000800 */
[----:B------:R-:W-:Y:S01]  /*a900*/  ULDC.64 UR38, c[0x0][0x328] ;  /* 0x0000ca0000267ab9 */ /* 0x000fe20000000a00 */
[----:B------:R-:W-:Y:S01]  /*a910*/  ULDC.64 UR36, c[0x0][0x318] ;  /* 0x0000c60000247ab9 */ /* 0x000fe20000000a00 */
[----:B------:R-:W-:Y:S04]  /*a920*/  BSSY B0, `(.L_x_526) ;  /* 0x0000002000007945 */ /* 0x000fe80003800000 */
[----:B-1----:R-:W-:Y:S05]  /*a930*/  @!P2 BRA `(.L_x_527) ;  /* 0x0000017000bca947 */ /* 0x002fea0003800000 */
.L_x_798:
[----:B------:R-:W-:Y:S05]  /*a940*/  BSYNC B0 ;  /* 0x0000000000007941 */ /* 0x000fea0003800000 */
.L_x_526:
[----:B------:R-:W-:Y:S01]  /*a950*/  ISETP.GE.AND P2, PT, R17, R100, PT ;  /* 0x000000641100720c */ /* 0x000fe20003f46270 */
[----:B0-----:R-:W-:Y:S01]  /*a960*/  IMAD R40, R16, 0x4000, R15 ;  /* 0x0000400010287824 */ /* 0x001fe200078e020f */
[----:B------:R-:W-:Y:S01]  /*a970*/  BSSY B0, `(.L_x_528) ;  /* 0x000001a000007945 */ /* 0x000fe20003800000 */
[----:B------:R-:W-:-:S04]  /*a980*/  IMAD.WIDE R44, R25, 0x80, R118 ;  /* 0x00000080192c7825 */ /* 0x000fc800078e0276 */
[----:B------:R-:W-:Y:S02]  /*a990*/  IMAD.IADD R42, R130, 0x1, R40 ;  /* 0x00000001822a7824 */ /* 0x000fe400078e0228 */
[--C-:B------:R-:W-:Y:S02]  /*a9a0*/  IMAD R48, R40, 0x2, R103.reuse ;  /* 0x0000000228307824 */ /* 0x100fe400078e0267 */
[----:B------:R-:W-:Y:S02]  /*a9b0*/  IMAD R49, R42, 0x2, R103 ;  /* 0x000000022a317824 */ /* 0x000fe400078e0267 */
[----:B------:R-:W-:Y:S05]  /*a9c0*/  @P2 BRA `(.L_x_529) ;  /* 0x0000000000502947 */ /* 0x000fea0003800000 */
[----:B------:R-:W-:Y:S02]  /*a9d0*/  IMAD R43, R45, UR38, RZ ;  /* 0x000000262d2b7c24 */ /* 0x000fe4000f8e02ff */
[----:B------:R-:W-:Y:S02]  /*a9e0*/  IMAD.MOV.U32 R40, RZ, RZ, R112 ;  /* 0x000000ffff287224 */ /* 0x000fe400078e0070 */
[----:B------:R-:W-:Y:S02]  /*a9f0*/  IMAD.MOV.U32 R41, RZ, RZ, R99 ;  /* 0x000000ffff297224 */ /* 0x000fe400078e0063 */
[C---:B------:R-:W-:Y:S02]  /*aa00*/  IMAD R43, R44.reuse, UR39, R43 ;  /* 0x000000272c2b7c24 */ /* 0x040fe4000f8e022b */
[----:B------:R-:W-:-:S04]  /*aa10*/  IMAD.WIDE.U32 R40, R44, UR38, R40 ;  /* 0x000000262c287c25 */ /* 0x000fc8000f8e0028 */
[----:B------:R-:W-:Y:S01]  /*aa20*/  IMAD.IADD R41, R41, 0x1, R43 ;  /* 0x0000000129297824 */ /* 0x000fe200078e022b */
[----:B------:R-:W-:-:S04]  /*aa30*/  LEA R46, P2, R40, UR36, 0x1 ;  /* 0x00000024282e7c11 */ /* 0x000fc8000f8408ff */
[----:B------:R-:W-:Y:S02]  /*aa40*/  LEA.HI.X R47, R40, UR37, R41, 0x1, P2 ;  /* 0x00000025282f7c11 */ /* 0x000fe400090f0c29 */
[----:B------:R-:W-:-:S13]  /*aa50*/  ISETP.GE.AND P2, PT, R18, UR59, PT ;  /* 0x0000003b12007c0c */ /* 0x000fda000bf46270 */
[----:B------:R-:W0:Y:S04]  /*aa60*/  @!P2 LDS.128 R40, [R48] ;  /* 0x000000003028a984 */ /* 0x000e280000000c00 */
[----:B0-----:R-:W-:Y:S01]  /*aa70*/  @!P2 STG.E.128 desc[UR56][R46.64], R40 ;  /* 0x000000282e00a986 */ /* 0x001fe2000c101d38 */
[----:B------:R-:W-:-:S13]  /*aa80*/  ISETP.GE.AND P2, PT, R0, UR59, PT ;  /* 0x0000003b00007c0c */ /* 0x000fda000bf46270 */
[----:B------:R-:W0:Y:S04]  /*aa90*/  @!P2 LDS.128 R40, [R49] ;  /* 0x000000003128a984 */ /* 0x000e280000000c00 */
[----:B0-----:R-:W-:Y:S01]  /*aaa0*/  @!P2 STG.E.128 desc[UR56][R46.64+0x40], R40 ;  /* 0x000040282e00a986 */ /* 0x001fe2000c101d38 */
[----:B------:R-:W-:-:S13]  /*aab0*/  ISETP.GE.AND P2, PT, R3, UR59, PT ;  /* 0x0000003b03007c0c */ /* 0x000fda000bf46270 */
[----:B------:R-:W0:Y:S04]  /*aac0*/  @!P2 LDS.128 R40, [R48+0x4000] ;  /* 0x004000003028a984 */ /* 0x000e280000000c00 */
[----:B0-----:R-:W-:Y:S01]  /*aad0*/  @!P2 STG.E.128 desc[UR56][R46.64+0x80], R40 ;  /* 0x000080282e00a986 */ /* 0x001fe2000c101d38 */
[----:B------:R-:W-:-:S13]  /*aae0*/  ISETP.GE.AND P2, PT, R4, UR59, PT ;  /* 0x0000003b04007c0c */ /* 0x000fda000bf46270 */
[----:B------:R-:W0:Y:S04]  /*aaf0*/  @!P2 LDS.128 R40, [R49+0x4000] ;  /* 0x004000003128a984 */ /* 0x000e280000000c00 */
[----:B0-----:R0:W-:Y:S02]  /*ab00*/  @!P2 STG.E.128 desc[UR56][R46.64+0xc0], R40 ;  /* 0x0000c0282e00a986 */ /* 0x0011e4000c101d38 */
.L_x_529:
[----:B------:R-:W-:Y:S05]  /*ab10*/  BSYNC B0 ;  /* 0x0000000000007941 */ /* 0x000fea0003800000 */
.L_x_528:
[----:B------:R-:W-:Y:S01]  /*ab20*/  ISETP.GE.AND P2, PT, R207, R100, PT ;  /* 0x00000064cf00720c */ /* 0x000fe20003f46270 */
[----:B------:R-:W-:-:S12]  /*ab30*/  BSSY B0, `(.L_x_530) ;  /* 0x0000018000007945 */ /* 0x000fd80003800000 */
[----:B------:R-:W-:Y:S05]  /*ab40*/  @P2 BRA `(.L_x_531) ;  /* 0x0000000000582947 */ /* 0x000fea0003800000 */
[----:B0-----:R-:W-:Y:S01]  /*ab50*/  IADD3 R43, P2, R44, 0x40, RZ ;  /* 0x000000402c2b7810 */ /* 0x001fe20007f5e0ff */
[----:B------:R-:W-:Y:S02]  /*ab60*/  IMAD.MOV.U32 R40, RZ, RZ, R112 ;  /* 0x000000ffff287224 */ /* 0x000fe400078e0070 */
[----:B------:R-:W-:Y:S02]  /*ab70*/  IMAD.MOV.U32 R41, RZ, RZ, R99 ;  /* 0x000000ffff297224 */ /* 0x000fe400078e0063 */
[----:B------:R-:W-:Y:S02]  /*ab80*/  IMAD.X R44, RZ, RZ, R45, P2 ;  /* 0x000000ffff2c7224 */ /* 0x000fe400010e062d */
[----:B------:R-:W-:-:S04]  /*ab90*/  IMAD.WIDE.U32 R40, R43, UR38, R40 ;  /* 0x000000262b287c25 */ /* 0x000fc8000f8e0028 */
[----:B------:R-:W-:-:S04]  /*aba0*/  IMAD R44, R44, UR38, RZ ;  /* 0x000000262c2c7c24 */ /* 0x000fc8000f8e02ff */
[----:B------:R-:W-:Y:S01]  /*abb0*/  IMAD R43, R43, UR39, R44 ;  /* 0x000000272b2b7c24 */ /* 0x000fe2000f8e022c */
[----:B------:R-:W-:-:S03]  /*abc0*/  LEA R44, P2, R40, UR36, 0x1 ;  /* 0x00000024282c7c11 */ /* 0x000fc6000f8408ff */
[----:B------:R-:W-:-:S05]  /*abd0*/  IMAD.IADD R41, R41, 0x1, R43 ;  /* 0x0000000129297824 */ /* 0x000fca00078e022b */
[----:B------:R-:W-:Y:S02]  /*abe0*/  LEA.HI.X R45, R40, UR37, R41, 0x1, P2 ;  /* 0x00000025282d7c11 */ /* 0x000fe400090f0c29 */
[----:B------:R-:W-:-:S13]  /*abf0*/  ISETP.GE.AND P2, PT, R18, UR59, PT ;  /* 0x0000003b12007c0c */ /* 0x000fda000bf46270 */
[----:B------:R-:W0:Y:S04]  /*ac00*/  @!P2 LDS.128 R40, [R48+0x2000] ;  /* 0x002000003028a984 */ /* 0x000e280000000c00 */
[----:B0-----:R-:W-:Y:S01]  /*ac10*/  @!P2 STG.E.128 desc[UR56][R44.64], R40 ;  /* 0x000000282c00a986 */ /* 0x001fe2000c101d38 */
        /* <DEDUP_REMOVED lines=8> */
[----:B0-----:R2:W-:Y:S02]  /*aca0*/  @!P2 STG.E.128 desc[UR56][R44.64+0xc0], R40 ;  /* 0x0000c0282c00a986 */ /* 0x0015e4000c101d38 */
.L_x_531:
[----:B------:R-:W-:Y:S05]  /*acb0*/  BSYNC B0 ;  /* 0x0000000000007941 */ /* 0x000fea0003800000 */
.L_x_530:
[----:B0-2---:R-:W2:Y:S01]  /*acc0*/  LDL R40, [R1+0x14] ;  /* 0x0000140001287983 */ /* 0x005ea20000100800 */
[----:B-1----:R-:W-:Y:S01]  /*acd0*/  @!P3 VIADD R101, R101, 0x348c0 ;  /* 0x000348c06565b836 */ /* 0x002fe20000000000 */
[----:B------:R-:W-:Y:S01]  /*ace0*/  PLOP3.LUT P2, PT, PT, PT, PT, 0x8, 0x0 ;  /* 0x000000000000781c */ /* 0x000fe20003f4e170 */
[----:B------:R-:W-:Y:S01]  /*acf0*/  VIADD R16, R16, 0x1 ;  /* 0x0000000110107836 */ /* 0x000fe20000000000 */
[----:B------:R-:W-:Y:S01]  /*ad00*/  @!PT LDS RZ, [RZ] ;  /* 0x00000000fffff984 */ /* 0x000fe20000000800 */
[----:B------:R-:W-:Y:S01]  /*ad10*/  @!PT LDS RZ, [RZ] ;  /* 0x00000000fffff984 */ /* 0x000fe20000000800 */
[----:B------:R-:W-:Y:S01]  /*ad20*/  @!PT LDS RZ, [RZ] ;  /* 0x00000000fffff984 */ /* 0x000fe20000000800 */
[----:B------:R-:W-:Y:S01]  /*ad30*/  @!PT LDS RZ, [RZ] ;  /* 0x00000000fffff984 */ /* 0x000fe20000000800 */
[----:B------:R0:W-:Y:S06]  /*ad40*/  MEMBAR.ALL.CTA ;  /* 0x0000000000007992 */ /* 0x0001ec0000008000 */
[----:B0-----:R-:W0:Y:S01]  /*ad50*/  FENCE.VIEW.ASYNC.S ;  /* 0x00000000000073c6 */ /* 0x001e220000000000 */
[----:B------:R-:W-:Y:S01]  /*ad60*/  @!P3 PRMT R101, RZ, 0x654, R101 ;  /* 0x00000654ff65b816 */ /* 0x000fe20000000065 */
[----:B0-----:R1:W-:Y:S06]  /*ad70*/  BAR.SYNC.DEFER_BLOCKING R151, 0x80 ;  /* 0x000200970000751d */ /* 0x0013ec0000010000 */
[----:B------:R1:W-:Y:S01]  /*ad80*/  @!P3 SYNCS.ARRIVE.TRANS64.RED.A1T0 RZ, [R101+URZ], RZ ;  /* 0x000000ff65ffb9a7 */ /* 0x0003e2000810043f */
[----:B------:R-:W-:-:S04]  /*ad90*/  ISETP.NE.AND P3, PT, R16, 0x2, PT ;  /* 0x000000021000780c */ /* 0x000fc80003f65270 */
[----:B------:R-:W-:Y:S02]  /*ada0*/  SEL R41, RZ, 0x1, P3 ;  /* 0x00000001ff297807 */ /* 0x000fe40001800000 */
[----:B------:R-:W-:Y:S02]  /*adb0*/  SEL R16, R16, RZ, P3 ;  /* 0x000000ff10107207 */ /* 0x000fe40001800000 */
[----:B------:R-:W-:Y:S02]  /*adc0*/  LOP3.LUT R184, R184, R41, RZ, 0x3c, !PT ;  /* 0x00000029b8b87212 */ /* 0x000fe400078e3cff */
[----:B--2---:R-:W-:-:S13]  /*add0*/  LOP3.LUT P4, RZ, R40, 0x2, RZ, 0xc0, !PT ;  /* 0x0000000228ff7812 */ /* 0x004fda000788c0ff */
[----:B-1----:R-:W-:Y:S05]  /*ade0*/  @P4 BRA `(.L_x_532) ;  /* 0xffffff7c00a84947 */ /* 0x002fea000383ffff */
.L_x_428:
[----:B------:R-:W-:Y:S01]  /*adf0*/  BSSY B0, `(.L_x_533) ;  /* 0x0000005000007945 */ /* 0x000fe20003800000 */
[----:B------:R-:W-:-:S03]  /*ae00*/  IMAD.MOV.U32 R0, RZ, RZ, RZ ;  /* 0x000000ffff007224 */ /* 0x000fc600078e00ff */
[----:B------:R-:W-:Y:S05]  /*ae10*/  @P2 BRA `(.L_x_534) ;  /* 0x0000000000082947 */ /* 0x000fea0003800000 */
[----:B------:R-:W1:Y:S02]  /*ae20*/  FENCE.VIEW.ASYNC.G ;  /* 0x00000000000073c6 */ /* 0x000e640000000100 */
[----:B-1----:R-:W-:Y:S06]  /*ae30*/  BAR.ARV 0xc, 0x180 ;  /* 0x0306000000007b1d */ /* 0x002fec0000002000 */
.L_x_534:
[----:B------:R-:W-:Y:S05]  /*ae40*/  BSYNC B0 ;  /* 0x0000000000007941 */ /* 0x000fea0003800000 */
.L_x_533:
[----:B------:R-:W2:Y:S01]  /*ae50*/  LDL R3, [R1+0x14] ;  /* 0x0000140001037983 */ /* 0x000ea20000100800 */
[----:B------:R-:W-:Y:S01]  /*ae60*/  BSSY B0, `(.L_x_535) ;  /* 0x0000020000007945 */ /* 0x000fe20003800000 */
[----:B--2---:R-:W-:-:S13]  /*ae70*/  LOP3.LUT P0, RZ, R3, 0x4, RZ, 0xc0, !PT ;  /* 0x0000000403ff7812 */ /* 0x004fda000780c0ff */
        /* <DEDUP_REMOVED lines=30> */
.L_x_536:
[----:B------:R-:W-:Y:S05]  /*b060*/  BSYNC B0 ;  /* 0x0000000000007941 */ /* 0x000fea0003800000 */
.L_x_535:
[-C--:B------:R-:W-:Y:S01]  /*b070*/  IMAD R197, R210, R0.reuse, RZ ;  /* 0x00000000d2c57224 */ /* 0x080fe200078e02ff */
[----:B------:R-:W-:Y:S02]  /*b080*/  PLOP3.LUT P0, PT, PT, PT, PT, 0x80, 0x0 ;  /* 0x000000000000781c */ /* 0x000fe40003f0f070 */
[----:B------:R-:W-:Y:S02]  /*b090*/  CS2R R20, SRZ ;  /* 0x0000000000147805 */ /* 0x000fe4000001ff00 */
[----:B------:R-:W-:Y:S02]  /*b0a0*/  CS2R R86, SRZ ;  /* 0x0000000000567805 */ /* 0x000fe4000001ff00 */
[----:B------:R-:W-:Y:S02]  /*b0b0*/  CS2R R84, SRZ ;  /* 0x0000000000547805 */ /* 0x000fe4000001ff00 */
[----:B------:R-:W-:Y:S02]  /*b0c0*/  VIADDMNMX R149, R197, R0, R149, PT ;  /* 0x00000000c5957246 */ /* 0x000fe40003800195 */
[----:B------:R-:W-:-:S02]  /*b0d0*/  CS2R R82, SRZ ;  /* 0x0000000000527805 */ /* 0x000fc4000001ff00 */
[----:B------:R-:W-:Y:S02]  /*b0e0*/  CS2R R80, SRZ ;  /* 0x0000000000507805 */ /* 0x000fe4000001ff00 */
[----:B------:R-:W-:Y:S02]  /*b0f0*/  CS2R R78, SRZ ;  /* 0x00000000004e7805 */ /* 0x000fe4000001ff00 */
[----:B------:R-:W-:Y:S02]  /*b100*/  ISETP.GT.AND P1, PT, R149, R197, PT ;  /* 0x000000c59500720c */ /* 0x000fe40003f24270 */
        /* <DEDUP_REMOVED lines=28> */
[----:B------:R-:W1:Y:S02]  /*b2d0*/  S2R R4, SR_TID.X ;  /* 0x0000000000047919 */ /* 0x000e640000002100 */
[----:B-1----:R-:W-:-:S05]  /*b2e0*/  VIADD R4, R4, 0xffffff80 ;  /* 0xffffff8004047836 */ /* 0x002fca0000000000 */
[----:B------:R-:W-:-:S04]  /*b2f0*/  SHF.R.S32.HI R3, RZ, 0x1f, R4 ;  /* 0x0000001fff037819 */ /* 0x000fc80000011404 */
[----:B------:R-:W-:-:S04]  /*b300*/  LEA.HI R3, R3, R4, RZ, 0x7 ;  /* 0x0000000403037211 */ /* 0x000fc800078f38ff */
[----:B------:R-:W-:-:S05]  /*b310*/  SHF.R.S32.HI R3, RZ, 0x7, R3 ;  /* 0x00000007ff037819 */ /* 0x000fca0000011403 */
[----:B------:R-:W1:Y:S02]  /*b320*/  SHFL.IDX PT, R0, R3, RZ, 0x1f ;  /* 0x00001fff03007589 */ /* 0x000e6400000e0000 */
[----:B-1----:R-:W-:-:S04]  /*b330*/  LEA.HI R3, R0, R0, RZ, 0x1 ;  /* 0x0000000000037211 */ /* 0x002fc800078f08ff */
[----:B------:R-:W-:-:S05]  /*b340*/  LOP3.LUT R3, R3, 0x1e, RZ, 0xc0, !PT ;  /* 0x0000001e03037812 */ /* 0x000fca00078ec0ff */
[----:B------:R-:W-:Y:S02]  /*b350*/  IMAD.IADD R3, R0, 0x1, -R3 ;  /* 0x0000000100037824 */ /* 0x000fe400078e0a03 */
[----:B------:R-:W-:-:S03]  /*b360*/  IMAD.U32 R0, RZ, RZ, UR61 ;  /* 0x0000003dff007e24 */ /* 0x000fc6000f8e00ff */
[----:B------:R-:W-:Y:S02]  /*b370*/  LEA R3, R3, UR61, 0xd ;  /* 0x0000003d03037c11 */ /* 0x000fe4000f8e68ff */
[----:B------:R-:W-:Y:S02]  /*b380*/  LOP3.LUT P0, RZ, R0, 0x3ff, RZ, 0xc0, !PT ;  /* 0x000003ff00ff7812 */ /* 0x000fe4000780c0ff */
[----:B------:R-:W-:Y:S02]  /*b390*/  SHF.R.U32.HI R3, RZ, 0x4, R3 ;  /* 0x00000004ff037819 */ /* 0x000fe40000011603 */
[----:B------:R-:W-:Y:S02]  /*b3a0*/  P2R R24, PR, RZ, 0x1 ;  /* 0x00000001ff187803 */ /* 0x000fe40000000000 */
[----:B------:R-:W-:-:S07]  /*b3b0*/  LOP3.LUT R36, R3, 0x3fff, RZ, 0xc0, !PT ;  /* 0x00003fff03247812 */ /* 0x000fce00078ec0ff */
[----:B------:R-:W-:Y:S05]  /*b3c0*/  @!P0 BRA `(.L_x_538) ;  /* 0x0000000000408947 */ /* 0x000fea0003800000 */
[----:B------:R-:W-:Y:S01]  /*b3d0*/  MOV R0, 0x0 ;  /* 0x0000000000007802 */ /* 0x000fe20000000f00 */
[----:B------:R-:W-:Y:S01]  /*b3e0*/  ULDC.64 UR4, c[0x4][0xb8] ;  /* 0x01002e0000047ab9 */ /* 0x000fe20000000a00 */
[----:B------:R-:W-:Y:S01]  /*b3f0*/  ULDC.64 UR6, c[0x4][0xc0] ;  /* 0x0100300000067ab9 */ /* 0x000fe20000000a00 */
[----:B------:R-:W-:Y:S01]  /*b400*/  IMAD.U32 R4, RZ, RZ, UR4 ;  /* 0x00000004ff047e24 */ /* 0x000fe2000f8e00ff */
[----:B------:R1:W2:Y:S01]  /*b410*/  LDC.64 R14, c[0x4][R0] ;  /* 0x01000000000e7b82 */ /* 0x0002a20000000a00 */
[----:B------:R-:W-:Y:S01]  /*b420*/  IMAD.U32 R5, RZ, RZ, UR5 ;  /* 0x00000005ff057e24 */ /* 0x000fe2000f8e00ff */
[----:B------:R-:W-:Y:S01]  /*b430*/  ULDC.64 UR4, c[0x4][0x30] ;  /* 0x01000c0000047ab9 */ /* 0x000fe20000000a00 */
[----:B0-----:R-:W-:Y:S02]  /*b440*/  IMAD.U32 R6, RZ, RZ, UR6 ;  /* 0x00000006ff067e24 */ /* 0x001fe4000f8e00ff */
[----:B------:R-:W-:Y:S02]  /*b450*/  IMAD.U32 R7, RZ, RZ, UR7 ;  /* 0x00000007ff077e24 */ /* 0x000fe4000f8e00ff */
[----:B------:R-:W-:-:S02]  /*b460*/  IMAD.U32 R10, RZ, RZ, UR4 ;  /* 0x00000004ff0a7e24 */ /* 0x000fc4000f8e00ff */
[----:B------:R-:W-:Y:S02]  /*b470*/  IMAD.U32 R11, RZ, RZ, UR5 ;  /* 0x00000005ff0b7e24 */ /* 0x000fe4000f8e00ff */
[----:B------:R-:W-:Y:S02]  /*b480*/  IMAD.MOV.U32 R8, RZ, RZ, 0x70 ;  /* 0x00000070ff087424 */ /* 0x000fe400078e00ff */
[----:B------:R-:W-:Y:S02]  /*b490*/  IMAD.MOV.U32 R12, RZ, RZ, 0x1 ;  /* 0x00000001ff0c7424 */ /* 0x000fe400078e00ff */
[----:B-1----:R-:W-:-:S07]  /*b4a0*/  IMAD.MOV.U32 R13, RZ, RZ, RZ ;  /* 0x000000ffff0d7224 */ /* 0x002fce00078e00ff */
[----:B------:R-:W-:-:S07]  /*b4b0*/  LEPC R20, `(.L_x_538) ;  /* 0x000000001014794e */ /* 0x000fce0000000000 */
[----:B--2--5:R-:W-:Y:S05]  /*b4c0*/  CALL.ABS.NOINC R14 ;  /* 0x000000000e007343 */ /* 0x024fea0003c00000 */
.L_x_538:
[----:B------:R-:W-:Y:S02]  /*b4d0*/  ULDC UR4, c[0x0][0x3f4] ;  /* 0x0000fd0000047ab9 */ /* 0x000fe40000000800 */
[----:B------:R-:W-:-:S13]  /*b4e0*/  ISETP.LT.AND P0, PT, RZ, UR4, PT ;  /* 0x00000004ff007c0c */ /* 0x000fda000bf01270 */
[----:B------:R-:W-:Y:S05]  /*b4f0*/  @P0 BRA `(.L_x_539) ;  /* 0x00000000003c0947 */ /* 0x000fea0003800000 */
[----:B------:R-:W-:-:S04]  /*b500*/  LEA.HI R0, R206, R206, RZ, 0x1 ;  /* 0x000000cece007211 */ /* 0x000fc800078f08ff */
[----:B------:R-:W-:-:S05]  /*b510*/  LOP3.LUT R3, R0, 0xfffffffe, RZ, 0xc0, !PT ;  /* 0xfffffffe00037812 */ /* 0x000fca00078ec0ff */
[----:B------:R-:W-:-:S05]  /*b520*/  IMAD.IADD R3, R206, 0x1, -R3 ;  /* 0x00000001ce037824 */ /* 0x000fca00078e0a03 */
[----:B------:R-:W-:-:S04]  /*b530*/  SHF.L.U32 R3, R3, 0x1f, RZ ;  /* 0x0000001f03037819 */ /* 0x000fc800000006ff */
[----:B------:R1:W2:Y:S03]  /*b540*/  SYNCS.PHASECHK.TRANS64.TRYWAIT P0, [R2+URZ+0x34800], R3 ;  /* 0x03480003020075a7 */ /* 0x0002a6000800017f */
[----:B--2---:R-:W-:Y:S05]  /*b550*/  @!P0 NANOSLEEP.SYNCS 0x989680 ;  /* 0x009896800000895d */ /* 0x004fea0003900000 */
[----:B------:R-:W2:Y:S01]  /*b560*/  @!P0 SYNCS.PHASECHK.TRANS64 P0, [R2+URZ+0x34800], R3 ;  /* 0x03480003020085a7 */ /* 0x000ea2000800007f */
[----:B------:R-:W-:Y:S04]  /*b570*/  BSSY B0, `(.L_x_540) ;  /* 0x0000006000007945 */ /* 0x000fe80003800000 */
[----:B--2---:R-:W-:Y:S05]  /*b580*/  @P0 BRA `(.L_x_541) ;  /* 0x0000000000100947 */ /* 0x004fea0003800000 */
.L_x_542:
[----:B--2---:R2:W3:Y:S02]  /*b590*/  SYNCS.PHASECHK.TRANS64.TRYWAIT P0, [R2+URZ+0x34800], R3 ;  /* 0x03480003020075a7 */ /* 0x0044e4000800017f */
[----:B---3--:R-:W-:Y:S05]  /*b5a0*/  @!P0 NANOSLEEP.SYNCS 0x989680 ;  /* 0x009896800000895d */ /* 0x008fea0003900000 */
[----:B------:R-:W3:Y:S02]  /*b5b0*/  @!P0 SYNCS.PHASECHK.TRANS64 P0, [R2+URZ+0x34800], R3 ;  /* 0x03480003020085a7 */ /* 0x000ee4000800007f */
[----:B---3--:R-:W-:Y:S05]  /*b5c0*/  @!P0 BRA `(.L_x_542) ;  /* 0xfffffffc00f08947 */ /* 0x008fea000383ffff */
.L_x_541:
[----:B------:R-:W-:Y:S05]  /*b5d0*/  BSYNC B0 ;  /* 0x0000000000007941 */ /* 0x000fea0003800000 */
.L_x_540:
[----:B------:R-:W-:Y:S05]  /*b5e0*/  BRA `(.L_x_543) ;  /* 0x00000058006c7947 */ /* 0x000fea0003800000 */
.L_x_539:
[----:B-----5:R-:W-:Y:S01]  /*b5f0*/  SHF.R.S32.HI R0, RZ, 0x1f, R143 ;  /* 0x0000001fff007819 */ /* 0x020fe2000001148f */
[----:B------:R-:W-:Y:S01]  /*b600*/  ULDC.64 UR4, c[0x0][0x3f8] ;  /* 0x0000fe0000047ab9 */ /* 0x000fe20000000a00 */
[----:B------:R-:W-:Y:S01]  /*b610*/  ULDC.64 UR6, c[0x0][0x408] ;  /* 0x0001020000067ab9 */ /* 0x000fe20000000a00 */
[----:B------:R-:W-:Y:S01]  /*b620*/  ISETP.NE.AND P2, PT, R24, RZ, PT ;  /* 0x000000ff1800720c */ /* 0x000fe20003f45270 */
[----:B------:R-:W-:-:S04]  /*b630*/  IMAD.WIDE.U32 R4, R143, UR4, RZ ;  /* 0x000000048f047c25 */ /* 0x000fc8000f8e00ff */
[C---:B0-----:R-:W-:Y:S02]  /*b640*/  IMAD R6, R0.reuse, UR4, RZ ;  /* 0x0000000400067c24 */ /* 0x041fe4000f8e02ff */
[----:B------:R-:W-:Y:S02]  /*b650*/  IMAD R0, R0, UR6, RZ ;  /* 0x0000000600007c24 */ /* 0x000fe4000f8e02ff */
[C---:B------:R-:W-:Y:S01]  /*b660*/  IMAD R25, R143.reuse, UR5, R6 ;  /* 0x000000058f197c24 */ /* 0x040fe2000f8e0206 */
[----:B------:R-:W-:Y:S01]  /*b670*/  ULDC.64 UR4, c[0x0][0x3e8] ;  /* 0x0000fa0000047ab9 */ /* 0x000fe20000000a00 */
[----:B------:R-:W-:Y:S01]  /*b680*/  IMAD.WIDE.U32 R44, R143, UR6, RZ ;  /* 0x000000068f2c7c25 */ /* 0x000fe2000f8e00ff */
[----:B------:R-:W-:-:S03]  /*b690*/  LEA R24, P0, R4, UR4, 0x1 ;  /* 0x0000000404187c11 */ /* 0x000fc6000f8008ff */
[----:B------:R-:W-:Y:S01]  /*b6a0*/  IMAD R3, R143, UR7, R0 ;  /* 0x000000078f037c24 */ /* 0x000fe2000f8e0200 */
[----:B------:R-:W-:Y:S01]  /*b6b0*/  ULDC.64 UR6, c[0x0][0x400] ;  /* 0x0001000000067ab9 */ /* 0x000fe20000000a00 */
[----:B------:R-:W-:Y:S01]  /*b6c0*/  IMAD.IADD R25, R25, 0x1, R5 ;  /* 0x0000000119197824 */ /* 0x000fe200078e0205 */
[----:B------:R-:W-:Y:S01]  /*b6d0*/  LEA R43, P1, R44, UR6, 0x1 ;  /* 0x000000062c2b7c11 */ /* 0x000fe2000f8208ff */
[----:B------:R-:W-:-:S03]  /*b6e0*/  IMAD.IADD R3, R3, 0x1, R45 ;  /* 0x0000000103037824 */ /* 0x000fc600078e022d */
[----:B------:R-:W-:Y:S02]  /*b6f0*/  LEA.HI.X R25, R4, UR5, R25, 0x1, P0 ;  /* 0x0000000504197c11 */ /* 0x000fe400080f0c19 */
[----:B------:R-:W-:Y:S01]  /*b700*/  LEA.HI.X R44, R44, UR7, R3, 0x1, P1 ;  /* 0x000000072c2c7c11 */ /* 0x000fe200088f0c03 */
[----:B------:R-:W-:Y:S06]  /*b710*/  @!P2 BRA `(.L_x_544) ;  /* 0x000000000040a947 */ /* 0x000fec0003800000 */
[----:B------:R-:W-:Y:S01]  /*b720*/  MOV R14, 0x0 ;  /* 0x00000000000e7802 */ /* 0x000fe20000000f00 */
[----:B------:R-:W-:Y:S01]  /*b730*/  ULDC.64 UR4, c[0x4][0xb8] ;  /* 0x01002e0000047ab9 */ /* 0x000fe20000000a00 */
[----:B------:R-:W-:Y:S01]  /*b740*/  ULDC.64 UR6, c[0x4][0xc0] ;  /* 0x0100300000067ab9 */ /* 0x000fe20000000a00 */
[----:B------:R-:W-:Y:S02]  /*b750*/  IMAD.U32 R4, RZ, RZ, UR4 ;  /* 0x00000004ff047e24 */ /* 0x000fe4000f8e00ff */
[----:B------:R-:W-:Y:S01]  /*b760*/  IMAD.U32 R5, RZ, RZ, UR5 ;  /* 0x00000005ff057e24 */ /* 0x000fe2000f8e00ff */
[----:B------:R-:W0:Y:S01]  /*b770*/  LDC.64 R14, c[0x4][R14] ;  /* 0x010000000e0e7b82 */ /* 0x000e220000000a00 */
[----:B------:R-:W-:Y:S01]  /*b780*/  ULDC.64 UR4, c[0x4][0x20] ;  /* 0x0100080000047ab9 */ /* 0x000fe20000000a00 */
        /* <DEDUP_REMOVED lines=9> */
.L_x_544:
[----:B------:R-:W-:Y:S01]  /*b820*/  ULDC.U8 UR4, c[0x0][0x410] ;  /* 0x0001040000047ab9 */ /* 0x000fe20000000000 */
[----:B------:R-:W-:Y:S01]  /*b830*/  BSSY B0, `(.L_x_545) ;  /* 0x000056e000007945 */ /* 0x000fe20003800000 */
[----:B------:R-:W-:Y:S01]  /*b840*/  ISETP.NE.AND P0, PT, RZ, UR4, PT ;  /* 0x00000004ff007c0c */ /* 0x000fe2000bf05270 */
[----:B------:R-:W-:-:S12]  /*b850*/  IMAD R4, R145, 0x80, R17 ;  /* 0x0000008091047824 */ /* 0x000fd800078e0211 */
[----:B------:R-:W-:Y:S05]  /*b860*/  @!P0 BRA `(.L_x_546) ;  /* 0x0000002800ac8947 */ /* 0x000fea0003800000 */
[----:B------:R-:W-:-:S03]  /*b870*/  UMOV UR4, 0xffffffff ;  /* 0xffffffff00047882 */ /* 0x000fc60000000000 */
[----:B------:R-:W-:Y:S05]  /*b880*/  BRA.DIV UR4, `(.L_x_547) ;  /* 0x0000016204fc7947 */ /* 0x000fea000b800000 */
[----:B------:R0:W1:Y:S04]  /*b890*/  SHFL.IDX PT, R0, R25, RZ, 0x1c1f ;  /* 0x001c1fff19007589 */ /* 0x00006800000e0000 */
[----:B------:R0:W2:Y:S04]  /*b8a0*/  SHFL.IDX PT, R3, R24, RZ, 0x1c1f ;  /* 0x001c1fff18037589 */ /* 0x0000a800000e0000 */
[----:B------:R-:W3:Y:S04]  /*b8b0*/  SHFL.IDX PT, R44, R44, RZ, 0x1c1f ;  /* 0x001c1fff2c2c7589 */ /* 0x000ee800000e0000 */
[----:B0-----:R-:W4:Y:S02]  /*b8c0*/  SHFL.IDX PT, R43, R43, RZ, 0x1c1f ;  /* 0x001c1fff2b2b7589 */ /* 0x001f2400000e0000 */
.L_x_804:
[----:B------:R-:W-:Y:S01]  /*b8d0*/  ULDC UR4, c[0x0][0x448] ;  /* 0x0001120000047ab9 */ /* 0x000fe20000000800 */
[----:B------:R-:W-:Y:S01]  /*b8e0*/  LOP3.LUT R6, R191, 0x18, R18, 0xf8, !PT ;  /* 0x00000018bf067812 */ /* 0x000fe200078ef812 */
[----:B------:R-:W-:Y:S01]  /*b8f0*/  IMAD R37, R150, UR4, RZ ;  /* 0x0000000496257c24 */ /* 0x000fe2000f8e02ff */
[----:B------:R-:W-:Y:S01]  /*b900*/  BSSY B1, `(.L_x_548) ;  /* 0x0000052000017945 */ /* 0x000fe20003800000 */
[----:B------:R-:W-:Y:S02]  /*b910*/  LOP3.LUT P0, RZ, R229, 0x4, RZ, 0xc0, !PT ;  /* 0x00000004e5ff7812 */ /* 0x000fe4000780c0ff */
[----:B------:R-:W-:Y:S02]  /*b920*/  CS2R R10, SRZ ;  /* 0x00000000000a7805 */ /* 0x000fe4000001ff00 */
[----:B------:R-:W-:Y:S02]  /*b930*/  LOP3.LUT R5, R6, R193, RZ, 0x3c, !PT ;  /* 0x000000c106057212 */ /* 0x000fe400078e3cff */
[----:B------:R-:W-:-:S02]  /*b940*/  CS2R R12, SRZ ;  /* 0x00000000000c7805 */ /* 0x000fc4000001ff00 */
[----:B------:R-:W-:Y:S01]  /*b950*/  ISETP.GE.AND P1, PT, R4, R37, PT ;  /* 0x000000250400720c */ /* 0x000fe20003f26270 */
[----:B------:R-:W-:Y:S01]  /*b960*/  IMAD R37, R145, -0x80, R37 ;  /* 0xffffff8091257824 */ /* 0x000fe200078e0225 */
[----:B------:R-:W-:Y:S01]  /*b970*/  CS2R R14, SRZ ;  /* 0x00000000000e7805 */ /* 0x000fe2000001ff00 */
[----:B------:R-:W-:Y:S01]  /*b980*/  IMAD R5, R192, 0x200, R5 ;  /* 0x00000200c0057824 */ /* 0x000fe200078e0205 */
[----:B------:R-:W-:Y:S02]  /*b990*/  CS2R R20, SRZ ;  /* 0x0000000000147805 */ /* 0x000fe4000001ff00 */
[----:B------:R-:W-:Y:S02]  /*b9a0*/  CS2R R6, SRZ ;  /* 0x0000000000067805 */ /* 0x000fe4000001ff00 */
[----:B------:R-:W-:Y:S01]  /*b9b0*/  CS2R R24, SRZ ;  /* 0x0000000000187805 */ /* 0x000fe2000001ff00 */
[----:B------:R-:W-:Y:S01]  /*b9c0*/  IMAD R9, R5, 0x2, R2 ;  /* 0x0000000205097824 */ /* 0x000fe200078e0202 */
[----:B------:R-:W-:-:S02]  /*b9d0*/  CS2R R26, SRZ ;  /* 0x00000000001a7805 */ /* 0x000fc4000001ff00 */
[----:B------:R-:W-:Y:S02]  /*b9e0*/  CS2R R28, SRZ ;  /* 0x00000000001c7805 */ /* 0x000fe4000001ff00 */
[----:B------:R-:W-:Y:S02]  /*b9f0*/  CS2R R30, SRZ ;  /* 0x00000000001e7805 */ /* 0x000fe4000001ff00 */
[----:B------:R-:W-:Y:S02]  /*ba00*/  CS2R R32, SRZ ;  /* 0x0000000000207805 */ /* 0x000fe4000001ff00 */
[----:B------:R-:W-:Y:S01]  /*ba10*/  CS2R R34, SRZ ;  /* 0x0000000000227805 */ /* 0x000fe2000001ff00 */
[C---:B------:R-:W-:Y:S01]  /*ba20*/  VIADD R45, R9.reuse, 0x10400 ;  /* 0x00010400092d7836 */ /* 0x040fe20000000000 */
[----:B------:R-:W-:Y:S01]  /*ba30*/  CS2R R4, SRZ ;  /* 0x0000000000047805 */ /* 0x000fe2000001ff00 */
[----:B------:R-:W-:Y:S01]  /*ba40*/  VIADD R8, R9, 0x10440 ;  /* 0x0001044009087836 */ /* 0x000fe20000000000 */
[----:B------:R-:W-:Y:S06]  /*ba50*/  @P1 BRA `(.L_x_549) ;  /* 0x0000000000f01947 */ /* 0x000fec0003800000 */
[----:B------:R-:W3:Y:S01]  /*ba60*/  LDL R42, [R1+0x4c] ;  /* 0x00004c00012a7983 */ /* 0x000ee20000100800 */
[----:B------:R-:W-:-:S03]  /*ba70*/  ULDC UR4, c[0x0][0x3f4] ;  /* 0x0000fd0000047ab9 */ /* 0x000fc60000000800 */
[----:B------:R-:W3:Y:S04]  /*ba80*/  LDL R53, [R1+0x10] ;  /* 0x0000100001357983 */ /* 0x000ee80000100800 */
[----:B------:R-:W3:Y:S01]  /*ba90*/  LDL R52, [R1+0x48] ;  /* 0x0000480001347983 */ /* 0x000ee20000100800 */
[----:B------:R-:W-:Y:S02]  /*baa0*/  ISETP.GE.AND P2, PT, R22, UR4, PT ;  /* 0x0000000416007c0c */ /* 0x000fe4000bf46270 */
[----:B------:R-:W-:Y:S02]  /*bab0*/  ISETP.GE.AND P3, PT, R187, UR4, PT ;  /* 0x00000004bb007c0c */ /* 0x000fe4000bf66270 */
[----:B------:R-:W-:Y:S02]  /*bac0*/  ISETP.GE.AND P4, PT, R186, UR4, PT ;  /* 0x00000004ba007c0c */ /* 0x000fe4000bf86270 */
[----:B------:R-:W-:-:S02]  /*bad0*/  CS2R R26, SRZ ;  /* 0x00000000001a7805 */ /* 0x000fc4000001ff00 */
[----:B------:R-:W-:-:S05]  /*bae0*/  CS2R R10, SRZ ;  /* 0x00000000000a7805 */ /* 0x000fca000001ff00 */
[----:B--2---:R-:W-:Y:S02]  /*baf0*/  @!P2 IMAD.MOV.U32 R4, RZ, RZ, R3 ;  /* 0x000000ffff04a224 */ /* 0x004fe400078e0003 */
[----:B-1----:R-:W-:Y:S02]  /*bb00*/  @!P2 IMAD.MOV.U32 R5, RZ, RZ, R0 ;  /* 0x000000ffff05a224 */ /* 0x002fe400078e0000 */
[----:B----4-:R-:W-:Y:S02]  /*bb10*/  @!P2 IMAD.MOV.U32 R6, RZ, RZ, R43 ;  /* 0x000000ffff06a224 */ /* 0x010fe400078e002b */
[----:B---3--:R-:W-:Y:S01]  /*bb20*/  @!P2 IMAD.MOV.U32 R7, RZ, RZ, R44 ;  /* 0x000000ffff07a224 */ /* 0x008fe200078e002c */
[----:B------:R-:W-:Y:S01]  /*bb30*/  @!P3 IADD3 R20, P1, R3, R232, RZ ;  /* 0x000000e80314b210 */ /* 0x000fe20007f3e0ff */
[----:B------:R-:W-:-:S04]  /*bb40*/  @!P2 IMAD.WIDE R4, R22, 0x2, R4 ;  /* 0x000000021604a825 */ /* 0x000fc800078e0204 */
[----:B------:R-:W-:Y:S01]  /*bb50*/  @!P2 IMAD.WIDE R6, R22, 0x2, R6 ;  /* 0x000000021606a825 */ /* 0x000fe200078e0206 */
[----:B------:R-:W5:Y:S03]  /*bb60*/  @!P2 LD.E.64 R26, desc[UR56][R4.64] ;  /* 0x00000038041aa980 */ /* 0x000f66000c101b00 */
[----:B------:R-:W-:Y:S01]  /*bb70*/  @!P3 IMAD.X R21, R0, 0x1, R231, P1 ;  /* 0x000000010015b824 */ /* 0x000fe200008e06e7 */
[----:B------:R-:W5:Y:S01]  /*bb80*/  @!P2 LD.E.64 R10, desc[UR56][R6.64] ;  /* 0x00000038060aa980 */ /* 0x000f62000c101b00 */
[----:B------:R-:W-:Y:S02]  /*bb90*/  @!P3 IADD3 R24, P1, R43, R232, RZ ;  /* 0x000000e82b18b210 */ /* 0x000fe40007f3e0ff */
[----:B------:R-:W-:Y:S02]  /*bba0*/  ISETP.GE.AND P2, PT, R189, UR4, PT ;  /* 0x00000004bd007c0c */ /* 0x000fe4000bf46270 */
[----:B------:R-:W-:-:S02]  /*bbb0*/  CS2R R28, SRZ ;  /* 0x00000000001c7805 */ /* 0x000fc4000001ff00 */
[-C--:B------:R-:W-:Y:S02]  /*bbc0*/  @!P4 IADD3 R38, P5, R3, R234.reuse, RZ ;  /* 0x000000ea0326c210 */ /* 0x080fe40007fbe0ff */
[----:B------:R-:W-:Y:S02]  /*bbd0*/  CS2R R12, SRZ ;  /* 0x00000000000c7805 */ /* 0x000fe4000001ff00 */
[----:B------:R-:W-:Y:S01]  /*bbe0*/  @!P4 IADD3 R40, P6, R43, R234, RZ ;  /* 0x000000ea2b28c210 */ /* 0x000fe20007fde0ff */
[----:B------:R-:W-:Y:S01]  /*bbf0*/  @!P3 IMAD.X R25, R44, 0x1, R231, P1 ;  /* 0x000000012c19b824 */ /* 0x000fe200008e06e7 */
[----:B------:R-:W-:Y:S02]  /*bc00*/  CS2R R30, SRZ ;  /* 0x00000000001e7805 */ /* 0x000fe4000001ff00 */
[----:B------:R-:W-:Y:S01]  /*bc10*/  CS2R R14, SRZ ;  /* 0x00000000000e7805 */ /* 0x000fe2000001ff00 */
[--C-:B------:R-:W-:Y:S01]  /*bc20*/  @!P4 IMAD.X R39, R0, 0x1, R233.reuse, P5 ;  /* 0x000000010027c824 */ /* 0x100fe200028e06e9 */
[----:B------:R0:W5:Y:S01]  /*bc30*/  @!P3 LD.E.64 R28, desc[UR56][R20.64] ;  /* 0x00000038141cb980 */ /* 0x000162000c101b00 */
[----:B------:R-:W-:Y:S01]  /*bc40*/  @!P4 IMAD.X R41, R44, 0x1, R233, P6 ;  /* 0x000000012c29c824 */ /* 0x000fe200030e06e9 */
[----:B------:R-:W-:-:S02]  /*bc50*/  ISETP.GE.AND P1, PT, R188, UR4, PT ;  /* 0x00000004bc007c0c */ /* 0x000fc4000bf26270 */
[----:B------:R1:W5:Y:S01]  /*bc60*/  @!P3 LD.E.64 R12, desc[UR56][R24.64] ;  /* 0x00000038180cb980 */ /* 0x000362000c101b00 */
[----:B------:R-:W-:Y:S02]  /*bc70*/  ISETP.GE.AND P3, PT, R190, UR4, PT ;  /* 0x00000004be007c0c */ /* 0x000fe4000bf66270 */
[-C--:B------:R-:W-:Y:S01]  /*bc80*/  @!P2 IADD3 R48, P5, R43, R236.reuse, RZ ;  /* 0x000000ec2b30a210 */ /* 0x080fe20007fbe0ff */
[----:B------:R-:W5:Y:S04]  /*bc90*/  @!P4 LD.E.64 R30, desc[UR56][R38.64] ;  /* 0x00000038261ec980 */ /* 0x000f68000c101b00 */
[----:B------:R2:W5:Y:S01]  /*bca0*/  @!P4 LD.E.64 R14, desc[UR56][R40.64] ;  /* 0x00000038280ec980 */ /* 0x000562000c101b00 */
[----:B------:R-:W-:Y:S02]  /*bcb0*/  @!P2 IADD3 R46, P4, R3, R236, RZ ;  /* 0x000000ec032ea210 */ /* 0x000fe40007f9e0ff */
[----:B------:R-:W-:-:S02]  /*bcc0*/  CS2R R32, SRZ ;  /* 0x0000000000207805 */ /* 0x000fc4000001ff00 */
[----:B0-----:R-:W-:Y:S01]  /*bcd0*/  CS2R R20, SRZ ;  /* 0x0000000000147805 */ /* 0x001fe2000001ff00 */
[--C-:B------:R-:W-:Y:S02]  /*bce0*/  @!P2 IMAD.X R49, R44, 0x1, R235.reuse, P5 ;  /* 0x000000012c31a824 */ /* 0x100fe400028e06eb */
[----:B------:R-:W-:-:S03]  /*bcf0*/  @!P2 IMAD.X R47, R0, 0x1, R235, P4 ;  /* 0x00000001002fa824 */ /* 0x000fc600020e06eb */
[----:B------:R0:W5:Y:S04]  /*bd00*/  @!P2 LD.E.64 R20, desc[UR56][R48.64] ;  /* 0x000000383014a980 */ /* 0x000168000c101b00 */
[----:B------:R0:W5:Y:S01]  /*bd10*/  @!P2 LD.E.64 R32, desc[UR56][R46.64] ;  /* 0x000000382e20a980 */ /* 0x000162000c101b00 */
[----:B------:R-:W-:Y:S02]  /*bd20*/  CS2R R34, SRZ ;  /* 0x0000000000227805 */ /* 0x000fe4000001ff00 */
[----:B------:R-:W-:Y:S02]  /*bd30*/  CS2R R6, SRZ ;  /* 0x0000000000067805 */ /* 0x000fe4000001ff00 */
[----:B------:R-:W-:Y:S02]  /*bd40*/  CS2R R4, SRZ ;  /* 0x0000000000047805 */ /* 0x000fe4000001ff00 */
[----:B-1----:R-:W-:-:S02]  /*bd50*/  CS2R R24, SRZ ;  /* 0x0000000000187805 */ /* 0x002fc4000001ff00 */
[-C--:B--2---:R-:W-:Y:S02]  /*bd60*/  @!P3 IADD3 R40, P4, R3, R42.reuse, RZ ;  /* 0x0000002a0328b210 */ /* 0x084fe40007f9e0ff */
[----:B------:R-:W-:Y:S02]  /*bd70*/  @!P3 IADD3 R42, P5, R43, R42, RZ ;  /* 0x0000002a2b2ab210 */ /* 0x000fe40007fbe0ff */
[-C--:B------:R-:W-:Y:S02]  /*bd80*/  @!P1 IADD3 R50, P6, R3, R53.reuse, RZ ;  /* 0x0000003503329210 */ /* 0x080fe40007fde0ff */
[----:B------:R-:W-:Y:S01]  /*bd90*/  @!P1 IADD3 R38, P2, R43, R53, RZ ;  /* 0x000000352b269210 */ /* 0x000fe20007f5e0ff */
[C-C-:B------:R-:W-:Y:S02]  /*bda0*/  @!P3 IMAD.X R41, R0.reuse, 0x1, R52.reuse, P4 ;  /* 0x000000010029b824 */ /* 0x140fe400020e0634 */
[--C-:B------:R-:W-:Y:S02]  /*bdb0*/  @!P1 IMAD.X R51, R0, 0x1, R237.reuse, P6 ;  /* 0x0000000100339824 */ /* 0x100fe400030e06ed */
[C---:B------:R-:W-:Y:S01]  /*bdc0*/  @!P1 IMAD.X R39, R44.reuse, 0x1, R237, P2 ;  /* 0x000000012c279824 */ /* 0x040fe200010e06ed */
[----:B------:R0:W5:Y:S01]  /*bdd0*/  @!P3 LD.E.64 R4, desc[UR56][R40.64] ;  /* 0x000000382804b980 */ /* 0x000162000c101b00 */
[----:B------:R-:W-:-:S03]  /*bde0*/  @!P3 IMAD.X R43, R44, 0x1, R52, P5 ;  /* 0x000000012c2bb824 */ /* 0x000fc600028e0634 */
[----:B------:R0:W5:Y:S04]  /*bdf0*/  @!P1 LD.E.64 R34, desc[UR56][R50.64] ;  /* 0x0000003832229980 */ /* 0x000168000c101b00 */
[----:B------:R0:W5:Y:S04]  /*be00*/  @!P1 LD.E.64 R6, desc[UR56][R38.64] ;  /* 0x0000003826069980 */ /* 0x000168000c101b00 */
[----:B------:R0:W5:Y:S02]  /*be10*/  @!P3 LD.E.64 R24, desc[UR56][R42.64] ;  /* 0x000000382a18b980 */ /* 0x000164000c101b00 */
.L_x_549:
[----:B------:R-:W-:Y:S05]  /*be20*/  BSYNC B1 ;  /* 0x0000000000017941 */ /* 0x000fea0003800000 */
.L_x_548:
[----:B-1---5:R-:W-:Y:S01]  /*be30*/  IMAD.MOV.U32 R0, RZ, RZ, R26 ;  /* 0x000000ffff007224 */ /* 0x022fe200078e001a */
[----:B------:R-:W-:Y:S01]  /*be40*/  SHF.R.U64 R71, R26, 0x10, R27 ;  /* 0x000000101a477819 */ /* 0x000fe2000000121b */
[----:B------:R-:W-:Y:S01]  /*be50*/  IMAD.MOV.U32 R26, RZ, RZ, R28 ;  /* 0x000000ffff1a7224 */ /* 0x000fe200078e001c */
[----:B------:R-:W-:Y:S01]  /*be60*/  SHF.R.U64 R69, R28, 0x10, R29 ;  /* 0x000000101c457819 */ /* 0x000fe2000000121d */
[----:B--2---:R-:W-:Y:S01]  /*be70*/  IMAD.MOV.U32 R3, RZ, RZ, R27 ;  /* 0x000000ffff037224 */ /* 0x004fe200078e001b */
[----:B------:R-:W-:Y:S01]  /*be80*/  LEA.HI R28, R206, R206, RZ, 0x1 ;  /* 0x000000cece1c7211 */ /* 0x000fe200078f08ff */
[----:B0-----:R-:W-:Y:S01]  /*be90*/  IMAD.MOV.U32 R46, RZ, RZ, R5 ;  /* 0x000000ffff2e7224 */ /* 0x001fe200078e0005 */
[----:B------:R-:W-:Y:S01]  /*bea0*/  SHF.R.U32.HI R68, RZ, 0x10, R27 ;  /* 0x00000010ff447819 */ /* 0x000fe2000001161b */
[--C-:B------:R-:W-:Y:S01]  /*beb0*/  IMAD.MOV.U32 R27, RZ, RZ, R29.reuse ;  /* 0x000000ffff1b7224 */ /* 0x100fe200078e001d */
[----:B------:R-:W-:Y:S01]  /*bec0*/  SHF.R.U32.HI R66, RZ, 0x10, R29 ;  /* 0x00000010ff427819 */ /* 0x000fe2000001161d */
[----:B------:R-:W-:Y:S01]  /*bed0*/  @P0 VIADD R8, R45, 0xffffffc0 ;  /* 0xffffffc02d080836 */ /* 0x000fe20000000000 */
[----:B------:R-:W-:Y:S01]  /*bee0*/  LOP3.LUT R29, R28, 0xfffffffe, RZ, 0xc0, !PT ;  /* 0xfffffffe1c1d7812 */ /* 0x000fe200078ec0ff */
[----:B------:R-:W-:Y:S01]  /*bef0*/  IMAD.MOV.U32 R40, RZ, RZ, R31 ;  /* 0x000000ffff287224 */ /* 0x000fe200078e001f */
[--C-:B------:R-:W-:Y:S01]  /*bf00*/  SHF.R.U64 R58, R4, 0x10, R5.reuse ;  /* 0x00000010043a7819 */ /* 0x100fe20000001205 */
[----:B------:R-:W-:Y:S01]  /*bf10*/  IMAD.MOV.U32 R45, RZ, RZ, R4 ;  /* 0x000000ffff2d7224 */ /* 0x000fe200078e0004 */
[----:B------:R-:W-:Y:S01]  /*bf20*/  SHF.R.U32.HI R61, RZ, 0x10, R5 ;  /* 0x00000010ff3d7819 */ /* 0x000fe20000011605 */
[----:B------:R-:W-:Y:S01]  /*bf30*/  IMAD.IADD R5, R206, 0x1, -R29 ;  /* 0x00000001ce057824 */ /* 0x000fe200078e0a1d */
[--C-:B------:R-:W-:Y:S01]  /*bf40*/  SHF.R.U32.HI R67, RZ, 0x10, R31.reuse ;  /* 0x00000010ff437819 */ /* 0x100fe2000001161f */
[----:B------:R-:W-:Y:S01]  /*bf50*/  IMAD.MOV.U32 R41, RZ, RZ, R32 ;  /* 0x000000ffff297224 */ /* 0x000fe200078e0020 */
[----:B------:R-:W-:Y:S01]  /*bf60*/  SHF.R.U64 R64, R30, 0x10, R31 ;  /* 0x000000101e407819 */ /* 0x000fe2000000121f */
[--C-:B------:R-:W-:Y:S01]  /*bf70*/  IMAD.MOV.U32 R42, RZ, RZ, R33.reuse ;  /* 0x000000ffff2a7224 */ /* 0x100fe200078e0021 */
[----:B------:R-:W-:Y:S01]  /*bf80*/  SHF.L.U32 R5, R5, 0x1f, RZ ;  /* 0x0000001f05057819 */ /* 0x000fe200000006ff */
[----:B------:R-:W-:Y:S01]  /*bf90*/  IMAD.MOV.U32 R4, RZ, RZ, R10 ;  /* 0x000000ffff047224 */ /* 0x000fe200078e000a */
[----:B------:R-:W-:Y:S01]  /*bfa0*/  SHF.R.U64 R62, R32, 0x10, R33 ;  /* 0x00000010203e7819 */ /* 0x000fe20000001221 */
[----:B------:R-:W-:Y:S01]  /*bfb0*/  IMAD.MOV.U32 R38, RZ, RZ, R11 ;  /* 0x000000ffff267224 */ /* 0x000fe200078e000b */
[----:B------:R-:W0:Y:S01]  /*bfc0*/  SYNCS.PHASECHK.TRANS64.TRYWAIT P0, [R2+URZ+0x34800], R5 ;  /* 0x03480005020075a7 */ /* 0x000e22000800017f */
[----:B------:R-:W-:Y:S01]  /*bfd0*/  SHF.R.U32.HI R65, RZ, 0x10, R33 ;  /* 0x00000010ff417819 */ /* 0x000fe20000011621 */
[----:B------:R-:W-:Y:S01]  /*bfe0*/  IMAD.MOV.U32 R39, RZ, RZ, R30 ;  /* 0x000000ffff277224 */ /* 0x000fe200078e001e */
[--C-:B------:R-:W-:Y:S01]  /*bff0*/  SHF.R.U64 R59, R10, 0x10, R11.reuse ;  /* 0x000000100a3b7819 */ /* 0x100fe2000000120b */
[----:B----4-:R-:W-:Y:S01]  /*c000*/  IMAD.MOV.U32 R43, RZ, RZ, R34 ;  /* 0x000000ffff2b7224 */ /* 0x010fe200078e0022 */
[----:B------:R-:W-:Y:S01]  /*c010*/  SHF.R.U32.HI R57, RZ, 0x10, R11 ;  /* 0x00000010ff397819 */ /* 0x000fe2000001160b */
[----:B---3--:R-:W-:Y:S01]  /*c020*/  IMAD.MOV.U32 R44, RZ, RZ, R35 ;  /* 0x000000ffff2c7224 */ /* 0x008fe200078e0023 */
[----:B------:R-:W-:Y:S01]  /*c030*/  PRMT R31, R27, 0x5410, R66 ;  /* 0x000054101b1f7816 */ /* 0x000fe20000000042 */
[----:B------:R-:W-:Y:S01]  /*c040*/  IMAD.MOV.U32 R32, RZ, RZ, R12 ;  /* 0x000000ffff207224 */ /* 0x000fe200078e000c */
[----:B------:R-:W-:Y:S01]  /*c050*/  PRMT R27, R40, 0x5410, R67 ;  /* 0x00005410281b7816 */ /* 0x000fe20000000043 */
[----:B------:R-:W-:Y:S01]  /*c060*/  IMAD.MOV.U32 R33, RZ, RZ, R13 ;  /* 0x000000ffff217224 */ /* 0x000fe200078e000d */
[--C-:B------:R-:W-:Y:S01]  /*c070*/  SHF.R.U64 R60, R34, 0x10, R35.reuse ;  /* 0x00000010223c7819 */ /* 0x100fe20000001223 */
[----:B------:R-:W-:Y:S01]  /*c080*/  IMAD.MOV.U32 R28, RZ, RZ, R14 ;  /* 0x000000ffff1c7224 */ /* 0x000fe200078e000e */
[----:B------:R-:W-:Y:S01]  /*c090*/  SHF.R.U32.HI R63, RZ, 0x10, R35 ;  /* 0x00000010ff3f7819 */ /* 0x000fe20000011623 */
[----:B------:R-:W-:Y:S01]  /*c0a0*/  IMAD.MOV.U32 R29, RZ, RZ, R15 ;  /* 0x000000ffff1d7224 */ /* 0x000fe200078e000f */
[--C-:B------:R-:W-:Y:S01]  /*c0b0*/  SHF.R.U64 R55, R12, 0x10, R13.reuse ;  /* 0x000000100c377819 */ /* 0x100fe2000000120d */
[----:B------:R-:W-:Y:S01]  /*c0c0*/  IMAD.MOV.U32 R10, RZ, RZ, R20 ;  /* 0x000000ffff0a7224 */ /* 0x000fe200078e0014 */
[----:B------:R-:W-:Y:S01]  /*c0d0*/  SHF.R.U32.HI R56, RZ, 0x10, R13 ;  /* 0x00000010ff387819 */ /* 0x000fe2000001160d */
[----:B------:R-:W-:Y:S01]  /*c0e0*/  IMAD.MOV.U32 R11, RZ, RZ, R21 ;  /* 0x000000ffff0b7224 */ /* 0x000fe200078e0015 */
[--C-:B------:R-:W-:Y:S01]  /*c0f0*/  SHF.R.U64 R53, R14, 0x10, R15.reuse ;  /* 0x000000100e357819 */ /* 0x100fe2000000120f */
[----:B------:R-:W-:Y:S01]  /*c100*/  BSSY B1, `(.L_x_550) ;  /* 0x0000021000017945 */ /* 0x000fe20003800000 */
[----:B------:R-:W-:Y:S01]  /*c110*/  SHF.R.U32.HI R54, RZ, 0x10, R15 ;  /* 0x00000010ff367819 */ /* 0x000fe2000001160f */
[----:B------:R-:W-:Y:S01]  /*c120*/  IMAD.MOV.U32 R14, RZ, RZ, R6 ;  /* 0x000000ffff0e7224 */ /* 0x000fe200078e0006 */
[----:B------:R-:W-:Y:S01]  /*c130*/  SHF.R.U64 R51, R20, 0x10, R21 ;  /* 0x0000001014337819 */ /* 0x000fe20000001215 */
[----:B------:R-:W-:Y:S01]  /*c140*/  IMAD.MOV.U32 R15, RZ, RZ, R7 ;  /* 0x000000ffff0f7224 */ /* 0x000fe200078e0007 */
[----:B------:R-:W-:-:S02]  /*c150*/  SHF.R.U32.HI R52, RZ, 0x10, R21 ;  /* 0x00000010ff347819 */ /* 0x000fc40000011615 */
[----:B------:R-:W-:Y:S02]  /*c160*/  VIMNMX R40, R37, 0x80, PT ;  /* 0x0000008025287848 */ /* 0x000fe40003fe0100 */
[--C-:B------:R-:W-:Y:S01]  /*c170*/  SHF.R.U64 R49, R6, 0x10, R7.reuse ;  /* 0x0000001006317819 */ /* 0x100fe20000001207 */
[----:B------:R-:W-:Y:S01]  /*c180*/  IMAD.MOV.U32 R6, RZ, RZ, R24 ;  /* 0x000000ffff067224 */ /* 0x000fe200078e0018 */
[----:B------:R-:W-:Y:S01]  /*c190*/  SHF.R.U32.HI R50, RZ, 0x10, R7 ;  /* 0x00000010ff327819 */ /* 0x000fe20000011607 */
[--C-:B------:R-:W-:Y:S01]  /*c1a0*/  IMAD.MOV.U32 R7, RZ, RZ, R25.reuse ;  /* 0x000000ffff077224 */ /* 0x100fe200078e0019 */
[--C-:B------:R-:W-:Y:S02]  /*c1b0*/  SHF.R.U64 R47, R24, 0x10, R25.reuse ;  /* 0x00000010182f7819 */ /* 0x100fe40000001219 */
[----:B------:R-:W-:Y:S02]  /*c1c0*/  SHF.R.U32.HI R48, RZ, 0x10, R25 ;  /* 0x00000010ff307819 */ /* 0x000fe40000011619 */
[----:B------:R-:W-:-:S02]  /*c1d0*/  PRMT R34, R0, 0x5410, R71 ;  /* 0x0000541000227816 */ /* 0x000fc40000000047 */
[----:B------:R-:W-:Y:S02]  /*c1e0*/  PRMT R35, R3, 0x5410, R68 ;  /* 0x0000541003237816 */ /* 0x000fe40000000044 */
[----:B------:R-:W-:Y:S02]  /*c1f0*/  PRMT R30, R26, 0x5410, R69 ;  /* 0x000054101a1e7816 */ /* 0x000fe40000000045 */
[----:B------:R-:W-:Y:S02]  /*c200*/  PRMT R26, R39, 0x5410, R64 ;  /* 0x00005410271a7816 */ /* 0x000fe40000000040 */
[----:B------:R-:W-:Y:S02]  /*c210*/  PRMT R20, R41, 0x5410, R62 ;  /* 0x0000541029147816 */ /* 0x000fe4000000003e */
[----:B------:R-:W-:Y:S02]  /*c220*/  PRMT R21, R42, 0x5410, R65 ;  /* 0x000054102a157816 */ /* 0x000fe40000000041 */
[----:B------:R-:W-:-:S02]  /*c230*/  PRMT R12, R43, 0x5410, R60 ;  /* 0x000054102b0c7816 */ /* 0x000fc4000000003c */
[----:B------:R-:W-:Y:S02]  /*c240*/  PRMT R13, R44, 0x5410, R63 ;  /* 0x000054102c0d7816 */ /* 0x000fe4000000003f */
[----:B------:R-:W-:Y:S02]  /*c250*/  PRMT R0, R45, 0x5410, R58 ;  /* 0x000054102d007816 */ /* 0x000fe4000000003a */
[----:B------:R-:W-:Y:S02]  /*c260*/  PRMT R3, R46, 0x5410, R61 ;  /* 0x000054102e037816 */ /* 0x000fe4000000003d */
[----:B------:R-:W-:Y:S02]  /*c270*/  PRMT R37, R4, 0x5410, R59 ;  /* 0x0000541004257816 */ /* 0x000fe4000000003b */
[----:B------:R-:W-:Y:S02]  /*c280*/  ISETP.GE.AND P1, PT, R17, R40, PT ;  /* 0x000000281100720c */ /* 0x000fe40003f26270 */
[----:B------:R-:W-:-:S02]  /*c290*/  PRMT R38, R38, 0x5410, R57 ;  /* 0x0000541026267816 */ /* 0x000fc40000000039 */
[----:B------:R-:W-:Y:S02]  /*c2a0*/  PRMT R32, R32, 0x5410, R55 ;  /* 0x0000541020207816 */ /* 0x000fe40000000037 */
[----:B------:R-:W-:Y:S02]  /*c2b0*/  PRMT R33, R33, 0x5410, R56 ;  /* 0x0000541021217816 */ /* 0x000fe40000000038 */
[----:B------:R-:W-:Y:S02]  /*c2c0*/  PRMT R28, R28, 0x5410, R53 ;  /* 0x000054101c1c7816 */ /* 0x000fe40000000035 */
[----:B------:R-:W-:Y:S02]  /*c2d0*/  PRMT R29, R29, 0x5410, R54 ;  /* 0x000054101d1d7816 */ /* 0x000fe40000000036 */
[----:B------:R-:W-:Y:S02]  /*c2e0*/  PRMT R24, R10, 0x5410, R51 ;  /* 0x000054100a187816 */ /* 0x000fe40000000033 */
[----:B------:R-:W-:Y:S01]  /*c2f0*/  PRMT R25, R11, 0x5410, R52 ;  /* 0x000054100b197816 */ /* 0x000fe20000000034 */
[----:B0-----:R-:W-:Y:S06]  /*c300*/  @!P0 BRA `(.L_x_551) ;  /* 0x0000015800d08947 */ /* 0x001fec0003800000 */
.L_x_805:
[----:B------:R-:W-:Y:S05]  /*c310*/  BSYNC B1 ;  /* 0x0000000000017941 */ /* 0x000fea0003800000 */
.L_x_550:
[----:B------:R-:W-:Y:S01]  /*c320*/  BSSY B1, `(.L_x_552) ;  /* 0x0000101000017945 */ /* 0x000fe20003800000 */
[----:B------:R-:W-:Y:S02]  /*c330*/  PRMT R14, R14, 0x5410, R49 ;  /* 0x000054100e0e7816 */ /* 0x000fe40000000031 */
[----:B------:R-:W-:Y:S02]  /*c340*/  PRMT R15, R15, 0x5410, R50 ;  /* 0x000054100f0f7816 */ /* 0x000fe40000000032 */
[----:B------:R-:W-:Y:S02]  /*c350*/  PRMT R10, R6, 0x5410, R47 ;  /* 0x00005410060a7816 */ /* 0x000fe4000000002f */
[----:B------:R-:W-:Y:S01]  /*c360*/  PRMT R11, R7, 0x5410, R48 ;  /* 0x00005410070b7816 */ /* 0x000fe20000000030 */
[----:B------:R-:W-:Y:S06]  /*c370*/  @P1 BRA `(.L_x_553) ;  /* 0x0000000c00ec1947 */ /* 0x000fec0003800000 */
[----:B0-----:R-:W0:Y:S01]  /*c380*/  LDC R5, c[0x0][0x3f4] ;  /* 0x0000fd00ff057b82 */ /* 0x001e220000000800 */
[----:B------:R-:W-:Y:S01]  /*c390*/  BSSY B2, `(.L_x_554) ;  /* 0x000002e000027945 */ /* 0x000fe20003800000 */
[-C--:B0-----:R-:W-:Y:S02]  /*c3a0*/  ISETP.GE.AND P0, PT, R22, R5.reuse, PT ;  /* 0x000000051600720c */ /* 0x081fe40003f06270 */
[-C--:B------:R-:W-:Y:S02]  /*c3b0*/  ISETP.GE.AND P1, PT, R187, R5.reuse, PT ;  /* 0x00000005bb00720c */ /* 0x080fe40003f26270 */
[-C--:B------:R-:W-:Y:S02]  /*c3c0*/  ISETP.GE.AND P2, PT, R186, R5.reuse, PT ;  /* 0x00000005ba00720c */ /* 0x080fe40003f46270 */
[-C--:B------:R-:W-:Y:S02]  /*c3d0*/  ISETP.GE.AND P3, PT, R189, R5.reuse, PT ;  /* 0x00000005bd00720c */ /* 0x080fe40003f66270 */
[----:B------:R-:W-:-:S02]  /*c3e0*/  ISETP.GE.AND P4, PT, R188, R5, PT ;  /* 0x00000005bc00720c */ /* 0x000fc40003f86270 */
[----:B------:R-:W-:-:S03]  /*c3f0*/  ISETP.GE.AND P5, PT, R190, R5, PT ;  /* 0x00000005be00720c */ /* 0x000fc60003fa6270 */
[----:B------:R-:W-:Y:S10]  /*c400*/  @P0 BRA `(.L_x_555) ;  /* 0x0000000000980947 */ /* 0x000ff40003800000 */
[----:B------:R-:W0:Y:S01]  /*c410*/  LDS.128 R4, [R9+0x10400] ;  /* 0x0104000009047984 */ /* 0x000e220000000c00 */
[C---:B------:R-:W-:Y:S01]  /*c420*/  IMAD.U32 R45, R37.reuse, 0x10000, RZ ;  /* 0x00010000252d7824 */ /* 0x040fe200078e00ff */
[----:B------:R-:W-:Y:S01]  /*c430*/  LOP3.LUT R48, R37, 0xffff0000, RZ, 0xc0, !PT ;  /* 0xffff000025307812 */ /* 0x000fe200078ec0ff */
[C---:B------:R-:W-:Y:S01]  /*c440*/  IMAD.U32 R44, R34.reuse, 0x10000, RZ ;  /* 0x00010000222c7824 */ /* 0x040fe200078e00ff */
[----:B------:R-:W-:Y:S01]  /*c450*/  LOP3.LUT R46, R34, 0xffff0000, RZ, 0xc0, !PT ;  /* 0xffff0000222e7812 */ /* 0x000fe200078ec0ff */
[C---:B0-----:R-:W-:Y:S01]  /*c460*/  IMAD.U32 R39, R4.reuse, 0x10000, RZ ;  /* 0x0001000004277824 */ /* 0x041fe200078e00ff */
[----:B------:R-:W-:Y:S01]  /*c470*/  LOP3.LUT R4, R4, 0xffff0000, RZ, 0xc0, !PT ;  /* 0xffff000004047812 */ /* 0x000fe200078ec0ff */
[C---:B------:R-:W-:Y:S01]  /*c480*/  IMAD.U32 R41, R5.reuse, 0x10000, RZ ;  /* 0x0001000005297824 */ /* 0x040fe200078e00ff */
[----:B------:R-:W-:Y:S01]  /*c490*/  LOP3.LUT R5, R5, 0xffff0000, RZ, 0xc0, !PT ;  /* 0xffff000005057812 */ /* 0x000fe200078ec0ff */
[C---:B------:R-:W-:Y:S01]  /*c4a0*/  IMAD.U32 R42, R6.reuse, 0x10000, RZ ;  /* 0x00010000062a7824 */ /* 0x040fe200078e00ff */
[----:B------:R-:W-:Y:S01]  /*c4b0*/  LOP3.LUT R6, R6, 0xffff0000, RZ, 0xc0, !PT ;  /* 0xffff000006067812 */ /* 0x000fe200078ec0ff */
[C---:B------:R-:W-:Y:S01]  /*c4c0*/  FMUL.FTZ R50, R4.reuse, R45 ;  /* 0x0000002d04327220 */ /* 0x040fe20000410000 */
[----:B------:R-:W-:Y:S01]  /*c4d0*/  FMUL.FTZ R4, R4, R44 ;  /* 0x0000002c04047220 */ /* 0x000fe20000410000 */
[----:B------:R-:W-:-:S02]  /*c4e0*/  IMAD.U32 R43, R7, 0x10000, RZ ;  /* 0x00010000072b7824 */ /* 0x000fc400078e00ff */
[----:B------:R-:W-:Y:S01]  /*c4f0*/  FMUL.FTZ R52, R5, R48 ;  /* 0x0000003005347220 */ /* 0x000fe20000410000 */
[C---:B------:R-:W-:Y:S01]  /*c500*/  FFMA.FTZ R50, R39.reuse, R44, -R50 ;  /* 0x0000002c27327223 */ /* 0x040fe20000010832 */
[----:B------:R-:W-:Y:S01]  /*c510*/  FFMA.FTZ R45, R39, R45, R4 ;  /* 0x0000002d272d7223 */ /* 0x000fe20000010004 */
[----:B------:R-:W-:Y:S01]  /*c520*/  LOP3.LUT R7, R7, 0xffff0000, RZ, 0xc0, !PT ;  /* 0xffff000007077812 */ /* 0x000fe200078ec0ff */
[-C--:B------:R-:W-:Y:S01]  /*c530*/  FMUL.FTZ R54, R5, R46.reuse ;  /* 0x0000002e05367220 */ /* 0x080fe20000410000 */
[C---:B------:R-:W-:Y:S01]  /*c540*/  LOP3.LUT R44, R38.reuse, 0xffff0000, RZ, 0xc0, !PT ;  /* 0xffff0000262c7812 */ /* 0x040fe200078ec0ff */
[----:B------:R-:W-:Y:S01]  /*c550*/  IMAD.U32 R39, R38, 0x10000, RZ ;  /* 0x0001000026277824 */ /* 0x000fe200078e00ff */
[C---:B------:R-:W-:Y:S01]  /*c560*/  LOP3.LUT R4, R35.reuse, 0xffff0000, RZ, 0xc0, !PT ;  /* 0xffff000023047812 */ /* 0x040fe200078ec0ff */
[----:B------:R-:W-:Y:S02]  /*c570*/  IMAD.U32 R5, R35, 0x10000, RZ ;  /* 0x0001000023057824 */ /* 0x000fe400078e00ff */
[C---:B------:R-:W-:Y:S01]  /*c580*/  FFMA.FTZ R52, R41.reuse, R46, -R52 ;  /* 0x0000002e29347223 */ /* 0x040fe20000010834 */
[----:B------:R-:W-:Y:S01]  /*c590*/  FFMA.FTZ R41, R41, R48, R54 ;  /* 0x0000003029297223 */ /* 0x000fe20000010036 */
[C---:B------:R-:W-:Y:S01]  /*c5a0*/  FMUL.FTZ R47, R6.reuse, R39 ;  /* 0x00000027062f7220 */ /* 0x040fe20000410000 */
[-C--:B------:R-:W-:Y:S01]  /*c5b0*/  FMUL.FTZ R46, R6, R5.reuse ;  /* 0x00000005062e7220 */ /* 0x080fe20000410000 */
[C---:B------:R-:W-:Y:S01]  /*c5c0*/  FMUL.FTZ R48, R7.reuse, R44 ;  /* 0x0000002c07307220 */ /* 0x040fe20000410000 */
[-C--:B------:R-:W-:Y:S01]  /*c5d0*/  FMUL.FTZ R49, R7, R4.reuse ;  /* 0x0000000407317220 */ /* 0x080fe20000410000 */
[C---:B------:R-:W-:Y:S01]  /*c5e0*/  FFMA.FTZ R6, R42.reuse, R5, -R47 ;  /* 0x000000052a067223 */ /* 0x040fe2000001082f */
[----:B------:R-:W-:Y:S01]  /*c5f0*/  FFMA.FTZ R39, R42, R39, R46 ;  /* 0x000000272a277223 */ /* 0x000fe2000001002e */
[C---:B------:R-:W-:Y:S01]  /*c600*/  FFMA.FTZ R7, R43.reuse, R4, -R48 ;  /* 0x000000042b077223 */ /* 0x040fe20000010830 */
[----:B------:R-:W-:Y:S01]  /*c610*/  FFMA.FTZ R44, R43, R44, R49 ;  /* 0x0000002c2b2c7223 */ /* 0x000fe20000010031 */
[----:B------:R-:W-:-:S02]  /*c620*/  F2FP.BF16.F32.PACK_AB R4, R45, R50 ;  /* 0x000000322d04723e */ /* 0x000fc400000010ff */
[----:B------:R-:W-:Y:S02]  /*c630*/  F2FP.BF16.F32.PACK_AB R5, R41, R52 ;  /* 0x000000342905723e */ /* 0x000fe400000010ff */
[----:B------:R-:W-:Y:S02]  /*c640*/  F2FP.BF16.F32.PACK_AB R6, R39, R6 ;  /* 0x000000062706723e */ /* 0x000fe400000010ff */
[----:B------:R-:W-:-:S05]  /*c650*/  F2FP.BF16.F32.PACK_AB R7, R44, R7 ;  /* 0x000000072c07723e */ /* 0x000fca00000010ff */
[----:B------:R0:W-:Y:S02]  /*c660*/  STS.128 [R9+0x10400], R4 ;  /* 0x0104000409007388 */ /* 0x0001e40000000c00 */
.L_x_555:
[----:B------:R-:W-:Y:S05]  /*c670*/  BSYNC B2 ;  /* 0x0000000000027941 */ /* 0x000fea0003800000 */
.L_x_554:
[----:B------:R-:W-:Y:S04]  /*c680*/  BSSY B2, `(.L_x_556) ;  /* 0x0000028000027945 */ /* 0x000fe80003800000 */
[----:B------:R-:W-:Y:S05]  /*c690*/  @P1 BRA `(.L_x_557) ;  /* 0x0000000000981947 */ /* 0x000fea0003800000 */
[----:B0-----:R-:W0:Y:S01]  /*c6a0*/  LDS.128 R4, [R8] ;  /* 0x0000000008047984 */ /* 0x001e220000000c00 */
        /* <DEDUP_REMOVED lines=36> */
[----:B------:R1:W-:Y:S02]  /*c8f0*/  STS.128 [R8], R4 ;  /* 0x0000000408007388 */ /* 0x0003e40000000c00 */
.L_x_557:
[----:B------:R-:W-:Y:S05]  /*c900*/  BSYNC B2 ;  /* 0x0000000000027941 */ /* 0x000fea0003800000 */
.L_x_556:
[----:B------:R-:W-:Y:S04]  /*c910*/  BSSY B2, `(.L_x_558) ;  /* 0x0000028000027945 */ /* 0x000fe80003800000 */
[----:B------:R-:W-:Y:S05]  /*c920*/  @P2 BRA `(.L_x_559) ;  /* 0x0000000000982947 */ /* 0x000fea0003800000 */
[----:B01----:R-:W0:Y:S01]  /*c930*/  LDS.128 R4, [R9+0x14400] ;  /* 0x0144000009047984 */ /* 0x003e220000000c00 */
        /* <DEDUP_REMOVED lines=37> */
.L_x_559:
[----:B------:R-:W-:Y:S05]  /*cb90*/  BSYNC B2 ;  /* 0x0000000000027941 */ /* 0x000fea0003800000 */
.L_x_558:
[----:B------:R-:W-:Y:S04]  /*cba0*/  BSSY B2, `(.L_x_560) ;  /* 0x0000028000027945 */ /* 0x000fe80003800000 */
[----:B------:R-:W-:Y:S05]  /*cbb0*/  @P3 BRA `(.L_x_561) ;  /* 0x0000000000983947 */ /* 0x000fea0003800000 */
[----:B012---:R-:W0:Y:S01]  /*cbc0*/  LDS.128 R4, [R8+0x4000] ;  /* 0x0040000008047984 */ /* 0x007e220000000c00 */
        /* <DEDUP_REMOVED lines=37> */
.L_x_561:
[----:B------:R-:W-:Y:S05]  /*ce20*/  BSYNC B2 ;  /* 0x0000000000027941 */ /* 0x000fea0003800000 */
.L_x_560:
[----:B------:R-:W-:Y:S04]  /*ce30*/  BSSY B2, `(.L_x_562) ;  /* 0x0000028000027945 */ /* 0x000fe80003800000 */
[----:B------:R-:W-:Y:S05]  /*ce40*/  @P4 BRA `(.L_x_563) ;  /* 0x0000000000984947 */ /* 0x000fea0003800000 */
[----:B0123--:R-:W0:Y:S01]  /*ce50*/  LDS.128 R4, [R9+0x18400] ;  /* 0x0184000009047984 */ /* 0x00fe220000000c00 */
        /* <DEDUP_REMOVED lines=37> */
.L_x_563:
[----:B------:R-:W-:Y:S05]  /*d0b0*/  BSYNC B2 ;  /* 0x0000000000027941 */ /* 0x000fea0003800000 */
.L_x_562:
[----:B------:R-:W-:Y:S05]  /*d0c0*/  @P5 BRA `(.L_x_553) ;  /* 0x0000000000985947 */ /* 0x000fea0003800000 */
[----:B01234-:R-:W0:Y:S01]  /*d0d0*/  LDS.128 R4, [R8+0x8000] ;  /* 0x0080000008047984 */ /* 0x01fe220000000c00 */
        /* <DEDUP_REMOVED lines=37> */
.L_x_553:
[----:B------:R-:W-:Y:S05]  /*d330*/  BSYNC B1 ;  /* 0x0000000000017941 */ /* 0x000fea0003800000 */
.L_x_552:
[----:B------:R-:W-:-:S13]  /*d340*/  ISETP.GE.AND P0, PT, R207, R40, PT ;  /* 0x00000028cf00720c */ /* 0x000fda0003f06270 */
[----:B------:R-:W-:Y:S05]  /*d350*/  @P0 BRA `(.L_x_564) ;  /* 0x0000003800ec0947 */ /* 0x000fea0003800000 */
[----:B01234-:R-:W0:Y:S01]  /*d360*/  LDC R5, c[0x0][0x3f4] ;  /* 0x0000fd00ff057b82 */ /* 0x01fe220000000800 */
        /* <DEDUP_REMOVED lines=12> */
[----:B------:R-:W-:Y:S02]  /*d430*/  LOP3.LUT R46, R34, 0xffff0000, RZ, 0xc0, !PT ;  /* 0xffff0000222e7812 */ /* 0x000fe400078ec0ff */
[----:B------:R-:W-:Y:S01]  /*d440*/  LOP3.LUT R47, R38, 0xffff0000, RZ, 0xc0, !PT ;  /* 0xffff0000262f7812 */ /* 0x000fe200078ec0ff */
[C---:B0-----:R-:W-:Y:S01]  /*d450*/  IMAD.U32 R39, R4.reuse, 0x10000, RZ ;  /* 0x0001000004277824 */ /* 0x041fe200078e00ff */
[----:B------:R-:W-:Y:S01]  /*d460*/  LOP3.LUT R4, R4, 0xffff0000, RZ, 0xc0, !PT ;  /* 0xffff000004047812 */ /* 0x000fe200078ec0ff */
[C---:B------:R-:W-:Y:S01]  /*d470*/  IMAD.U32 R40, R5.reuse, 0x10000, RZ ;  /* 0x0001000005287824 */ /* 0x040fe200078e00ff */
[----:B------:R-:W-:Y:S01]  /*d480*/  LOP3.LUT R5, R5, 0xffff0000, RZ, 0xc0, !PT ;  /* 0xffff000005057812 */ /* 0x000fe200078ec0ff */
[C---:B------:R-:W-:Y:S01]  /*d490*/  IMAD.U32 R34, R6.reuse, 0x10000, RZ ;  /* 0x0001000006227824 */ /* 0x040fe200078e00ff */
[----:B------:R-:W-:Y:S01]  /*d4a0*/  LOP3.LUT R6, R6, 0xffff0000, RZ, 0xc0, !PT ;  /* 0xffff000006067812 */ /* 0x000fe200078ec0ff */
[-C--:B------:R-:W-:Y:S01]  /*d4b0*/  FMUL.FTZ R42, R45, R4.reuse ;  /* 0x000000042d2a7220 */ /* 0x080fe20000410000 */
[----:B------:R-:W-:Y:S01]  /*d4c0*/  FMUL.FTZ R44, R43, R4 ;  /* 0x000000042b2c7220 */ /* 0x000fe20000410000 */
[----:B------:R-:W-:Y:S01]  /*d4d0*/  FMUL.FTZ R41, R48, R5 ;  /* 0x0000000530297220 */ /* 0x000fe20000410000 */
[----:B------:R-:W-:-:S02]  /*d4e0*/  IMAD.U32 R37, R7, 0x10000, RZ ;  /* 0x0001000007257824 */ /* 0x000fc400078e00ff */
[-C--:B------:R-:W-:Y:S01]  /*d4f0*/  FFMA.FTZ R4, R43, R39.reuse, -R42 ;  /* 0x000000272b047223 */ /* 0x080fe2000001082a */
[----:B------:R-:W-:Y:S01]  /*d500*/  FFMA.FTZ R39, R45, R39, R44 ;  /* 0x000000272d277223 */ /* 0x000fe2000001002c */
[C---:B------:R-:W-:Y:S01]  /*d510*/  FMUL.FTZ R43, R46.reuse, R5 ;  /* 0x000000052e2b7220 */ /* 0x040fe20000410000 */
[----:B------:R-:W-:Y:S01]  /*d520*/  LOP3.LUT R7, R7, 0xffff0000, RZ, 0xc0, !PT ;  /* 0xffff000007077812 */ /* 0x000fe200078ec0ff */
[-C--:B------:R-:W-:Y:S01]  /*d530*/  FFMA.FTZ R5, R46, R40.reuse, -R41 ;  /* 0x000000282e057223 */ /* 0x080fe20000010829 */
[C---:B------:R-:W-:Y:S01]  /*d540*/  LOP3.LUT R45, R35.reuse, 0xffff0000, RZ, 0xc0, !PT ;  /* 0xffff0000232d7812 */ /* 0x040fe200078ec0ff */
[----:B------:R-:W-:Y:S02]  /*d550*/  IMAD.U32 R46, R38, 0x10000, RZ ;  /* 0x00010000262e7824 */ /* 0x000fe400078e00ff */
[----:B------:R-:W-:Y:S01]  /*d560*/  FFMA.FTZ R40, R48, R40, R43 ;  /* 0x0000002830287223 */ /* 0x000fe2000001002b */
[----:B------:R-:W-:Y:S02]  /*d570*/  IMAD.U32 R44, R35, 0x10000, RZ ;  /* 0x00010000232c7824 */ /* 0x000fe400078e00ff */
[-C--:B------:R-:W-:Y:S01]  /*d580*/  FMUL.FTZ R38, R47, R7.reuse ;  /* 0x000000072f267220 */ /* 0x080fe20000410000 */
[-C--:B------:R-:W-:Y:S01]  /*d590*/  FMUL.FTZ R35, R46, R6.reuse ;  /* 0x000000062e237220 */ /* 0x080fe20000410000 */
[C---:B------:R-:W-:Y:S01]  /*d5a0*/  FMUL.FTZ R42, R45.reuse, R7 ;  /* 0x000000072d2a7220 */ /* 0x040fe20000410000 */
[C---:B------:R-:W-:Y:S01]  /*d5b0*/  FMUL.FTZ R41, R44.reuse, R6 ;  /* 0x000000062c297220 */ /* 0x040fe20000410000 */
[-C--:B------:R-:W-:Y:S01]  /*d5c0*/  FFMA.FTZ R7, R45, R37.reuse, -R38 ;  /* 0x000000252d077223 */ /* 0x080fe20000010826 */
[-C--:B------:R-:W-:Y:S01]  /*d5d0*/  FFMA.FTZ R6, R44, R34.reuse, -R35 ;  /* 0x000000222c067223 */ /* 0x080fe20000010823 */
[----:B------:R-:W-:Y:S01]  /*d5e0*/  FFMA.FTZ R42, R47, R37, R42 ;  /* 0x000000252f2a7223 */ /* 0x000fe2000001002a */
[----:B------:R-:W-:Y:S01]  /*d5f0*/  FFMA.FTZ R41, R46, R34, R41 ;  /* 0x000000222e297223 */ /* 0x000fe20000010029 */
[----:B------:R-:W-:-:S02]  /*d600*/  F2FP.BF16.F32.PACK_AB R4, R39, R4 ;  /* 0x000000042704723e */ /* 0x000fc400000010ff */
[----:B------:R-:W-:Y:S02]  /*d610*/  F2FP.BF16.F32.PACK_AB R5, R40, R5 ;  /* 0x000000052805723e */ /* 0x000fe400000010ff */
[----:B------:R-:W-:Y:S02]  /*d620*/  F2FP.BF16.F32.PACK_AB R6, R41, R6 ;  /* 0x000000062906723e */ /* 0x000fe400000010ff */
[----:B------:R-:W-:-:S05]  /*d630*/  F2FP.BF16.F32.PACK_AB R7, R42, R7 ;  /* 0x000000072a07723e */ /* 0x000fca00000010ff */
[----:B------:R0:W-:Y:S02]  /*d640*/  STS.128 [R9+0x12400], R4 ;  /* 0x0124000409007388 */ /* 0x0001e40000000c00 */
.L_x_566:
[----:B------:R-:W-:Y:S05]  /*d650*/  BSYNC B1 ;  /* 0x0000000000017941 */ /* 0x000fea0003800000 */
.L_x_565:
[----:B------:R-:W-:Y:S04]  /*d660*/  BSSY B1, `(.L_x_567) ;  /* 0x0000028000017945 */ /* 0x000fe80003800000 */
[----:B------:R-:W-:Y:S05]  /*d670*/  @P1 BRA `(.L_x_568) ;  /* 0x0000000000981947 */ /* 0x000fea0003800000 */
[----:B0-----:R-:W0:Y:S01]  /*d680*/  LDS.128 R4, [R8+0x2000] ;  /* 0x0020000008047984 */ /* 0x001e220000000c00 */
[----:B------:R-:W-:Y:S01]  /*d690*/  IMAD.U32 R40, R30, 0x10000, RZ ;  /* 0x000100001e287824 */ /* 0x000fe200078e00ff */
[C---:B------:R-:W-:Y:S01]  /*d6a0*/  LOP3.LUT R43, R32.reuse, 0xffff0000, RZ, 0xc0, !PT ;  /* 0xffff0000202b7812 */ /* 0x040fe200078ec0ff */
[----:B------:R-:W-:Y:S01]  /*d6b0*/  IMAD.U32 R42, R32, 0x10000, RZ ;  /* 0x00010000202a7824 */ /* 0x000fe200078e00ff */
        /* <DEDUP_REMOVED lines=17> */
[----:B------:R-:W-:Y:S01]  /*d7d0*/  LOP3.LUT R40, R31, 0xffff0000, RZ, 0xc0, !PT ;  /* 0xffff00001f287812 */ /* 0x000fe200078ec0ff */
[----:B------:R-:W-:Y:S02]  /*d7e0*/  IMAD.U32 R42, R33, 0x10000, RZ ;  /* 0x00010000212a7824 */ /* 0x000fe400078e00ff */
[----:B------:R-:W-:Y:S01]  /*d7f0*/  FFMA.FTZ R34, R43, R35, R34 ;  /* 0x000000232b227223 */ /* 0x000fe20000010022 */
[----:B------:R-:W-:Y:S02]  /*d800*/  IMAD.U32 R38, R31, 0x10000, RZ ;  /* 0x000100001f267824 */ /* 0x000fe400078e00ff */
[-C--:B------:R-:W-:Y:S01]  /*d810*/  FMUL.FTZ R35, R44, R7.reuse ;  /* 0x000000072c237220 */ /* 0x080fe20000410000 */
[-C--:B------:R-:W-:Y:S01]  /*d820*/  FMUL.FTZ R31, R42, R6.reuse ;  /* 0x000000062a1f7220 */ /* 0x080fe20000410000 */
[----:B------:R-:W-:Y:S01]  /*d830*/  FMUL.FTZ R37, R40, R7 ;  /* 0x0000000728257220 */ /* 0x000fe20000410000 */
[----:B------:R-:W-:Y:S01]  /*d840*/  FMUL.FTZ R33, R38, R6 ;  /* 0x0000000626217220 */ /* 0x000fe20000410000 */
[----:B------:R-:W-:Y:S01]  /*d850*/  FFMA.FTZ R7, R40, R32, -R35 ;  /* 0x0000002028077223 */ /* 0x000fe20000010823 */
[----:B------:R-:W-:Y:S01]  /*d860*/  FFMA.FTZ R6, R38, R30, -R31 ;  /* 0x0000001e26067223 */ /* 0x000fe2000001081f */
[----:B------:R-:W-:Y:S01]  /*d870*/  FFMA.FTZ R32, R44, R32, R37 ;  /* 0x000000202c207223 */ /* 0x000fe20000010025 */
[----:B------:R-:W-:Y:S01]  /*d880*/  FFMA.FTZ R33, R42, R30, R33 ;  /* 0x0000001e2a217223 */ /* 0x000fe20000010021 */
[----:B------:R-:W-:-:S02]  /*d890*/  F2FP.BF16.F32.PACK_AB R4, R39, R4 ;  /* 0x000000042704723e */ /* 0x000fc400000010ff */
[----:B------:R-:W-:Y:S02]  /*d8a0*/  F2FP.BF16.F32.PACK_AB R5, R34, R5 ;  /* 0x000000052205723e */ /* 0x000fe400000010ff */
[----:B------:R-:W-:Y:S02]  /*d8b0*/  F2FP.BF16.F32.PACK_AB R6, R33, R6 ;  /* 0x000000062106723e */ /* 0x000fe400000010ff */
[----:B------:R-:W-:-:S05]  /*d8c0*/  F2FP.BF16.F32.PACK_AB R7, R32, R7 ;  /* 0x000000072007723e */ /* 0x000fca00000010ff */
[----:B------:R1:W-:Y:S02]  /*d8d0*/  STS.128 [R8+0x2000], R4 ;  /* 0x0020000408007388 */ /* 0x0003e40000000c00 */
.L_x_568:
[----:B------:R-:W-:Y:S05]  /*d8e0*/  BSYNC B1 ;  /* 0x0000000000017941 */ /* 0x000fea0003800000 */
.L_x_567:
[----:B------:R-:W-:Y:S04]  /*d8f0*/  BSSY B1, `(.L_x_569) ;  /* 0x0000028000017945 */ /* 0x000fe80003800000 */
[----:B------:R-:W-:Y:S05]  /*d900*/  @P2 BRA `(.L_x_570) ;  /* 0x0000000000982947 */ /* 0x000fea0003800000 */
[----:B01----:R-:W0:Y:S01]  /*d910*/  LDS.128 R4, [R9+0x16400] ;  /* 0x0164000009047984 */ /* 0x003e220000000c00 */
        /* <DEDUP_REMOVED lines=37> */
.L_x_570:
[----:B------:R-:W-:Y:S05]  /*db70*/  BSYNC B1 ;  /* 0x0000000000017941 */ /* 0x000fea0003800000 */
.L_x_569:
[----:B------:R-:W-:Y:S04]  /*db80*/  BSSY B1, `(.L_x_571) ;  /* 0x0000028000017945 */ /* 0x000fe80003800000 */
[----:B------:R-:W-:Y:S05]  /*db90*/  @P3 BRA `(.L_x_572) ;  /* 0x0000000000983947 */ /* 0x000fea0003800000 */
[----:B012---:R-:W0:Y:S01]  /*dba0*/  LDS.128 R4, [R8+0x6000] ;  /* 0x0060000008047984 */ /* 0x007e220000000c00 */
        /* <DEDUP_REMOVED lines=37> */
.L_x_572:
[----:B------:R-:W-:Y:S05]  /*de00*/  BSYNC B1 ;  /* 0x0000000000017941 */ /* 0x000fea0003800000 */
.L_x_571:
[----:B------:R-:W-:Y:S04]  /*de10*/  BSSY B1, `(.L_x_573) ;  /* 0x0000028000017945 */ /* 0x000fe80003800000 */
[----:B------:R-:W-:Y:S05]  /*de20*/  @P4 BRA `(.L_x_574) ;  /* 0x0000000000984947 */ /* 0x000fea0003800000 */
[----:B0123--:R-:W0:Y:S01]  /*de30*/  LDS.128 R4, [R9+0x1a400] ;  /* 0x01a4000009047984 */ /* 0x00fe220000000c00 */
        /* <DEDUP_REMOVED lines=37> */
.L_x_574:
[----:B------:R-:W-:Y:S05]  /*e090*/  BSYNC B1 ;  /* 0x0000000000017941 */ /* 0x000fea0003800000 */
.L_x_573:
[----:B------:R-:W-:Y:S05]  /*e0a0*/  @P5 BRA `(.L_x_564) ;  /* 0x0000002c00985947 */ /* 0x000fea0003800000 */
[----:B01234-:R-:W0:Y:S01]  /*e0b0*/  LDS.128 R4, [R8+0xa000] ;  /* 0x00a0000008047984 */ /* 0x01fe220000000c00 */
        /* <DEDUP_REMOVED lines=17> */
[----:B------:R-:W-:Y:S01]  /*e1d0*/  FMUL.FTZ R15, R24, R5 ;  /* 0x00000005180f7220 */ /* 0x000fe20000410000 */
        /* <DEDUP_REMOVED lines=18> */
[----:B------:R0:W-:Y:S01]  /*e300*/  STS.128 [R8+0xa000], R4 ;  /* 0x00a0000408007388 */ /* 0x0001e20000000c00 */
[----:B------:R-:W-:Y:S05]  /*e310*/  BRA `(.L_x_564) ;  /* 0x0000002800fc7947 */ /* 0x000fea0003800000 */
.L_x_546:
[----:B------:R-:W-:-:S03]  /*e320*/  UMOV UR4, 0xffffffff ;  /* 0xffffffff00047882 */ /* 0x000fc60000000000 */
[----:B------:R-:W-:Y:S05]  /*e330*/  BRA.DIV UR4, `(.L_x_575) ;  /* 0x0000013a04d87947 */ /* 0x000fea000b800000 */
[----:B------:R-:W0:Y:S04]  /*e340*/  SHFL.IDX PT, R3, R25, RZ, 0x1c1f ;  /* 0x001c1fff19037589 */ /* 0x000e2800000e0000 */
[----:B------:R-:W1:Y:S04]  /*e350*/  SHFL.IDX PT, R0, R24, RZ, 0x1c1f ;  /* 0x001c1fff18007589 */ /* 0x000e6800000e0000 */
[----:B------:R2:W3:Y:S04]  /*e360*/  SHFL.IDX PT, R5, R44, RZ, 0x1c1f ;  /* 0x001c1fff2c057589 */ /* 0x0004e800000e0000 */
[----:B------:R2:W4:Y:S01]  /*e370*/  SHFL.IDX PT, R14, R43, RZ, 0x1c1f ;  /* 0x001c1fff2b0e7589 */ /* 0x00052200000e0000 */
[----:B0-----:R-:W-:-:S02]  /*e380*/  IMAD.MOV.U32 R21, RZ, RZ, R3 ;  /* 0x000000ffff157224 */ /* 0x001fc400078e0003 */
[----:B-12---:R-:W-:-:S07]  /*e390*/  IMAD.MOV.U32 R20, RZ, RZ, R0 ;  /* 0x000000ffff147224 */ /* 0x006fce00078e0000 */
.L_x_811:
[----:B------:R-:W-:Y:S01]  /*e3a0*/  ULDC UR4, c[0x0][0x448] ;  /* 0x0001120000047ab9 */ /* 0x000fe20000000800 */
[----:B------:R-:W-:Y:S01]  /*e3b0*/  BSSY B1, `(.L_x_576) ;  /* 0x0000033000017945 */ /* 0x000fe20003800000 */
[----:B------:R-:W-:Y:S01]  /*e3c0*/  IMAD R37, R150, UR4, RZ ;  /* 0x0000000496257c24 */ /* 0x000fe2000f8e02ff */
[----:B------:R-:W-:Y:S01]  /*e3d0*/  CS2R R6, SRZ ;  /* 0x0000000000067805 */ /* 0x000fe2000001ff00 */
[----:B----4-:R-:W-:Y:S01]  /*e3e0*/  IMAD.MOV.U32 R38, RZ, RZ, R14 ;  /* 0x000000ffff267224 */ /* 0x010fe200078e000e */
[----:B------:R-:W-:Y:S01]  /*e3f0*/  CS2R R8, SRZ ;  /* 0x0000000000087805 */ /* 0x000fe2000001ff00 */
[----:B---3--:R-:W-:Y:S01]  /*e400*/  IMAD.MOV.U32 R39, RZ, RZ, R5 ;  /* 0x000000ffff277224 */ /* 0x008fe200078e0005 */
[----:B------:R-:W-:Y:S01]  /*e410*/  ISETP.GE.AND P0, PT, R4, R37, PT ;  /* 0x000000250400720c */ /* 0x000fe20003f06270 */
[----:B------:R-:W-:Y:S01]  /*e420*/  IMAD R37, R145, -0x80, R37 ;  /* 0xffffff8091257824 */ /* 0x000fe200078e0225 */
        /* <DEDUP_REMOVED lines=11> */
[C---:B------:R-:W-:Y:S01]  /*e4e0*/  VIADD R0, R18.reuse, 0x20 ;  /* 0x0000002012007836 */ /* 0x040fe20000000000 */
[----:B------:R-:W-:Y:S01]  /*e4f0*/  ULDC UR4, c[0x0][0x3f4] ;  /* 0x0000fd0000047ab9 */ /* 0x000fe20000000800 */
[C---:B------:R-:W-:Y:S01]  /*e500*/  VIADD R3, R18.reuse, 0x40 ;  /* 0x0000004012037836 */ /* 0x040fe20000000000 */
[----:B------:R-:W-:Y:S02]  /*e510*/  ISETP.GE.AND P0, PT, R18, UR4, PT ;  /* 0x0000000412007c0c */ /* 0x000fe4000bf06270 */
[----:B------:R-:W-:Y:S02]  /*e520*/  CS2R R24, SRZ ;  /* 0x0000000000187805 */ /* 0x000fe4000001ff00 */
[----:B------:R-:W-:Y:S02]  /*e530*/  ISETP.GE.AND P1, PT, R0, UR4, PT ;  /* 0x0000000400007c0c */ /* 0x000fe4000bf26270 */
[----:B------:R-:W-:Y:S02]  /*e540*/  CS2R R26, SRZ ;  /* 0x00000000001a7805 */ /* 0x000fe4000001ff00 */
[----:B------:R-:W-:-:S02]  /*e550*/  ISETP.GE.AND P2, PT, R3, UR4, PT ;  /* 0x0000000403007c0c */ /* 0x000fc4000bf46270 */
[----:B------:R-:W-:Y:S02]  /*e560*/  CS2R R4, SRZ ;  /* 0x0000000000047805 */ /* 0x000fe4000001ff00 */
[----:B------:R-:W-:Y:S02]  /*e570*/  CS2R R6, SRZ ;  /* 0x0000000000067805 */ /* 0x000fe4000001ff00 */
[----:B------:R-:W-:Y:S01]  /*e580*/  CS2R R28, SRZ ;  /* 0x00000000001c7805 */ /* 0x000fe2000001ff00 */
[----:B------:R-:W-:-:S04]  /*e590*/  @!P0 IMAD.WIDE R12, R18, 0x2, R20 ;  /* 0x00000002120c8825 */ /* 0x000fc800078e0214 */
[----:B------:R-:W-:Y:S01]  /*e5a0*/  @!P1 IMAD.SHL.U32 R43, R227, 0x8, RZ ;  /* 0x00000008e32b9824 */ /* 0x000fe200078e00ff */
[----:B------:R0:W5:Y:S01]  /*e5b0*/  @!P0 LD.E.128 R24, desc[UR56][R12.64] ;  /* 0x000000380c188980 */ /* 0x000162000c101d00 */
[----:B------:R-:W-:Y:S01]  /*e5c0*/  @!P2 IMAD.SHL.U32 R45, R228, 0x8, RZ ;  /* 0x00000008e42da824 */ /* 0x000fe200078e00ff */
[----:B------:R-:W-:Y:S01]  /*e5d0*/  CS2R R30, SRZ ;  /* 0x00000000001e7805 */ /* 0x000fe2000001ff00 */
[--C-:B------:R-:W-:Y:S01]  /*e5e0*/  @!P1 IMAD.WIDE R40, R43, 0x2, R20.reuse ;  /* 0x000000022b289825 */ /* 0x100fe200078e0214 */
[----:B------:R-:W-:Y:S02]  /*e5f0*/  CS2R R8, SRZ ;  /* 0x0000000000087805 */ /* 0x000fe4000001ff00 */
[----:B------:R-:W-:Y:S02]  /*e600*/  CS2R R10, SRZ ;  /* 0x00000000000a7805 */ /* 0x000fe4000001ff00 */
[----:B------:R-:W-:Y:S01]  /*e610*/  CS2R R32, SRZ ;  /* 0x0000000000207805 */ /* 0x000fe2000001ff00 */
[----:B------:R-:W-:Y:S01]  /*e620*/  @!P2 IMAD.WIDE R20, R45, 0x2, R20 ;  /* 0x000000022d14a825 */ /* 0x000fe200078e0214 */
[----:B------:R-:W-:-:S02]  /*e630*/  CS2R R34, SRZ ;  /* 0x0000000000227805 */ /* 0x000fc4000001ff00 */
[----:B------:R-:W-:Y:S02]  /*e640*/  CS2R R14, SRZ ;  /* 0x00000000000e7805 */ /* 0x000fe4000001ff00 */
[----:B0-----:R-:W-:Y:S01]  /*e650*/  CS2R R12, SRZ ;  /* 0x00000000000c7805 */ /* 0x001fe2000001ff00 */
[--C-:B------:R-:W-:Y:S01]  /*e660*/  @!P1 IMAD.WIDE R42, R43, 0x2, R38.reuse ;  /* 0x000000022b2a9825 */ /* 0x100fe200078e0226 */
[----:B------:R0:W5:Y:S03]  /*e670*/  @!P1 LD.E.128 R28, desc[UR56][R40.64] ;  /* 0x00000038281c9980 */ /* 0x000166000c101d00 */
[--C-:B------:R-:W-:Y:S01]  /*e680*/  @!P2 IMAD.WIDE R44, R45, 0x2, R38.reuse ;  /* 0x000000022d2ca825 */ /* 0x100fe200078e0226 */
[----:B------:R0:W5:Y:S03]  /*e690*/  @!P1 LD.E.128 R8, desc[UR56][R42.64] ;  /* 0x000000382a089980 */ /* 0x000166000c101d00 */
[----:B------:R-:W-:Y:S01]  /*e6a0*/  @!P0 IMAD.WIDE R38, R18, 0x2, R38 ;  /* 0x0000000212268825 */ /* 0x000fe200078e0226 */
[----:B------:R0:W5:Y:S04]  /*e6b0*/  @!P2 LD.E.128 R32, desc[UR56][R20.64] ;  /* 0x000000381420a980 */ /* 0x000168000c101d00 */
[----:B------:R0:W5:Y:S04]  /*e6c0*/  @!P0 LD.E.128 R4, desc[UR56][R38.64] ;  /* 0x0000003826048980 */ /* 0x000168000c101d00 */
[----:B------:R0:W5:Y:S02]  /*e6d0*/  @!P2 LD.E.128 R12, desc[UR56][R44.64] ;  /* 0x000000382c0ca980 */ /* 0x000164000c101d00 */
.L_x_577:
[----:B------:R-:W-:Y:S05]  /*e6e0*/  BSYNC B1 ;  /* 0x0000000000017941 */ /* 0x000fea0003800000 */
.L_x_576:
[----:B0-----:R-:W-:Y:S01]  /*e6f0*/  LEA.HI R20, R206, R206, RZ, 0x1 ;  /* 0x000000cece147211 */ /* 0x001fe200078f08ff */
[--C-:B-----5:R-:W-:Y:S01]  /*e700*/  IMAD.MOV.U32 R38, RZ, RZ, R5.reuse ;  /* 0x000000ffff267224 */ /* 0x120fe200078e0005 */
[----:B------:R-:W-:Y:S01]  /*e710*/  SHF.R.U64 R55, R4, 0x10, R5 ;  /* 0x0000001004377819 */ /* 0x000fe20000001205 */
[----:B------:R-:W-:Y:S01]  /*e720*/  IMAD.MOV.U32 R3, RZ, RZ, R25 ;  /* 0x000000ffff037224 */ /* 0x000fe200078e0019 */
[----:B------:R-:W-:Y:S01]  /*e730*/  LOP3.LUT R21, R20, 0xfffffffe, RZ, 0xc0, !PT ;  /* 0xfffffffe14157812 */ /* 0x000fe200078ec0ff */
[----:B------:R-:W-:Y:S01]  /*e740*/  IMAD.MOV.U32 R42, RZ, RZ, R31 ;  /* 0x000000ffff2a7224 */ /* 0x000fe200078e001f */
[----:B------:R-:W-:Y:S01]  /*e750*/  SHF.R.U32.HI R53, RZ, 0x10, R5 ;  /* 0x00000010ff357819 */ /* 0x000fe20000011605 */
[----:B------:R-:W-:Y:S01]  /*e760*/  IMAD.MOV.U32 R0, RZ, RZ, R24 ;  /* 0x000000ffff007224 */ /* 0x000fe200078e0018 */
[----:B------:R-:W-:Y:S01]  /*e770*/  SHF.R.U64 R67, R24, 0x10, R25 ;  /* 0x0000001018437819 */ /* 0x000fe20000001219 */
[----:B------:R-:W-:Y:S01]  /*e780*/  IMAD.IADD R21, R206, 0x1, -R21 ;  /* 0x00000001ce157824 */ /* 0x000fe200078e0a15 */
[----:B------:R-:W-:Y:S01]  /*e790*/  SHF.R.U32.HI R64, RZ, 0x10, R25 ;  /* 0x00000010ff407819 */ /* 0x000fe20000011619 */
[--C-:B------:R-:W-:Y:S01]  /*e7a0*/  IMAD.MOV.U32 R25, RZ, RZ, R27.reuse ;  /* 0x000000ffff197224 */ /* 0x100fe200078e001b */
[----:B------:R-:W-:Y:S01]  /*e7b0*/  SHF.R.U64 R65, R26, 0x10, R27 ;  /* 0x000000101a417819 */ /* 0x000fe2000000121b */
[----:B------:R-:W-:Y:S01]  /*e7c0*/  IMAD.MOV.U32 R46, RZ, RZ, R35 ;  /* 0x000000ffff2e7224 */ /* 0x000fe200078e0023 */
[----:B------:R-:W-:Y:S01]  /*e7d0*/  SHF.L.U32 R5, R21, 0x1f, RZ ;  /* 0x0000001f15057819 */ /* 0x000fe200000006ff */
[----:B------:R-:W-:Y:S01]  /*e7e0*/  IMAD.MOV.U32 R24, RZ, RZ, R26 ;  /* 0x000000ffff187224 */ /* 0x000fe200078e001a */
[----:B------:R-:W-:Y:S01]  /*e7f0*/  SHF.R.U32.HI R62, RZ, 0x10, R27 ;  /* 0x00000010ff3e7819 */ /* 0x000fe2000001161b */
[--C-:B------:R-:W-:Y:S01]  /*e800*/  IMAD.MOV.U32 R27, RZ, RZ, R29.reuse ;  /* 0x000000ffff1b7224 */ /* 0x100fe200078e001d */
[----:B------:R-:W0:Y:S01]  /*e810*/  SYNCS.PHASECHK.TRANS64.TRYWAIT P0, [R2+URZ+0x34800], R5 ;  /* 0x03480005020075a7 */ /* 0x000e22000800017f */
[----:B------:R-:W-:Y:S01]  /*e820*/  SHF.R.U32.HI R60, RZ, 0x10, R29 ;  /* 0x00000010ff3c7819 */ /* 0x000fe2000001161d */
[----:B------:R-:W-:Y:S01]  /*e830*/  IMAD.MOV.U32 R26, RZ, RZ, R28 ;  /* 0x000000ffff1a7224 */ /* 0x000fe200078e001c */
[----:B------:R-:W-:Y:S01]  /*e840*/  SHF.R.U32.HI R61, RZ, 0x10, R31 ;  /* 0x00000010ff3d7819 */ /* 0x000fe2000001161f */
[----:B------:R-:W-:Y:S01]  /*e850*/  IMAD.MOV.U32 R41, RZ, RZ, R30 ;  /* 0x000000ffff297224 */ /* 0x000fe200078e001e */
[--C-:B------:R-:W-:Y:S01]  /*e860*/  SHF.R.U64 R54, R34, 0x10, R35.reuse ;  /* 0x0000001022367819 */ /* 0x100fe20000001223 */
[----:B------:R-:W-:Y:S01]  /*e870*/  IMAD.MOV.U32 R43, RZ, RZ, R32 ;  /* 0x000000ffff2b7224 */ /* 0x000fe200078e0020 */
[----:B------:R-:W-:Y:S01]  /*e880*/  SHF.R.U32.HI R57, RZ, 0x10, R35 ;  /* 0x00000010ff397819 */ /* 0x000fe20000011623 */
[----:B------:R-:W-:Y:S01]  /*e890*/  IMAD.MOV.U32 R44, RZ, RZ, R33 ;  /* 0x000000ffff2c7224 */ /* 0x000fe200078e0021 */
[----:B------:R-:W-:Y:S01]  /*e8a0*/  PRMT R35, R25, 0x5410, R62 ;  /* 0x0000541019237816 */ /* 0x000fe2000000003e */
[----:B------:R-:W-:Y:S01]  /*e8b0*/  IMAD.MOV.U32 R45, RZ, RZ, R34 ;  /* 0x000000ffff2d7224 */ /* 0x000fe200078e0022 */
[----:B------:R-:W-:Y:S01]  /*e8c0*/  SHF.R.U64 R63, R28, 0x10, R29 ;  /* 0x000000101c3f7819 */ /* 0x000fe2000000121d */
[----:B------:R-:W-:Y:S01]  /*e8d0*/  IMAD.MOV.U32 R20, RZ, RZ, R4 ;  /* 0x000000ffff147224 */ /* 0x000fe200078e0004 */
[----:B------:R-:W-:Y:S01]  /*e8e0*/  SHF.R.U64 R58, R30, 0x10, R31 ;  /* 0x000000101e3a7819 */ /* 0x000fe2000000121f */
[----:B------:R-:W-:Y:S01]  /*e8f0*/  IMAD.MOV.U32 R39, RZ, RZ, R6 ;  /* 0x000000ffff277224 */ /* 0x000fe200078e0006 */
[----:B------:R-:W-:Y:S01]  /*e900*/  PRMT R25, R27, 0x5410, R60 ;  /* 0x000054101b197816 */ /* 0x000fe2000000003c */
[----:B------:R-:W-:Y:S01]  /*e910*/  IMAD.MOV.U32 R40, RZ, RZ, R7 ;  /* 0x000000ffff287224 */ /* 0x000fe200078e0007 */
[----:B------:R-:W-:Y:S01]  /*e920*/  PRMT R27, R42, 0x5410, R61 ;  /* 0x000054102a1b7816 */ /* 0x000fe2000000003d */
[----:B------:R-:W-:Y:S01]  /*e930*/  IMAD.MOV.U32 R28, RZ, RZ, R8 ;  /* 0x000000ffff1c7224 */ /* 0x000fe200078e0008 */
[----:B------:R-:W-:Y:S01]  /*e940*/  SHF.R.U64 R56, R32, 0x10, R33 ;  /* 0x0000001020387819 */ /* 0x000fe20000001221 */
[----:B------:R-:W-:Y:S01]  /*e950*/  IMAD.MOV.U32 R29, RZ, RZ, R9 ;  /* 0x000000ffff1d7224 */ /* 0x000fe200078e0009 */
[----:B------:R-:W-:Y:S01]  /*e960*/  SHF.R.U32.HI R59, RZ, 0x10, R33 ;  /* 0x00000010ff3b7819 */ /* 0x000fe20000011621 */
[----:B------:R-:W-:Y:S01]  /*e970*/  IMAD.MOV.U32 R30, RZ, RZ, R10 ;  /* 0x000000ffff1e7224 */ /* 0x000fe200078e000a */
[----:B------:R-:W-:Y:S01]  /*e980*/  SHF.R.U64 R52, R6, 0x10, R7 ;  /* 0x0000001006347819 */ /* 0x000fe20000001207 */
[----:B------:R-:W-:Y:S01]  /*e990*/  IMAD.MOV.U32 R31, RZ, RZ, R11 ;  /* 0x000000ffff1f7224 */ /* 0x000fe200078e000b */
[----:B------:R-:W-:Y:S01]  /*e9a0*/  SHF.R.U32.HI R51, RZ, 0x10, R7 ;  /* 0x00000010ff337819 */ /* 0x000fe20000011607 */
[----:B------:R-:W-:Y:S01]  /*e9b0*/  BSSY B1, `(.L_x_578) ;  /* 0x0000021000017945 */ /* 0x000fe20003800000 */
        /* <DEDUP_REMOVED lines=8> */
[----:B------:R-:W-:-:S02]  /*ea40*/  VIMNMX R42, R37, 0x80, PT ;  /* 0x00000080252a7848 */ /* 0x000fc40003fe0100 */
[----:B------:R-:W-:Y:S02]  /*ea50*/  PRMT R34, R24, 0x5410, R65 ;  /* 0x0000541018227816 */ /* 0x000fe40000000041 */
[--C-:B------:R-:W-:Y:S02]  /*ea60*/  SHF.R.U64 R11, R12, 0x10, R13.reuse ;  /* 0x000000100c0b7819 */ /* 0x100fe4000000120d */
[----:B------:R-:W-:Y:S02]  /*ea70*/  SHF.R.U32.HI R9, RZ, 0x10, R13 ;  /* 0x00000010ff097819 */ /* 0x000fe4000001160d */
[----:B------:R-:W-:Y:S02]  /*ea80*/  PRMT R32, R0, 0x5410, R67 ;  /* 0x0000541000207816 */ /* 0x000fe40000000043 */
[----:B------:R-:W-:Y:S02]  /*ea90*/  PRMT R33, R3, 0x5410, R64 ;  /* 0x0000541003217816 */ /* 0x000fe40000000040 */
[----:B------:R-:W-:-:S02]  /*eaa0*/  PRMT R24, R26, 0x5410, R63 ;  /* 0x000054101a187816 */ /* 0x000fc4000000003f */
[--C-:B------:R-:W-:Y:S02]  /*eab0*/  SHF.R.U64 R10, R14, 0x10, R15.reuse ;  /* 0x000000100e0a7819 */ /* 0x100fe4000000120f */
[----:B------:R-:W-:Y:S02]  /*eac0*/  SHF.R.U32.HI R8, RZ, 0x10, R15 ;  /* 0x00000010ff087819 */ /* 0x000fe4000001160f */
[----:B------:R-:W-:Y:S02]  /*ead0*/  PRMT R26, R41, 0x5410, R58 ;  /* 0x00005410291a7816 */ /* 0x000fe4000000003a */
[----:B------:R-:W-:Y:S02]  /*eae0*/  PRMT R0, R43, 0x5410, R56 ;  /* 0x000054102b007816 */ /* 0x000fe40000000038 */
[----:B------:R-:W-:Y:S02]  /*eaf0*/  PRMT R3, R44, 0x5410, R59 ;  /* 0x000054102c037816 */ /* 0x000fe4000000003b */
[----:B------:R-:W-:-:S02]  /*eb00*/  PRMT R12, R45, 0x5410, R54 ;  /* 0x000054102d0c7816 */ /* 0x000fc40000000036 */
[----:B------:R-:W-:Y:S02]  /*eb10*/  PRMT R13, R46, 0x5410, R57 ;  /* 0x000054102e0d7816 */ /* 0x000fe40000000039 */
[----:B------:R-:W-:Y:S02]  /*eb20*/  PRMT R37, R20, 0x5410, R55 ;  /* 0x0000541014257816 */ /* 0x000fe40000000037 */
[----:B------:R-:W-:Y:S02]  /*eb30*/  ISETP.GE.AND P1, PT, R17, R42, PT ;  /* 0x0000002a1100720c */ /* 0x000fe40003f26270 */
[----:B------:R-:W-:Y:S02]  /*eb40*/  PRMT R38, R38, 0x5410, R53 ;  /* 0x0000541026267816 */ /* 0x000fe40000000035 */
[----:B------:R-:W-:Y:S02]  /*eb50*/  PRMT R39, R39, 0x5410, R52 ;  /* 0x0000541027277816 */ /* 0x000fe40000000034 */
[----:B------:R-:W-:-:S02]  /*eb60*/  PRMT R40, R40, 0x5410, R51 ;  /* 0x0000541028287816 */ /* 0x000fc40000000033 */
[----:B------:R-:W-:Y:S02]  /*eb70*/  PRMT R28, R28, 0x5410, R49 ;  /* 0x000054101c1c7816 */ /* 0x000fe40000000031 */
[----:B------:R-:W-:Y:S02]  /*eb80*/  PRMT R29, R29, 0x5410, R50 ;  /* 0x000054101d1d7816 */ /* 0x000fe40000000032 */
[----:B------:R-:W-:Y:S02]  /*eb90*/  PRMT R30, R30, 0x5410, R47 ;  /* 0x000054101e1e7816 */ /* 0x000fe4000000002f */
[----:B------:R-:W-:Y:S01]  /*eba0*/  PRMT R31, R31, 0x5410, R48 ;  /* 0x000054101f1f7816 */ /* 0x000fe20000000030 */
[----:B0-----:R-:W-:Y:S06]  /*ebb0*/  @!P0 BRA `(.L_x_579) ;  /* 0x0000013400308947 */ /* 0x001fec0003800000 */
.L_x_812:
[----:B------:R-:W-:Y:S05]  /*ebc0*/  BSYNC B1 ;  /* 0x0000000000017941 */ /* 0x000fea0003800000 */
.L_x_578:
[----:B------:R-:W-:Y:S01]  /*ebd0*/  BSSY B1, `(.L_x_580) ;  /* 0x000011e000017945 */ /* 0x000fe20003800000 */
[----:B------:R-:W-:Y:S02]  /*ebe0*/  PRMT R14, R4, 0x5410, R11 ;  /* 0x00005410040e7816 */ /* 0x000fe4000000000b */
[----:B------:R-:W-:Y:S02]  /*ebf0*/  PRMT R15, R6, 0x5410, R9 ;  /* 0x00005410060f7816 */ /* 0x000fe40000000009 */
[----:B------:R-:W-:Y:S02]  /*ec00*/  PRMT R20, R7, 0x5410, R10 ;  /* 0x0000541007147816 */ /* 0x000fe4000000000a */
[----:B------:R-:W-:Y:S01]  /*ec10*/  PRMT R21, R21, 0x5410, R8 ;  /* 0x0000541015157816 */ /* 0x000fe20000000008 */
[----:B------:R-:W-:Y:S06]  /*ec20*/  @P1 BRA `(.L_x_581) ;  /* 0x0000001000601947 */ /* 0x000fec0003800000 */
[----:B------:R-:W1:Y:S01]  /*ec30*/  LDC R41, c[0x0][0x3f4] ;  /* 0x0000fd00ff297b82 */ /* 0x000e620000000800 */
[C---:B------:R-:W-:Y:S01]  /*ec40*/  VIADD R4, R18.reuse, 0x20 ;  /* 0x0000002012047836 */ /* 0x040fe20000000000 */
[----:B------:R-:W-:Y:S01]  /*ec50*/  BSSY B2, `(.L_x_582) ;  /* 0x0000061000027945 */ /* 0x000fe20003800000 */
[C---:B------:R-:W-:Y:S01]  /*ec60*/  VIADD R6, R18.reuse, 0x40 ;  /* 0x0000004012067836 */ /* 0x040fe20000000000 */
[-C--:B-1----:R-:W-:Y:S02]  /*ec70*/  ISETP.GE.AND P0, PT, R18, R41.reuse, PT ;  /* 0x000000291200720c */ /* 0x082fe40003f06270 */
[-C--:B------:R-:W-:Y:S02]  /*ec80*/  ISETP.GE.AND P1, PT, R4, R41.reuse, PT ;  /* 0x000000290400720c */ /* 0x080fe40003f26270 */
[----:B------:R-:W-:-:S09]  /*ec90*/  ISETP.GE.AND P2, PT, R6, R41, PT ;  /* 0x000000290600720c */ /* 0x000fd20003f46270 */
[----:B------:R-:W-:Y:S05]  /*eca0*/  @P0 BRA `(.L_x_583) ;  /* 0x00000004006c0947 */ /* 0x000fea0003800000 */
[----:B0-----:R-:W-:Y:S01]  /*ecb0*/  LEA.HI R5, R41, R226, RZ, 0x1d ;  /* 0x000000e229057211 */ /* 0x001fe200078fe8ff */
[----:B------:R-:W-:Y:S01]  /*ecc0*/  IMAD.U32 R54, R37, 0x10000, RZ ;  /* 0x0001000025367824 */ /* 0x000fe200078e00ff */
[----:B------:R-:W-:Y:S01]  /*ecd0*/  LOP3.LUT R4, R191, 0x38, R18, 0xf8, !PT ;  /* 0x00000038bf047812 */ /* 0x000fe200078ef812 */
[----:B------:R-:W-:Y:S01]  /*ece0*/  IMAD.U32 R52, R32, 0x10000, RZ ;  /* 0x0001000020347824 */ /* 0x000fe200078e00ff */
[----:B------:R-:W-:Y:S01]  /*ecf0*/  SHF.R.S32.HI R6, RZ, 0x1f, R5 ;  /* 0x0000001fff067819 */ /* 0x000fe20000011405 */
[----:B------:R-:W-:Y:S01]  /*ed00*/  IMAD.U32 R53, R38, 0x10000, RZ ;  /* 0x0001000026357824 */ /* 0x000fe200078e00ff */
[----:B------:R-:W-:Y:S02]  /*ed10*/  LOP3.LUT R51, R37, 0xffff0000, RZ, 0xc0, !PT ;  /* 0xffff000025337812 */ /* 0x000fe400078ec0ff */
[----:B------:R-:W-:Y:S01]  /*ed20*/  LEA.HI R7, R6, R5, RZ, 0x3 ;  /* 0x0000000506077211 */ /* 0x000fe200078f18ff */
[----:B------:R-:W-:Y:S01]  /*ed30*/  IMAD.SHL.U32 R6, R5, 0x8, RZ ;  /* 0x0000000805067824 */ /* 0x000fe200078e00ff */
[----:B------:R-:W-:-:S03]  /*ed40*/  LOP3.LUT R5, R4, R193, RZ, 0x3c, !PT ;  /* 0x000000c104057212 */ /* 0x000fc600078e3cff */
[----:B------:R-:W-:Y:S01]  /*ed50*/  IMAD.SHL.U32 R7, R7, 0x400, RZ ;  /* 0x0000040007077824 */ /* 0x000fe200078e00ff */
[----:B------:R-:W-:Y:S01]  /*ed60*/  LOP3.LUT R6, R191, 0x38, R6, 0xf8, !PT ;  /* 0x00000038bf067812 */ /* 0x000fe200078ef806 */
[----:B------:R-:W-:-:S03]  /*ed70*/  IMAD R5, R192, 0x200, R5 ;  /* 0x00000200c0057824 */ /* 0x000fc600078e0205 */
[----:B------:R-:W-:Y:S01]  /*ed80*/  LOP3.LUT R7, R7, 0x7fffe000, RZ, 0xc0, !PT ;  /* 0x7fffe00007077812 */ /* 0x000fe200078ec0ff */
[----:B------:R-:W-:Y:S01]  /*ed90*/  IMAD R61, R5, 0x2, R2 ;  /* 0x00000002053d7824 */ /* 0x000fe200078e0202 */
[----:B------:R-:W-:-:S03]  /*eda0*/  LOP3.LUT R6, R6, R193, RZ, 0x3c, !PT ;  /* 0x000000c106067212 */ /* 0x000fc600078e3cff */
[----:B------:R-:W-:-:S04]  /*edb0*/  IMAD R7, R192, 0x200, R7 ;  /* 0x00000200c0077824 */ /* 0x000fc800078e0207 */
[----:B------:R-:W-:Y:S02]  /*edc0*/  IMAD.IADD R9, R7, 0x1, R6 ;  /* 0x0000000107097824 */ /* 0x000fe400078e0206 */
[----:B------:R-:W0:Y:S02]  /*edd0*/  LDS.128 R4, [R61+0x10400] ;  /* 0x010400003d047984 */ /* 0x000e240000000c00 */
[----:B------:R-:W-:-:S05]  /*ede0*/  IMAD R62, R9, 0x2, R2 ;  /* 0x00000002093e7824 */ /* 0x000fca00078e0202 */
[----:B------:R-:W1:Y:S01]  /*edf0*/  LDS.128 R8, [R62+0x10400] ;  /* 0x010400003e087984 */ /* 0x000e620000000c00 */
[C---:B0-----:R-:W-:Y:S01]  /*ee00*/  IMAD.U32 R43, R4.reuse, 0x10000, RZ ;  /* 0x00010000042b7824 */ /* 0x041fe200078e00ff */
[----:B------:R-:W-:Y:S01]  /*ee10*/  LOP3.LUT R4, R4, 0xffff0000, RZ, 0xc0, !PT ;  /* 0xffff000004047812 */ /* 0x000fe200078ec0ff */
[C---:B------:R-:W-:Y:S01]  /*ee20*/  IMAD.U32 R44, R5.reuse, 0x10000, RZ ;  /* 0x00010000052c7824 */ /* 0x040fe200078e00ff */
[----:B------:R-:W-:Y:S01]  /*ee30*/  LOP3.LUT R5, R5, 0xffff0000, RZ, 0xc0, !PT ;  /* 0xffff000005057812 */ /* 0x000fe200078ec0ff */
[C---:B------:R-:W-:Y:S01]  /*ee40*/  IMAD.U32 R45, R6.reuse, 0x10000, RZ ;  /* 0x00010000062d7824 */ /* 0x040fe200078e00ff */
[----:B------:R-:W-:Y:S01]  /*ee50*/  LOP3.LUT R6, R6, 0xffff0000, RZ, 0xc0, !PT ;  /* 0xffff000006067812 */ /* 0x000fe200078ec0ff */
[C---:B------:R-:W-:Y:S01]  /*ee60*/  IMAD.U32 R46, R7.reuse, 0x10000, RZ ;  /* 0x00010000072e7824 */ /* 0x040fe200078e00ff */
[----:B------:R-:W-:Y:S01]  /*ee70*/  LOP3.LUT R7, R7, 0xffff0000, RZ, 0xc0, !PT ;  /* 0xffff000007077812 */ /* 0x000fe200078ec0ff */
[C---:B-1----:R-:W-:Y:S01]  /*ee80*/  IMAD.U32 R47, R8.reuse, 0x10000, RZ ;  /* 0x00010000082f7824 */ /* 0x042fe200078e00ff */
[----:B------:R-:W-:Y:S01]  /*ee90*/  LOP3.LUT R8, R8, 0xffff0000, RZ, 0xc0, !PT ;  /* 0xffff000008087812 */ /* 0x000fe200078ec0ff */
[C---:B------:R-:W-:Y:S01]  /*eea0*/  IMAD.U32 R48, R9.reuse, 0x10000, RZ ;  /* 0x0001000009307824 */ /* 0x040fe200078e00ff */
[----:B------:R-:W-:Y:S01]  /*eeb0*/  LOP3.LUT R9, R9, 0xffff0000, RZ, 0xc0, !PT ;  /* 0xffff000009097812 */ /* 0x000fe200078ec0ff */
[C---:B------:R-:W-:Y:S01]  /*eec0*/  FMUL.FTZ R56, R47.reuse, R54 ;  /* 0x000000362f387220 */ /* 0x040fe20000410000 */
[-C--:B------:R-:W-:Y:S01]  /*eed0*/  FMUL.FTZ R58, R47, R52.reuse ;  /* 0x000000342f3a7220 */ /* 0x080fe20000410000 */
[----:B------:R-:W-:Y:S01]  /*eee0*/  LOP3.LUT R47, R32, 0xffff0000, RZ, 0xc0, !PT ;  /* 0xffff0000202f7812 */ /* 0x000fe200078ec0ff */
[----:B------:R-:W-:Y:S01]  /*eef0*/  FMUL.FTZ R55, R8, R51 ;  /* 0x0000003308377220 */ /* 0x000fe20000410000 */
[C---:B------:R-:W-:Y:S01]  /*ef00*/  FFMA.FTZ R56, R43.reuse, R52, -R56 ;  /* 0x000000342b387223 */ /* 0x040fe20000010838 */
[----:B------:R-:W-:Y:S01]  /*ef10*/  FFMA.FTZ R58, R43, R54, R58 ;  /* 0x000000362b3a7223 */ /* 0x000fe2000001003a */
[----:B------:R-:W-:-:S02]  /*ef20*/  IMAD.U32 R43, R33, 0x10000, RZ ;  /* 0x00010000212b7824 */ /* 0x000fc400078e00ff */
[-C--:B------:R-:W-:Y:S01]  /*ef30*/  FMUL.FTZ R57, R8, R47.reuse ;  /* 0x0000002f08397220 */ /* 0x080fe20000410000 */
[----:B------:R-:W-:Y:S01]  /*ef40*/  FFMA.FTZ R55, R4, R47, -R55 ;  /* 0x0000002f04377223 */ /* 0x000fe20000010837 */
[----:B------:R-:W-:Y:S01]  /*ef50*/  FMUL.FTZ R47, R48, R53 ;  /* 0x00000035302f7220 */ /* 0x000fe20000410000 */
[----:B------:R-:W-:Y:S02]  /*ef60*/  IMAD.U32 R49, R10, 0x10000, RZ ;  /* 0x000100000a317824 */ /* 0x000fe400078e00ff */
[----:B------:R-:W-:Y:S01]  /*ef70*/  FMUL.FTZ R52, R48, R43 ;  /* 0x0000002b30347220 */ /* 0x000fe20000410000 */
[----:B------:R-:W-:Y:S01]  /*ef80*/  FFMA.FTZ R57, R4, R51, R57 ;  /* 0x0000003304397223 */ /* 0x000fe20000010039 */
[----:B------:R-:W-:Y:S01]  /*ef90*/  LOP3.LUT R10, R10, 0xffff0000, RZ, 0xc0, !PT ;  /* 0xffff00000a0a7812 */ /* 0x000fe200078ec0ff */
[----:B------:R-:W-:Y:S01]  /*efa0*/  FFMA.FTZ R48, R44, R43, -R47 ;  /* 0x0000002b2c307223 */ /* 0x000fe2000001082f */
[C---:B------:R-:W-:Y:S01]  /*efb0*/  LOP3.LUT R51, R39.reuse, 0xffff0000, RZ, 0xc0, !PT ;  /* 0xffff000027337812 */ /* 0x040fe200078ec0ff */
[----:B------:R-:W-:Y:S01]  /*efc0*/  IMAD.U32 R8, R39, 0x10000, RZ ;  /* 0x0001000027087824 */ /* 0x000fe200078e00ff */
[C---:B------:R-:W-:Y:S01]  /*efd0*/  LOP3.LUT R43, R34.reuse, 0xffff0000, RZ, 0xc0, !PT ;  /* 0xffff0000222b7812 */ /* 0x040fe200078ec0ff */
[----:B------:R-:W-:-:S02]  /*efe0*/  IMAD.U32 R4, R34, 0x10000, RZ ;  /* 0x0001000022047824 */ /* 0x000fc400078e00ff */
[----:B------:R-:W-:Y:S01]  /*eff0*/  FFMA.FTZ R52, R44, R53, R52 ;  /* 0x000000352c347223 */ /* 0x000fe20000010034 */
[C---:B------:R-:W-:Y:S01]  /*f000*/  FMUL.FTZ R59, R10.reuse, R51 ;  /* 0x000000330a3b7220 */ /* 0x040fe20000410000 */
[C---:B------:R-:W-:Y:S01]  /*f010*/  FMUL.FTZ R44, R49.reuse, R8 ;  /* 0x00000008312c7220 */ /* 0x040fe20000410000 */
[-C--:B------:R-:W-:Y:S01]  /*f020*/  FMUL.FTZ R54, R49, R4.reuse ;  /* 0x0000000431367220 */ /* 0x080fe20000410000 */
[----:B------:R-:W-:Y:S01]  /*f030*/  FMUL.FTZ R10, R10, R43 ;  /* 0x0000002b0a0a7220 */ /* 0x000fe20000410000 */
[----:B------:R-:W-:Y:S02]  /*f040*/  IMAD.U32 R50, R11, 0x10000, RZ ;  /* 0x000100000b327824 */ /* 0x000fe400078e00ff */
[C---:B------:R-:W-:Y:S01]  /*f050*/  FFMA.FTZ R53, R45.reuse, R4, -R44 ;  /* 0x000000042d357223 */ /* 0x040fe2000001082c */
[----:B------:R-:W-:Y:S02]  /*f060*/  IMAD.U32 R49, R40, 0x10000, RZ ;  /* 0x0001000028317824 */ /* 0x000fe400078e00ff */
[----:B------:R-:W-:Y:S01]  /*f070*/  FFMA.FTZ R54, R45, R8, R54 ;  /* 0x000000082d367223 */ /* 0x000fe20000010036 */
[----:B------:R-:W-:-:S02]  /*f080*/  IMAD.U32 R47, R35, 0x10000, RZ ;  /* 0x00010000232f7824 */ /* 0x000fc400078e00ff */
[----:B------:R-:W-:Y:S01]  /*f090*/  FFMA.FTZ R51, R6, R51, R10 ;  /* 0x0000003306337223 */ /* 0x000fe2000001000a */
[----:B------:R-:W-:Y:S01]  /*f0a0*/  LOP3.LUT R11, R11, 0xffff0000, RZ, 0xc0, !PT ;  /* 0xffff00000b0b7812 */ /* 0x000fe200078ec0ff */
[----:B------:R-:W-:Y:S01]  /*f0b0*/  FMUL.FTZ R45, R50, R49 ;  /* 0x00000031322d7220 */ /* 0x000fe20000410000 */
[----:B------:R-:W-:Y:S01]  /*f0c0*/  FFMA.FTZ R60, R6, R43, -R59 ;  /* 0x0000002b063c7223 */ /* 0x000fe2000001083b */
[----:B------:R-:W-:Y:S01]  /*f0d0*/  LOP3.LUT R8, R38, 0xffff0000, RZ, 0xc0, !PT ;  /* 0xffff000026087812 */ /* 0x000fe200078ec0ff */
[-C--:B------:R-:W-:Y:S01]  /*f0e0*/  FMUL.FTZ R43, R50, R47.reuse ;  /* 0x0000002f322b7220 */ /* 0x080fe20000410000 */
[----:B------:R-:W-:Y:S01]  /*f0f0*/  LOP3.LUT R10, R40, 0xffff0000, RZ, 0xc0, !PT ;  /* 0xffff0000280a7812 */ /* 0x000fe200078ec0ff */
[C---:B------:R-:W-:Y:S01]  /*f100*/  FFMA.FTZ R45, R46.reuse, R47, -R45 ;  /* 0x0000002f2e2d7223 */ /* 0x040fe2000001082d */
[----:B------:R-:W-:Y:S01]  /*f110*/  LOP3.LUT R4, R33, 0xffff0000, RZ, 0xc0, !PT ;  /* 0xffff000021047812 */ /* 0x000fe200078ec0ff */
[----:B------:R-:W-:Y:S01]  /*f120*/  FFMA.FTZ R46, R46, R49, R43 ;  /* 0x000000312e2e7223 */ /* 0x000fe2000001002b */
[----:B------:R-:W-:Y:S01]  /*f130*/  LOP3.LUT R6, R35, 0xffff0000, RZ, 0xc0, !PT ;  /* 0xffff000023067812 */ /* 0x000fe200078ec0ff */
[----:B------:R-:W-:Y:S01]  /*f140*/  FMUL.FTZ R44, R9, R8 ;  /* 0x00000008092c7220 */ /* 0x000fe20000410000 */
[----:B------:R-:W-:Y:S01]  /*f150*/  FMUL.FTZ R50, R11, R10 ;  /* 0x0000000a0b327220 */ /* 0x000fe20000410000 */
[----:B------:R-:W-:-:S02]  /*f160*/  FMUL.FTZ R43, R9, R4 ;  /* 0x00000004092b7220 */ /* 0x000fc40000410000 */
[----:B------:R-:W-:Y:S01]  /*f170*/  FMUL.FTZ R11, R11, R6 ;  /* 0x000000060b0b7220 */ /* 0x000fe20000410000 */
[----:B------:R-:W-:Y:S01]  /*f180*/  FFMA.FTZ R9, R5, R4, -R44 ;  /* 0x0000000405097223 */ /* 0x000fe2000001082c */
[----:B------:R-:W-:Y:S01]  /*f190*/  FFMA.FTZ R50, R7, R6, -R50 ;  /* 0x0000000607327223 */ /* 0x000fe20000010832 */
[----:B------:R-:W-:Y:S01]  /*f1a0*/  FFMA.FTZ R43, R5, R8, R43 ;  /* 0x00000008052b7223 */ /* 0x000fe2000001002b */
[----:B------:R-:W-:Y:S01]  /*f1b0*/  FFMA.FTZ R11, R7, R10, R11 ;  /* 0x0000000a070b7223 */ /* 0x000fe2000001000b */
[----:B------:R-:W-:Y:S02]  /*f1c0*/  F2FP.BF16.F32.PACK_AB R6, R60, R53 ;  /* 0x000000353c06723e */ /* 0x000fe400000010ff */
[----:B------:R-:W-:Y:S02]  /*f1d0*/  F2FP.BF16.F32.PACK_AB R4, R55, R56 ;  /* 0x000000383704723e */ /* 0x000fe400000010ff */
[----:B------:R-:W-:Y:S02]  /*f1e0*/  F2FP.BF16.F32.PACK_AB R5, R9, R48 ;  /* 0x000000300905723e */ /* 0x000fe400000010ff */
[----:B------:R-:W-:-:S02]  /*f1f0*/  F2FP.BF16.F32.PACK_AB R7, R50, R45 ;  /* 0x0000002d3207723e */ /* 0x000fc400000010ff */
[----:B------:R-:W-:Y:S02]  /*f200*/  F2FP.BF16.F32.PACK_AB R10, R51, R54 ;  /* 0x00000036330a723e */ /* 0x000fe400000010ff */
[----:B------:R-:W-:Y:S01]  /*f210*/  F2FP.BF16.F32.PACK_AB R8, R57, R58 ;  /* 0x0000003a3908723e */ /* 0x000fe200000010ff */
[----:B------:R1:W-:Y:S01]  /*f220*/  STS.128 [R61+0x10400], R4 ;  /* 0x010400043d007388 */ /* 0x0003e20000000c00 */
[----:B------:R-:W-:Y:S02]  /*f230*/  F2FP.BF16.F32.PACK_AB R9, R43, R52 ;  /* 0x000000342b09723e */ /* 0x000fe400000010ff */
[----:B------:R-:W-:-:S05]  /*f240*/  F2FP.BF16.F32.PACK_AB R11, R11, R46 ;  /* 0x0000002e0b0b723e */ /* 0x000fca00000010ff */
[----:B------:R1:W-:Y:S02]  /*f250*/  STS.128 [R62+0x10400], R8 ;  /* 0x010400083e007388 */ /* 0x0003e40000000c00 */
.L_x_583:
[----:B------:R-:W-:Y:S05]  /*f260*/  BSYNC B2 ;  /* 0x0000000000027941 */ /* 0x000fea0003800000 */
.L_x_582:
[----:B------:R-:W-:Y:S04]  /*f270*/  BSSY B2, `(.L_x_584) ;  /* 0x000005a000027945 */ /* 0x000fe80003800000 */
[----:B------:R-:W-:Y:S05]  /*f280*/  @P1 BRA `(.L_x_585) ;  /* 0x0000000400601947 */ /* 0x000fea0003800000 */
[----:B------:R-:W2:Y:S01]  /*f290*/  LDL R60, [R1+0x78] ;  /* 0x00007800013c7983 */ /* 0x000ea20000100800 */
[----:B-1----:R-:W-:Y:S01]  /*f2a0*/  LEA.HI R4, R41, R227, RZ, 0x1d ;  /* 0x000000e329047211 */ /* 0x002fe200078fe8ff */
[C---:B------:R-:W-:Y:S01]  /*f2b0*/  IMAD.U32 R55, R28.reuse, 0x10000, RZ ;  /* 0x000100001c377824 */ /* 0x040fe200078e00ff */
[----:B------:R-:W-:Y:S01]  /*f2c0*/  LOP3.LUT R57, R28, 0xffff0000, RZ, 0xc0, !PT ;  /* 0xffff00001c397812 */ /* 0x000fe200078ec0ff */
[----:B------:R-:W-:Y:S01]  /*f2d0*/  IMAD.U32 R53, R24, 0x10000, RZ ;  /* 0x0001000018357824 */ /* 0x000fe200078e00ff */
[----:B0-----:R-:W-:-:S04]  /*f2e0*/  SHF.R.S32.HI R5, RZ, 0x1f, R4 ;  /* 0x0000001fff057819 */ /* 0x001fc80000011404 */
        /* <DEDUP_REMOVED lines=8> */
[----:B------:R-:W-:-:S05]  /*f370*/  IMAD R43, R9, 0x2, R2 ;  /* 0x00000002092b7824 */ /* 0x000fca00078e0202 */
[----:B------:R-:W0:Y:S02]  /*f380*/  LDS.128 R8, [R43+0x10400] ;  /* 0x010400002b087984 */ /* 0x000e240000000c00 */
[C---:B0-----:R-:W-:Y:S01]  /*f390*/  IMAD.U32 R48, R8.reuse, 0x10000, RZ ;  /* 0x0001000008307824 */ /* 0x041fe200078e00ff */
[----:B------:R-:W-:Y:S01]  /*f3a0*/  LOP3.LUT R8, R8, 0xffff0000, RZ, 0xc0, !PT ;  /* 0xffff000008087812 */ /* 0x000fe200078ec0ff */
[C---:B------:R-:W-:Y:S01]  /*f3b0*/  IMAD.U32 R49, R9.reuse, 0x10000, RZ ;  /* 0x0001000009317824 */ /* 0x040fe200078e00ff */
[----:B------:R-:W-:Y:S01]  /*f3c0*/  LOP3.LUT R9, R9, 0xffff0000, RZ, 0xc0, !PT ;  /* 0xffff000009097812 */ /* 0x000fe200078ec0ff */
[C---:B------:R-:W-:Y:S01]  /*f3d0*/  FMUL.FTZ R59, R48.reuse, R55 ;  /* 0x00000037303b7220 */ /* 0x040fe20000410000 */
[----:B------:R-:W-:Y:S01]  /*f3e0*/  FMUL.FTZ R61, R48, R53 ;  /* 0x00000035303d7220 */ /* 0x000fe20000410000 */
[----:B------:R-:W-:Y:S01]  /*f3f0*/  FMUL.FTZ R63, R8, R57 ;  /* 0x00000039083f7220 */ /* 0x000fe20000410000 */
[----:B------:R-:W-:Y:S02]  /*f400*/  IMAD.U32 R48, R29, 0x10000, RZ ;  /* 0x000100001d307824 */ /* 0x000fe400078e00ff */
[C---:B------:R-:W-:Y:S01]  /*f410*/  IMAD.U32 R50, R10.reuse, 0x10000, RZ ;  /* 0x000100000a327824 */ /* 0x040fe200078e00ff */
[----:B------:R-:W-:Y:S01]  /*f420*/  LOP3.LUT R10, R10, 0xffff0000, RZ, 0xc0, !PT ;  /* 0xffff00000a0a7812 */ /* 0x000fe200078ec0ff */
[C---:B------:R-:W-:Y:S01]  /*f430*/  IMAD.U32 R51, R11.reuse, 0x10000, RZ ;  /* 0x000100000b337824 */ /* 0x040fe200078e00ff */
[----:B------:R-:W-:Y:S01]  /*f440*/  LOP3.LUT R11, R11, 0xffff0000, RZ, 0xc0, !PT ;  /* 0xffff00000b0b7812 */ /* 0x000fe200078ec0ff */
[----:B--2---:R-:W0:Y:S02]  /*f450*/  LDS.128 R4, [R60] ;  /* 0x000000003c047984 */ /* 0x004e240000000c00 */
[C---:B0-----:R-:W-:Y:S01]  /*f460*/  IMAD.U32 R44, R4.reuse, 0x10000, RZ ;  /* 0x00010000042c7824 */ /* 0x041fe200078e00ff */
[----:B------:R-:W-:Y:S01]  /*f470*/  LOP3.LUT R4, R4, 0xffff0000, RZ, 0xc0, !PT ;  /* 0xffff000004047812 */ /* 0x000fe200078ec0ff */
[C---:B------:R-:W-:Y:S01]  /*f480*/  IMAD.U32 R45, R5.reuse, 0x10000, RZ ;  /* 0x00010000052d7824 */ /* 0x040fe200078e00ff */
[----:B------:R-:W-:Y:S01]  /*f490*/  LOP3.LUT R5, R5, 0xffff0000, RZ, 0xc0, !PT ;  /* 0xffff000005057812 */ /* 0x000fe200078ec0ff */
[----:B------:R-:W-:Y:S01]  /*f4a0*/  FFMA.FTZ R59, R44, R53, -R59 ;  /* 0x000000352c3b7223 */ /* 0x000fe2000001083b */
[----:B------:R-:W-:Y:S01]  /*f4b0*/  LOP3.LUT R53, R24, 0xffff0000, RZ, 0xc0, !PT ;  /* 0xffff000018357812 */ /* 0x000fe200078ec0ff */
[----:B------:R-:W-:Y:S01]  /*f4c0*/  FFMA.FTZ R61, R44, R55, R61 ;  /* 0x000000372c3d7223 */ /* 0x000fe2000001003d */
[----:B------:R-:W-:-:S02]  /*f4d0*/  IMAD.U32 R44, R25, 0x10000, RZ ;  /* 0x00010000192c7824 */ /* 0x000fc400078e00ff */
[----:B------:R-:W-:Y:S02]  /*f4e0*/  IMAD.U32 R46, R6, 0x10000, RZ ;  /* 0x00010000062e7824 */ /* 0x000fe400078e00ff */
[-C--:B------:R-:W-:Y:S01]  /*f4f0*/  FMUL.FTZ R55, R8, R53.reuse ;  /* 0x0000003508377220 */ /* 0x080fe20000410000 */
[----:B------:R-:W-:Y:S01]  /*f500*/  FFMA.FTZ R52, R4, R53, -R63 ;  /* 0x0000003504347223 */ /* 0x000fe2000001083f */
[C---:B------:R-:W-:Y:S01]  /*f510*/  FMUL.FTZ R8, R49.reuse, R48 ;  /* 0x0000003031087220 */ /* 0x040fe20000410000 */
[----:B------:R-:W-:Y:S02]  /*f520*/  IMAD.U32 R53, R30, 0x10000, RZ ;  /* 0x000100001e357824 */ /* 0x000fe400078e00ff */
[-C--:B------:R-:W-:Y:S01]  /*f530*/  FMUL.FTZ R63, R49, R44.reuse ;  /* 0x0000002c313f7220 */ /* 0x080fe20000410000 */
[----:B------:R-:W-:Y:S01]  /*f540*/  FFMA.FTZ R54, R4, R57, R55 ;  /* 0x0000003904367223 */ /* 0x000fe20000010037 */
[----:B------:R-:W-:Y:S01]  /*f550*/  FFMA.FTZ R56, R45, R44, -R8 ;  /* 0x0000002c2d387223 */ /* 0x000fe20000010808 */
[----:B------:R-:W-:-:S02]  /*f560*/  IMAD.U32 R49, R26, 0x10000, RZ ;  /* 0x000100001a317824 */ /* 0x000fc400078e00ff */
[----:B------:R-:W-:Y:S01]  /*f570*/  FFMA.FTZ R63, R45, R48, R63 ;  /* 0x000000302d3f7223 */ /* 0x000fe2000001003f */
[----:B------:R-:W-:Y:S01]  /*f580*/  FMUL.FTZ R57, R50, R53 ;  /* 0x0000003532397220 */ /* 0x000fe20000410000 */
[----:B------:R-:W-:Y:S01]  /*f590*/  LOP3.LUT R55, R30, 0xffff0000, RZ, 0xc0, !PT ;  /* 0xffff00001e377812 */ /* 0x000fe200078ec0ff */
[----:B------:R-:W-:Y:S01]  /*f5a0*/  IMAD.U32 R44, R31, 0x10000, RZ ;  /* 0x000100001f2c7824 */ /* 0x000fe200078e00ff */
[----:B------:R-:W-:Y:S01]  /*f5b0*/  LOP3.LUT R45, R26, 0xffff0000, RZ, 0xc0, !PT ;  /* 0xffff00001a2d7812 */ /* 0x000fe200078ec0ff */
[-C--:B------:R-:W-:Y:S01]  /*f5c0*/  FMUL.FTZ R65, R50, R49.reuse ;  /* 0x0000003132417220 */ /* 0x080fe20000410000 */
[----:B------:R-:W-:Y:S01]  /*f5d0*/  LOP3.LUT R6, R6, 0xffff0000, RZ, 0xc0, !PT ;  /* 0xffff000006067812 */ /* 0x000fe200078ec0ff */
[----:B------:R-:W-:Y:S01]  /*f5e0*/  FFMA.FTZ R57, R46, R49, -R57 ;  /* 0x000000312e397223 */ /* 0x000fe20000010839 */
[C---:B------:R-:W-:Y:S01]  /*f5f0*/  FMUL.FTZ R49, R10.reuse, R55 ;  /* 0x000000370a317220 */ /* 0x040fe20000410000 */
[----:B------:R-:W-:Y:S02]  /*f600*/  IMAD.U32 R47, R7, 0x10000, RZ ;  /* 0x00010000072f7824 */ /* 0x000fe400078e00ff */
[----:B------:R-:W-:Y:S01]  /*f610*/  FMUL.FTZ R10, R10, R45 ;  /* 0x0000002d0a0a7220 */ /* 0x000fe20000410000 */
[----:B------:R-:W-:-:S02]  /*f620*/  IMAD.U32 R4, R27, 0x10000, RZ ;  /* 0x000100001b047824 */ /* 0x000fc400078e00ff */
[----:B------:R-:W-:Y:S01]  /*f630*/  FMUL.FTZ R8, R51, R44 ;  /* 0x0000002c33087220 */ /* 0x000fe20000410000 */
[----:B------:R-:W-:Y:S01]  /*f640*/  FFMA.FTZ R65, R46, R53, R65 ;  /* 0x000000352e417223 */ /* 0x000fe20000010041 */
[C---:B------:R-:W-:Y:S01]  /*f650*/  FFMA.FTZ R46, R6.reuse, R45, -R49 ;  /* 0x0000002d062e7223 */ /* 0x040fe20000010831 */
[----:B------:R-:W-:Y:S01]  /*f660*/  FFMA.FTZ R48, R6, R55, R10 ;  /* 0x0000003706307223 */ /* 0x000fe2000001000a */
[-C--:B------:R-:W-:Y:S01]  /*f670*/  FFMA.FTZ R49, R47, R4.reuse, -R8 ;  /* 0x000000042f317223 */ /* 0x080fe20000010808 */
[----:B------:R-:W-:Y:S01]  /*f680*/  FMUL.FTZ R50, R51, R4 ;  /* 0x0000000433327220 */ /* 0x000fe20000410000 */
[----:B------:R-:W-:Y:S02]  /*f690*/  LOP3.LUT R8, R29, 0xffff0000, RZ, 0xc0, !PT ;  /* 0xffff00001d087812 */ /* 0x000fe400078ec0ff */
[----:B------:R-:W-:Y:S01]  /*f6a0*/  LOP3.LUT R10, R31, 0xffff0000, RZ, 0xc0, !PT ;  /* 0xffff00001f0a7812 */ /* 0x000fe200078ec0ff */
[----:B------:R-:W-:Y:S01]  /*f6b0*/  FFMA.FTZ R50, R47, R44, R50 ;  /* 0x0000002c2f327223 */ /* 0x000fe20000010032 */
[----:B------:R-:W-:Y:S01]  /*f6c0*/  LOP3.LUT R4, R25, 0xffff0000, RZ, 0xc0, !PT ;  /* 0xffff000019047812 */ /* 0x000fe200078ec0ff */
[----:B------:R-:W-:Y:S01]  /*f6d0*/  FMUL.FTZ R44, R9, R8 ;  /* 0x00000008092c7220 */ /* 0x000fe20000410000 */
[----:B------:R-:W-:Y:S01]  /*f6e0*/  LOP3.LUT R6, R27, 0xffff0000, RZ, 0xc0, !PT ;  /* 0xffff00001b067812 */ /* 0x000fe200078ec0ff */
[----:B------:R-:W-:Y:S01]  /*f6f0*/  FMUL.FTZ R58, R11, R10 ;  /* 0x0000000a0b3a7220 */ /* 0x000fe20000410000 */
[----:B------:R-:W-:Y:S01]  /*f700*/  LOP3.LUT R7, R7, 0xffff0000, RZ, 0xc0, !PT ;  /* 0xffff000007077812 */ /* 0x000fe200078ec0ff */
[-C--:B------:R-:W-:Y:S01]  /*f710*/  FMUL.FTZ R45, R9, R4.reuse ;  /* 0x00000004092d7220 */ /* 0x080fe20000410000 */
[----:B------:R-:W-:Y:S01]  /*f720*/  FFMA.FTZ R9, R5, R4, -R44 ;  /* 0x0000000405097223 */ /* 0x000fe2000001082c */
[-C--:B------:R-:W-:Y:S01]  /*f730*/  FMUL.FTZ R11, R11, R6.reuse ;  /* 0x000000060b0b7220 */ /* 0x080fe20000410000 */
[----:B------:R-:W-:Y:S01]  /*f740*/  F2FP.BF16.F32.PACK_AB R4, R52, R59 ;  /* 0x0000003b3404723e */ /* 0x000fe200000010ff */
[----:B------:R-:W-:Y:S01]  /*f750*/  FFMA.FTZ R58, R7, R6, -R58 ;  /* 0x00000006073a7223 */ /* 0x000fe2000001083a */
[----:B------:R-:W-:Y:S01]  /*f760*/  FFMA.FTZ R44, R5, R8, R45 ;  /* 0x00000008052c7223 */ /* 0x000fe2000001002d */
[----:B------:R-:W-:Y:S01]  /*f770*/  FFMA.FTZ R11, R7, R10, R11 ;  /* 0x0000000a070b7223 */ /* 0x000fe2000001000b */
[----:B------:R-:W-:-:S02]  /*f780*/  F2FP.BF16.F32.PACK_AB R6, R46, R57 ;  /* 0x000000392e06723e */ /* 0x000fc400000010ff */
[----:B------:R-:W-:Y:S02]  /*f790*/  F2FP.BF16.F32.PACK_AB R5, R9, R56 ;  /* 0x000000380905723e */ /* 0x000fe400000010ff */
[----:B------:R-:W-:Y:S02]  /*f7a0*/  F2FP.BF16.F32.PACK_AB R7, R58, R49 ;  /* 0x000000313a07723e */ /* 0x000fe400000010ff */
[----:B------:R-:W-:Y:S02]  /*f7b0*/  F2FP.BF16.F32.PACK_AB R10, R48, R65 ;  /* 0x00000041300a723e */ /* 0x000fe400000010ff */
[----:B------:R-:W-:Y:S01]  /*f7c0*/  F2FP.BF16.F32.PACK_AB R8, R54, R61 ;  /* 0x0000003d3608723e */ /* 0x000fe200000010ff */
[----:B------:R2:W-:Y:S01]  /*f7d0*/  STS.128 [R60], R4 ;  /* 0x000000043c007388 */ /* 0x0005e20000000c00 */
[----:B------:R-:W-:Y:S02]  /*f7e0*/  F2FP.BF16.F32.PACK_AB R9, R44, R63 ;  /* 0x0000003f2c09723e */ /* 0x000fe400000010ff */
[----:B------:R-:W-:-:S05]  /*f7f0*/  F2FP.BF16.F32.PACK_AB R11, R11, R50 ;  /* 0x000000320b0b723e */ /* 0x000fca00000010ff */
[----:B------:R2:W-:Y:S02]  /*f800*/  STS.128 [R43+0x10400], R8 ;  /* 0x010400082b007388 */ /* 0x0005e40000000c00 */
.L_x_585:
[----:B------:R-:W-:Y:S05]  /*f810*/  BSYNC B2 ;  /* 0x0000000000027941 */ /* 0x000fea0003800000 */
.L_x_584:
[----:B------:R-:W-:Y:S05]  /*f820*/  @P2 BRA `(.L_x_581) ;  /* 0x0000000400602947 */ /* 0x000fea0003800000 */
[----:B-1----:R-:W3:Y:S01]  /*f830*/  LDL R61, [R1+0x70] ;  /* 0x00007000013d7983 */ /* 0x002ee20000100800 */
[----:B------:R-:W-:Y:S01]  /*f840*/  LEA.HI R41, R41, R228, RZ, 0x1d ;  /* 0x000000e429297211 */ /* 0x000fe200078fe8ff */
[C---:B------:R-:W-:Y:S01]  /*f850*/  IMAD.U32 R54, R14.reuse, 0x10000, RZ ;  /* 0x000100000e367824 */ /* 0x040fe200078e00ff */
[----:B------:R-:W-:Y:S01]  /*f860*/  LOP3.LUT R51, R14, 0xffff0000, RZ, 0xc0, !PT ;  /* 0xffff00000e337812 */ /* 0x000fe200078ec0ff */
[----:B------:R-:W-:Y:S01]  /*f870*/  IMAD.U32 R52, R0, 0x10000, RZ ;  /* 0x0001000000347824 */ /* 0x000fe200078e00ff */
[----:B--2---:R-:W-:Y:S01]  /*f880*/  SHF.R.S32.HI R4, RZ, 0x1f, R41 ;  /* 0x0000001fff047819 */ /* 0x004fe20000011429 */
[----:B------:R-:W-:-:S03]  /*f890*/  IMAD.U32 R53, R15, 0x10000, RZ ;  /* 0x000100000f357824 */ /* 0x000fc600078e00ff */
[----:B0-----:R-:W-:Y:S01]  /*f8a0*/  LEA.HI R5, R4, R41, RZ, 0x3 ;  /* 0x0000002904057211 */ /* 0x001fe200078f18ff */
        /* <DEDUP_REMOVED lines=15> */
[----:B------:R-:W-:Y:S01]  /*f9a0*/  LOP3.LUT R47, R0, 0xffff0000, RZ, 0xc0, !PT ;  /* 0xffff0000002f7812 */ /* 0x000fe200078ec0ff */
[----:B------:R-:W-:Y:S01]  /*f9b0*/  FMUL.FTZ R55, R8, R51 ;  /* 0x0000003308377220 */ /* 0x000fe20000410000 */
[C---:B------:R-:W-:Y:S01]  /*f9c0*/  IMAD.U32 R49, R10.reuse, 0x10000, RZ ;  /* 0x000100000a317824 */ /* 0x040fe200078e00ff */
[----:B------:R-:W-:Y:S01]  /*f9d0*/  LOP3.LUT R10, R10, 0xffff0000, RZ, 0xc0, !PT ;  /* 0xffff00000a0a7812 */ /* 0x000fe200078ec0ff */
[----:B------:R-:W-:-:S02]  /*f9e0*/  IMAD.U32 R50, R11, 0x10000, RZ ;  /* 0x000100000b327824 */ /* 0x000fc400078e00ff */
[----:B------:R-:W-:Y:S01]  /*f9f0*/  FMUL.FTZ R57, R8, R47 ;  /* 0x0000002f08397220 */ /* 0x000fe20000410000 */
[----:B------:R-:W-:Y:S01]  /*fa00*/  IMAD.U32 R8, R20, 0x10000, RZ ;  /* 0x0001000014087824 */ /* 0x000fe200078e00ff */
[----:B------:R-:W-:Y:S01]  /*fa10*/  LOP3.LUT R11, R11, 0xffff0000, RZ, 0xc0, !PT ;  /* 0xffff00000b0b7812 */ /* 0x000fe200078ec0ff */
[----:B---3--:R-:W0:Y:S02]  /*fa20*/  LDS.128 R4, [R61] ;  /* 0x000000003d047984 */ /* 0x008e240000000c00 */
[C---:B0-----:R-:W-:Y:S01]  /*fa30*/  IMAD.U32 R43, R4.reuse, 0x10000, RZ ;  /* 0x00010000042b7824 */ /* 0x041fe200078e00ff */
[----:B------:R-:W-:Y:S01]  /*fa40*/  LOP3.LUT R4, R4, 0xffff0000, RZ, 0xc0, !PT ;  /* 0xffff000004047812 */ /* 0x000fe200078ec0ff */
[C---:B------:R-:W-:Y:S01]  /*fa50*/  IMAD.U32 R44, R5.reuse, 0x10000, RZ ;  /* 0x00010000052c7824 */ /* 0x040fe200078e00ff */
[----:B------:R-:W-:Y:S01]  /*fa60*/  LOP3.LUT R5, R5, 0xffff0000, RZ, 0xc0, !PT ;  /* 0xffff000005057812 */ /* 0x000fe200078ec0ff */
[C---:B------:R-:W-:Y:S01]  /*fa70*/  FFMA.FTZ R56, R43.reuse, R52, -R56 ;  /* 0x000000342b387223 */ /* 0x040fe20000010838 */
[----:B------:R-:W-:Y:S01]  /*fa80*/  FFMA.FTZ R58, R43, R54, R58 ;  /* 0x000000362b3a7223 */ /* 0x000fe2000001003a */
[----:B------:R-:W-:-:S02]  /*fa90*/  IMAD.U32 R43, R3, 0x10000, RZ ;  /* 0x00010000032b7824 */ /* 0x000fc400078e00ff */
[----:B------:R-:W-:Y:S01]  /*faa0*/  FFMA.FTZ R55, R4, R47, -R55 ;  /* 0x0000002f04377223 */ /* 0x000fe20000010837 */
[----:B------:R-:W-:Y:S01]  /*fab0*/  FMUL.FTZ R47, R48, R53 ;  /* 0x00000035302f7220 */ /* 0x000fe20000410000 */
[----:B------:R-:W-:Y:S01]  /*fac0*/  FFMA.FTZ R57, R4, R51, R57 ;  /* 0x0000003304397223 */ /* 0x000fe20000010039 */
[-C--:B------:R-:W-:Y:S01]  /*fad0*/  FMUL.FTZ R52, R48, R43.reuse ;  /* 0x0000002b30347220 */ /* 0x080fe20000410000 */
[----:B------:R-:W-:Y:S01]  /*fae0*/  LOP3.LUT R51, R20, 0xffff0000, RZ, 0xc0, !PT ;  /* 0xffff000014337812 */ /* 0x000fe200078ec0ff */
[----:B------:R-:W-:Y:S01]  /*faf0*/  FFMA.FTZ R48, R44, R43, -R47 ;  /* 0x0000002b2c307223 */ /* 0x000fe2000001082f */
[C---:B------:R-:W-:Y:S01]  /*fb00*/  LOP3.LUT R43, R12.reuse, 0xffff0000, RZ, 0xc0, !PT ;  /* 0xffff00000c2b7812 */ /* 0x040fe200078ec0ff */
[----:B------:R-:W-:Y:S02]  /*fb10*/  IMAD.U32 R4, R12, 0x10000, RZ ;  /* 0x000100000c047824 */ /* 0x000fe400078e00ff */
[----:B------:R-:W-:Y:S01]  /*fb20*/  FFMA.FTZ R52, R44, R53, R52 ;  /* 0x000000352c347223 */ /* 0x000fe20000010034 */
[C---:B------:R-:W-:Y:S01]  /*fb30*/  IMAD.U32 R45, R6.reuse, 0x10000, RZ ;  /* 0x00010000062d7824 */ /* 0x040fe200078e00ff */
[----:B------:R-:W-:Y:S01]  /*fb40*/  LOP3.LUT R6, R6, 0xffff0000, RZ, 0xc0, !PT ;  /* 0xffff000006067812 */ /* 0x000fe200078ec0ff */
[C---:B------:R-:W-:Y:S01]  /*fb50*/  FMUL.FTZ R59, R10.reuse, R51 ;  /* 0x000000330a3b7220 */ /* 0x040fe20000410000 */
[C---:B------:R-:W-:Y:S01]  /*fb60*/  FMUL.FTZ R44, R49.reuse, R8 ;  /* 0x00000008312c7220 */ /* 0x040fe20000410000 */
[----:B------:R-:W-:Y:S01]  /*fb70*/  FMUL.FTZ R54, R49, R4 ;  /* 0x0000000431367220 */ /* 0x000fe20000410000 */
[----:B------:R-:W-:Y:S01]  /*fb80*/  FMUL.FTZ R10, R10, R43 ;  /* 0x0000002b0a0a7220 */ /* 0x000fe20000410000 */
[----:B------:R-:W-:-:S02]  /*fb90*/  IMAD.U32 R49, R21, 0x10000, RZ ;  /* 0x0001000015317824 */ /* 0x000fc400078e00ff */
[----:B------:R-:W-:Y:S01]  /*fba0*/  FFMA.FTZ R53, R45, R4, -R44 ;  /* 0x000000042d357223 */ /* 0x000fe2000001082c */
[----:B------:R-:W-:Y:S02]  /*fbb0*/  IMAD.U32 R47, R13, 0x10000, RZ ;  /* 0x000100000d2f7824 */ /* 0x000fe400078e00ff */
[----:B------:R-:W-:Y:S01]  /*fbc0*/  FFMA.FTZ R54, R45, R8, R54 ;  /* 0x000000082d367223 */ /* 0x000fe20000010036 */
[----:B------:R-:W-:Y:S01]  /*fbd0*/  FFMA.FTZ R51, R6, R51, R10 ;  /* 0x0000003306337223 */ /* 0x000fe2000001000a */
[----:B------:R-:W-:Y:S02]  /*fbe0*/  IMAD.U32 R46, R7, 0x10000, RZ ;  /* 0x00010000072e7824 */ /* 0x000fe400078e00ff */
        /* <DEDUP_REMOVED lines=10> */
[----:B------:R-:W-:Y:S01]  /*fc90*/  LOP3.LUT R7, R7, 0xffff0000, RZ, 0xc0, !PT ;  /* 0xffff000007077812 */ /* 0x000fe200078ec0ff */
[----:B------:R-:W-:Y:S01]  /*fca0*/  FMUL.FTZ R50, R11, R10 ;  /* 0x0000000a0b327220 */ /* 0x000fe20000410000 */
        /* <DEDUP_REMOVED lines=9> */
[----:B------:R-:W-:Y:S02]  /*fd40*/  F2FP.BF16.F32.PACK_AB R7, R50, R45 ;  /* 0x0000002d3207723e */ /* 0x000fe400000010ff */
[----:B------:R-:W-:Y:S02]  /*fd50*/  F2FP.BF16.F32.PACK_AB R10, R51, R54 ;  /* 0x00000036330a723e */ /* 0x000fe400000010ff */
[----:B------:R-:W-:Y:S01]  /*fd60*/  F2FP.BF16.F32.PACK_AB R8, R57, R58 ;  /* 0x0000003a3908723e */ /* 0x000fe200000010ff */
[----:B------:R3:W-:Y:S01]  /*fd70*/  STS.128 [R61], R4 ;  /* 0x000000043d007388 */ /* 0x0007e20000000c00 */
[----:B------:R-:W-:-:S02]  /*fd80*/  F2FP.BF16.F32.PACK_AB R9, R43, R52 ;  /* 0x000000342b09723e */ /* 0x000fc400000010ff */
[----:B------:R-:W-:-:S05]  /*fd90*/  F2FP.BF16.F32.PACK_AB R11, R11, R46 ;  /* 0x0000002e0b0b723e */ /* 0x000fca00000010ff */
[----:B------:R3:W-:Y:S02]  /*fda0*/  STS.128 [R41+0x10400], R8 ;  /* 0x0104000829007388 */ /* 0x0007e40000000c00 */
.L_x_581:
[----:B------:R-:W-:Y:S05]  /*fdb0*/  BSYNC B1 ;  /* 0x0000000000017941 */ /* 0x000fea0003800000 */
.L_x_580:
[----:B------:R-:W-:-:S13]  /*fdc0*/  ISETP.GE.AND P0, PT, R207, R42, PT ;  /* 0x0000002acf00720c */ /* 0x000fda0003f06270 */
[----:B------:R-:W-:Y:S05]  /*fdd0*/  @P0 BRA `(.L_x_564) ;  /* 0x00000010004c0947 */ /* 0x000fea0003800000 */
[----:B---3--:R-:W3:Y:S01]  /*fde0*/  LDC R41, c[0x0][0x3f4] ;  /* 0x0000fd00ff297b82 */ /* 0x008ee20000000800 */
[C---:B-12---:R-:W-:Y:S01]  /*fdf0*/  VIADD R4, R18.reuse, 0x20 ;  /* 0x0000002012047836 */ /* 0x046fe20000000000 */
[----:B------:R-:W-:Y:S01]  /*fe00*/  BSSY B1, `(.L_x_586) ;  /* 0x000005e000017945 */ /* 0x000fe20003800000 */
[C---:B------:R-:W-:Y:S01]  /*fe10*/  VIADD R6, R18.reuse, 0x40 ;  /* 0x0000004012067836 */ /* 0x040fe20000000000 */
[----:B------:R-:W-:Y:S02]  /*fe20*/  SHF.R.U32.HI R59, RZ, 0x3, R185 ;  /* 0x00000003ff3b7819 */ /* 0x000fe400000116b9 */
[-C--:B---3--:R-:W-:Y:S02]  /*fe30*/  ISETP.GE.AND P0, PT, R18, R41.reuse, PT ;  /* 0x000000291200720c */ /* 0x088fe40003f06270 */
[-C--:B------:R-:W-:Y:S02]  /*fe40*/  ISETP.GE.AND P1, PT, R4, R41.reuse, PT ;  /* 0x000000290400720c */ /* 0x080fe40003f26270 */
[----:B------:R-:W-:-:S09]  /*fe50*/  ISETP.GE.AND P2, PT, R6, R41, PT ;  /* 0x000000290600720c */ /* 0x000fd20003f46270 */
[----:B------:R-:W-:Y:S05]  /*fe60*/  @P0 BRA `(.L_x_587) ;  /* 0x00000004005c0947 */ /* 0x000fea0003800000 */
[----:B------:R-:W2:Y:S01]  /*fe70*/  LDL R61, [R1+0x74] ;  /* 0x00007400013d7983 */ /* 0x000ea20000100800 */
[----:B------:R-:W-:Y:S01]  /*fe80*/  LEA.HI R4, R41, R226, RZ, 0x1d ;  /* 0x000000e229047211 */ /* 0x000fe200078fe8ff */
[C---:B------:R-:W-:Y:S01]  /*fe90*/  IMAD.U32 R53, R37.reuse, 0x10000, RZ ;  /* 0x0001000025357824 */ /* 0x040fe200078e00ff */
[----:B------:R-:W-:Y:S01]  /*fea0*/  LOP3.LUT R58, R37, 0xffff0000, RZ, 0xc0, !PT ;  /* 0xffff0000253a7812 */ /* 0x000fe200078ec0ff */
[----:B------:R-:W-:Y:S01]  /*feb0*/  IMAD.U32 R51, R32, 0x10000, RZ ;  /* 0x0001000020337824 */ /* 0x000fe200078e00ff */
[----:B0-----:R-:W-:Y:S01]  /*fec0*/  SHF.R.S32.HI R5, RZ, 0x1f, R4 ;  /* 0x0000001fff057819 */ /* 0x001fe20000011404 */
[----:B------:R-:W-:Y:S01]  /*fed0*/  IMAD.SHL.U32 R6, R4, 0x8, RZ ;  /* 0x0000000804067824 */ /* 0x000fe200078e00ff */
[----:B------:R-:W-:Y:S01]  /*fee0*/  LOP3.LUT R32, R32, 0xffff0000, RZ, 0xc0, !PT ;  /* 0xffff000020207812 */ /* 0x000fe200078ec0ff */
[----:B------:R-:W-:Y:S01]  /*fef0*/  IMAD.U32 R60, R38, 0x10000, RZ ;  /* 0x00010000263c7824 */ /* 0x000fe200078e00ff */
[----:B------:R-:W-:Y:S01]  /*ff00*/  LEA.HI R5, R5, R4, RZ, 0x3 ;  /* 0x0000000405057211 */ /* 0x000fe200078f18ff */
[----:B------:R-:W-:Y:S01]  /*ff10*/  IMAD.U32 R56, R33, 0x10000, RZ ;  /* 0x0001000021387824 */ /* 0x000fe200078e00ff */
[----:B------:R-:W-:Y:S01]  /*ff20*/  LOP3.LUT R4, R185, 0x38, R6, 0xf8, !PT ;  /* 0x00000038b9047812 */ /* 0x000fe200078ef806 */
[----:B------:R-:W-:Y:S01]  /*ff30*/  IMAD.U32 R55, R39, 0x10000, RZ ;  /* 0x0001000027377824 */ /* 0x000fe200078e00ff */
[----:B------:R-:W-:Y:S01]  /*ff40*/  LOP3.LUT R57, R40, 0xffff0000, RZ, 0xc0, !PT ;  /* 0xffff000028397812 */ /* 0x000fe200078ec0ff */
[----:B------:R-:W-:Y:S01]  /*ff50*/  IMAD.SHL.U32 R5, R5, 0x400, RZ ;  /* 0x0000040005057824 */ /* 0x000fe200078e00ff */
[----:B------:R-:W-:-:S02]  /*ff60*/  LOP3.LUT R4, R4, R59, RZ, 0x3c, !PT ;  /* 0x0000003b04047212 */ /* 0x000fc400078e3cff */
[----:B------:R-:W-:Y:S02]  /*ff70*/  LOP3.LUT R33, R33, 0xffff0000, RZ, 0xc0, !PT ;  /* 0xffff000021217812 */ /* 0x000fe400078ec0ff */
[----:B------:R-:W-:-:S04]  /*ff80*/  LOP3.LUT R5, R5, 0x7fffe000, RZ, 0xc0, !PT ;  /* 0x7fffe00005057812 */ /* 0x000fc800078ec0ff */
[----:B------:R-:W-:-:S05]  /*ff90*/  IADD3 R9, R4, R5, R195 ;  /* 0x0000000504097210 */ /* 0x000fca0007ffe0c3 */
[----:B------:R-:W-:-:S05]  /*ffa0*/  IMAD R42, R9, 0x2, R2 ;  /* 0x00000002092a7824 */ /* 0x000fca00078e0202 */
[----:B------:R-:W0:Y:S02]  /*ffb0*/  LDS.128 R8, [R42+0x10400] ;  /* 0x010400002a087984 */ /* 0x000e240000000c00 */
[C---:B0-----:R-:W-:Y:S01]  /*ffc0*/  IMAD.U32 R47, R8.reuse, 0x10000, RZ ;  /* 0x00010000082f7824 */ /* 0x041fe200078e00ff */
[----:B------:R-:W-:Y:S01]  /*ffd0*/  LOP3.LUT R8, R8, 0xffff0000, RZ, 0xc0, !PT ;  /* 0xffff000008087812 */ /* 0x000fe200078ec0ff */
[C---:B------:R-:W-:Y:S01]  /*ffe0*/  IMAD.U32 R48, R9.reuse, 0x10000, RZ ;  /* 0x0001000009307824 */ /* 0x040fe200078e00ff */
[----:B------:R-:W-:Y:S01]  /*fff0*/  LOP3.LUT R9, R9, 0xffff0000, RZ, 0xc0, !PT ;  /* 0xffff000009097812 */ /* 0x000fe200078ec0ff */
[-C--:B------:R-:W-:Y:S01]  /*10000*/  FMUL.FTZ R52, R53, R47.reuse ;  /* 0x0000002f35347220 */ /* 0x080fe20000410000 */
[----:B------:R-:W-:Y:S01]  /*10010*/  FMUL.FTZ R54, R51, R47 ;  /* 0x0000002f33367220 */ /* 0x000fe20000410000 */
[----:B------:R-:W-:Y:S01]  /*10020*/  FMUL.FTZ R47, R60, R48 ;  /* 0x000000303c2f7220 */ /* 0x000fe20000410000 */
[----:B------:R-:W-:Y:S01]  /*10030*/  FMUL.FTZ R37, R58, R8 ;  /* 0x000000083a257220 */ /* 0x000fe20000410000 */
        /* <DEDUP_REMOVED lines=9> */
[-C--:B------:R-:W-:Y:S01]  /*100d0*/  FFMA.FTZ R52, R51, R43.reuse, -R52 ;  /* 0x0000002b33347223 */ /* 0x080fe20000010834 */
[----:B------:R-:W-:Y:S01]  /*100e0*/  FMUL.FTZ R51, R56, R48 ;  /* 0x0000003038337220 */ /* 0x000fe20000410000 */
[----:B------:R-:W-:Y:S01]  /*100f0*/  FFMA.FTZ R54, R53, R43, R54 ;  /* 0x0000002b35367223 */ /* 0x000fe20000010036 */
[----:B------:R-:W-:Y:S01]  /*10100*/  FMUL.FTZ R43, R32, R8 ;  /* 0x00000008202b7220 */ /* 0x000fe20000410000 */
[----:B------:R-:W-:-:S02]  /*10110*/  IMAD.U32 R53, R34, 0x10000, RZ ;  /* 0x0001000022357824 */ /* 0x000fc400078e00ff */
[-C--:B------:R-:W-:Y:S01]  /*10120*/  FFMA.FTZ R47, R56, R44.reuse, -R47 ;  /* 0x0000002c382f7223 */ /* 0x080fe2000001082f */
[----:B------:R-:W-:Y:S01]  /*10130*/  FFMA.FTZ R51, R60, R44, R51 ;  /* 0x0000002c3c337223 */ /* 0x000fe20000010033 */
[----:B------:R-:W-:Y:S01]  /*10140*/  LOP3.LUT R34, R34, 0xffff0000, RZ, 0xc0, !PT ;  /* 0xffff000022227812 */ /* 0x000fe200078ec0ff */
[-C--:B------:R-:W-:Y:S01]  /*10150*/  FFMA.FTZ R37, R32, R4.reuse, -R37 ;  /* 0x0000000420257223 */ /* 0x080fe20000010825 */
[----:B------:R-:W-:Y:S01]  /*10160*/  LOP3.LUT R44, R39, 0xffff0000, RZ, 0xc0, !PT ;  /* 0xffff0000272c7812 */ /* 0x000fe200078ec0ff */
[----:B------:R-:W-:Y:S01]  /*10170*/  FFMA.FTZ R43, R58, R4, R43 ;  /* 0x000000043a2b7223 */ /* 0x000fe2000001002b */
[----:B------:R-:W-:Y:S02]  /*10180*/  IMAD.U32 R45, R6, 0x10000, RZ ;  /* 0x00010000062d7824 */ /* 0x000fe400078e00ff */
[-C--:B------:R-:W-:Y:S01]  /*10190*/  FMUL.FTZ R4, R55, R49.reuse ;  /* 0x0000003137047220 */ /* 0x080fe20000410000 */
[----:B------:R-:W-:Y:S01]  /*101a0*/  FMUL.FTZ R32, R53, R49 ;  /* 0x0000003135207220 */ /* 0x000fe20000410000 */
[----:B------:R-:W-:-:S02]  /*101b0*/  IMAD.U32 R48, R40, 0x10000, RZ ;  /* 0x0001000028307824 */ /* 0x000fc400078e00ff */
[-C--:B------:R-:W-:Y:S01]  /*101c0*/  FMUL.FTZ R39, R44, R10.reuse ;  /* 0x0000000a2c277220 */ /* 0x080fe20000410000 */
[----:B------:R-:W-:Y:S01]  /*101d0*/  FMUL.FTZ R49, R34, R10 ;  /* 0x0000000a22317220 */ /* 0x000fe20000410000 */
[-C--:B------:R-:W-:Y:S01]  /*101e0*/  FFMA.FTZ R8, R53, R45.reuse, -R4 ;  /* 0x0000002d35087223 */ /* 0x080fe20000010804 */
[----:B------:R-:W-:Y:S01]  /*101f0*/  FFMA.FTZ R10, R55, R45, R32 ;  /* 0x0000002d370a7223 */ /* 0x000fe20000010020 */
[----:B------:R-:W-:Y:S01]  /*10200*/  LOP3.LUT R6, R6, 0xffff0000, RZ, 0xc0, !PT ;  /* 0xffff000006067812 */ /* 0x000fe200078ec0ff */
[----:B------:R-:W-:Y:S02]  /*10210*/  IMAD.U32 R46, R7, 0x10000, RZ ;  /* 0x00010000072e7824 */ /* 0x000fe400078e00ff */
[----:B------:R-:W-:Y:S01]  /*10220*/  FMUL.FTZ R45, R48, R50 ;  /* 0x00000032302d7220 */ /* 0x000fe20000410000 */
[C---:B------:R-:W-:Y:S01]  /*10230*/  IMAD.U32 R4, R35.reuse, 0x10000, RZ ;  /* 0x0001000023047824 */ /* 0x040fe200078e00ff */
[----:B------:R-:W-:Y:S01]  /*10240*/  LOP3.LUT R55, R38, 0xffff0000, RZ, 0xc0, !PT ;  /* 0xffff000026377812 */ /* 0x000fe200078ec0ff */
[----:B------:R-:W-:Y:S01]  /*10250*/  FFMA.FTZ R39, R34, R6, -R39 ;  /* 0x0000000622277223 */ /* 0x000fe20000010827 */
[----:B------:R-:W-:Y:S01]  /*10260*/  LOP3.LUT R35, R35, 0xffff0000, RZ, 0xc0, !PT ;  /* 0xffff000023237812 */ /* 0x000fe200078ec0ff */
[C---:B------:R-:W-:Y:S01]  /*10270*/  FMUL.FTZ R53, R4.reuse, R50 ;  /* 0x0000003204357220 */ /* 0x040fe20000410000 */
[----:B------:R-:W-:Y:S01]  /*10280*/  LOP3.LUT R7, R7, 0xffff0000, RZ, 0xc0, !PT ;  /* 0xffff000007077812 */ /* 0x000fe200078ec0ff */
[----:B------:R-:W-:Y:S01]  /*10290*/  FFMA.FTZ R45, R4, R46, -R45 ;  /* 0x0000002e042d7223 */ /* 0x000fe2000001082d */
[----:B------:R-:W-:Y:S01]  /*102a0*/  FFMA.FTZ R49, R44, R6, R49 ;  /* 0x000000062c317223 */ /* 0x000fe20000010031 */
[----:B------:R-:W-:Y:S01]  /*102b0*/  FMUL.FTZ R4, R55, R9 ;  /* 0x0000000937047220 */ /* 0x000fe20000410000 */
[----:B------:R-:W-:Y:S01]  /*102c0*/  FMUL.FTZ R38, R57, R11 ;  /* 0x0000000b39267220 */ /* 0x000fe20000410000 */
[----:B------:R-:W-:Y:S01]  /*102d0*/  FMUL.FTZ R6, R33, R9 ;  /* 0x0000000921067220 */ /* 0x000fe20000410000 */
[----:B------:R-:W-:Y:S01]  /*102e0*/  FMUL.FTZ R40, R35, R11 ;  /* 0x0000000b23287220 */ /* 0x000fe20000410000 */
[----:B------:R-:W-:Y:S01]  /*102f0*/  FFMA.FTZ R32, R33, R5, -R4 ;  /* 0x0000000521207223 */ /* 0x000fe20000010804 */
[----:B------:R-:W-:Y:S01]  /*10300*/  FFMA.FTZ R38, R35, R7, -R38 ;  /* 0x0000000723267223 */ /* 0x000fe20000010826 */
[----:B------:R-:W-:Y:S01]  /*10310*/  FFMA.FTZ R53, R48, R46, R53 ;  /* 0x0000002e30357223 */ /* 0x000fe20000010035 */
        /* <DEDUP_REMOVED lines=12> */
.L_x_587:
[----:B------:R-:W-:Y:S05]  /*103e0*/  BSYNC B1 ;  /* 0x0000000000017941 */ /* 0x000fea0003800000 */
.L_x_586:
[----:B------:R-:W-:Y:S04]  /*103f0*/  BSSY B1, `(.L_x_588) ;  /* 0x0000059000017945 */ /* 0x000fe80003800000 */
[----:B------:R-:W-:Y:S05]  /*10400*/  @P1 BRA `(.L_x_589) ;  /* 0x00000004005c1947 */ /* 0x000fea0003800000 */
[----:B------:R-:W2:Y:S01]  /*10410*/  LDL R50, [R1+0x6c] ;  /* 0x00006c0001327983 */ /* 0x000ea20000100800 */
[----:B-1----:R-:W-:Y:S01]  /*10420*/  LEA.HI R4, R41, R227, RZ, 0x1d ;  /* 0x000000e329047211 */ /* 0x002fe200078fe8ff */
        /* <DEDUP_REMOVED lines=8> */
[C---:B------:R-:W-:Y:S01]  /*104b0*/  IMAD.U32 R47, R26.reuse, 0x10000, RZ ;  /* 0x000100001a2f7824 */ /* 0x040fe200078e00ff */
[----:B------:R-:W-:Y:S01]  /*104c0*/  LOP3.LUT R4, R185, 0x38, R6, 0xf8, !PT ;  /* 0x00000038b9047812 */ /* 0x000fe200078ef806 */
[----:B------:R-:W-:Y:S01]  /*104d0*/  IMAD.U32 R48, R29, 0x10000, RZ ;  /* 0x000100001d307824 */ /* 0x000fe200078e00ff */
[----:B------:R-:W-:Y:S01]  /*104e0*/  LOP3.LUT R26, R26, 0xffff0000, RZ, 0xc0, !PT ;  /* 0xffff00001a1a7812 */ /* 0x000fe200078ec0ff */
[----:B------:R-:W-:Y:S01]  /*104f0*/  IMAD.SHL.U32 R5, R5, 0x400, RZ ;  /* 0x0000040005057824 */ /* 0x000fe200078e00ff */
[----:B------:R-:W-:Y:S01]  /*10500*/  LOP3.LUT R4, R4, R59, RZ, 0x3c, !PT ;  /* 0x0000003b04047212 */ /* 0x000fe200078e3cff */
[----:B------:R-:W-:Y:S01]  /*10510*/  IMAD.U32 R55, R31, 0x10000, RZ ;  /* 0x000100001f377824 */ /* 0x000fe200078e00ff */
[----:B------:R-:W-:Y:S01]  /*10520*/  LOP3.LUT R30, R30, 0xffff0000, RZ, 0xc0, !PT ;  /* 0xffff00001e1e7812 */ /* 0x000fe200078ec0ff */
[----:B------:R-:W-:Y:S01]  /*10530*/  IMAD.U32 R28, R25, 0x10000, RZ ;  /* 0x00010000191c7824 */ /* 0x000fe200078e00ff */
[----:B------:R-:W-:Y:S01]  /*10540*/  LOP3.LUT R5, R5, 0x7fffe000, RZ, 0xc0, !PT ;  /* 0x7fffe00005057812 */ /* 0x000fe200078ec0ff */
[----:B------:R-:W-:Y:S01]  /*10550*/  IMAD.U32 R51, R27, 0x10000, RZ ;  /* 0x000100001b337824 */ /* 0x000fe200078e00ff */
[----:B------:R-:W-:-:S02]  /*10560*/  LOP3.LUT R29, R29, 0xffff0000, RZ, 0xc0, !PT ;  /* 0xffff00001d1d7812 */ /* 0x000fc400078ec0ff */
[----:B------:R-:W-:Y:S02]  /*10570*/  IADD3 R9, R4, R5, R195 ;  /* 0x0000000504097210 */ /* 0x000fe40007ffe0c3 */
[----:B------:R-:W-:Y:S02]  /*10580*/  LOP3.LUT R31, R31, 0xffff0000, RZ, 0xc0, !PT ;  /* 0xffff00001f1f7812 */ /* 0x000fe400078ec0ff */
[----:B------:R-:W-:Y:S01]  /*10590*/  LOP3.LUT R25, R25, 0xffff0000, RZ, 0xc0, !PT ;  /* 0xffff000019197812 */ /* 0x000fe200078ec0ff */
[----:B------:R-:W-:Y:S01]  /*105a0*/  IMAD R32, R9, 0x2, R2 ;  /* 0x0000000209207824 */ /* 0x000fe200078e0202 */
[----:B------:R-:W-:-:S04]  /*105b0*/  LOP3.LUT R27, R27, 0xffff0000, RZ, 0xc0, !PT ;  /* 0xffff00001b1b7812 */ /* 0x000fc800078ec0ff */
[----:B------:R-:W0:Y:S02]  /*105c0*/  LDS.128 R8, [R32+0x10400] ;  /* 0x0104000020087984 */ /* 0x000e240000000c00 */
[C---:B0-----:R-:W-:Y:S01]  /*105d0*/  IMAD.U32 R38, R8.reuse, 0x10000, RZ ;  /* 0x0001000008267824 */ /* 0x041fe200078e00ff */
[----:B------:R-:W-:Y:S01]  /*105e0*/  LOP3.LUT R8, R8, 0xffff0000, RZ, 0xc0, !PT ;  /* 0xffff000008087812 */ /* 0x000fe200078ec0ff */
[C---:B------:R-:W-:Y:S01]  /*105f0*/  IMAD.U32 R40, R10.reuse, 0x10000, RZ ;  /* 0x000100000a287824 */ /* 0x040fe200078e00ff */
[----:B------:R-:W-:Y:S01]  /*10600*/  LOP3.LUT R10, R10, 0xffff0000, RZ, 0xc0, !PT ;  /* 0xffff00000a0a7812 */ /* 0x000fe200078ec0ff */
[-C--:B------:R-:W-:Y:S01]  /*10610*/  FMUL.FTZ R44, R45, R38.reuse ;  /* 0x000000262d2c7220 */ /* 0x080fe20000410000 */
[----:B------:R-:W-:Y:S01]  /*10620*/  FMUL.FTZ R38, R43, R38 ;  /* 0x000000262b267220 */ /* 0x000fe20000410000 */
[C---:B------:R-:W-:Y:S01]  /*10630*/  IMAD.U32 R39, R9.reuse, 0x10000, RZ ;  /* 0x0001000009277824 */ /* 0x040fe200078e00ff */
[----:B------:R-:W-:Y:S01]  /*10640*/  LOP3.LUT R9, R9, 0xffff0000, RZ, 0xc0, !PT ;  /* 0xffff000009097812 */ /* 0x000fe200078ec0ff */
[C---:B------:R-:W-:Y:S01]  /*10650*/  IMAD.U32 R42, R11.reuse, 0x10000, RZ ;  /* 0x000100000b2a7824 */ /* 0x040fe200078e00ff */
[----:B------:R-:W-:Y:S01]  /*10660*/  LOP3.LUT R11, R11, 0xffff0000, RZ, 0xc0, !PT ;  /* 0xffff00000b0b7812 */ /* 0x000fe200078ec0ff */
[----:B------:R-:W-:Y:S01]  /*10670*/  FMUL.FTZ R49, R26, R10 ;  /* 0x0000000a1a317220 */ /* 0x000fe20000410000 */
[----:B--2---:R-:W0:Y:S02]  /*10680*/  LDS.128 R4, [R50] ;  /* 0x0000000032047984 */ /* 0x004e240000000c00 */
[C---:B0-----:R-:W-:Y:S01]  /*10690*/  IMAD.U32 R33, R4.reuse, 0x10000, RZ ;  /* 0x0001000004217824 */ /* 0x041fe200078e00ff */
[----:B------:R-:W-:Y:S01]  /*106a0*/  LOP3.LUT R4, R4, 0xffff0000, RZ, 0xc0, !PT ;  /* 0xffff000004047812 */ /* 0x000fe200078ec0ff */
[C---:B------:R-:W-:Y:S01]  /*106b0*/  IMAD.U32 R35, R6.reuse, 0x10000, RZ ;  /* 0x0001000006237824 */ /* 0x040fe200078e00ff */
[----:B------:R-:W-:Y:S01]  /*106c0*/  LOP3.LUT R6, R6, 0xffff0000, RZ, 0xc0, !PT ;  /* 0xffff000006067812 */ /* 0x000fe200078ec0ff */
[-C--:B------:R-:W-:Y:S01]  /*106d0*/  FFMA.FTZ R44, R43, R33.reuse, -R44 ;  /* 0x000000212b2c7223 */ /* 0x080fe2000001082c */
[----:B------:R-:W-:Y:S01]  /*106e0*/  FFMA.FTZ R38, R45, R33, R38 ;  /* 0x000000212d267223 */ /* 0x000fe20000010026 */
[-C--:B------:R-:W-:Y:S01]  /*106f0*/  FMUL.FTZ R43, R46, R8.reuse ;  /* 0x000000082e2b7220 */ /* 0x080fe20000410000 */
[----:B------:R-:W-:Y:S01]  /*10700*/  FMUL.FTZ R33, R24, R8 ;  /* 0x0000000818217220 */ /* 0x000fe20000410000 */
[----:B------:R-:W-:-:S02]  /*10710*/  IMAD.U32 R34, R5, 0x10000, RZ ;  /* 0x0001000005227824 */ /* 0x000fc400078e00ff */
[-C--:B------:R-:W-:Y:S01]  /*10720*/  FMUL.FTZ R45, R48, R39.reuse ;  /* 0x00000027302d7220 */ /* 0x080fe20000410000 */
[-C--:B------:R-:W-:Y:S01]  /*10730*/  FFMA.FTZ R43, R24, R4.reuse, -R43 ;  /* 0x00000004182b7223 */ /* 0x080fe2000001082b */
[----:B------:R-:W-:Y:S01]  /*10740*/  FFMA.FTZ R33, R46, R4, R33 ;  /* 0x000000042e217223 */ /* 0x000fe20000010021 */
[-C--:B------:R-:W-:Y:S01]  /*10750*/  FMUL.FTZ R4, R53, R40.reuse ;  /* 0x0000002835047220 */ /* 0x080fe20000410000 */
[----:B------:R-:W-:Y:S02]  /*10760*/  IMAD.U32 R37, R7, 0x10000, RZ ;  /* 0x0001000007257824 */ /* 0x000fe400078e00ff */
[C---:B------:R-:W-:Y:S01]  /*10770*/  FMUL.FTZ R40, R47.reuse, R40 ;  /* 0x000000282f287220 */ /* 0x040fe20000410000 */
[----:B------:R-:W-:Y:S01]  /*10780*/  FMUL.FTZ R39, R28, R39 ;  /* 0x000000271c277220 */ /* 0x000fe20000410000 */
[----:B------:R-:W-:Y:S01]  /*10790*/  FFMA.FTZ R8, R47, R35, -R4 ;  /* 0x000000232f087223 */ /* 0x000fe20000010804 */
[----:B------:R-:W-:Y:S01]  /*107a0*/  FMUL.FTZ R4, R55, R42 ;  /* 0x0000002a37047220 */ /* 0x000fe20000410000 */
[----:B------:R-:W-:Y:S01]  /*107b0*/  FMUL.FTZ R47, R30, R10 ;  /* 0x0000000a1e2f7220 */ /* 0x000fe20000410000 */
[----:B------:R-:W-:Y:S01]  /*107c0*/  FFMA.FTZ R45, R28, R34, -R45 ;  /* 0x000000221c2d7223 */ /* 0x000fe2000001082d */
[----:B------:R-:W-:Y:S01]  /*107d0*/  LOP3.LUT R5, R5, 0xffff0000, RZ, 0xc0, !PT ;  /* 0xffff000005057812 */ /* 0x000fe200078ec0ff */
[----:B------:R-:W-:Y:S01]  /*107e0*/  FFMA.FTZ R49, R30, R6, R49 ;  /* 0x000000061e317223 */ /* 0x000fe20000010031 */
[----:B------:R-:W-:Y:S01]  /*107f0*/  LOP3.LUT R7, R7, 0xffff0000, RZ, 0xc0, !PT ;  /* 0xffff000007077812 */ /* 0x000fe200078ec0ff */
[----:B------:R-:W-:Y:S01]  /*10800*/  FFMA.FTZ R28, R51, R37, -R4 ;  /* 0x00000025331c7223 */ /* 0x000fe20000010804 */
[----:B------:R-:W-:Y:S01]  /*10810*/  FFMA.FTZ R39, R48, R34, R39 ;  /* 0x0000002230277223 */ /* 0x000fe20000010027 */
[----:B------:R-:W-:Y:S01]  /*10820*/  FFMA.FTZ R47, R26, R6, -R47 ;  /* 0x000000061a2f7223 */ /* 0x000fe2000001082f */
[----:B------:R-:W-:Y:S01]  /*10830*/  FMUL.FTZ R4, R29, R9 ;  /* 0x000000091d047220 */ /* 0x000fe20000410000 */
        /* <DEDUP_REMOVED lines=20> */
.L_x_589:
[----:B------:R-:W-:Y:S05]  /*10980*/  BSYNC B1 ;  /* 0x0000000000017941 */ /* 0x000fea0003800000 */
.L_x_588:
[----:B------:R-:W-:Y:S05]  /*10990*/  @P2 BRA `(.L_x_564) ;  /* 0x00000004005c2947 */ /* 0x000fea0003800000 */
[----:B------:R-:W0:Y:S01]  /*109a0*/  LDL R43, [R1+0x68] ;  /* 0x00006800012b7983 */ /* 0x000e220000100800 */
[----:B------:R-:W-:Y:S01]  /*109b0*/  LEA.HI R41, R41, R228, RZ, 0x1d ;  /* 0x000000e429297211 */ /* 0x000fe200078fe8ff */
[C---:B------:R-:W-:Y:S01]  /*109c0*/  IMAD.U32 R35, R14.reuse, 0x10000, RZ ;  /* 0x000100000e237824 */ /* 0x040fe200078e00ff */
[----:B------:R-:W-:Y:S01]  /*109d0*/  LOP3.LUT R40, R14, 0xffff0000, RZ, 0xc0, !PT ;  /* 0xffff00000e287812 */ /* 0x000fe200078ec0ff */
[C---:B------:R-:W-:Y:S01]  /*109e0*/  IMAD.U32 R33, R0.reuse, 0x10000, RZ ;  /* 0x0001000000217824 */ /* 0x040fe200078e00ff */
[----:B-12---:R-:W-:Y:S01]  /*109f0*/  SHF.R.S32.HI R6, RZ, 0x1f, R41 ;  /* 0x0000001fff067819 */ /* 0x006fe20000011429 */
[----:B------:R-:W-:Y:S01]  /*10a00*/  IMAD.SHL.U32 R4, R41, 0x8, RZ ;  /* 0x0000000829047824 */ /* 0x000fe200078e00ff */
[----:B------:R-:W-:Y:S01]  /*10a10*/  LOP3.LUT R0, R0, 0xffff0000, RZ, 0xc0, !PT ;  /* 0xffff000000007812 */ /* 0x000fe200078ec0ff */
[----:B------:R-:W-:Y:S01]  /*10a20*/  IMAD.U32 R42, R15, 0x10000, RZ ;  /* 0x000100000f2a7824 */ /* 0x000fe200078e00ff */
[----:B------:R-:W-:Y:S01]  /*10a30*/  LEA.HI R6, R6, R41, RZ, 0x3 ;  /* 0x0000002906067211 */ /* 0x000fe200078f18ff */
[----:B------:R-:W-:Y:S01]  /*10a40*/  IMAD.U32 R38, R3, 0x10000, RZ ;  /* 0x0001000003267824 */ /* 0x000fe200078e00ff */
[----:B------:R-:W-:Y:S01]  /*10a50*/  LOP3.LUT R4, R185, 0x38, R4, 0xf8, !PT ;  /* 0x00000038b9047812 */ /* 0x000fe200078ef804 */
[C---:B------:R-:W-:Y:S01]  /*10a60*/  IMAD.U32 R39, R20.reuse, 0x10000, RZ ;  /* 0x0001000014277824 */ /* 0x040fe200078e00ff */
[----:B------:R-:W-:Y:S01]  /*10a70*/  LOP3.LUT R20, R20, 0xffff0000, RZ, 0xc0, !PT ;  /* 0xffff000014147812 */ /* 0x000fe200078ec0ff */
[----:B------:R-:W-:Y:S01]  /*10a80*/  IMAD.SHL.U32 R6, R6, 0x400, RZ ;  /* 0x0000040006067824 */ /* 0x000fe200078e00ff */
[----:B------:R-:W-:Y:S01]  /*10a90*/  LOP3.LUT R4, R4, R59, RZ, 0x3c, !PT ;  /* 0x0000003b04047212 */ /* 0x000fe200078e3cff */
[C---:B------:R-:W-:Y:S01]  /*10aa0*/  IMAD.U32 R37, R12.reuse, 0x10000, RZ ;  /* 0x000100000c257824 */ /* 0x040fe200078e00ff */
[----:B------:R-:W-:-:S02]  /*10ab0*/  LOP3.LUT R12, R12, 0xffff0000, RZ, 0xc0, !PT ;  /* 0xffff00000c0c7812 */ /* 0x000fc400078ec0ff */
[----:B------:R-:W-:Y:S02]  /*10ac0*/  LOP3.LUT R6, R6, 0x7fffe000, RZ, 0xc0, !PT ;  /* 0x7fffe00006067812 */ /* 0x000fe400078ec0ff */
[----:B------:R-:W-:Y:S02]  /*10ad0*/  LOP3.LUT R15, R15, 0xffff0000, RZ, 0xc0, !PT ;  /* 0xffff00000f0f7812 */ /* 0x000fe400078ec0ff */
[----:B------:R-:W-:Y:S02]  /*10ae0*/  IADD3 R9, R4, R6, R195 ;  /* 0x0000000604097210 */ /* 0x000fe40007ffe0c3 */
[----:B------:R-:W-:-:S03]  /*10af0*/  LOP3.LUT R3, R3, 0xffff0000, RZ, 0xc0, !PT ;  /* 0xffff000003037812 */ /* 0x000fc600078ec0ff */
[----:B------:R-:W-:-:S05]  /*10b00*/  IMAD R24, R9, 0x2, R2 ;  /* 0x0000000209187824 */ /* 0x000fca00078e0202 */
[----:B------:R-:W1:Y:S02]  /*10b10*/  LDS.128 R8, [R24+0x10400] ;  /* 0x0104000018087984 */ /* 0x000e640000000c00 */
[C---:B-1----:R-:W-:Y:S01]  /*10b20*/  IMAD.U32 R29, R8.reuse, 0x10000, RZ ;  /* 0x00010000081d7824 */ /* 0x042fe200078e00ff */
[----:B------:R-:W-:Y:S01]  /*10b30*/  LOP3.LUT R8, R8, 0xffff0000, RZ, 0xc0, !PT ;  /* 0xffff000008087812 */ /* 0x000fe200078ec0ff */
[C---:B------:R-:W-:Y:S01]  /*10b40*/  IMAD.U32 R30, R9.reuse, 0x10000, RZ ;  /* 0x00010000091e7824 */ /* 0x040fe200078e00ff */
[----:B------:R-:W-:Y:S01]  /*10b50*/  LOP3.LUT R9, R9, 0xffff0000, RZ, 0xc0, !PT ;  /* 0xffff000009097812 */ /* 0x000fe200078ec0ff */
[-C--:B------:R-:W-:Y:S01]  /*10b60*/  FMUL.FTZ R34, R35, R29.reuse ;  /* 0x0000001d23227220 */ /* 0x080fe20000410000 */
[----:B------:R-:W-:Y:S01]  /*10b70*/  FMUL.FTZ R14, R33, R29 ;  /* 0x0000001d210e7220 */ /* 0x000fe20000410000 */
[-C--:B------:R-:W-:Y:S01]  /*10b80*/  FMUL.FTZ R29, R40, R8.reuse ;  /* 0x00000008281d7220 */ /* 0x080fe20000410000 */
[C---:B------:R-:W-:Y:S01]  /*10b90*/  IMAD.U32 R31, R10.reuse, 0x10000, RZ ;  /* 0x000100000a1f7824 */ /* 0x040fe200078e00ff */
[----:B------:R-:W-:Y:S01]  /*10ba0*/  LOP3.LUT R10, R10, 0xffff0000, RZ, 0xc0, !PT ;  /* 0xffff00000a0a7812 */ /* 0x000fe200078ec0ff */
[C---:B------:R-:W-:Y:S01]  /*10bb0*/  IMAD.U32 R32, R11.reuse, 0x10000, RZ ;  /* 0x000100000b207824 */ /* 0x040fe200078e00ff */
[----:B------:R-:W-:Y:S01]  /*10bc0*/  LOP3.LUT R11, R11, 0xffff0000, RZ, 0xc0, !PT ;  /* 0xffff00000b0b7812 */ /* 0x000fe200078ec0ff */
[----:B0-----:R-:W0:Y:S02]  /*10bd0*/  LDS.128 R4, [R43] ;  /* 0x000000002b047984 */ /* 0x001e240000000c00 */
[C---:B0-----:R-:W-:Y:S01]  /*10be0*/  IMAD.U32 R25, R4.reuse, 0x10000, RZ ;  /* 0x0001000004197824 */ /* 0x041fe200078e00ff */
[----:B------:R-:W-:Y:S01]  /*10bf0*/  LOP3.LUT R4, R4, 0xffff0000, RZ, 0xc0, !PT ;  /* 0xffff000004047812 */ /* 0x000fe200078ec0ff */
[C---:B------:R-:W-:Y:S01]  /*10c00*/  IMAD.U32 R26, R5.reuse, 0x10000, RZ ;  /* 0x00010000051a7824 */ /* 0x040fe200078e00ff */
[----:B------:R-:W-:Y:S01]  /*10c10*/  LOP3.LUT R5, R5, 0xffff0000, RZ, 0xc0, !PT ;  /* 0xffff000005057812 */ /* 0x000fe200078ec0ff */
[-C--:B------:R-:W-:Y:S01]  /*10c20*/  FFMA.FTZ R34, R33, R25.reuse, -R34 ;  /* 0x0000001921227223 */ /* 0x080fe20000010822 */
[----:B------:R-:W-:Y:S01]  /*10c30*/  FFMA.FTZ R14, R35, R25, R14 ;  /* 0x00000019230e7223 */ /* 0x000fe2000001000e */
[C---:B------:R-:W-:Y:S01]  /*10c40*/  FMUL.FTZ R25, R0.reuse, R8 ;  /* 0x0000000800197220 */ /* 0x040fe20000410000 */
[----:B------:R-:W-:Y:S01]  /*10c50*/  FFMA.FTZ R29, R0, R4, -R29 ;  /* 0x00000004001d7223 */ /* 0x000fe2000001081d */
[-C--:B------:R-:W-:Y:S01]  /*10c60*/  FMUL.FTZ R33, R42, R30.reuse ;  /* 0x0000001e2a217220 */ /* 0x080fe20000410000 */
[----:B------:R-:W-:Y:S01]  /*10c70*/  FMUL.FTZ R35, R38, R30 ;  /* 0x0000001e26237220 */ /* 0x000fe20000410000 */
[----:B------:R-:W-:-:S02]  /*10c80*/  IMAD.U32 R27, R6, 0x10000, RZ ;  /* 0x00010000061b7824 */ /* 0x000fc400078e00ff */
[-C--:B------:R-:W-:Y:S01]  /*10c90*/  FMUL.FTZ R0, R39, R31.reuse ;  /* 0x0000001f27007220 */ /* 0x080fe20000410000 */
[----:B------:R-:W-:Y:S01]  /*10ca0*/  FFMA.FTZ R25, R40, R4, R25 ;  /* 0x0000000428197223 */ /* 0x000fe20000010019 */
[-C--:B------:R-:W-:Y:S01]  /*10cb0*/  FFMA.FTZ R33, R38, R26.reuse, -R33 ;  /* 0x0000001a26217223 */ /* 0x080fe20000010821 */
[----:B------:R-:W-:Y:S01]  /*10cc0*/  FFMA.FTZ R35, R42, R26, R35 ;  /* 0x0000001a2a237223 */ /* 0x000fe20000010023 */
[C---:B------:R-:W-:Y:S01]  /*10cd0*/  FMUL.FTZ R4, R37.reuse, R31 ;  /* 0x0000001f25047220 */ /* 0x040fe20000410000 */
[-C--:B------:R-:W-:Y:S01]  /*10ce0*/  FFMA.FTZ R8, R37, R27.reuse, -R0 ;  /* 0x0000001b25087223 */ /* 0x080fe20000010800 */
[----:B------:R-:W-:Y:S02]  /*10cf0*/  IMAD.U32 R26, R21, 0x10000, RZ ;  /* 0x00010000151a7824 */ /* 0x000fe400078e00ff */
[-C--:B------:R-:W-:Y:S01]  /*10d00*/  FMUL.FTZ R31, R20, R10.reuse ;  /* 0x0000000a141f7220 */ /* 0x080fe20000410000 */
[----:B------:R-:W-:Y:S02]  /*10d10*/  IMAD.U32 R0, R13, 0x10000, RZ ;  /* 0x000100000d007824 */ /* 0x000fe400078e00ff */
[----:B------:R-:W-:Y:S01]  /*10d20*/  FMUL.FTZ R37, R12, R10 ;  /* 0x0000000a0c257220 */ /* 0x000fe20000410000 */
[----:B------:R-:W-:Y:S01]  /*10d30*/  LOP3.LUT R6, R6, 0xffff0000, RZ, 0xc0, !PT ;  /* 0xffff000006067812 */ /* 0x000fe200078ec0ff */
[----:B------:R-:W-:Y:S01]  /*10d40*/  FFMA.FTZ R10, R39, R27, R4 ;  /* 0x0000001b270a7223 */ /* 0x000fe20000010004 */
[----:B------:R-:W-:-:S02]  /*10d50*/  IMAD.U32 R28, R7, 0x10000, RZ ;  /* 0x00010000071c7824 */ /* 0x000fc400078e00ff */
[-C--:B------:R-:W-:Y:S01]  /*10d60*/  FMUL.FTZ R27, R26, R32.reuse ;  /* 0x000000201a1b7220 */ /* 0x080fe20000410000 */
[----:B------:R-:W-:Y:S01]  /*10d70*/  LOP3.LUT R21, R21, 0xffff0000, RZ, 0xc0, !PT ;  /* 0xffff000015157812 */ /* 0x000fe200078ec0ff */
[----:B------:R-:W-:Y:S01]  /*10d80*/  FMUL.FTZ R39, R0, R32 ;  /* 0x0000002000277220 */ /* 0x000fe20000410000 */
[----:B------:R-:W-:Y:S01]  /*10d90*/  LOP3.LUT R13, R13, 0xffff0000, RZ, 0xc0, !PT ;  /* 0xffff00000d0d7812 */ /* 0x000fe200078ec0ff */
[-C--:B------:R-:W-:Y:S01]  /*10da0*/  FFMA.FTZ R31, R12, R6.reuse, -R31 ;  /* 0x000000060c1f7223 */ /* 0x080fe2000001081f */
[----:B------:R-:W-:Y:S01]  /*10db0*/  LOP3.LUT R7, R7, 0xffff0000, RZ, 0xc0, !PT ;  /* 0xffff000007077812 */ /* 0x000fe200078ec0ff */
[----:B------:R-:W-:Y:S01]  /*10dc0*/  FFMA.FTZ R37, R20, R6, R37 ;  /* 0x0000000614257223 */ /* 0x000fe20000010025 */
[-C--:B------:R-:W-:Y:S01]  /*10dd0*/  FFMA.FTZ R27, R0, R28.reuse, -R27 ;  /* 0x0000001c001b7223 */ /* 0x080fe2000001081b */
        /* <DEDUP_REMOVED lines=19> */
.L_x_564:
[----:B------:R-:W-:Y:S05]  /*10f10*/  BSYNC B0 ;  /* 0x0000000000007941 */ /* 0x000fea0003800000 */
.L_x_545:
[----:B------:R-:W-:Y:S01]  /*10f20*/  @!PT LDS RZ, [RZ] ;  /* 0x00000000fffff984 */ /* 0x000fe20000000800 */
[----:B------:R-:W-:Y:S01]  /*10f30*/  @!PT LDS RZ, [RZ] ;  /* 0x00000000fffff984 */ /* 0x000fe20000000800 */
[----:B------:R-:W-:Y:S01]  /*10f40*/  @!PT LDS RZ, [RZ] ;  /* 0x00000000fffff984 */ /* 0x000fe20000000800 */
[----:B------:R-:W-:Y:S01]  /*10f50*/  @!PT LDS RZ, [RZ] ;  /* 0x00000000fffff984 */ /* 0x000fe20000000800 */
[----:B------:R5:W-:Y:S06]  /*10f60*/  MEMBAR.ALL.CTA ;  /* 0x0000000000007992 */ /* 0x000bec0000008000 */
[----:B-----5:R-:W5:Y:S01]  /*10f70*/  FENCE.VIEW.ASYNC.S ;  /* 0x00000000000073c6 */ /* 0x020f620000000000 */
[----:B------:R-:W-:Y:S05]  /*10f80*/  WARPSYNC.ALL ;  /* 0x0000000000007948 */ /* 0x000fea0003800000 */
[----:B-----5:R-:W-:Y:S06]  /*10f90*/  BAR.SYNC.DEFER_BLOCKING 0xd, 0x100 ;  /* 0x0344000000007b1d */ /* 0x020fec0000010000 */
.L_x_543:
[----:B------:R-:W-:-:S05]  /*10fa0*/  IMAD.U32 R0, RZ, RZ, UR58 ;  /* 0x0000003aff007e24 */ /* 0x000fca000f8e00ff */
[----:B------:R-:W-:-:S13]  /*10fb0*/  ISETP.NE.AND P0, PT, R0, 0x3, PT ;  /* 0x000000030000780c */ /* 0x000fda0003f05270 */
[----:B------:R-:W-:Y:S05]  /*10fc0*/  @!P0 BRA `(.L_x_590) ;  /* 0x0000000000048947 */ /* 0x000fea0003800000 */
[----:B------:R-:W-:Y:S01]  /*10fd0*/  BPT.TRAP 0x1 ;  /* 0x000000040000795c */ /* 0x000fe20000300000 */
.L_x_590:
[----:B0123--:R-:W-:Y:S01]  /*10fe0*/  IMAD R10, R194, 0x8, R2 ;  /* 0x00000008c20a7824 */ /* 0x00ffe200078e0202 */
[----:B------:R-:W-:-:S04]  /*10ff0*/  SHF.L.U32 R3, R196, 0x1f, RZ ;  /* 0x0000001fc4037819 */ /* 0x000fc800000006ff */
[----:B------:R0:W1:Y:S01]  /*11000*/  SYNCS.PHASECHK.TRANS64.TRYWAIT P2, [R10+URZ+0x34830], R3 ;  /* 0x034830030a0075a7 */ /* 0x000062000804017f */
[----:B------:R-:W-:Y:S05]  /*11010*/  @!P0 BRA `(.L_x_591) ;  /* 0x0000000000048947 */ /* 0x000fea0003800000 */
[----:B------:R-:W-:Y:S01]  /*11020*/  BPT.TRAP 0x1 ;  /* 0x000000040000795c */ /* 0x000fe20000300000 */
.L_x_591:
[----:B------:R-:W2:Y:S01]  /*11030*/  S2R R0, SR_TID.X ;  /* 0x0000000000007919 */ /* 0x000ea20000002100 */
[----:B------:R-:W-:Y:S01]  /*11040*/  IMAD.MOV.U32 R151, RZ, RZ, RZ ;  /* 0x000000ffff977224 */ /* 0x000fe200078e00ff */
[----:B--2---:R-:W-:-:S04]  /*11050*/  LOP3.LUT R0, R0, 0x7f, RZ, 0xc0, !PT ;  /* 0x0000007f00007812 */ /* 0x004fc800078ec0ff */
[----:B------:R-:W-:Y:S01]  /*11060*/  ISETP.NE.AND P1, PT, R0, RZ, PT ;  /* 0x000000ff0000720c */ /* 0x000fe20003f25270 */
[----:B-1----:R-:W-:-:S12]  /*11070*/  @P2 BRA `(.L_x_592) ;  /* 0x0000000000082947 */ /* 0x002fd80003800000 */
[----:B------:R-:W1:Y:S02]  /*11080*/  SYNCS.PHASECHK.TRANS64.TRYWAIT P2, [R10+URZ+0x34830], R3 ;  /* 0x034830030a0075a7 */ /* 0x000e64000804017f */
[----:B-1----:R-:W-:Y:S05]  /*11090*/  @!P2 BRA `(.L_x_593) ;  /* 0x00000110000ca947 */ /* 0x002fea0003800000 */
.L_x_592:
[----:B------:R-:W-:Y:S05]  /*110a0*/  WARPSYNC.ALL ;  /* 0x0000000000007948 */ /* 0x000fea0003800000 */
[----:B------:R-:W-:Y:S01]  /*110b0*/  VIADD R0, R2, 0x1c400 ;  /* 0x0001c40002007836 */ /* 0x000fe20000000000 */
[----:B------:R-:W-:Y:S01]  /*110c0*/  R2UR UR4, R36 ;  /* 0x00000000240472ca */ /* 0x000fe200000e0000 */
[----:B----4-:R-:W-:Y:S01]  /*110d0*/  IMAD.MOV.U32 R5, RZ, RZ, 0x40000040 ;  /* 0x40000040ff057424 */ /* 0x010fe200078e00ff */
[----:B------:R-:W-:Y:S01]  /*110e0*/  WARPGROUP.ARRIVE ;  /* 0x00000000000079c5 */ /* 0x000fe20000000000 */
[----:B------:R-:W-:Y:S01]  /*110f0*/  UMOV UR9, 0x40000040 ;  /* 0x4000004000097882 */ /* 0x000fe20000000000 */
[----:B------:R-:W-:Y:S01]  /*11100*/  SHF.R.U32.HI R0, RZ, 0x4, R0 ;  /* 0x00000004ff007819 */ /* 0x000fe20000011600 */
[----:B------:R-:W-:Y:S01]  /*11110*/  IMAD.MOV.U32 R9, RZ, RZ, 0x40000040 ;  /* 0x40000040ff097424 */ /* 0x000fe200078e00ff */
[----:B------:R-:W-:Y:S01]  /*11120*/  R2UR UR11, R5 ;  /* 0x00000000050b72ca */ /* 0x000fe200000e0000 */
[----:B------:R-:W-:Y:S01]  /*11130*/  IMAD.U32 R21, RZ, RZ, UR9 ;  /* 0x00000009ff157e24 */ /* 0x000fe2000f8e00ff */
[----:B------:R-:W-:Y:S01]  /*11140*/  LOP3.LUT R0, R0, 0x3fff, RZ, 0xc0, !PT ;  /* 0x00003fff00007812 */ /* 0x000fe200078ec0ff */
[----:B------:R-:W-:Y:S01]  /*11150*/  UMOV UR41, 0x40000040 ;  /* 0x4000004000297882 */ /* 0x000fe20000000000 */
[----:B------:R-:W-:Y:S01]  /*11160*/  UMOV UR45, 0x40000040 ;  /* 0x40000040002d7882 */ /* 0x000fe20000000000 */
[----:B------:R-:W-:Y:S01]  /*11170*/  UMOV UR49, 0x40000040 ;  /* 0x4000004000317882 */ /* 0x000fe20000000000 */
[----:B------:R-:W-:Y:S01]  /*11180*/  LOP3.LUT R6, R0, 0x10000, RZ, 0xfc, !PT ;  /* 0x0001000000067812 */ /* 0x000fe200078efcff */
[----:B------:R-:W-:Y:S01]  /*11190*/  ULOP3.LUT UR4, UR4, 0x10000, URZ, 0xfc, !UPT ;  /* 0x0001000004047892 */ /* 0x000fe2000f8efc3f */
[----:B------:R-:W-:Y:S01]  /*111a0*/  IMAD.MOV.U32 R5, RZ, RZ, 0x40000040 ;  /* 0x40000040ff057424 */ /* 0x000fe200078e00ff */
[----:B------:R-:W-:Y:S01]  /*111b0*/  UMOV UR53, 0x40000040 ;  /* 0x4000004000357882 */ /* 0x000fe20000000000 */
[----:B------:R-:W-:Y:S01]  /*111c0*/  P2R R14, PR, RZ, 0x2 ;  /* 0x00000002ff0e7803 */ /* 0x000fe20000000000 */
[----:B------:R-:W-:Y:S01]  /*111d0*/  IMAD R4, R194, 0xc00, R6 ;  /* 0x00000c00c2047824 */ /* 0x000fe200078e0206 */
[----:B------:R-:W-:Y:S01]  /*111e0*/  UIADD3 UR5, UR4, 0x2, URZ ;  /* 0x0000000204057890 */ /* 0x000fe2000fffe03f */
[----:B------:R-:W-:Y:S01]  /*111f0*/  R2UR UR55, R5 ;  /* 0x00000000053772ca */ /* 0x000fe200000e0000 */
[----:B------:R-:W-:Y:S01]  /*11200*/  UMOV UR8, UR4 ;  /* 0x0000000400087c82 */ /* 0x000fe20008000000 */
[C---:B------:R-:W-:Y:S01]  /*11210*/  VIADD R8, R4.reuse, 0x2 ;  /* 0x0000000204087836 */ /* 0x040fe20000000000 */
[----:B------:R-:W-:Y:S01]  /*11220*/  R2UR UR10, R4 ;  /* 0x00000000040a72ca */ /* 0x000fe200000e0000 */
[----:B------:R-:W-:Y:S01]  /*11230*/  IMAD.U32 R20, RZ, RZ, UR8 ;  /* 0x00000008ff147e24 */ /* 0x000fe2000f8e00ff */
[----:B------:R-:W-:Y:S01]  /*11240*/  UIADD3 UR40, UR4, 0x800, URZ ;  /* 0x0000080004287890 */ /* 0x000fe2000fffe03f */
[----:B------:R-:W-:Y:S01]  /*11250*/  P2R R12, PR, RZ, 0x1 ;  /* 0x00000001ff0c7803 */ /* 0x000fe20000000000 */
[----:B------:R-:W-:Y:S01]  /*11260*/  UIADD3 UR44, UR4, 0x802, URZ ;  /* 0x00000802042c7890 */ /* 0x000fe2000fffe03f */
[----:B------:R-:W-:Y:S01]  /*11270*/  BSSY B0, `(.L_x_594) ;  /* 0x00004c1000007945 */ /* 0x000fe20003800000 */
[----:B------:R2:W-:Y:S01]  /*11280*/  STL.64 [R1+0x40], R20 ;  /* 0x0000401401007387 */ /* 0x0005e20000100a00 */
[----:B------:R-:W-:Y:S01]  /*11290*/  UIADD3 UR48, UR4, 0x804, URZ ;  /* 0x0000080404307890 */ /* 0x000fe2000fffe03f */
[--C-:B------:R-:W-:Y:S01]  /*112a0*/  IMAD.MOV.U32 R150, RZ, RZ, R151.reuse ;  /* 0x000000ffff967224 */ /* 0x100fe200078e0097 */
[----:B------:R-:W-:Y:S01]  /*112b0*/  UIADD3 UR52, UR4, 0x806, URZ ;  /* 0x0000080604347890 */ /* 0x000fe2000fffe03f */
[--C-:B------:R-:W-:Y:S01]  /*112c0*/  IMAD.MOV.U32 R148, RZ, RZ, R151.reuse ;  /* 0x000000ffff947224 */ /* 0x100fe200078e0097 */
[----:B------:R-:W-:Y:S01]  /*112d0*/  ULDC UR60, c[0x0][0x988] ;  /* 0x00026200003c7ab9 */ /* 0x000fe20000000800 */
[----:B------:R-:W-:Y:S01]  /*112e0*/  IMAD.MOV.U32 R147, RZ, RZ, R151 ;  /* 0x000000ffff937224 */ /* 0x000fe200078e0097 */
[----:B------:R-:W-:Y:S01]  /*112f0*/  HGMMA.64x128x16.F32.BF16 R24, gdesc[UR8], RZ, !UPT, gsb0 ;  /* 0x01e00000081879f0 */ /* 0x000fe2000c0018ff */
[----:B------:R-:W-:Y:S01]  /*11300*/  R2UR UR10, R8 ;  /* 0x00000000080a72ca */ /* 0x000fe200000e0000 */
[----:B------:R-:W-:Y:S01]  /*11310*/  UMOV UR8, UR5 ;  /* 0x0000000500087c82 */ /* 0x000fe20008000000 */
[----:B------:R-:W-:Y:S01]  /*11320*/  R2UR UR11, R9 ;  /* 0x00000000090b72ca */ /* 0x000fe200000e0000 */
[----:B------:R-:W-:Y:S01]  /*11330*/  UMOV UR9, 0x40000040 ;  /* 0x4000004000097882 */ /* 0x000fe20000000000 */
[----:B------:R-:W-:Y:S01]  /*11340*/  VIADD R8, R4, 0x4 ;  /* 0x0000000404087836 */ /* 0x000fe20000000000 */
[----:B------:R-:W-:Y:S01]  /*11350*/  UIADD3 UR5, UR4, 0x4, URZ ;  /* 0x0000000404057890 */ /* 0x000fe2000fffe03f */
[----:B------:R-:W-:-:S02]  /*11360*/  IMAD.MOV.U32 R9, RZ, RZ, 0x40000040 ;  /* 0x40000040ff097424 */ /* 0x000fc400078e00ff */
[----:B--2---:R-:W-:Y:S02]  /*11370*/  IMAD.U32 R20, RZ, RZ, UR8 ;  /* 0x00000008ff147e24 */ /* 0x004fe4000f8e00ff */
[----:B------:R-:W-:Y:S02]  /*11380*/  IMAD.U32 R21, RZ, RZ, UR9 ;  /* 0x00000009ff157e24 */ /* 0x000fe4000f8e00ff */
[--C-:B------:R-:W-:Y:S02]  /*11390*/  IMAD.MOV.U32 R146, RZ, RZ, R151.reuse ;  /* 0x000000ffff927224 */ /* 0x100fe400078e0097 */
[--C-:B------:R-:W-:Y:S01]  /*113a0*/  IMAD.MOV.U32 R145, RZ, RZ, R151.reuse ;  /* 0x000000ffff917224 */ /* 0x100fe200078e0097 */
[----:B------:R2:W-:Y:S01]  /*113b0*/  STL.64 [R1+0x38], R20 ;  /* 0x0000381401007387 */ /* 0x0005e20000100a00 */
[--C-:B------:R-:W-:Y:S02]  /*113c0*/  IMAD.MOV.U32 R144, RZ, RZ, R151.reuse ;  /* 0x000000ffff907224 */ /* 0x100fe400078e0097 */
[----:B-----5:R-:W-:-:S02]  /*113d0*/  IMAD.MOV.U32 R143, RZ, RZ, R151 ;  /* 0x000000ffff8f7224 */ /* 0x020fc400078e0097 */
        /* <DEDUP_REMOVED lines=29> */
[----:B------:R-:W-:Y:S01]  /*115b0*/  IMAD.MOV.U32 R88, RZ, RZ, R151 ;  /* 0x000000ffff587224 */ /* 0x000fe200078e0097 */
[----:B------:R-:W-:-:S02]  /*115c0*/  WARPGROUP.DEPBAR.LE gsb0, 0x0 ;  /* 0x00008000000079c5 */ /* 0x000fc40000010000 */
[----:B------:R-:W-:-:S06]  /*115d0*/  WARPGROUP.ARRIVE ;  /* 0x00000000000079c5 */ /* 0x000fcc0000000000 */
[----:B------:R-:W-:Y:S01]  /*115e0*/  HGMMA.64x128x16.F32.BF16 R24, gdesc[UR8], R24, gsb0 ;  /* 0x01e00000081879f0 */ /* 0x000fe20008001818 */
[----:B------:R-:W-:Y:S01]  /*115f0*/  R2UR UR10, R8 ;  /* 0x00000000080a72ca */ /* 0x000fe200000e0000 */
[----:B------:R-:W-:Y:S01]  /*11600*/  UMOV UR8, UR5 ;  /* 0x0000000500087c82 */ /* 0x000fe20008000000 */
[----:B------:R-:W-:Y:S01]  /*11610*/  R2UR UR11, R9 ;  /* 0x00000000090b72ca */ /* 0x000fe200000e0000 */
[----:B------:R-:W-:Y:S01]  /*11620*/  UMOV UR9, 0x40000040 ;  /* 0x4000004000097882 */ /* 0x000fe20000000000 */
[----:B------:R-:W-:Y:S01]  /*11630*/  VIADD R8, R4, 0x6 ;  /* 0x0000000604087836 */ /* 0x000fe20000000000 */
[----:B------:R-:W-:Y:S01]  /*11640*/  UIADD3 UR5, UR4, 0x6, URZ ;  /* 0x0000000604057890 */ /* 0x000fe2000fffe03f */
[----:B------:R-:W-:Y:S02]  /*11650*/  IMAD.MOV.U32 R9, RZ, RZ, 0x40000040 ;  /* 0x40000040ff097424 */ /* 0x000fe400078e00ff */
[----:B--2---:R-:W-:Y:S02]  /*11660*/  IMAD.U32 R20, RZ, RZ, UR8 ;  /* 0x00000008ff147e24 */ /* 0x004fe4000f8e00ff */
[----:B------:R-:W-:-:S05]  /*11670*/  IMAD.U32 R21, RZ, RZ, UR9 ;  /* 0x00000009ff157e24 */ /* 0x000fca000f8e00ff */
[----:B------:R2:W-:Y:S01]  /*11680*/  STL.64 [R1+0x30], R20 ;  /* 0x0000301401007387 */ /* 0x0005e20000100a00 */
[----:B------:R-:W-:Y:S02]  /*11690*/  WARPGROUP.DEPBAR.LE gsb0, 0x0 ;  /* 0x00008000000079c5 */ /* 0x000fe40000010000 */
        /* <DEDUP_REMOVED lines=48> */
[----:B--2---:R-:W-:Y:S01]  /*119a0*/  IMAD.U32 R20, RZ, RZ, UR8 ;  /* 0x00000008ff147e24 */ /* 0x004fe2000f8e00ff */
[----:B------:R-:W-:Y:S01]  /*119b0*/  ULDC UR4, c[0x0][0x988] ;  /* 0x0002620000047ab9 */ /* 0x000fe20000000800 */
        /* <DEDUP_REMOVED lines=9> */
[----:B------:R-:W-:Y:S02]  /*11a50*/  VIADD R8, R4, 0x800 ;  /* 0x0000080004087836 */ /* 0x000fe40000000000 */
[----:B------:R-:W-:Y:S02]  /*11a60*/  IMAD.MOV.U32 R9, RZ, RZ, 0x40000040 ;  /* 0x40000040ff097424 */ /* 0x000fe400078e00ff */
[----:B--2---:R-:W-:Y:S01]  /*11a70*/  IMAD.U32 R20, RZ, RZ, UR8 ;  /* 0x00000008ff147e24 */ /* 0x004fe2000f8e00ff */
[----:B------:R-:W-:Y:S01]  /*11a80*/  R2UR UR42, R8 ;  /* 0x00000000082a72ca */ /* 0x000fe200000e0000 */
[----:B------:R-:W-:Y:S01]  /*11a90*/  VIADD R8, R4, 0x802 ;  /* 0x0000080204087836 */ /* 0x000fe20000000000 */
[----:B------:R-:W-:Y:S01]  /*11aa0*/  R2UR UR43, R9 ;  /* 0x00000000092b72ca */ /* 0x000fe200000e0000 */
[----:B------:R-:W-:-:S02]  /*11ab0*/  IMAD.MOV.U32 R9, RZ, RZ, 0x40000040 ;  /* 0x40000040ff097424 */ /* 0x000fc400078e00ff */
[----:B------:R-:W-:Y:S01]  /*11ac0*/  IMAD.U32 R21, RZ, RZ, UR9 ;  /* 0x00000009ff157e24 */ /* 0x000fe2000f8e00ff */
[----:B------:R-:W-:Y:S01]  /*11ad0*/  R2UR UR46, R8 ;  /* 0x00000000082e72ca */ /* 0x000fe200000e0000 */
[C---:B------:R-:W-:Y:S01]  /*11ae0*/  VIADD R8, R4.reuse, 0x804 ;  /* 0x0000080404087836 */ /* 0x040fe20000000000 */
[----:B------:R-:W-:Y:S01]  /*11af0*/  R2UR UR47, R9 ;  /* 0x00000000092f72ca */ /* 0x000fe200000e0000 */
[----:B------:R-:W-:Y:S01]  /*11b00*/  IMAD.MOV.U32 R9, RZ, RZ, 0x40000040 ;  /* 0x40000040ff097424 */ /* 0x000fe200078e00ff */
[----:B------:R2:W-:Y:S01]  /*11b10*/  STL.64 [R1], R20 ;  /* 0x0000001401007387 */ /* 0x0005e20000100a00 */
[----:B------:R-:W-:Y:S01]  /*11b20*/  VIADD R4, R4, 0x806 ;  /* 0x0000080604047836 */ /* 0x000fe20000000000 */
[----:B------:R-:W-:Y:S02]  /*11b30*/  R2UR UR50, R8 ;  /* 0x00000000083272ca */ /* 0x000fe400000e0000 */
[----:B------:R-:W-:Y:S02]  /*11b40*/  R2UR UR51, R9 ;  /* 0x00000000093372ca */ /* 0x000fe400000e0000 */
[----:B------:R-:W-:-:S02]  /*11b50*/  R2UR UR54, R4 ;  /* 0x00000000043672ca */ /* 0x000fc400000e0000 */
[----:B------:R-:W-:-:S05]  /*11b60*/  IADD3 R4, R152, 0x80, -R209 ;  /* 0x0000008098047810 */ /* 0x000fca0007ffe8d1 */
[----:B------:R-:W-:-:S05]  /*11b70*/  IMAD R4, R149, -0x80, R4 ;  /* 0xffffff8095047824 */ /* 0x000fca00078e0204 */
[C---:B------:R-:W-:Y:S02]  /*11b80*/  ISETP.GT.AND P4, PT, R4.reuse, RZ, PT ;  /* 0x000000ff0400720c */ /* 0x040fe40003f84270 */
[C---:B------:R-:W-:Y:S02]  /*11b90*/  ISETP.GT.AND P3, PT, R4.reuse, 0x1, PT ;  /* 0x000000010400780c */ /* 0x040fe40003f64270 */
[C---:B------:R-:W-:Y:S02]  /*11ba0*/  ISETP.GT.AND P2, PT, R4.reuse, 0x8, PT ;  /* 0x000000080400780c */ /* 0x040fe40003f44270 */
[C---:B------:R-:W-:Y:S02]  /*11bb0*/  ISETP.GT.AND P6, PT, R4.reuse, 0x9, PT ;  /* 0x000000090400780c */ /* 0x040fe40003fc4270 */
[C---:B------:R-:W-:Y:S02]  /*11bc0*/  ISETP.GT.AND P5, PT, R4.reuse, 0x10, PT ;  /* 0x000000100400780c */ /* 0x040fe40003fa4270 */
[----:B------:R-:W-:-:S02]  /*11bd0*/  ISETP.GT.AND P1, PT, R4, 0x59, PT ;  /* 0x000000590400780c */ /* 0x000fc40003f24270 */
[----:B------:R-:W-:Y:S01]  /*11be0*/  ISETP.GT.AND P0, PT, R4, 0x60, PT ;  /* 0x000000600400780c */ /* 0x000fe20003f04270 */
        /* <DEDUP_REMOVED lines=54> */
[----:B--2---:R-:W-:Y:S02]  /*11f50*/  FSEL R21, R42, -INF , P6 ;  /* 0xff8000002a157808 */ /* 0x004fe40003000000 */
        /* <DEDUP_REMOVED lines=76> */
[----:B01----:R-:W0:Y:S01]  /*12420*/  SHFL.BFLY PT, R3, R8, 0x2, 0x1f ;  /* 0x0c401f0008037f89 */ /* 0x003e2200000e0000 */
        /* <DEDUP_REMOVED lines=8> */
[----:B------:R-:W-:Y:S02]  /*124b0*/  ISETP.NE.AND P0, PT, R12, RZ, PT ;  /* 0x000000ff0c00720c */ /* 0x000fe40003f05270 */
[----:B------:R-:W-:Y:S02]  /*124c0*/  ISETP.NE.AND P1, PT, R14, RZ, PT ;  /* 0x000000ff0e00720c */ /* 0x000fe40003f25270 */
[----:B0-----:R-:W-:-:S02]  /*124d0*/  FMNMX.FTZ R20, R8, R3, !PT ;  /* 0x0000000308147209 */ /* 0x001fc40007810000 */
[----:B------:R-:W-:-:S03]  /*124e0*/  FMNMX.FTZ R8, R5, R27, !PT ;  /* 0x0000001b05087209 */ /* 0x000fc60007810000 */
        /* <DEDUP_REMOVED lines=71> */
[----:B------:R-:W-:Y:S01]  /*12960*/  FFMA.FTZ R85, R85, R0, -R4 ;  /* 0x0000000055557223 */ /* 0x000fe20000010804 */
[--C-:B------:R-:W-:Y:S01]  /*12970*/  IMAD.MOV.U32 R137, RZ, RZ, R151.reuse ;  /* 0x000000ffff897224 */ /* 0x100fe200078e0097 */
[----:B------:R-:W-:Y:S01]  /*12980*/  FMNMX.FTZ R8, R69, R8, !PT ;  /* 0x0000000845087209 */ /* 0x000fe20007810000 */
[----:B------:R-:W-:-:S02]  /*12990*/  IMAD.MOV.U32 R135, RZ, RZ, R151 ;  /* 0x000000ffff877224 */ /* 0x000fc400078e0097 */
[--C-:B------:R-:W-:Y:S01]  /*129a0*/  IMAD.MOV.U32 R133, RZ, RZ, R151.reuse ;  /* 0x000000ffff857224 */ /* 0x100fe200078e0097 */
[----:B------:R-:W-:Y:S01]  /*129b0*/  FMNMX.FTZ R8, R89, R8, !PT ;  /* 0x0000000859087209 */ /* 0x000fe20007810000 */
[----:B------:R-:W4:Y:S01]  /*129c0*/  MUFU.EX2 R15, R15 ;  /* 0x0000000f000f7308 */ /* 0x000f220000000800 */
[--C-:B------:R-:W-:Y:S02]  /*129d0*/  IMAD.MOV.U32 R131, RZ, RZ, R151.reuse ;  /* 0x000000ffff837224 */ /* 0x100fe400078e0097 */
[----:B------:R-:W-:Y:S01]  /*129e0*/  FMNMX.FTZ R8, R91, R8, !PT ;  /* 0x000000085b087209 */ /* 0x000fe20007810000 */
[--C-:B------:R-:W-:Y:S02]  /*129f0*/  IMAD.MOV.U32 R129, RZ, RZ, R151.reuse ;  /* 0x000000ffff817224 */ /* 0x100fe400078e0097 */
[--C-:B------:R-:W-:Y:S01]  /*12a00*/  IMAD.MOV.U32 R127, RZ, RZ, R151.reuse ;  /* 0x000000ffff7f7224 */ /* 0x100fe200078e0097 */
[----:B------:R-:W-:Y:S01]  /*12a10*/  FMNMX.FTZ R8, R93, R8, !PT ;  /* 0x000000085d087209 */ /* 0x000fe20007810000 */
[----:B------:R-:W4:Y:S01]  /*12a20*/  MUFU.EX2 R178, R178 ;  /* 0x000000b200b27308 */ /* 0x000f220000000800 */
[----:B------:R-:W-:-:S02]  /*12a30*/  IMAD.MOV.U32 R125, RZ, RZ, R151 ;  /* 0x000000ffff7d7224 */ /* 0x000fc400078e0097 */
[----:B------:R-:W-:Y:S01]  /*12a40*/  FMNMX.FTZ R8, R95, R8, !PT ;  /* 0x000000085f087209 */ /* 0x000fe20007810000 */
[--C-:B------:R-:W-:Y:S02]  /*12a50*/  IMAD.MOV.U32 R123, RZ, RZ, R151.reuse ;  /* 0x000000ffff7b7224 */ /* 0x100fe400078e0097 */
[--C-:B------:R-:W-:Y:S01]  /*12a60*/  IMAD.MOV.U32 R121, RZ, RZ, R151.reuse ;  /* 0x000000ffff797224 */ /* 0x100fe200078e0097 */
[----:B------:R-:W-:Y:S01]  /*12a70*/  FMNMX.FTZ R8, R99, R8, !PT ;  /* 0x0000000863087209 */ /* 0x000fe20007810000 */
[----:B------:R-:W4:Y:S01]  /*12a80*/  MUFU.EX2 R33, R33 ;  /* 0x0000002100217308 */ /* 0x000f220000000800 */
[--C-:B------:R-:W-:Y:S02]  /*12a90*/  IMAD.MOV.U32 R119, RZ, RZ, R151.reuse ;  /* 0x000000ffff777224 */ /* 0x100fe400078e0097 */
[--C-:B------:R-:W-:Y:S01]  /*12aa0*/  IMAD.MOV.U32 R117, RZ, RZ, R151.reuse ;  /* 0x000000ffff757224 */ /* 0x100fe200078e0097 */
[----:B------:R-:W0:Y:S01]  /*12ab0*/  SHFL.BFLY PT, R7, R8, 0x2, 0x1f ;  /* 0x0c401f0008077f89 */ /* 0x000e2200000e0000 */
[----:B------:R-:W-:-:S02]  /*12ac0*/  IMAD.MOV.U32 R113, RZ, RZ, R151 ;  /* 0x000000ffff717224 */ /* 0x000fc400078e0097 */
[--C-:B------:R-:W-:Y:S01]  /*12ad0*/  IMAD.MOV.U32 R111, RZ, RZ, R151.reuse ;  /* 0x000000ffff6f7224 */ /* 0x100fe200078e0097 */
[----:B------:R-:W-:Y:S01]  /*12ae0*/  MUFU.EX2 R172, R172 ;  /* 0x000000ac00ac7308 */ /* 0x000fe20000000800 */
[----:B------:R-:W-:-:S07]  /*12af0*/  IMAD.MOV.U32 R109, RZ, RZ, R151 ;  /* 0x000000ffff6d7224 */ /* 0x000fce00078e0097 */
        /* <DEDUP_REMOVED lines=16> */
[----:B------:R-:W-:Y:S01]  /*12c00*/  FADD.FTZ R5, R180, R25 ;  /* 0x00000019b4057221 */ /* 0x000fe20000010000 */
[-CC-:B------:R-:W-:Y:S01]  /*12c10*/  FFMA.FTZ R8, R31, R0.reuse, -R26.reuse ;  /* 0x000000001f087223 */ /* 0x180fe2000001081a */
[-CC-:B------:R-:W-:Y:S01]  /*12c20*/  FFMA.FTZ R177, R11, R0.reuse, -R26.reuse ;  /* 0x000000000bb17223 */ /* 0x180fe2000001081a */
[----:B------:R-:W-:Y:S01]  /*12c30*/  MUFU.EX2 R181, R181 ;  /* 0x000000b500b57308 */ /* 0x000fe20000000800 */
[----:B-1----:R-:W-:Y:S01]  /*12c40*/  FADD.FTZ R32, R182, R5 ;  /* 0x00000005b6207221 */ /* 0x002fe20000010000 */
[-CC-:B------:R-:W-:Y:S01]  /*12c50*/  FFMA.FTZ R12, R35, R0.reuse, -R26.reuse ;  /* 0x00000000230c7223 */ /* 0x180fe2000001081a */
[-CC-:B------:R-:W-:Y:S01]  /*12c60*/  FFMA.FTZ R179, R13, R0.reuse, -R26.reuse ;  /* 0x000000000db37223 */ /* 0x180fe2000001081a */
[-C--:B------:R-:W-:Y:S01]  /*12c70*/  FFMA.FTZ R14, R39, R0.reuse, -R26 ;  /* 0x00000000270e7223 */ /* 0x080fe2000001081a */
[----:B--2---:R-:W-:Y:S01]  /*12c80*/  FADD.FTZ R5, R29, R32 ;  /* 0x000000201d057221 */ /* 0x004fe20000010000 */
[-CC-:B------:R-:W-:Y:S01]  /*12c90*/  FFMA.FTZ R173, R21, R0.reuse, -R26.reuse ;  /* 0x0000000015ad7223 */ /* 0x180fe2000001081a */
[-CC-:B------:R-:W-:Y:S01]  /*12ca0*/  FFMA.FTZ R20, R43, R0.reuse, -R26.reuse ;  /* 0x000000002b147223 */ /* 0x180fe2000001081a */
[----:B------:R-:W0:Y:S01]  /*12cb0*/  MUFU.EX2 R4, R4 ;  /* 0x0000000400047308 */ /* 0x000e220000000800 */
[----:B---3--:R-:W-:Y:S01]  /*12cc0*/  FADD.FTZ R34, R176, R5 ;  /* 0x00000005b0227221 */ /* 0x008fe20000010000 */
[-CC-:B------:R-:W-:Y:S01]  /*12cd0*/  FFMA.FTZ R175, R37, R0.reuse, -R26.reuse ;  /* 0x0000000025af7223 */ /* 0x180fe2000001081a */
[-CC-:B------:R-:W-:Y:S01]  /*12ce0*/  FFMA.FTZ R24, R47, R0.reuse, -R26.reuse ;  /* 0x000000002f187223 */ /* 0x180fe2000001081a */
[-C--:B------:R-:W-:Y:S01]  /*12cf0*/  FFMA.FTZ R169, R41, R0.reuse, -R26 ;  /* 0x0000000029a97223 */ /* 0x080fe2000001081a */
[----:B----4-:R-:W-:Y:S01]  /*12d00*/  FADD.FTZ R5, R15, R34 ;  /* 0x000000220f057221 */ /* 0x010fe20000010000 */
        /* <DEDUP_REMOVED lines=23> */
[-CC-:B------:R-:W-:Y:S01]  /*12e80*/  FFMA.FTZ R89, R89, R0.reuse, -R26.reuse ;  /* 0x0000000059597223 */ /* 0x180fe2000001081a */
[-CC-:B------:R-:W-:Y:S01]  /*12e90*/  FFMA.FTZ R91, R91, R0.reuse, -R26.reuse ;  /* 0x000000005b5b7223 */ /* 0x180fe2000001081a */
[-CC-:B------:R-:W-:Y:S01]  /*12ea0*/  FFMA.FTZ R93, R93, R0.reuse, -R26.reuse ;  /* 0x000000005d5d7223 */ /* 0x180fe2000001081a */
[----:B------:R-:W1:Y:S01]  /*12eb0*/  MUFU.EX2 R12, R12 ;  /* 0x0000000c000c7308 */ /* 0x000e620000000800 */
[C---:B--2---:R-:W-:Y:S01]  /*12ec0*/  FADD.FTZ R36, R8.reuse, R5 ;  /* 0x0000000508247221 */ /* 0x044fe20000010000 */
[-CC-:B------:R-:W-:Y:S01]  /*12ed0*/  FFMA.FTZ R95, R95, R0.reuse, -R26.reuse ;  /* 0x000000005f5f7223 */ /* 0x180fe2000001081a */
[----:B------:R-:W-:Y:S01]  /*12ee0*/  FFMA.FTZ R99, R99, R0, -R26 ;  /* 0x0000000063637223 */ /* 0x000fe2000001081a */
[----:B------:R-:W-:Y:S01]  /*12ef0*/  F2FP.BF16.F32.PACK_AB R183, R8, R183 ;  /* 0x000000b708b7723e */ /* 0x000fe200000010ff */
[----:B------:R-:W-:Y:S01]  /*12f00*/  IMAD.MOV.U32 R115, RZ, RZ, R151 ;  /* 0x000000ffff737224 */ /* 0x000fe200078e0097 */
[----:B------:R-:W-:-:S02]  /*12f10*/  F2FP.BF16.F32.PACK_AB R181, R4, R181 ;  /* 0x000000b504b5723e */ /* 0x000fc400000010ff */
[----:B------:R-:W2:Y:S01]  /*12f20*/  MUFU.EX2 R179, R179 ;  /* 0x000000b300b37308 */ /* 0x000ea20000000800 */
[----:B0-----:R-:W-:Y:S01]  /*12f30*/  FADD.FTZ R5, R177, R36 ;  /* 0x00000024b1057221 */ /* 0x001fe20000010000 */
[----:B------:R-:W-:Y:S02]  /*12f40*/  F2FP.BF16.F32.PACK_AB R180, R25, R180 ;  /* 0x000000b419b4723e */ /* 0x000fe400000010ff */
[----:B------:R-:W-:Y:S02]  /*12f50*/  F2FP.BF16.F32.PACK_AB R182, R29, R182 ;  /* 0x000000b61db6723e */ /* 0x000fe400000010ff */
[----:B------:R-:W-:Y:S02]  /*12f60*/  F2FP.BF16.F32.PACK_AB R176, R15, R176 ;  /* 0x000000b00fb0723e */ /* 0x000fe400000010ff */
[----:B------:R-:W0:Y:S01]  /*12f70*/  MUFU.EX2 R14, R14 ;  /* 0x0000000e000e7308 */ /* 0x000e220000000800 */
[C---:B-1----:R-:W-:Y:S01]  /*12f80*/  FADD.FTZ R36, R12.reuse, R5 ;  /* 0x000000050c247221 */ /* 0x042fe20000010000 */
[----:B------:R-:W-:Y:S01]  /*12f90*/  FADD.FTZ R5, R77, R38 ;  /* 0x000000264d057221 */ /* 0x000fe20000010000 */
[----:B------:R-:W-:Y:S01]  /*12fa0*/  F2FP.BF16.F32.PACK_AB R177, R12, R177 ;  /* 0x000000b10cb1723e */ /* 0x000fe200000010ff */
[----:B------:R-:W-:Y:S01]  /*12fb0*/  VIADD R12, R149, 0xfffffffe ;  /* 0xfffffffe950c7836 */ /* 0x000fe20000000000 */
[----:B------:R-:W-:Y:S01]  /*12fc0*/  F2FP.BF16.F32.PACK_AB R178, R33, R178 ;  /* 0x000000b221b2723e */ /* 0x000fe200000010ff */
[----:B------:R-:W-:Y:S01]  /*12fd0*/  FADD.FTZ R38, R168, R5 ;  /* 0x00000005a8267221 */ /* 0x000fe20000010000 */
[----:B------:R-:W-:Y:S01]  /*12fe0*/  @!P1 VIADD R5, R10, 0x34840 ;  /* 0x000348400a059836 */ /* 0x000fe20000000000 */
[----:B------:R-:W1:Y:S01]  /*12ff0*/  MUFU.EX2 R173, R173 ;  /* 0x000000ad00ad7308 */ /* 0x000e620000000800 */
[----:B--2---:R-:W-:Y:S01]  /*13000*/  FADD.FTZ R9, R179, R36 ;  /* 0x00000024b3097221 */ /* 0x004fe20000010000 */
[----:B------:R-:W-:Y:S01]  /*13010*/  FADD.FTZ R11, R81, R38 ;  /* 0x00000026510b7221 */ /* 0x000fe20000010000 */
[----:B------:R-:W-:Y:S01]  /*13020*/  ISETP.GE.AND P2, PT, R12, R197, PT ;  /* 0x000000c50c00720c */ /* 0x000fe20003f46270 */
[----:B------:R-:W-:Y:S01]  /*13030*/  IMAD.MOV.U32 R149, RZ, RZ, R151 ;  /* 0x000000ffff957224 */ /* 0x000fe200078e0097 */
[----:B------:R-:W-:-:S02]  /*13040*/  @!P1 PRMT R5, RZ, 0x654, R5 ;  /* 0x00000654ff059816 */ /* 0x000fc40000000005 */
[----:B------:R-:W-:Y:S01]  /*13050*/  F2FP.BF16.F32.PACK_AB R172, R73, R172 ;  /* 0x000000ac49ac723e */ /* 0x000fe200000010ff */
[----:B------:R-:W2:Y:S01]  /*13060*/  MUFU.EX2 R20, R20 ;  /* 0x0000001400147308 */ /* 0x000ea20000000800 */
[C---:B0-----:R-:W-:Y:S01]  /*13070*/  FADD.FTZ R36, R14.reuse, R9 ;  /* 0x000000090e247221 */ /* 0x041fe20000010000 */
[----:B------:R0:W-:Y:S01]  /*13080*/  @!P1 SYNCS.ARRIVE.TRANS64.RED.A1T0 RZ, [R5+URZ], RZ ;  /* 0x000000ff05ff99a7 */ /* 0x0001e2000810043f */
[----:B------:R-:W-:Y:S02]  /*13090*/  F2FP.BF16.F32.PACK_AB R174, R77, R174 ;  /* 0x000000ae4dae723e */ /* 0x000fe400000010ff */
[----:B------:R-:W-:Y:S02]  /*130a0*/  F2FP.BF16.F32.PACK_AB R168, R81, R168 ;  /* 0x000000a851a8723e */ /* 0x000fe400000010ff */
[----:B------:R-:W-:Y:S01]  /*130b0*/  F2FP.BF16.F32.PACK_AB R179, R14, R179 ;  /* 0x000000b30eb3723e */ /* 0x000fe200000010ff */
[----:B------:R-:W0:Y:S01]  /*130c0*/  MUFU.EX2 R175, R175 ;  /* 0x000000af00af7308 */ /* 0x000e220000000800 */
[----:B-1----:R-:W-:Y:S01]  /*130d0*/  FADD.FTZ R9, R173, R36 ;  /* 0x00000024ad097221 */ /* 0x002fe20000010000 */
[----:B------:R-:W-:Y:S01]  /*130e0*/  FADD.FTZ R36, R170, R11 ;  /* 0x0000000baa247221 */ /* 0x000fe20000010000 */
[----:B------:R-:W-:-:S05]  /*130f0*/  F2FP.BF16.F32.PACK_AB R170, R79, R170 ;  /* 0x000000aa4faa723e */ /* 0x000fca00000010ff */
[----:B------:R-:W1:Y:S01]  /*13100*/  MUFU.EX2 R24, R24 ;  /* 0x0000001800187308 */ /* 0x000e620000000800 */
[C---:B--2---:R-:W-:Y:S01]  /*13110*/  FADD.FTZ R38, R20.reuse, R9 ;  /* 0x0000000914267221 */ /* 0x044fe20000010000 */
[----:B------:R-:W-:Y:S01]  /*13120*/  FADD.FTZ R9, R79, R36 ;  /* 0x000000244f097221 */ /* 0x000fe20000010000 */
[----:B------:R-:W-:Y:S01]  /*13130*/  FFMA.FTZ R36, R71, R0, -R26 ;  /* 0x0000000047247223 */ /* 0x000fe2000001081a */
[----:B------:R-:W-:-:S04]  /*13140*/  F2FP.BF16.F32.PACK_AB R173, R20, R173 ;  /* 0x000000ad14ad723e */ /* 0x000fc800000010ff */
        /* <DEDUP_REMOVED lines=80> */
[----:B------:R2:W3:Y:S01]  /*13650*/  MUFU.EX2 R38, R89 ;  /* 0x0000005900267308 */ /* 0x0004e20000000800 */
[----:B0-----:R-:W-:-:S07]  /*13660*/  FADD.FTZ R44, R166, R9 ;  /* 0x00000009a62c7221 */ /* 0x001fce0000010000 */
[----:B------:R-:W0:Y:S01]  /*13670*/  MUFU.EX2 R91, R91 ;  /* 0x0000005b005b7308 */ /* 0x000e220000000800 */
[----:B-1----:R-:W-:Y:S01]  /*13680*/  FADD.FTZ R9, R69, R42 ;  /* 0x0000002a45097221 */ /* 0x002fe20000010000 */
[----:B--2---:R-:W-:-:S06]  /*13690*/  IMAD.MOV.U32 R89, RZ, RZ, R151 ;  /* 0x000000ffff597224 */ /* 0x004fcc00078e0097 */
[----:B------:R1:W2:Y:S01]  /*136a0*/  MUFU.EX2 R40, R93 ;  /* 0x0000005d00287308 */ /* 0x0002a20000000800 */
[C---:B---3--:R-:W-:Y:S01]  /*136b0*/  FADD.FTZ R4, R38.reuse, R9 ;  /* 0x0000000926047221 */ /* 0x048fe20000010000 */
[----:B------:R-:W-:-:S06]  /*136c0*/  F2FP.BF16.F32.PACK_AB R163, R38, R69 ;  /* 0x0000004526a3723e */ /* 0x000fcc00000010ff */
[----:B------:R-:W3:Y:S01]  /*136d0*/  MUFU.EX2 R95, R95 ;  /* 0x0000005f005f7308 */ /* 0x000ee20000000800 */
[----:B0-----:R-:W-:Y:S01]  /*136e0*/  FADD.FTZ R9, R91, R4 ;  /* 0x000000045b097221 */ /* 0x001fe20000010000 */
[----:B-1----:R-:W-:-:S06]  /*136f0*/  IMAD.MOV.U32 R93, RZ, RZ, R151 ;  /* 0x000000ffff5d7224 */ /* 0x002fcc00078e0097 */
[----:B------:R0:W1:Y:S01]  /*13700*/  MUFU.EX2 R8, R99 ;  /* 0x0000006300087308 */ /* 0x0000620000000800 */
[C---:B--2---:R-:W-:Y:S01]  /*13710*/  FADD.FTZ R4, R40.reuse, R9 ;  /* 0x0000000928047221 */ /* 0x044fe20000010000 */
[----:B------:R-:W-:Y:S01]  /*13720*/  F2FP.BF16.F32.PACK_AB R165, R40, R91 ;  /* 0x0000005b28a5723e */ /* 0x000fe200000010ff */
[----:B------:R-:W-:-:S05]  /*13730*/  IMAD.MOV.U32 R91, RZ, RZ, R151 ;  /* 0x000000ffff5b7224 */ /* 0x000fca00078e0097 */
[----:B------:R-:W2:Y:S01]  /*13740*/  MUFU.EX2 R85, R85 ;  /* 0x0000005500557308 */ /* 0x000ea20000000800 */
[----:B---3--:R-:W-:Y:S01]  /*13750*/  FADD.FTZ R9, R95, R4 ;  /* 0x000000045f097221 */ /* 0x008fe20000010000 */
[----:B0-----:R-:W-:-:S03]  /*13760*/  IMAD.MOV.U32 R99, RZ, RZ, R151 ;  /* 0x000000ffff637224 */ /* 0x001fc600078e0097 */
[C---:B-1----:R-:W-:Y:S01]  /*13770*/  FADD.FTZ R4, R8.reuse, R9 ;  /* 0x0000000908047221 */ /* 0x042fe20000010000 */
[----:B------:R-:W-:Y:S01]  /*13780*/  F2FP.BF16.F32.PACK_AB R167, R8, R95 ;  /* 0x0000005f08a7723e */ /* 0x000fe200000010ff */
[----:B------:R-:W-:Y:S02]  /*13790*/  IMAD.MOV.U32 R8, RZ, RZ, 0x3f800000 ;  /* 0x3f800000ff087424 */ /* 0x000fe400078e00ff */
[----:B------:R-:W-:Y:S02]  /*137a0*/  IMAD.MOV.U32 R9, RZ, RZ, 0x3f800000 ;  /* 0x3f800000ff097424 */ /* 0x000fe400078e00ff */
[----:B------:R-:W-:Y:S02]  /*137b0*/  IMAD.MOV.U32 R95, RZ, RZ, R151 ;  /* 0x000000ffff5f7224 */ /* 0x000fe400078e0097 */
[C---:B--2---:R-:W-:Y:S01]  /*137c0*/  FADD.FTZ R5, R85.reuse, R44 ;  /* 0x0000002c55057221 */ /* 0x044fe20000010000 */
[----:B------:R-:W-:Y:S01]  /*137d0*/  F2FP.BF16.F32.PACK_AB R166, R85, R166 ;  /* 0x000000a655a6723e */ /* 0x000fe200000010ff */
[----:B------:R-:W-:Y:S06]  /*137e0*/  @!P2 BRA `(.L_x_595) ;  /* 0x0000002400a4a947 */ /* 0x000fec0003800000 */
[----:B------:R-:W-:Y:S01]  /*137f0*/  IMAD.MOV.U32 R13, RZ, RZ, R7 ;  /* 0x000000ffff0d7224 */ /* 0x000fe200078e0007 */
[----:B------:R-:W-:Y:S01]  /*13800*/  CS2R R150, SRZ ;  /* 0x0000000000967805 */ /* 0x000fe2000001ff00 */
        /* <DEDUP_REMOVED lines=34> */
[----:B------:R-:W-:-:S07]  /*13a30*/  CS2R R88, SRZ ;  /* 0x0000000000587805 */ /* 0x000fce000001ff00 */
.L_x_606:
[----:B------:R-:W-:-:S05]  /*13a40*/  VIADD R0, R10, 0x1 ;  /* 0x000000010a007836 */ /* 0x000fca0000000000 */
[----:B------:R-:W-:-:S04]  /*13a50*/  ISETP.NE.AND P2, PT, R0, 0x2, PT ;  /* 0x000000020000780c */ /* 0x000fc80003f45270 */
[----:B------:R-:W-:Y:S02]  /*13a60*/  SEL R196, RZ, 0x1, P2 ;  /* 0x00000001ffc47807 */ /* 0x000fe40001000000 */
[----:B------:R-:W-:Y:S02]  /*13a70*/  SEL R194, R0, RZ, P2 ;  /* 0x000000ff00c27207 */ /* 0x000fe40001000000 */
[----:B------:R-:W-:Y:S01]  /*13a80*/  LOP3.LUT R196, R11, R196, RZ, 0x3c, !PT ;  /* 0x000000c40bc47212 */ /* 0x000fe200078e3cff */
[----:B------:R-:W-:Y:S06]  /*13a90*/  @!P0 BRA `(.L_x_596) ;  /* 0x0000000000048947 */ /* 0x000fec0003800000 */
[----:B------:R-:W-:Y:S01]  /*13aa0*/  BPT.TRAP 0x1 ;  /* 0x000000040000795c */ /* 0x000fe20000300000 */
.L_x_596:
[----:B------:R-:W-:Y:S01]  /*13ab0*/  IMAD R15, R194, 0x8, R2 ;  /* 0x00000008c20f7824 */ /* 0x000fe200078e0202 */
[----:B------:R-:W-:-:S04]  /*13ac0*/  SHF.L.U32 R20, R196, 0x1f, RZ ;  /* 0x0000001fc4147819 */ /* 0x000fc800000006ff */
[----:B------:R0:W1:Y:S01]  /*13ad0*/  SYNCS.PHASECHK.TRANS64.TRYWAIT P2, [R15+URZ+0x34830], R20 ;  /* 0x034830140f0075a7 */ /* 0x000062000804017f */
[----:B------:R-:W-:Y:S05]  /*13ae0*/  @!P0 BRA `(.L_x_597) ;  /* 0x0000000000048947 */ /* 0x000fea0003800000 */
[----:B------:R-:W-:Y:S01]  /*13af0*/  BPT.TRAP 0x1 ;  /* 0x000000040000795c */ /* 0x000fe20000300000 */
.L_x_597:
[----:B------:R-:W-:Y:S01]  /*13b00*/  IMAD R0, R194, 0xc00, R6 ;  /* 0x00000c00c2007824 */ /* 0x000fe200078e0206 */
[----:B------:R-:W-:Y:S03]  /*13b10*/  BSSY B1, `(.L_x_598) ;  /* 0x0000006000017945 */ /* 0x000fe60003800000 */
[C---:B------:R-:W-:Y:S02]  /*13b20*/  VIADD R24, R0.reuse, 0x2 ;  /* 0x0000000200187836 */ /* 0x040fe40000000000 */
[----:B------:R-:W-:Y:S01]  /*13b30*/  VIADD R3, R0, 0x4 ;  /* 0x0000000400037836 */ /* 0x000fe20000000000 */
[----:B-1----:R-:W-:Y:S06]  /*13b40*/  @P2 BRA `(.L_x_599) ;  /* 0x0000000000082947 */ /* 0x002fec0003800000 */
[----:B------:R-:W1:Y:S02]  /*13b50*/  SYNCS.PHASECHK.TRANS64.TRYWAIT P2, [R15+URZ+0x34830], R20 ;  /* 0x034830140f0075a7 */ /* 0x000e64000804017f */
[----:B-1----:R-:W-:Y:S05]  /*13b60*/  @!P2 BRA `(.L_x_600) ;  /* 0x000000e4006ca947 */ /* 0x002fea0003800000 */
.L_x_599:
[----:B------:R-:W-:Y:S05]  /*13b70*/  BSYNC B1 ;  /* 0x0000000000017941 */ /* 0x000fea0003800000 */
.L_x_598:
[----:B------:R-:W2:Y:S04]  /*13b80*/  LDL.64 R28, [R1+0x40] ;  /* 0x00004000011c7983 */ /* 0x000ea80000100a00 */
[----:B------:R3:W-:Y:S01]  /*13b90*/  STL.64 [R1+0xa8], R12 ;  /* 0x0000a80c01007387 */ /* 0x0007e20000100a00 */
[-C--:B------:R-:W-:Y:S01]  /*13ba0*/  FMUL.FTZ R88, R88, R9.reuse ;  /* 0x0000000958587220 */ /* 0x080fe20000410000 */
[-C--:B------:R-:W-:Y:S01]  /*13bb0*/  FMUL.FTZ R89, R89, R9.reuse ;  /* 0x0000000959597220 */ /* 0x080fe20000410000 */
[-C--:B------:R-:W-:Y:S01]  /*13bc0*/  FMUL.FTZ R92, R92, R9.reuse ;  /* 0x000000095c5c7220 */ /* 0x080fe20000410000 */
[-C--:B------:R-:W-:Y:S01]  /*13bd0*/  FMUL.FTZ R93, R93, R9.reuse ;  /* 0x000000095d5d7220 */ /* 0x080fe20000410000 */
[-C--:B------:R-:W-:Y:S01]  /*13be0*/  FMUL.FTZ R96, R96, R9.reuse ;  /* 0x0000000960607220 */ /* 0x080fe20000410000 */
[-C--:B------:R-:W-:Y:S01]  /*13bf0*/  FMUL.FTZ R97, R97, R9.reuse ;  /* 0x0000000961617220 */ /* 0x080fe20000410000 */
[-C--:B------:R-:W-:Y:S01]  /*13c00*/  FMUL.FTZ R100, R100, R9.reuse ;  /* 0x0000000964647220 */ /* 0x080fe20000410000 */
[----:B---3--:R-:W3:Y:S04]  /*13c10*/  LDL.64 R12, [R1+0x30] ;  /* 0x00003000010c7983 */ /* 0x008ee80000100a00 */
        /* <DEDUP_REMOVED lines=10> */
[----:B----4-:R-:W4:Y:S01]  /*13cc0*/  LDL.64 R10, [R1+0x28] ;  /* 0x00002800010a7983 */ /* 0x010f220000100a00 */
[-C--:B------:R-:W-:Y:S01]  /*13cd0*/  FMUL.FTZ R120, R120, R9.reuse ;  /* 0x0000000978787220 */ /* 0x080fe20000410000 */
[----:B------:R-:W-:-:S02]  /*13ce0*/  FMUL.FTZ R121, R121, R9 ;  /* 0x0000000979797220 */ /* 0x000fc40000410000 */
[----:B------:R0:W-:Y:S01]  /*13cf0*/  STL [R1+0x98], R6 ;  /* 0x0000980601007387 */ /* 0x0001e20000100800 */
        /* <DEDUP_REMOVED lines=9> */
[----:B0-----:R-:W4:Y:S01]  /*13d90*/  LDL.64 R6, [R1+0x20] ;  /* 0x0000200001067983 */ /* 0x001f220000100a00 */
[-C--:B------:R-:W-:Y:S01]  /*13da0*/  FMUL.FTZ R141, R141, R9.reuse ;  /* 0x000000098d8d7220 */ /* 0x080fe20000410000 */
[-C--:B------:R-:W-:Y:S01]  /*13db0*/  FMUL.FTZ R144, R144, R9.reuse ;  /* 0x0000000990907220 */ /* 0x080fe20000410000 */
[-C--:B------:R-:W-:Y:S01]  /*13dc0*/  FMUL.FTZ R145, R145, R9.reuse ;  /* 0x0000000991917220 */ /* 0x080fe20000410000 */
[----:B------:R0:W-:Y:S01]  /*13dd0*/  STL.64 [R1+0x90], R4 ;  /* 0x0000900401007387 */ /* 0x0001e20000100a00 */
        /* <DEDUP_REMOVED lines=34> */
[----:B------:R-:W-:Y:S01]  /*14000*/  R2UR UR10, R24 ;  /* 0x00000000180a72ca */ /* 0x000fe200000e0000 */
[----:B------:R-:W3:Y:S01]  /*14010*/  LDL.64 R8, [R1+0x38] ;  /* 0x0000380001087983 */ /* 0x000ee20000100a00 */
[----:B------:R-:W-:-:S02]  /*14020*/  IMAD.MOV.U32 R24, RZ, RZ, R3 ;  /* 0x000000ffff187224 */ /* 0x000fc400078e0003 */
[----:B-1----:R-:W-:Y:S01]  /*14030*/  IMAD.MOV.U32 R20, RZ, RZ, R0 ;  /* 0x000000ffff147224 */ /* 0x002fe200078e0000 */
[----:B0-----:R-:W4:Y:S01]  /*14040*/  LDL.64 R4, [R1+0x18] ;  /* 0x0000180001047983 */ /* 0x001f220000100a00 */
[----:B------:R-:W-:Y:S01]  /*14050*/  IMAD.MOV.U32 R21, RZ, RZ, 0x40000040 ;  /* 0x40000040ff157424 */ /* 0x000fe200078e00ff */
[----:B------:R-:W-:Y:S01]  /*14060*/  R2UR UR14, R24 ;  /* 0x00000000180e72ca */ /* 0x000fe200000e0000 */
[----:B------:R-:W-:Y:S01]  /*14070*/  VIADD R24, R0, 0x400 ;  /* 0x0000040000187836 */ /* 0x000fe20000000000 */
[----:B------:R-:W-:Y:S01]  /*14080*/  R2UR UR6, R20 ;  /* 0x00000000140672ca */ /* 0x000fe200000e0000 */
[----:B------:R-:W-:Y:S01]  /*14090*/  VIADD R26, R0, 0x402 ;  /* 0x00000402001a7836 */ /* 0x000fe20000000000 */
[----:B------:R-:W-:Y:S01]  /*140a0*/  R2UR UR7, R21 ;  /* 0x00000000150772ca */ /* 0x000fe200000e0000 */
[----:B------:R-:W-:Y:S01]  /*140b0*/  IMAD.MOV.U32 R25, RZ, RZ, 0x40000040 ;  /* 0x40000040ff197424 */ /* 0x000fe200078e00ff */
[----:B------:R-:W-:Y:S01]  /*140c0*/  R2UR UR22, R24 ;  /* 0x00000000181672ca */ /* 0x000fe200000e0000 */
[----:B------:R-:W-:Y:S01]  /*140d0*/  VIADD R24, R0, 0x406 ;  /* 0x0000040600187836 */ /* 0x000fe20000000000 */
[----:B------:R-:W-:Y:S01]  /*140e0*/  R2UR UR26, R26 ;  /* 0x000000001a1a72ca */ /* 0x000fe200000e0000 */
[----:B------:R-:W-:Y:S01]  /*140f0*/  IMAD.MOV.U32 R27, RZ, RZ, 0x40000040 ;  /* 0x40000040ff1b7424 */ /* 0x000fe200078e00ff */
[C---:B------:R-:W-:Y:S01]  /*14100*/  R2UR UR11, R25.reuse ;  /* 0x00000000190b72ca */ /* 0x040fe200000e0000 */
[----:B------:R-:W-:Y:S01]  /*14110*/  VIADD R26, R0, 0x800 ;  /* 0x00000800001a7836 */ /* 0x000fe20000000000 */
[----:B------:R-:W-:Y:S01]  /*14120*/  R2UR UR34, R24 ;  /* 0x00000000182272ca */ /* 0x000fe200000e0000 */
[C---:B------:R-:W-:Y:S01]  /*14130*/  VIADD R24, R0.reuse, 0x804 ;  /* 0x0000080400187836 */ /* 0x040fe20000000000 */
[C---:B------:R-:W-:Y:S01]  /*14140*/  R2UR UR15, R25.reuse ;  /* 0x00000000190f72ca */ /* 0x040fe200000e0000 */
[----:B------:R-:W-:Y:S01]  /*14150*/  VIADD R20, R0, 0x6 ;  /* 0x0000000600147836 */ /* 0x000fe20000000000 */
[----:B------:R-:W-:-:S02]  /*14160*/  R2UR UR23, R25 ;  /* 0x00000000191772ca */ /* 0x000fc400000e0000 */
[----:B------:R-:W-:Y:S02]  /*14170*/  R2UR UR27, R27 ;  /* 0x000000001b1b72ca */ /* 0x000fe400000e0000 */
[----:B------:R-:W-:Y:S02]  /*14180*/  R2UR UR35, R25 ;  /* 0x00000000192372ca */ /* 0x000fe400000e0000 */
[----:B------:R-:W-:Y:S02]  /*14190*/  R2UR UR42, R26 ;  /* 0x000000001a2a72ca */ /* 0x000fe400000e0000 */
[----:B------:R-:W-:Y:S02]  /*141a0*/  R2UR UR43, R27 ;  /* 0x000000001b2b72ca */ /* 0x000fe400000e0000 */
[----:B------:R-:W-:Y:S02]  /*141b0*/  R2UR UR50, R24 ;  /* 0x00000000183272ca */ /* 0x000fe400000e0000 */
[----:B------:R-:W-:-:S02]  /*141c0*/  R2UR UR51, R25 ;  /* 0x00000000193372ca */ /* 0x000fc400000e0000 */
[----:B------:R-:W-:Y:S01]  /*141d0*/  R2UR UR18, R20 ;  /* 0x00000000141272ca */ /* 0x000fe200000e0000 */
[----:B------:R-:W-:Y:S01]  /*141e0*/  VIADD R20, R0, 0x404 ;  /* 0x0000040400147836 */ /* 0x000fe20000000000 */
[C---:B------:R-:W-:Y:S02]  /*141f0*/  R2UR UR19, R21.reuse ;  /* 0x00000000151372ca */ /* 0x040fe400000e0000 */
[C---:B------:R-:W-:Y:S02]  /*14200*/  R2UR UR31, R21.reuse ;  /* 0x00000000151f72ca */ /* 0x040fe400000e0000 */
[----:B------:R-:W-:Y:S01]  /*14210*/  R2UR UR30, R20 ;  /* 0x00000000141e72ca */ /* 0x000fe200000e0000 */
[----:B------:R-:W-:Y:S01]  /*14220*/  VIADD R20, R0, 0x802 ;  /* 0x0000080200147836 */ /* 0x000fe20000000000 */
[----:B------:R-:W-:-:S04]  /*14230*/  R2UR UR47, R21 ;  /* 0x00000000152f72ca */ /* 0x000fc800000e0000 */
[----:B------:R-:W-:Y:S01]  /*14240*/  R2UR UR46, R20 ;  /* 0x00000000142e72ca */ /* 0x000fe200000e0000 */
[----:B------:R-:W-:Y:S01]  /*14250*/  VIADD R20, R0, 0x806 ;  /* 0x0000080600147836 */ /* 0x000fe20000000000 */
[----:B--2---:R-:W-:Y:S02]  /*14260*/  R2UR UR4, R28 ;  /* 0x000000001c0472ca */ /* 0x004fe400000e0000 */
[----:B------:R-:W-:Y:S02]  /*14270*/  R2UR UR5, R29 ;  /* 0x000000001d0572ca */ /* 0x000fe400000e0000 */
[----:B------:R-:W-:-:S11]  /*14280*/  WARPGROUP.ARRIVE ;  /* 0x00000000000079c5 */ /* 0x000fd60000000000 */
[----:B------:R-:W-:Y:S01]  /*14290*/  HGMMA.64x128x16.F32.BF16 R24, gdesc[UR4], RZ, !UPT, gsb0 ;  /* 0x01e00000041879f0 */ /* 0x000fe2000c0018ff */
[----:B---3--:R-:W-:Y:S02]  /*142a0*/  R2UR UR8, R8 ;  /* 0x00000000080872ca */ /* 0x008fe400000e0000 */
[----:B------:R-:W-:Y:S02]  /*142b0*/  R2UR UR9, R9 ;  /* 0x00000000090972ca */ /* 0x000fe400000e0000 */
[----:B------:R-:W-:Y:S01]  /*142c0*/  R2UR UR12, R12 ;  /* 0x000000000c0c72ca */ /* 0x000fe200000e0000 */
[----:B------:R-:W2:Y:S01]  /*142d0*/  LDL.64 R8, [R1] ;  /* 0x0000000001087983 */ /* 0x000ea20000100a00 */
[----:B------:R-:W-:Y:S02]  /*142e0*/  WARPGROUP.DEPBAR.LE gsb0, 0x0 ;  /* 0x00008000000079c5 */ /* 0x000fe40000010000 */
[----:B------:R-:W-:-:S07]  /*142f0*/  WARPGROUP.ARRIVE ;  /* 0x00000000000079c5 */ /* 0x000fce0000000000 */
[----:B------:R-:W-:Y:S01]  /*14300*/  HGMMA.64x128x16.F32.BF16 R24, gdesc[UR8], R24, gsb0 ;  /* 0x01e00000081879f0 */ /* 0x000fe20008001818 */
[----:B------:R-:W-:Y:S02]  /*14310*/  R2UR UR13, R13 ;  /* 0x000000000d0d72ca */ /* 0x000fe400000e0000 */
[----:B----4-:R-:W-:Y:S02]  /*14320*/  R2UR UR16, R10 ;  /* 0x000000000a1072ca */ /* 0x010fe400000e0000 */
[----:B------:R-:W-:Y:S01]  /*14330*/  R2UR UR17, R11 ;  /* 0x000000000b1172ca */ /* 0x000fe200000e0000 */
[----:B------:R-:W-:Y:S02]  /*14340*/  WARPGROUP.DEPBAR.LE gsb0, 0x0 ;  /* 0x00008000000079c5 */ /* 0x000fe40000010000 */
[----:B------:R-:W-:-:S06]  /*14350*/  WARPGROUP.ARRIVE ;  /* 0x00000000000079c5 */ /* 0x000fcc0000000000 */
[----:B------:R-:W-:Y:S01]  /*14360*/  HGMMA.64x128x16.F32.BF16 R24, gdesc[UR12], R24, gsb0 ;  /* 0x01e000000c1879f0 */ /* 0x000fe20008001818 */
[----:B------:R-:W-:Y:S02]  /*14370*/  R2UR UR54, R20 ;  /* 0x00000000143672ca */ /* 0x000fe400000e0000 */
[----:B------:R-:W-:Y:S02]  /*14380*/  R2UR UR55, R21 ;  /* 0x00000000153772ca */ /* 0x000fe400000e0000 */
[----:B------:R-:W3:Y:S01]  /*14390*/  LDL.64 R20, [R1+0x8] ;  /* 0x0000080001147983 */ /* 0x000ee20000100a00 */
[----:B------:R-:W-:Y:S02]  /*143a0*/  R2UR UR20, R6 ;  /* 0x00000000061472ca */ /* 0x000fe400000e0000 */
[----:B------:R-:W-:Y:S01]  /*143b0*/  R2UR UR21, R7 ;  /* 0x00000000071572ca */ /* 0x000fe200000e0000 */
[----:B------:R0:W5:Y:S01]  /*143c0*/  LDL.LU.64 R12, [R1+0xa8] ;  /* 0x0000a800010c7983 */ /* 0x0001620000300a00 */
[----:B------:R-:W-:-:S02]  /*143d0*/  R2UR UR24, R4 ;  /* 0x00000000041872ca */ /* 0x000fc400000e0000 */
[----:B------:R-:W-:Y:S01]  /*143e0*/  R2UR UR25, R5 ;  /* 0x00000000051972ca */ /* 0x000fe200000e0000 */
[----:B------:R0:W5:Y:S04]  /*143f0*/  LDL.LU.64 R10, [R1+0xa0] ;  /* 0x0000a000010a7983 */ /* 0x0001680000300a00 */
[----:B------:R0:W5:Y:S04]  /*14400*/  LDL.LU R6, [R1+0x98] ;  /* 0x0000980001067983 */ /* 0x0001680000300800 */
[----:B------:R0:W5:Y:S01]  /*14410*/  LDL.LU.64 R4, [R1+0x90] ;  /* 0x0000900001047983 */ /* 0x0001620000300a00 */
[----:B------:R-:W-:-:S02]  /*14420*/  WARPGROUP.DEPBAR.LE gsb0, 0x0 ;  /* 0x00008000000079c5 */ /* 0x000fc40000010000 */
[----:B------:R-:W-:-:S06]  /*14430*/  WARPGROUP.ARRIVE ;  /* 0x00000000000079c5 */ /* 0x000fcc0000000000 */
[----:B------:R-:W-:Y:S03]  /*14440*/  HGMMA.64x128x16.F32.BF16 R24, gdesc[UR16], R24, gsb0 ;  /* 0x01e00000101879f0 */ /* 0x000fe60008001818 */
[----:B------:R-:W-:Y:S02]  /*14450*/  WARPGROUP.DEPBAR.LE gsb0, 0x0 ;  /* 0x00008000000079c5 */ /* 0x000fe40000010000 */
[----:B------:R-:W-:-:S07]  /*14460*/  WARPGROUP.ARRIVE ;  /* 0x00000000000079c5 */ /* 0x000fce0000000000 */
[----:B------:R-:W-:Y:S01]  /*14470*/  HGMMA.64x128x16.F32.BF16 R24, gdesc[UR20], R24, gsb0 ;  /* 0x01e00000141879f0 */ /* 0x000fe20008001818 */
[----:B---3--:R-:W-:Y:S02]  /*14480*/  R2UR UR28, R20 ;  /* 0x00000000141c72ca */ /* 0x008fe400000e0000 */
[----:B------:R-:W-:Y:S01]  /*14490*/  R2UR UR29, R21 ;  /* 0x00000000151d72ca */ /* 0x000fe200000e0000 */
[----:B------:R-:W-:Y:S02]  /*144a0*/  WARPGROUP.DEPBAR.LE gsb0, 0x0 ;  /* 0x00008000000079c5 */ /* 0x000fe40000010000 */
[----:B------:R-:W-:-:S06]  /*144b0*/  WARPGROUP.ARRIVE ;  /* 0x00000000000079c5 */ /* 0x000fcc0000000000 */
[----:B------:R-:W-:Y:S01]  /*144c0*/  HGMMA.64x128x16.F32.BF16 R24, gdesc[UR24], R24, gsb0 ;  /* 0x01e00000181879f0 */ /* 0x000fe20008001818 */
[----:B--2---:R-:W-:Y:S02]  /*144d0*/  R2UR UR32, R8 ;  /* 0x00000000082072ca */ /* 0x004fe400000e0000 */
[----:B------:R-:W-:Y:S01]  /*144e0*/  R2UR UR33, R9 ;  /* 0x00000000092172ca */ /* 0x000fe200000e0000 */
        /* <DEDUP_REMOVED lines=19> */
[----:B0-----:R-:W-:Y:S05]  /*14620*/  @!P0 BRA `(.L_x_601) ;  /* 0x0000000000048947 */ /* 0x001fea0003800000 */
[----:B------:R-:W-:Y:S01]  /*14630*/  BPT.TRAP 0x1 ;  /* 0x000000040000795c */ /* 0x000fe20000300000 */
.L_x_601:
[----:B-----5:R-:W-:Y:S01]  /*14640*/  SHF.L.U32 R0, R11, 0x1f, RZ ;  /* 0x0000001f0b007819 */ /* 0x020fe200000006ff */
[----:B------:R-:W-:-:S04]  /*14650*/  IMAD R20, R10, 0x8, R2 ;  /* 0x000000080a147824 */ /* 0x000fc800078e0202 */
[----:B------:R0:W1:Y:S01]  /*14660*/  SYNCS.PHASECHK.TRANS64.TRYWAIT P2, [R20+URZ+0x34850], R0 ;  /* 0x03485000140075a7 */ /* 0x000062000804017f */
[----:B------:R-:W-:Y:S05]  /*14670*/  @!P0 BRA `(.L_x_602) ;  /* 0x0000000000048947 */ /* 0x000fea0003800000 */
[----:B------:R-:W-:Y:S01]  /*14680*/  BPT.TRAP 0x1 ;  /* 0x000000040000795c */ /* 0x000fe20000300000 */
.L_x_602:
[----:B------:R-:W-:Y:S04]  /*14690*/  BSSY B1, `(.L_x_603) ;  /* 0x0000004000017945 */ /* 0x000fe80003800000 */
[----:B-1----:R-:W-:Y:S05]  /*146a0*/  @P2 BRA `(.L_x_604) ;  /* 0x0000000000082947 */ /* 0x002fea0003800000 */
[----:B------:R-:W1:Y:S02]  /*146b0*/  SYNCS.PHASECHK.TRANS64.TRYWAIT P2, [R20+URZ+0x34850], R0 ;  /* 0x03485000140075a7 */ /* 0x000e64000804017f */
[----:B-1----:R-:W-:Y:S05]  /*146c0*/  @!P2 BRA `(.L_x_605) ;  /* 0x000000d800a8a947 */ /* 0x002fea0003800000 */
.L_x_604:
[----:B------:R-:W-:Y:S05]  /*146d0*/  BSYNC B1 ;  /* 0x0000000000017941 */ /* 0x000fea0003800000 */
.L_x_603:
[----:B01----:R-:W-:Y:S01]  /*146e0*/  VIADD R0, R2, 0x400 ;  /* 0x0000040002007836 */ /* 0x003fe20000000000 */
[----:B------:R-:W-:Y:S01]  /*146f0*/  WARPGROUP.ARRIVE ;  /* 0x00000000000079c5 */ /* 0x000fe20000000000 */
[----:B------:R-:W-:Y:S01]  /*14700*/  IMAD.MOV.U32 R11, RZ, RZ, 0x40000040 ;  /* 0x40000040ff0b7424 */ /* 0x000fe200078e00ff */
[----:B------:R-:W-:Y:S01]  /*14710*/  ISETP.GT.AND P2, PT, R12, R197, PT ;  /* 0x000000c50c00720c */ /* 0x000fe20003f44270 */
[----:B------:R-:W-:Y:S01]  /*14720*/  IMAD.MOV.U32 R9, RZ, RZ, 0x40000040 ;  /* 0x40000040ff097424 */ /* 0x000fe200078e00ff */
[----:B------:R-:W-:Y:S01]  /*14730*/  SHF.R.U32.HI R0, RZ, 0x4, R0 ;  /* 0x00000004ff007819 */ /* 0x000fe20000011600 */
[----:B------:R-:W-:Y:S01]  /*14740*/  @!P1 VIADD R15, R15, 0x34840 ;  /* 0x000348400f0f9836 */ /* 0x000fe20000000000 */
[----:B------:R-:W-:Y:S01]  /*14750*/  R2UR UR7, R11 ;  /* 0x000000000b0772ca */ /* 0x000fe200000e0000 */
[----:B------:R-:W-:Y:S01]  /*14760*/  @!P1 VIADD R20, R20, 0x34860 ;  /* 0x0003486014149836 */ /* 0x000fe20000000000 */
[----:B------:R-:W-:Y:S01]  /*14770*/  LOP3.LUT R0, R0, 0x3fff, RZ, 0xc0, !PT ;  /* 0x00003fff00007812 */ /* 0x000fe200078ec0ff */
[----:B------:R-:W-:Y:S01]  /*14780*/  VIADD R12, R12, 0xffffffff ;  /* 0xffffffff0c0c7836 */ /* 0x000fe20000000000 */
[----:B------:R-:W-:-:S02]  /*14790*/  @!P1 PRMT R15, RZ, 0x654, R15 ;  /* 0x00000654ff0f9816 */ /* 0x000fc4000000000f */
[----:B------:R-:W-:Y:S02]  /*147a0*/  LOP3.LUT R0, R0, 0x4000000, RZ, 0xfc, !PT ;  /* 0x0400000000007812 */ /* 0x000fe400078efcff */
[----:B------:R-:W-:-:S03]  /*147b0*/  @!P1 PRMT R20, RZ, 0x654, R20 ;  /* 0x00000654ff149816 */ /* 0x000fc60000000014 */
[----:B------:R-:W-:Y:S01]  /*147c0*/  IMAD R10, R10, 0x800, R0 ;  /* 0x000008000a0a7824 */ /* 0x000fe200078e0200 */
[----:B------:R-:W-:-:S03]  /*147d0*/  FMNMX.FTZ R0, R24, R14, !PT ;  /* 0x0000000e18007209 */ /* 0x000fc60007810000 */
[C---:B------:R-:W-:Y:S01]  /*147e0*/  VIADD R8, R10.reuse, 0x80 ;  /* 0x000000800a087836 */ /* 0x040fe20000000000 */
[----:B------:R-:W-:Y:S02]  /*147f0*/  R2UR UR6, R10 ;  /* 0x000000000a0672ca */ /* 0x000fe400000e0000 */
[----:B------:R-:W-:-:S04]  /*14800*/  FMNMX.FTZ R0, R25, R0, !PT ;  /* 0x0000000019007209 */ /* 0x000fc80007810000 */
[----:B------:R-:W-:-:S04]  /*14810*/  FMNMX.FTZ R0, R28, R0, !PT ;  /* 0x000000001c007209 */ /* 0x000fc80007810000 */
[----:B------:R-:W-:-:S03]  /*14820*/  FMNMX.FTZ R0, R29, R0, !PT ;  /* 0x000000001d007209 */ /* 0x000fc60007810000 */
[----:B------:R-:W-:Y:S01]  /*14830*/  HGMMA.64x128x16.F32.BF16 R88, R180, gdesc[UR4].tnspB, R88, gsb0 ;  /* 0x41e00004b4587df0 */ /* 0x000fe20008001858 */
[----:B------:R-:W-:Y:S01]  /*14840*/  R2UR UR6, R8 ;  /* 0x00000000080672ca */ /* 0x000fe200000e0000 */
[----:B------:R-:W-:Y:S01]  /*14850*/  VIADD R8, R10, 0x100 ;  /* 0x000001000a087836 */ /* 0x000fe20000000000 */
[----:B------:R-:W-:Y:S01]  /*14860*/  R2UR UR7, R9 ;  /* 0x00000000090772ca */ /* 0x000fe200000e0000 */
[----:B------:R-:W-:Y:S01]  /*14870*/  IMAD.MOV.U32 R9, RZ, RZ, 0x40000040 ;  /* 0x40000040ff097424 */ /* 0x000fe200078e00ff */
        /* <DEDUP_REMOVED lines=28> */
[----:B------:R-:W0:Y:S01]  /*14a40*/  SHFL.BFLY PT, R0, R3, 0x2, 0x1f ;  /* 0x0c401f0003007f89 */ /* 0x000e2200000e0000 */
[----:B------:R-:W-:Y:S02]  /*14a50*/  WARPGROUP.DEPBAR.LE gsb0, 0x0 ;  /* 0x00008000000079c5 */ /* 0x000fe40000010000 */
[----:B------:R-:W-:Y:S01]  /*14a60*/  WARPGROUP.ARRIVE ;  /* 0x00000000000079c5 */ /* 0x000fe20000000000 */
[----:B0-----:R-:W-:-:S05]  /*14a70*/  FMNMX.FTZ R3, R3, R0, !PT ;  /* 0x0000000003037209 */ /* 0x001fca0007810000 */
[----:B------:R-:W-:Y:S01]  /*14a80*/  HGMMA.64x128x16.F32.BF16 R88, R176, gdesc[UR4].tnspB, R88, gsb0 ;  /* 0x41e00004b0587df0 */ /* 0x000fe20008001858 */
[----:B------:R-:W-:Y:S01]  /*14a90*/  R2UR UR6, R8 ;  /* 0x00000000080672ca */ /* 0x000fe200000e0000 */
[----:B------:R-:W-:Y:S01]  /*14aa0*/  VIADD R8, R10, 0x180 ;  /* 0x000001800a087836 */ /* 0x000fe20000000000 */
[----:B------:R-:W-:Y:S01]  /*14ab0*/  R2UR UR7, R9 ;  /* 0x00000000090772ca */ /* 0x000fe200000e0000 */
[----:B------:R-:W-:Y:S01]  /*14ac0*/  IMAD.MOV.U32 R9, RZ, RZ, 0x40000040 ;  /* 0x40000040ff097424 */ /* 0x000fe200078e00ff */
[----:B------:R-:W0:Y:S02]  /*14ad0*/  SHFL.BFLY PT, R0, R3, 0x1, 0x1f ;  /* 0x0c201f0003007f89 */ /* 0x000e2400000e0000 */
[----:B0-----:R-:W-:Y:S01]  /*14ae0*/  FMNMX.FTZ R3, R3, R0, !PT ;  /* 0x0000000003037209 */ /* 0x001fe20007810000 */
[----:B------:R-:W-:-:S04]  /*14af0*/  IMAD.U32 R0, RZ, RZ, UR60 ;  /* 0x0000003cff007e24 */ /* 0x000fc8000f8e00ff */
[C---:B------:R-:W-:Y:S01]  /*14b00*/  FADD.FTZ R7, -R3.reuse, R14 ;  /* 0x0000000e03077221 */ /* 0x040fe20000010100 */
[----:B------:R-:W-:-:S03]  /*14b10*/  FMUL.FTZ R11, R3, R0 ;  /* 0x00000000030b7220 */ /* 0x000fc60000410000 */
[-C--:B------:R-:W-:Y:S01]  /*14b20*/  FMUL.FTZ R7, R7, R0.reuse ;  /* 0x0000000007077220 */ /* 0x080fe20000410000 */
[-CC-:B------:R-:W-:Y:S01]  /*14b30*/  FFMA.FTZ R180, R24, R0.reuse, -R11.reuse ;  /* 0x0000000018b47223 */ /* 0x180fe2000001080b */
[-CC-:B------:R-:W-:Y:S01]  /*14b40*/  FFMA.FTZ R14, R25, R0.reuse, -R11.reuse ;  /* 0x00000000190e7223 */ /* 0x180fe2000001080b */
[----:B------:R-:W-:Y:S02]  /*14b50*/  VIADD R24, R10, 0x300 ;  /* 0x000003000a187836 */ /* 0x000fe40000000000 */
[-CC-:B------:R-:W-:Y:S01]  /*14b60*/  FFMA.FTZ R182, R28, R0.reuse, -R11.reuse ;  /* 0x000000001cb67223 */ /* 0x180fe2000001080b */
[----:B------:R-:W-:Y:S02]  /*14b70*/  IMAD.MOV.U32 R25, RZ, RZ, 0x40000040 ;  /* 0x40000040ff197424 */ /* 0x000fe400078e00ff */
        /* <DEDUP_REMOVED lines=14> */
[-CC-:B------:R-:W-:Y:S01]  /*14c60*/  FFMA.FTZ R36, R45, R0.reuse, -R11.reuse ;  /* 0x000000002d247223 */ /* 0x180fe2000001080b */
[-CC-:B------:R-:W-:Y:S01]  /*14c70*/  FFMA.FTZ R176, R32, R0.reuse, -R11.reuse ;  /* 0x0000000020b07223 */ /* 0x180fe2000001080b */
[-CC-:B------:R-:W-:Y:S01]  /*14c80*/  FFMA.FTZ R45, R49, R0.reuse, -R11.reuse ;  /* 0x00000000312d7223 */ /* 0x180fe2000001080b */
[----:B------:R-:W-:Y:S01]  /*14c90*/  FFMA.FTZ R32, R65, R0, -R11 ;  /* 0x0000000041207223 */ /* 0x000fe2000001080b */
[----:B------:R-:W-:Y:S01]  /*14ca0*/  HGMMA.64x128x16.F32.BF16 R88, R172, gdesc[UR4].tnspB, R88, gsb0 ;  /* 0x41e00004ac587df0 */ /* 0x000fe20008001858 */
[----:B------:R-:W-:Y:S01]  /*14cb0*/  R2UR UR6, R8 ;  /* 0x00000000080672ca */ /* 0x000fe200000e0000 */
[----:B------:R-:W-:Y:S01]  /*14cc0*/  VIADD R8, R10, 0x200 ;  /* 0x000002000a087836 */ /* 0x000fe20000000000 */
[----:B------:R-:W-:Y:S01]  /*14cd0*/  R2UR UR7, R9 ;  /* 0x00000000090772ca */ /* 0x000fe200000e0000 */
[----:B------:R-:W-:-:S02]  /*14ce0*/  IMAD.MOV.U32 R9, RZ, RZ, 0x40000040 ;  /* 0x40000040ff097424 */ /* 0x000fc400078e00ff */
[----:B------:R-:W-:Y:S01]  /*14cf0*/  FFMA.FTZ R49, R77, R0, -R11 ;  /* 0x000000004d317223 */ /* 0x000fe2000001080b */
        /* <DEDUP_REMOVED lines=11> */
[----:B------:R-:W-:Y:S02]  /*14db0*/  FFMA.FTZ R40, R69, R0, -R11 ;  /* 0x0000000045287223 */ /* 0x000fe4000001080b */
[----:B------:R-:W-:Y:S01]  /*14dc0*/  HGMMA.64x128x16.F32.BF16 R88, R168, gdesc[UR4].tnspB, R88, gsb0 ;  /* 0x41e00004a8587df0 */ /* 0x000fe20008001858 */
[----:B------:R-:W-:Y:S01]  /*14dd0*/  R2UR UR6, R8 ;  /* 0x00000000080672ca */ /* 0x000fe200000e0000 */
[C---:B------:R-:W-:Y:S01]  /*14de0*/  VIADD R8, R10.reuse, 0x280 ;  /* 0x000002800a087836 */ /* 0x040fe20000000000 */
[----:B------:R-:W-:Y:S01]  /*14df0*/  R2UR UR7, R9 ;  /* 0x00000000090772ca */ /* 0x000fe200000e0000 */
[----:B------:R-:W-:Y:S01]  /*14e00*/  IMAD.MOV.U32 R9, RZ, RZ, 0x40000040 ;  /* 0x40000040ff097424 */ /* 0x000fe200078e00ff */
[----:B------:R-:W-:Y:S01]  /*14e10*/  MUFU.EX2 R172, R172 ;  /* 0x000000ac00ac7308 */ /* 0x000fe20000000800 */
[----:B------:R-:W-:-:S07]  /*14e20*/  VIADD R10, R10, 0x380 ;  /* 0x000003800a0a7836 */ /* 0x000fce0000000000 */
        /* <DEDUP_REMOVED lines=11> */
[----:B------:R-:W-:Y:S01]  /*14ee0*/  MUFU.EX2 R168, R168 ;  /* 0x000000a800a87308 */ /* 0x000fe20000000800 */
[----:B------:R-:W-:-:S07]  /*14ef0*/  R2UR UR7, R9 ;  /* 0x00000000090772ca */ /* 0x000fce00000e0000 */
[----:B------:R0:W1:Y:S08]  /*14f00*/  MUFU.EX2 R9, R7 ;  /* 0x0000000700097308 */ /* 0x0000700000000800 */
[----:B------:R-:W-:Y:S01]  /*14f10*/  MUFU.EX2 R170, R170 ;  /* 0x000000aa00aa7308 */ /* 0x000fe20000000800 */
[----:B0-----:R-:W-:-:S04]  /*14f20*/  FMNMX.FTZ R7, R26, R13, !PT ;  /* 0x0000000d1a077209 */ /* 0x001fc80007810000 */
[----:B------:R-:W-:-:S03]  /*14f30*/  FMNMX.FTZ R7, R27, R7, !PT ;  /* 0x000000071b077209 */ /* 0x000fc60007810000 */
[----:B------:R-:W-:Y:S01]  /*14f40*/  MUFU.EX2 R48, R48 ;  /* 0x0000003000307308 */ /* 0x000fe20000000800 */
[----:B------:R-:W-:Y:S01]  /*14f50*/  FMNMX.FTZ R7, R30, R7, !PT ;  /* 0x000000071e077209 */ /* 0x000fe20007810000 */
[----:B-1----:R-:W-:Y:S01]  /*14f60*/  FFMA.FTZ R5, R9, R5, R180 ;  /* 0x0000000509057223 */ /* 0x002fe200000100b4 */
[C---:B------:R-:W-:Y:S02]  /*14f70*/  F2FP.BF16.F32.PACK_AB R180, R14.reuse, R180 ;  /* 0x000000b40eb4723e */ /* 0x040fe400000010ff */
[----:B------:R-:W-:Y:S01]  /*14f80*/  FMNMX.FTZ R7, R31, R7, !PT ;  /* 0x000000071f077209 */ /* 0x000fe20007810000 */
[----:B------:R-:W-:Y:S02]  /*14f90*/  FADD.FTZ R5, R14, R5 ;  /* 0x000000050e057221 */ /* 0x000fe40000010000 */
[----:B------:R-:W-:Y:S01]  /*14fa0*/  MUFU.EX2 R52, R52 ;  /* 0x0000003400347308 */ /* 0x000fe20000000800 */
[----:B------:R-:W-:Y:S01]  /*14fb0*/  FMNMX.FTZ R7, R34, R7, !PT ;  /* 0x0000000722077209 */ /* 0x000fe20007810000 */
[----:B------:R-:W-:-:S03]  /*14fc0*/  FADD.FTZ R5, R182, R5 ;  /* 0x00000005b6057221 */ /* 0x000fc60000010000 */
        /* <DEDUP_REMOVED lines=25> */
[----:B------:R-:W-:Y:S01]  /*15160*/  FMNMX.FTZ R7, R86, R7, !PT ;  /* 0x0000000756077209 */ /* 0x000fe20007810000 */
[----:B------:R-:W-:Y:S02]  /*15170*/  WARPGROUP.DEPBAR.LE gsb0, 0x0 ;  /* 0x00008000000079c5 */ /* 0x000fe40000010000 */
[----:B------:R-:W-:Y:S01]  /*15180*/  WARPGROUP.ARRIVE ;  /* 0x00000000000079c5 */ /* 0x000fe20000000000 */
[----:B------:R-:W-:Y:S01]  /*15190*/  FMNMX.FTZ R7, R87, R7, !PT ;  /* 0x0000000757077209 */ /* 0x000fe20007810000 */
[-CC-:B------:R-:W-:Y:S01]  /*151a0*/  FFMA.FTZ R155, R29, R0.reuse, -R11.reuse ;  /* 0x000000001d9b7223 */ /* 0x180fe2000001080b */
[-CC-:B------:R-:W-:Y:S01]  /*151b0*/  FFMA.FTZ R153, R37, R0.reuse, -R11.reuse ;  /* 0x0000000025997223 */ /* 0x180fe2000001080b */
[-CC-:B------:R-:W-:Y:S01]  /*151c0*/  FFMA.FTZ R29, R53, R0.reuse, -R11.reuse ;  /* 0x00000000351d7223 */ /* 0x180fe2000001080b */
[-CC-:B------:R-:W-:Y:S01]  /*151d0*/  FFMA.FTZ R152, R56, R0.reuse, -R11.reuse ;  /* 0x0000000038987223 */ /* 0x180fe2000001080b */
[----:B------:R-:W-:Y:S01]  /*151e0*/  HGMMA.64x128x16.F32.BF16 R88, R156, gdesc[UR4].tnspB, R88, gsb0 ;  /* 0x41e000049c587df0 */ /* 0x000fe20008001858 */
[----:B------:R-:W-:Y:S01]  /*151f0*/  R2UR UR6, R24 ;  /* 0x00000000180672ca */ /* 0x000fe200000e0000 */
[----:B------:R-:W0:Y:S01]  /*15200*/  SHFL.BFLY PT, R8, R7, 0x2, 0x1f ;  /* 0x0c401f0007087f89 */ /* 0x000e2200000e0000 */
[----:B------:R-:W-:Y:S01]  /*15210*/  R2UR UR7, R25 ;  /* 0x00000000190772ca */ /* 0x000fe200000e0000 */
[-CC-:B------:R-:W-:Y:S01]  /*15220*/  FFMA.FTZ R37, R57, R0.reuse, -R11.reuse ;  /* 0x0000000039257223 */ /* 0x180fe2000001080b */
[-CC-:B------:R-:W-:Y:S01]  /*15230*/  FFMA.FTZ R154, R60, R0.reuse, -R11.reuse ;  /* 0x000000003c9a7223 */ /* 0x180fe2000001080b */
[-CC-:B------:R-:W-:Y:S01]  /*15240*/  FFMA.FTZ R53, R81, R0.reuse, -R11.reuse ;  /* 0x0000000051357223 */ /* 0x180fe2000001080b */
[----:B------:R-:W-:Y:S01]  /*15250*/  FFMA.FTZ R56, R84, R0, -R11 ;  /* 0x0000000054387223 */ /* 0x000fe2000001080b */
[----:B------:R-:W1:Y:S08]  /*15260*/  MUFU.EX2 R155, R155 ;  /* 0x0000009b009b7308 */ /* 0x000e700000000800 */
[----:B------:R-:W2:Y:S08]  /*15270*/  MUFU.EX2 R153, R153 ;  /* 0x0000009900997308 */ /* 0x000eb00000000800 */
[----:B------:R-:W3:Y:S01]  /*15280*/  MUFU.EX2 R29, R29 ;  /* 0x0000001d001d7308 */ /* 0x000ee20000000800 */
[----:B-1----:R-:W-:-:S02]  /*15290*/  F2FP.BF16.F32.PACK_AB R182, R155, R182 ;  /* 0x000000b69bb6723e */ /* 0x002fc400000010ff */
[----:B0-----:R-:W-:-:S05]  /*152a0*/  FMNMX.FTZ R7, R7, R8, !PT ;  /* 0x0000000807077209 */ /* 0x001fca0007810000 */
[----:B------:R-:W0:Y:S01]  /*152b0*/  SHFL.BFLY PT, R8, R7, 0x1, 0x1f ;  /* 0x0c201f0007087f89 */ /* 0x000e2200000e0000 */
[----:B------:R-:W1:Y:S08]  /*152c0*/  MUFU.EX2 R152, R152 ;  /* 0x0000009800987308 */ /* 0x000e700000000800 */
[----:B------:R-:W4:Y:S08]  /*152d0*/  MUFU.EX2 R37, R37 ;  /* 0x0000002500257308 */ /* 0x000f300000000800 */
[----:B------:R-:W5:Y:S01]  /*152e0*/  MUFU.EX2 R154, R154 ;  /* 0x0000009a009a7308 */ /* 0x000f620000000800 */
[----:B0-----:R-:W-:-:S07]  /*152f0*/  FMNMX.FTZ R7, R7, R8, !PT ;  /* 0x0000000807077209 */ /* 0x001fce0007810000 */
[----:B------:R-:W-:Y:S01]  /*15300*/  MUFU.EX2 R53, R53 ;  /* 0x0000003500357308 */ /* 0x000fe20000000800 */
[C---:B------:R-:W-:Y:S01]  /*15310*/  FADD.FTZ R8, -R7.reuse, R13 ;  /* 0x0000000d07087221 */ /* 0x040fe20000010100 */
[----:B------:R-:W-:-:S03]  /*15320*/  FMUL.FTZ R25, R7, R0 ;  /* 0x0000000007197220 */ /* 0x000fc60000410000 */
[-C--:B------:R-:W-:Y:S01]  /*15330*/  FMUL.FTZ R8, R8, R0.reuse ;  /* 0x0000000008087220 */ /* 0x080fe20000410000 */
[-CC-:B------:R-:W-:Y:S01]  /*15340*/  FFMA.FTZ R181, R26, R0.reuse, -R25.reuse ;  /* 0x000000001ab57223 */ /* 0x180fe20000010819 */
[-CC-:B------:R-:W-:Y:S01]  /*15350*/  FFMA.FTZ R24, R27, R0.reuse, -R25.reuse ;  /* 0x000000001b187223 */ /* 0x180fe20000010819 */
[-CC-:B------:R-:W-:Y:S01]  /*15360*/  FFMA.FTZ R183, R30, R0.reuse, -R25.reuse ;  /* 0x000000001eb77223 */ /* 0x180fe20000010819 */
[-CC-:B------:R-:W-:Y:S01]  /*15370*/  FFMA.FTZ R26, R31, R0.reuse, -R25.reuse ;  /* 0x000000001f1a7223 */ /* 0x180fe20000010819 */
[-CC-:B------:R-:W-:Y:S01]  /*15380*/  FFMA.FTZ R177, R34, R0.reuse, -R25.reuse ;  /* 0x0000000022b17223 */ /* 0x180fe20000010819 */
[----:B------:R-:W-:Y:S01]  /*15390*/  MUFU.EX2 R8, R8 ;  /* 0x0000000800087308 */ /* 0x000fe20000000800 */
[-CC-:B------:R-:W-:Y:S01]  /*153a0*/  FFMA.FTZ R27, R35, R0.reuse, -R25.reuse ;  /* 0x00000000231b7223 */ /* 0x180fe20000010819 */
[-CC-:B------:R-:W-:Y:S01]  /*153b0*/  FFMA.FTZ R179, R38, R0.reuse, -R25.reuse ;  /* 0x0000000026b37223 */ /* 0x180fe20000010819 */
[-CC-:B------:R-:W-:Y:S01]  /*153c0*/  FFMA.FTZ R30, R39, R0.reuse, -R25.reuse ;  /* 0x00000000271e7223 */ /* 0x180fe20000010819 */
[-C--:B------:R-:W-:Y:S01]  /*153d0*/  FFMA.FTZ R173, R42, R0.reuse, -R25 ;  /* 0x000000002aad7223 */ /* 0x080fe20000010819 */
[----:B------:R-:W-:Y:S01]  /*153e0*/  FADD.FTZ R39, R155, R5 ;  /* 0x000000059b277221 */ /* 0x000fe20000010000 */
[-CC-:B------:R-:W-:Y:S01]  /*153f0*/  FFMA.FTZ R31, R43, R0.reuse, -R25.reuse ;  /* 0x000000002b1f7223 */ /* 0x180fe20000010819 */
[-C--:B------:R-:W-:Y:S01]  /*15400*/  FFMA.FTZ R175, R46, R0.reuse, -R25 ;  /* 0x000000002eaf7223 */ /* 0x080fe20000010819 */
[----:B------:R-:W-:Y:S01]  /*15410*/  MUFU.EX2 R181, R181 ;  /* 0x000000b500b57308 */ /* 0x000fe20000000800 */
[----:B------:R-:W-:Y:S01]  /*15420*/  FADD.FTZ R39, R176, R39 ;  /* 0x00000027b0277221 */ /* 0x000fe20000010000 */
        /* <DEDUP_REMOVED lines=11> */
[----:B--2---:R-:W-:Y:S01]  /*154e0*/  FADD.FTZ R39, R153, R39 ;  /* 0x0000002799277221 */ /* 0x004fe20000010000 */
[-CC-:B------:R-:W-:Y:S01]  /*154f0*/  FFMA.FTZ R78, R78, R0.reuse, -R25.reuse ;  /* 0x000000004e4e7223 */ /* 0x180fe20000010819 */
[-C--:B------:R-:W-:Y:S01]  /*15500*/  FFMA.FTZ R79, R79, R0.reuse, -R25 ;  /* 0x000000004f4f7223 */ /* 0x080fe20000010819 */
[----:B------:R-:W-:Y:S01]  /*15510*/  MUFU.EX2 R183, R183 ;  /* 0x000000b700b77308 */ /* 0x000fe20000000800 */
[----:B------:R-:W-:Y:S01]  /*15520*/  FADD.FTZ R39, R172, R39 ;  /* 0x00000027ac277221 */ /* 0x000fe20000010000 */
[--C-:B------:R-:W-:Y:S01]  /*15530*/  FFMA.FTZ R82, R82, R0, -R25.reuse ;  /* 0x0000000052527223 */ /* 0x100fe20000010819 */
[----:B------:R-:W-:Y:S01]  /*15540*/  F2FP.BF16.F32.PACK_AB R178, R153, R178 ;  /* 0x000000b299b2723e */ /* 0x000fe200000010ff */
[-C--:B------:R-:W-:Y:S01]  /*15550*/  FFMA.FTZ R83, R83, R0.reuse, -R25 ;  /* 0x0000000053537223 */ /* 0x080fe20000010819 */
[----:B------:R-:W-:Y:S01]  /*15560*/  FADD.FTZ R39, R28, R39 ;  /* 0x000000271c277221 */ /* 0x000fe20000010000 */
[----:B------:R-:W-:Y:S01]  /*15570*/  FFMA.FTZ R86, R86, R0, -R25 ;  /* 0x0000000056567223 */ /* 0x000fe20000010819 */
[----:B------:R-:W-:Y:S01]  /*15580*/  F2FP.BF16.F32.PACK_AB R176, R33, R176 ;  /* 0x000000b021b0723e */ /* 0x000fe200000010ff */
[----:B------:R-:W-:Y:S01]  /*15590*/  MUFU.EX2 R26, R26 ;  /* 0x0000001a001a7308 */ /* 0x000fe20000000800 */
[----:B------:R-:W-:Y:S01]  /*155a0*/  FADD.FTZ R39, R174, R39 ;  /* 0x00000027ae277221 */ /* 0x000fe20000010000 */
[----:B------:R-:W-:-:S02]  /*155b0*/  F2FP.BF16.F32.PACK_AB R172, R28, R172 ;  /* 0x000000ac1cac723e */ /* 0x000fc400000010ff */
[C---:B------:R-:W-:Y:S01]  /*155c0*/  F2FP.BF16.F32.PACK_AB R174, R36.reuse, R174 ;  /* 0x000000ae24ae723e */ /* 0x040fe200000010ff */
[----:B------:R-:W-:-:S03]  /*155d0*/  FADD.FTZ R39, R36, R39 ;  /* 0x0000002724277221 */ /* 0x000fc60000010000 */
[----:B------:R-:W-:Y:S01]  /*155e0*/  MUFU.EX2 R177, R177 ;  /* 0x000000b100b17308 */ /* 0x000fe20000000800 */
[----:B------:R-:W-:Y:S01]  /*155f0*/  FADD.FTZ R39, R168, R39 ;  /* 0x00000027a8277221 */ /* 0x000fe20000010000 */
[----:B------:R-:W-:-:S03]  /*15600*/  F2FP.BF16.F32.PACK_AB R168, R45, R168 ;  /* 0x000000a82da8723e */ /* 0x000fc600000010ff */
[----:B------:R-:W-:-:S03]  /*15610*/  FADD.FTZ R39, R45, R39 ;  /* 0x000000272d277221 */ /* 0x000fc60000010000 */
[----:B------:R-:W-:Y:S01]  /*15620*/  MUFU.EX2 R27, R27 ;  /* 0x0000001b001b7308 */ /* 0x000fe20000000800 */
[----:B------:R-:W-:Y:S01]  /*15630*/  FADD.FTZ R39, R170, R39 ;  /* 0x00000027aa277221 */ /* 0x000fe20000010000 */
[----:B---3--:R-:W-:-:S03]  /*15640*/  F2FP.BF16.F32.PACK_AB R170, R29, R170 ;  /* 0x000000aa1daa723e */ /* 0x008fc600000010ff */
[----:B------:R-:W-:-:S03]  /*15650*/  FADD.FTZ R39, R29, R39 ;  /* 0x000000271d277221 */ /* 0x000fc60000010000 */
[----:B------:R-:W-:Y:S01]  /*15660*/  MUFU.EX2 R179, R179 ;  /* 0x000000b300b37308 */ /* 0x000fe20000000800 */
[----:B-1----:R-:W-:Y:S01]  /*15670*/  FADD.FTZ R39, R152, R39 ;  /* 0x0000002798277221 */ /* 0x002fe20000010000 */
[----:B----4-:R-:W-:-:S03]  /*15680*/  F2FP.BF16.F32.PACK_AB R152, R37, R152 ;  /* 0x000000982598723e */ /* 0x010fc600000010ff */
[----:B------:R-:W-:-:S03]  /*15690*/  FADD.FTZ R39, R37, R39 ;  /* 0x0000002725277221 */ /* 0x000fc60000010000 */
[----:B------:R-:W-:Y:S01]  /*156a0*/  MUFU.EX2 R30, R30 ;  /* 0x0000001e001e7308 */ /* 0x000fe20000000800 */
[----:B-----5:R-:W-:Y:S01]  /*156b0*/  FADD.FTZ R39, R154, R39 ;  /* 0x000000279a277221 */ /* 0x020fe20000010000 */
[----:B------:R-:W-:-:S03]  /*156c0*/  F2FP.BF16.F32.PACK_AB R154, R44, R154 ;  /* 0x0000009a2c9a723e */ /* 0x000fc600000010ff */
[----:B------:R-:W-:Y:S01]  /*156d0*/  FADD.FTZ R39, R44, R39 ;  /* 0x000000272c277221 */ /* 0x000fe20000010000 */
[----:B------:R-:W-:Y:S02]  /*156e0*/  WARPGROUP.DEPBAR.LE gsb0, 0x0 ;  /* 0x00008000000079c5 */ /* 0x000fe40000010000 */
[----:B------:R-:W-:Y:S01]  /*156f0*/  WARPGROUP.ARRIVE ;  /* 0x00000000000079c5 */ /* 0x000fe20000000000 */
[-CC-:B------:R-:W-:Y:S01]  /*15700*/  FFMA.FTZ R156, R64, R0.reuse, -R11.reuse ;  /* 0x00000000409c7223 */ /* 0x180fe2000001080b */
[-CC-:B------:R-:W-:Y:S01]  /*15710*/  FFMA.FTZ R158, R68, R0.reuse, -R11.reuse ;  /* 0x00000000449e7223 */ /* 0x180fe2000001080b */
[-C--:B------:R-:W-:Y:S01]  /*15720*/  FFMA.FTZ R11, R85, R0.reuse, -R11 ;  /* 0x00000000550b7223 */ /* 0x080fe2000001080b */
[----:B------:R-:W-:Y:S01]  /*15730*/  MUFU.EX2 R173, R173 ;  /* 0x000000ad00ad7308 */ /* 0x000fe20000000800 */
[-CC-:B------:R-:W-:Y:S01]  /*15740*/  FFMA.FTZ R157, R66, R0.reuse, -R25.reuse ;  /* 0x00000000429d7223 */ /* 0x180fe20000010819 */
[----:B------:R-:W-:Y:S01]  /*15750*/  HGMMA.64x128x16.F32.BF16 R88, R160, gdesc[UR4].tnspB, R88, gsb0 ;  /* 0x41e00004a0587df0 */ /* 0x000fe20008001858 */
[----:B------:R-:W-:Y:S01]  /*15760*/  R2UR UR6, R10 ;  /* 0x000000000a0672ca */ /* 0x000fe200000e0000 */
[-CC-:B------:R-:W-:Y:S01]  /*15770*/  FFMA.FTZ R10, R58, R0.reuse, -R25.reuse ;  /* 0x000000003a0a7223 */ /* 0x180fe20000010819 */
[----:B------:R-:W-:-:S03]  /*15780*/  FFMA.FTZ R159, R70, R0, -R25 ;  /* 0x00000000469f7223 */ /* 0x000fc60000010819 */
[----:B------:R0:W-:Y:S08]  /*15790*/  MUFU.EX2 R13, R11 ;  /* 0x0000000b000d7308 */ /* 0x0001f00000000800 */
[----:B------:R-:W-:Y:S01]  /*157a0*/  MUFU.EX2 R31, R31 ;  /* 0x0000001f001f7308 */ /* 0x000fe20000000800 */
[----:B0-----:R-:W-:-:S05]  /*157b0*/  IMAD.MOV.U32 R11, RZ, RZ, 0x40000040 ;  /* 0x40000040ff0b7424 */ /* 0x001fca00078e00ff */
[----:B------:R-:W-:Y:S01]  /*157c0*/  R2UR UR7, R11 ;  /* 0x000000000b0772ca */ /* 0x000fe200000e0000 */
        /* <DEDUP_REMOVED lines=8> */
[----:B------:R-:W0:Y:S08]  /*15850*/  MUFU.EX2 R11, R11 ;  /* 0x0000000b000b7308 */ /* 0x000e300000000800 */
[----:B------:R-:W-:Y:S08]  /*15860*/  MUFU.EX2 R5, R63 ;  /* 0x0000003f00057308 */ /* 0x000ff00000000800 */
[----:B------:R-:W1:Y:S01]  /*15870*/  MUFU.EX2 R156, R156 ;  /* 0x0000009c009c7308 */ /* 0x000e620000000800 */
[----:B0-----:R-:W-:-:S07]  /*15880*/  F2FP.BF16.F32.PACK_AB R153, R11, R10 ;  /* 0x0000000a0b99723e */ /* 0x001fce00000010ff */
[----:B------:R-:W-:Y:S08]  /*15890*/  MUFU.EX2 R157, R157 ;  /* 0x0000009d009d7308 */ /* 0x000ff00000000800 */
[----:B------:R-:W0:Y:S01]  /*158a0*/  MUFU.EX2 R158, R158 ;  /* 0x0000009e009e7308 */ /* 0x000e220000000800 */
[----:B-1----:R-:W-:Y:S01]  /*158b0*/  FADD.FTZ R39, R156, R39 ;  /* 0x000000279c277221 */ /* 0x002fe20000010000 */
[----:B------:R-:W-:-:S03]  /*158c0*/  F2FP.BF16.F32.PACK_AB R156, R32, R156 ;  /* 0x0000009c209c723e */ /* 0x000fc600000010ff */
[----:B------:R-:W-:-:S03]  /*158d0*/  FADD.FTZ R39, R32, R39 ;  /* 0x0000002720277221 */ /* 0x000fc60000010000 */
[----:B------:R-:W-:Y:S08]  /*158e0*/  MUFU.EX2 R159, R159 ;  /* 0x0000009f009f7308 */ /* 0x000ff00000000800 */
[----:B------:R-:W-:Y:S01]  /*158f0*/  MUFU.EX2 R75, R75 ;  /* 0x0000004b004b7308 */ /* 0x000fe20000000800 */
[----:B0-----:R-:W-:Y:S01]  /*15900*/  FADD.FTZ R39, R158, R39 ;  /* 0x000000279e277221 */ /* 0x001fe20000010000 */
[----:B------:R-:W-:-:S03]  /*15910*/  F2FP.BF16.F32.PACK_AB R158, R40, R158 ;  /* 0x0000009e289e723e */ /* 0x000fc600000010ff */
[----:B------:R-:W-:-:S03]  /*15920*/  FADD.FTZ R14, R40, R39 ;  /* 0x00000027280e7221 */ /* 0x000fc60000010000 */
[----:B------:R-:W-:Y:S01]  /*15930*/  MUFU.EX2 R78, R78 ;  /* 0x0000004e004e7308 */ /* 0x000fe20000000800 */
[----:B------:R-:W-:Y:S01]  /*15940*/  FADD.FTZ R14, R21, R14 ;  /* 0x0000000e150e7221 */ /* 0x000fe20000010000 */
[----:B------:R-:W-:Y:S02]  /*15950*/  WARPGROUP.DEPBAR.LE gsb0, 0x0 ;  /* 0x00008000000079c5 */ /* 0x000fe40000010000 */
[----:B------:R-:W-:Y:S01]  /*15960*/  WARPGROUP.ARRIVE ;  /* 0x00000000000079c5 */ /* 0x000fe20000000000 */
[----:B------:R-:W-:-:S03]  /*15970*/  FFMA.FTZ R161, R74, R0, -R25 ;  /* 0x000000004aa17223 */ /* 0x000fc60000010819 */
[----:B------:R-:W0:Y:S01]  /*15980*/  MUFU.EX2 R79, R79 ;  /* 0x0000004f004f7308 */ /* 0x000e220000000800 */
[----:B------:R-:W-:Y:S02]  /*15990*/  F2FP.BF16.F32.PACK_AB R160, R41, R21 ;  /* 0x0000001529a0723e */ /* 0x000fe400000010ff */
[----:B------:R-:W-:Y:S01]  /*159a0*/  F2FP.BF16.F32.PACK_AB R162, R49, R48 ;  /* 0x0000003031a2723e */ /* 0x000fe200000010ff */
[----:B------:R-:W-:Y:S04]  /*159b0*/  HGMMA.64x128x16.F32.BF16 R88, R164, gdesc[UR4].tnspB, R88, gsb0 ;  /* 0x41e00004a4587df0 */ /* 0x000fe80008001858 */
[----:B------:R-:W-:Y:S08]  /*159c0*/  MUFU.EX2 R161, R161 ;  /* 0x000000a100a17308 */ /* 0x000ff00000000800 */
[----:B------:R-:W-:Y:S01]  /*159d0*/  MUFU.EX2 R82, R82 ;  /* 0x0000005200527308 */ /* 0x000fe20000000800 */
[----:B0-----:R-:W-:-:S07]  /*159e0*/  F2FP.BF16.F32.PACK_AB R163, R79, R78 ;  /* 0x0000004e4fa3723e */ /* 0x001fce00000010ff */
[----:B------:R-:W-:Y:S08]  /*159f0*/  MUFU.EX2 R83, R83 ;  /* 0x0000005300537308 */ /* 0x000ff00000000800 */
[----:B------:R-:W0:Y:S08]  /*15a00*/  MUFU.EX2 R56, R56 ;  /* 0x0000003800387308 */ /* 0x000e300000000800 */
[----:B------:R-:W-:Y:S01]  /*15a10*/  MUFU.EX2 R86, R86 ;  /* 0x0000005600567308 */ /* 0x000fe20000000800 */
[----:B------:R-:W-:-:S02]  /*15a20*/  WARPGROUP.DEPBAR.LE gsb0, 0x0 ;  /* 0x00008000000079c5 */ /* 0x000fc40000010000 */
[----:B------:R1:W-:Y:S01]  /*15a30*/  @!P1 SYNCS.ARRIVE.TRANS64.RED.A1T0 RZ, [R15+URZ], RZ ;  /* 0x000000ff0fff99a7 */ /* 0x0003e2000810043f */
[----:B0-----:R-:W-:Y:S02]  /*15a40*/  F2FP.BF16.F32.PACK_AB R166, R13, R56 ;  /* 0x000000380da6723e */ /* 0x001fe400000010ff */
[----:B------:R-:W-:Y:S02]  /*15a50*/  F2FP.BF16.F32.PACK_AB R164, R53, R52 ;  /* 0x0000003435a4723e */ /* 0x000fe400000010ff */
[----:B------:R-:W-:Y:S01]  /*15a60*/  F2FP.BF16.F32.PACK_AB R165, R83, R82 ;  /* 0x0000005253a5723e */ /* 0x000fe200000010ff */
[----:B-1----:R-:W-:Y:S01]  /*15a70*/  FFMA.FTZ R15, R8, R4, R181 ;  /* 0x00000004080f7223 */ /* 0x002fe200000100b5 */
[----:B------:R0:W-:Y:S01]  /*15a80*/  @!P1 SYNCS.ARRIVE.TRANS64.RED.A1T0 RZ, [R20+URZ], RZ ;  /* 0x000000ff14ff99a7 */ /* 0x0001e2000810043f */
[----:B------:R-:W1:Y:S01]  /*15a90*/  MUFU.EX2 R4, R62 ;  /* 0x0000003e00047308 */ /* 0x000e620000000800 */
[C---:B------:R-:W-:Y:S01]  /*15aa0*/  F2FP.BF16.F32.PACK_AB R181, R24.reuse, R181 ;  /* 0x000000b518b5723e */ /* 0x040fe200000010ff */
[----:B------:R-:W-:-:S04]  /*15ab0*/  FADD.FTZ R15, R24, R15 ;  /* 0x0000000f180f7221 */ /* 0x000fc80000010000 */
[----:B------:R-:W-:Y:S01]  /*15ac0*/  FADD.FTZ R15, R183, R15 ;  /* 0x0000000fb70f7221 */ /* 0x000fe20000010000 */
[----:B------:R-:W-:-:S03]  /*15ad0*/  F2FP.BF16.F32.PACK_AB R183, R26, R183 ;  /* 0x000000b71ab7723e */ /* 0x000fc600000010ff */
[----:B0-----:R-:W-:Y:S01]  /*15ae0*/  FADD.FTZ R20, R26, R15 ;  /* 0x0000000f1a147221 */ /* 0x001fe20000010000 */
[----:B------:R-:W-:-:S03]  /*15af0*/  FFMA.FTZ R15, R67, R0, -R25 ;  /* 0x00000000430f7223 */ /* 0x000fc60000010819 */
[----:B------:R-:W-:Y:S01]  /*15b00*/  FADD.FTZ R20, R177, R20 ;  /* 0x00000014b1147221 */ /* 0x000fe20000010000 */
[C---:B------:R-:W-:Y:S02]  /*15b10*/  F2FP.BF16.F32.PACK_AB R177, R27.reuse, R177 ;  /* 0x000000b11bb1723e */ /* 0x040fe400000010ff */
[----:B------:R-:W-:Y:S01]  /*15b20*/  MUFU.EX2 R15, R15 ;  /* 0x0000000f000f7308 */ /* 0x000fe20000000800 */
[----:B------:R-:W-:Y:S01]  /*15b30*/  FADD.FTZ R42, R27, R20 ;  /* 0x000000141b2a7221 */ /* 0x000fe20000010000 */
[--C-:B------:R-:W-:Y:S01]  /*15b40*/  FFMA.FTZ R20, R71, R0, -R25.reuse ;  /* 0x0000000047147223 */ /* 0x100fe20000010819 */
[----:B-1----:R-:W-:Y:S01]  /*15b50*/  F2FP.BF16.F32.PACK_AB R155, R5, R4 ;  /* 0x00000004059b723e */ /* 0x002fe200000010ff */
[----:B------:R-:W-:Y:S01]  /*15b60*/  FFMA.FTZ R25, R87, R0, -R25 ;  /* 0x0000000057197223 */ /* 0x000fe20000010819 */
[----:B------:R-:W-:Y:S01]  /*15b70*/  FADD.FTZ R42, R179, R42 ;  /* 0x0000002ab32a7221 */ /* 0x000fe20000010000 */
[C---:B------:R-:W-:Y:S02]  /*15b80*/  F2FP.BF16.F32.PACK_AB R179, R30.reuse, R179 ;  /* 0x000000b31eb3723e */ /* 0x040fe400000010ff */
[----:B------:R-:W-:Y:S01]  /*15b90*/  MUFU.EX2 R20, R20 ;  /* 0x0000001400147308 */ /* 0x000fe20000000800 */
[----:B------:R-:W-:-:S04]  /*15ba0*/  FADD.FTZ R42, R30, R42 ;  /* 0x0000002a1e2a7221 */ /* 0x000fc80000010000 */
[----:B------:R-:W-:Y:S01]  /*15bb0*/  FADD.FTZ R42, R173, R42 ;  /* 0x0000002aad2a7221 */ /* 0x000fe20000010000 */
[C---:B------:R-:W-:Y:S02]  /*15bc0*/  F2FP.BF16.F32.PACK_AB R173, R31.reuse, R173 ;  /* 0x000000ad1fad723e */ /* 0x040fe400000010ff */
[----:B------:R-:W0:Y:S01]  /*15bd0*/  MUFU.EX2 R25, R25 ;  /* 0x0000001900197308 */ /* 0x000e220000000800 */
[----:B------:R-:W-:-:S04]  /*15be0*/  FADD.FTZ R42, R31, R42 ;  /* 0x0000002a1f2a7221 */ /* 0x000fc80000010000 */
[----:B------:R-:W-:Y:S01]  /*15bf0*/  FADD.FTZ R42, R175, R42 ;  /* 0x0000002aaf2a7221 */ /* 0x000fe20000010000 */
[----:B------:R-:W-:-:S03]  /*15c00*/  F2FP.BF16.F32.PACK_AB R175, R34, R175 ;  /* 0x000000af22af723e */ /* 0x000fc600000010ff */
[----:B------:R-:W-:-:S04]  /*15c10*/  FADD.FTZ R42, R34, R42 ;  /* 0x0000002a222a7221 */ /* 0x000fc80000010000 */
[----:B------:R-:W-:Y:S01]  /*15c20*/  FADD.FTZ R42, R169, R42 ;  /* 0x0000002aa92a7221 */ /* 0x000fe20000010000 */
[----:B------:R-:W-:-:S03]  /*15c30*/  F2FP.BF16.F32.PACK_AB R169, R35, R169 ;  /* 0x000000a923a9723e */ /* 0x000fc600000010ff */
[----:B------:R-:W-:Y:S01]  /*15c40*/  FADD.FTZ R42, R35, R42 ;  /* 0x0000002a232a7221 */ /* 0x000fe20000010000 */
[----:B0-----:R-:W-:-:S03]  /*15c50*/  F2FP.BF16.F32.PACK_AB R167, R25, R86 ;  /* 0x0000005619a7723e */ /* 0x001fc600000010ff */
[----:B------:R-:W-:Y:S01]  /*15c60*/  FADD.FTZ R42, R171, R42 ;  /* 0x0000002aab2a7221 */ /* 0x000fe20000010000 */
[----:B------:R-:W-:-:S03]  /*15c70*/  F2FP.BF16.F32.PACK_AB R171, R38, R171 ;  /* 0x000000ab26ab723e */ /* 0x000fc600000010ff */
[----:B------:R-:W-:-:S04]  /*15c80*/  FADD.FTZ R42, R38, R42 ;  /* 0x0000002a262a7221 */ /* 0x000fc80000010000 */
[----:B------:R-:W-:-:S04]  /*15c90*/  FADD.FTZ R42, R10, R42 ;  /* 0x0000002a0a2a7221 */ /* 0x000fc80000010000 */
[----:B------:R-:W-:-:S04]  /*15ca0*/  FADD.FTZ R42, R11, R42 ;  /* 0x0000002a0b2a7221 */ /* 0x000fc80000010000 */
[----:B------:R-:W-:-:S04]  /*15cb0*/  FADD.FTZ R42, R4, R42 ;  /* 0x0000002a042a7221 */ /* 0x000fc80000010000 */
[----:B------:R-:W-:Y:S01]  /*15cc0*/  FADD.FTZ R42, R5, R42 ;  /* 0x0000002a052a7221 */ /* 0x000fe20000010000 */
[----:B------:R-:W-:Y:S01]  /*15cd0*/  FADD.FTZ R5, R41, R14 ;  /* 0x0000000e29057221 */ /* 0x000fe20000010000 */
[----:B------:R-:W-:Y:S02]  /*15ce0*/  IMAD.MOV.U32 R14, RZ, RZ, R3 ;  /* 0x000000ffff0e7224 */ /* 0x000fe400078e0003 */
        /* <DEDUP_REMOVED lines=15> */
[----:B------:R-:W-:Y:S02]  /*15de0*/  IMAD.MOV.U32 R13, RZ, RZ, R7 ;  /* 0x000000ffff0d7224 */ /* 0x000fe400078e0007 */
[----:B------:R-:W-:-:S04]  /*15df0*/  FADD.FTZ R10, R78, R11 ;  /* 0x0000000b4e0a7221 */ /* 0x000fc80000010000 */
[----:B------:R-:W-:-:S04]  /*15e00*/  FADD.FTZ R11, R79, R10 ;  /* 0x0000000a4f0b7221 */ /* 0x000fc80000010000 */
[----:B------:R-:W-:-:S04]  /*15e10*/  FADD.FTZ R10, R82, R11 ;  /* 0x0000000b520a7221 */ /* 0x000fc80000010000 */
[----:B------:R-:W-:-:S04]  /*15e20*/  FADD.FTZ R11, R83, R10 ;  /* 0x0000000a530b7221 */ /* 0x000fc80000010000 */
[----:B------:R-:W-:Y:S01]  /*15e30*/  FADD.FTZ R10, R86, R11 ;  /* 0x0000000b560a7221 */ /* 0x000fe20000010000 */
[----:B------:R-:W-:-:S03]  /*15e40*/  IMAD.MOV.U32 R11, RZ, RZ, R196 ;  /* 0x000000ffff0b7224 */ /* 0x000fc600078e00c4 */
[----:B------:R-:W-:Y:S01]  /*15e50*/  FADD.FTZ R4, R25, R10 ;  /* 0x0000000a19047221 */ /* 0x000fe20000010000 */
[----:B------:R-:W-:Y:S01]  /*15e60*/  IMAD.MOV.U32 R10, RZ, RZ, R194 ;  /* 0x000000ffff0a7224 */ /* 0x000fe200078e00c2 */
[----:B------:R-:W-:Y:S06]  /*15e70*/  @P2 BRA `(.L_x_606) ;  /* 0xffffffd800f02947 */ /* 0x000fec000383ffff */
.L_x_595:
[----:B------:R-:W-:Y:S05]  /*15e80*/  BSYNC B0 ;  /* 0x0000000000007941 */ /* 0x000fea0003800000 */
.L_x_594:
        /* <DEDUP_REMOVED lines=67> */
.L_x_607:
[----:B------:R-:W-:Y:S01]  /*162c0*/  IMAD R6, R194, 0x8, R2 ;  /* 0x00000008c2067824 */ /* 0x000fe200078e0202 */
[----:B------:R-:W-:-:S04]  /*162d0*/  SHF.L.U32 R9, R196, 0x1f, RZ ;  /* 0x0000001fc4097819 */ /* 0x000fc800000006ff */
[----:B------:R0:W1:Y:S01]  /*162e0*/  SYNCS.PHASECHK.TRANS64.TRYWAIT P2, [R6+URZ+0x34850], R9 ;  /* 0x03485009060075a7 */ /* 0x000062000804017f */
[----:B------:R-:W-:Y:S05]  /*162f0*/  @!P0 BRA `(.L_x_608) ;  /* 0x0000000000048947 */ /* 0x000fea0003800000 */
[----:B------:R-:W-:Y:S01]  /*16300*/  BPT.TRAP 0x1 ;  /* 0x000000040000795c */ /* 0x000fe20000300000 */
.L_x_608:
[----:B------:R-:W-:Y:S01]  /*16310*/  VIADD R2, R2, 0x400 ;  /* 0x0000040002027836 */ /* 0x000fe20000000000 */
[----:B------:R-:W-:Y:S04]  /*16320*/  BSSY B0, `(.L_x_609) ;  /* 0x0000008000007945 */ /* 0x000fe80003800000 */
[----:B------:R-:W-:-:S04]  /*16330*/  SHF.R.U32.HI R2, RZ, 0x4, R2 ;  /* 0x00000004ff027819 */ /* 0x000fc80000011602 */
[----:B------:R-:W-:-:S04]  /*16340*/  LOP3.LUT R2, R2, 0x3fff, RZ, 0xc0, !PT ;  /* 0x00003fff02027812 */ /* 0x000fc800078ec0ff */
[----:B------:R-:W-:-:S05]  /*16350*/  LOP3.LUT R11, R2, 0x4000000, RZ, 0xfc, !PT ;  /* 0x04000000020b7812 */ /* 0x000fca00078efcff */
[----:B------:R-:W-:Y:S01]  /*16360*/  IMAD R2, R194, 0x800, R11 ;  /* 0x00000800c2027824 */ /* 0x000fe200078e020b */
[----:B-1----:R-:W-:Y:S06]  /*16370*/  @P2 BRA `(.L_x_610) ;  /* 0x0000000000082947 */ /* 0x002fec0003800000 */
[----:B------:R-:W1:Y:S02]  /*16380*/  SYNCS.PHASECHK.TRANS64.TRYWAIT P0, [R6+URZ+0x34850], R9 ;  /* 0x03485009060075a7 */ /* 0x000e64000800017f */
[----:B-1----:R-:W-:Y:S05]  /*16390*/  @!P0 BRA `(.L_x_611) ;  /* 0x000000bc00888947 */ /* 0x002fea0003800000 */
.L_x_610:
[----:B------:R-:W-:Y:S05]  /*163a0*/  BSYNC B0 ;  /* 0x0000000000007941 */ /* 0x000fea0003800000 */
.L_x_609:
[----:B------:R-:W-:Y:S01]  /*163b0*/  IMAD.MOV.U32 R8, RZ, RZ, R2 ;  /* 0x000000ffff087224 */ /* 0x000fe200078e0002 */
[----:B------:R-:W-:Y:S01]  /*163c0*/  WARPGROUP.ARRIVE ;  /* 0x00000000000079c5 */ /* 0x000fe20000000000 */
[----:B01----:R-:W-:Y:S02]  /*163d0*/  IMAD.MOV.U32 R9, RZ, RZ, 0x40000040 ;  /* 0x40000040ff097424 */ /* 0x003fe400078e00ff */
[----:B------:R-:W-:Y:S01]  /*163e0*/  VIADD R194, R194, 0x1 ;  /* 0x00000001c2c27836 */ /* 0x000fe20000000000 */
[----:B------:R-:W-:Y:S01]  /*163f0*/  R2UR UR6, R8 ;  /* 0x00000000080672ca */ /* 0x000fe200000e0000 */
[----:B------:R-:W-:Y:S01]  /*16400*/  VIADD R8, R2, 0x80 ;  /* 0x0000008002087836 */ /* 0x000fe20000000000 */
[----:B------:R-:W-:Y:S01]  /*16410*/  R2UR UR7, R9 ;  /* 0x00000000090772ca */ /* 0x000fe200000e0000 */
[----:B------:R-:W-:Y:S01]  /*16420*/  IMAD.MOV.U32 R9, RZ, RZ, 0x40000040 ;  /* 0x40000040ff097424 */ /* 0x000fe200078e00ff */
[----:B------:R-:W-:Y:S01]  /*16430*/  ISETP.NE.AND P2, PT, R194, 0x2, PT ;  /* 0x00000002c200780c */ /* 0x000fe20003f45270 */
[----:B------:R-:W-:-:S02]  /*16440*/  IMAD.MOV.U32 R21, RZ, RZ, -0x800000 ;  /* 0xff800000ff157424 */ /* 0x000fc400078e00ff */
[----:B------:R-:W-:Y:S01]  /*16450*/  IMAD.MOV.U32 R20, RZ, RZ, -0x800000 ;  /* 0xff800000ff147424 */ /* 0x000fe200078e00ff */
[----:B------:R-:W-:Y:S01]  /*16460*/  SEL R194, R194, RZ, P2 ;  /* 0x000000ffc2c27207 */ /* 0x000fe20001000000 */
[----:B------:R-:W-:-:S06]  /*16470*/  VIADD R206, R206, 0x1 ;  /* 0x00000001cece7836 */ /* 0x000fcc0000000000 */
        /* <DEDUP_REMOVED lines=40> */
[----:B------:R-:W0:Y:S02]  /*16700*/  SHFL.BFLY PT, R2, R5, 0x2, 0x1f ;  /* 0x0c401f0005027f89 */ /* 0x000e2400000e0000 */
[----:B0-----:R-:W-:Y:S01]  /*16710*/  FADD.FTZ R2, R2, R5 ;  /* 0x0000000502027221 */ /* 0x001fe20000010000 */
[----:B------:R-:W-:Y:S02]  /*16720*/  WARPGROUP.DEPBAR.LE gsb0, 0x0 ;  /* 0x00008000000079c5 */ /* 0x000fe40000010000 */
[----:B------:R-:W-:-:S06]  /*16730*/  WARPGROUP.ARRIVE ;  /* 0x00000000000079c5 */ /* 0x000fcc0000000000 */
[----:B------:R-:W-:Y:S01]  /*16740*/  HGMMA.64x128x16.F32.BF16 R24, R160, gdesc[UR4].tnspB, R24, gsb0 ;  /* 0x41e00004a0187df0 */ /* 0x000fe20008001818 */
[----:B------:R-:W-:Y:S02]  /*16750*/  R2UR UR6, R8 ;  /* 0x00000000080672ca */ /* 0x000fe400000e0000 */
[----:B------:R-:W-:Y:S02]  /*16760*/  R2UR UR7, R9 ;  /* 0x00000000090772ca */ /* 0x000fe400000e0000 */
[----:B------:R-:W0:Y:S02]  /*16770*/  SHFL.BFLY PT, R9, R4, 0x2, 0x1f ;  /* 0x0c401f0004097f89 */ /* 0x000e2400000e0000 */
[----:B0-----:R-:W-:Y:S01]  /*16780*/  FADD.FTZ R8, R9, R4 ;  /* 0x0000000409087221 */ /* 0x001fe20000010000 */
[----:B------:R-:W-:Y:S01]  /*16790*/  IMAD.MOV.U32 R4, RZ, RZ, RZ ;  /* 0x000000ffff047224 */ /* 0x000fe200078e00ff */
[----:B------:R-:W0:Y:S04]  /*167a0*/  SHFL.BFLY PT, R9, R2, 0x1, 0x1f ;  /* 0x0c201f0002097f89 */ /* 0x000e2800000e0000 */
[----:B------:R-:W1:Y:S01]  /*167b0*/  SHFL.BFLY PT, R11, R8, 0x1, 0x1f ;  /* 0x0c201f00080b7f89 */ /* 0x000e6200000e0000 */
[----:B0-----:R-:W-:Y:S01]  /*167c0*/  FADD.FTZ R10, R2, R9 ;  /* 0x00000009020a7221 */ /* 0x001fe20000010000 */
[----:B------:R-:W-:-:S02]  /*167d0*/  IMAD.MOV.U32 R2, RZ, RZ, RZ ;  /* 0x000000ffff027224 */ /* 0x000fc400078e00ff */
[----:B-1----:R-:W-:Y:S02]  /*167e0*/  FADD.FTZ R12, R8, R11 ;  /* 0x0000000b080c7221 */ /* 0x002fe40000010000 */
[----:B------:R-:W-:Y:S01]  /*167f0*/  FSETP.NE.FTZ.AND P0, PT, R10, RZ, PT ;  /* 0x000000ff0a00720b */ /* 0x000fe20003f15000 */
[----:B------:R-:W-:Y:S01]  /*16800*/  @!P1 VIADD R8, R6, 0x34860 ;  /* 0x0003486006089836 */ /* 0x000fe20000000000 */
[----:B------:R-:W-:Y:S02]  /*16810*/  SEL R11, RZ, 0x1, P2 ;  /* 0x00000001ff0b7807 */ /* 0x000fe40001000000 */
[----:B------:R-:W-:Y:S02]  /*16820*/  FSETP.NE.FTZ.AND P3, PT, R12, RZ, PT ;  /* 0x000000ff0c00720b */ /* 0x000fe40003f75000 */
[----:B------:R-:W-:Y:S02]  /*16830*/  @!P1 PRMT R8, RZ, 0x654, R8 ;  /* 0x00000654ff089816 */ /* 0x000fe40000000008 */
[----:B------:R-:W-:-:S05]  /*16840*/  LOP3.LUT R196, R196, R11, RZ, 0x3c, !PT ;  /* 0x0000000bc4c47212 */ /* 0x000fca00078e3cff */
[----:B------:R-:W0:Y:S01]  /*16850*/  @P0 MUFU.LG2 R5, R10 ;  /* 0x0000000a00050308 */ /* 0x000e220000000c00 */
[----:B------:R-:W-:-:S03]  /*16860*/  @P0 FMUL.FTZ R6, R0, 0.69314718246459960938 ;  /* 0x3f31721800060820 */ /* 0x000fc60000410000 */
[----:B------:R-:W-:-:S04]  /*16870*/  @P3 FMUL.FTZ R11, R0, 0.69314718246459960938 ;  /* 0x3f317218000b3820 */ /* 0x000fc80000410000 */
        /* <DEDUP_REMOVED lines=77> */
.L_x_537:
[----:B------:R-:W1:Y:S08]  /*16d50*/  S2UR UR5, SR_CgaCtaId ;  /* 0x00000000000579c3 */ /* 0x000e700000008800 */
[----:B------:R-:W-:Y:S06]  /*16d60*/  BAR.SYNC.DEFER_BLOCKING 0x5, 0x180 ;  /* 0x0146000000007b1d */ /* 0x000fec0000010000 */
[----:B------:R-:W-:Y:S01]  /*16d70*/  UMOV UR4, 0x400 ;  /* 0x0000040000047882 */ /* 0x000fe20000000000 */
[----:B------:R-:W-:Y:S01]  /*16d80*/  BSSY B0, `(.L_x_612) ;  /* 0x00002dc000007945 */ /* 0x000fe20003800000 */
[----:B-1----:R-:W-:-:S06]  /*16d90*/  ULEA UR4, UR5, UR4, 0x18 ;  /* 0x0000000405047291 */ /* 0x002fcc000f8ec03f */
[----:B------:R-:W-:-:S05]  /*16da0*/  IMAD.U32 R2, RZ, RZ, UR4 ;  /* 0x00000004ff027e24 */ /* 0x000fca000f8e00ff */
[----:B------:R1:W2:Y:S01]  /*16db0*/  LDS.128 R144, [R2+0x348d0] ;  /* 0x0348d00002907984 */ /* 0x0002a20000000c00 */
[----:B------:R-:W-:Y:S06]  /*16dc0*/  BAR.ARV 0x4, 0x180 ;  /* 0x0106000000007b1d */ /* 0x000fec0000002000 */
[----:B------:R-:W-:Y:S05]  /*16dd0*/  @P0 BRA `(.L_x_613) ;  /* 0x00000020006c0947 */ /* 0x000fea0003800000 */
[----:B------:R-:W3:Y:S01]  /*16de0*/  LDL R0, [R1+0x84] ;  /* 0x0000840001007983 */ /* 0x000ee20000100800 */
[----:B------:R-:W4:Y:S01]  /*16df0*/  S2R R3, SR_SWINHI ;  /* 0x0000000000037919 */ /* 0x000f220000002f00 */
[----:B------:R-:W-:Y:S01]  /*16e00*/  F2FP.BF16.F32.PACK_AB R30, R69, R68 ;  /* 0x00000044451e723e */ /* 0x000fe200000010ff */
[----:B------:R-:W-:Y:S01]  /*16e10*/  ULDC.64 UR6, c[0x0][0xc00] ;  /* 0x0003000000067ab9 */ /* 0x000fe20000000a00 */
[----:B------:R-:W-:Y:S01]  /*16e20*/  F2FP.BF16.F32.PACK_AB R32, R73, R72 ;  /* 0x000000484920723e */ /* 0x000fe200000010ff */
[----:B------:R-:W2:Y:S01]  /*16e30*/  LDL R104, [R1+0x80] ;  /* 0x0000800001687983 */ /* 0x000ea20000100800 */
[----:B------:R-:W-:Y:S01]  /*16e40*/  ULDC.64 UR4, c[0x0][0xc08] ;  /* 0x0003020000047ab9 */ /* 0x000fe20000000a00 */
[----:B------:R-:W-:Y:S02]  /*16e50*/  MOV R100, R2 ;  /* 0x0000000200647202 */ /* 0x000fe40000000f00 */
[----:B----4-:R-:W-:Y:S01]  /*16e60*/  MOV R101, R3 ;  /* 0x0000000300657202 */ /* 0x010fe20000000f00 */
[----:B------:R-:W-:Y:S02]  /*16e70*/  BAR.SYNC.DEFER_BLOCKING 0x1, 0x100 ;  /* 0x0044000000007b1d */ /* 0x000fe40000010000 */
[----:B---3--:R-:W-:-:S03]  /*16e80*/  IMAD.WIDE R8, R0, 0x2, R100 ;  /* 0x0000000200087825 */ /* 0x008fc600078e0264 */
[C---:B------:R-:W-:Y:S02]  /*16e90*/  LOP3.LUT R3, R8.reuse, 0x380, RZ, 0xc0, !PT ;  /* 0x0000038008037812 */ /* 0x040fe400078ec0ff */
[C---:B------:R-:W-:Y:S02]  /*16ea0*/  IADD3 R11, P6, R8.reuse, 0x20, RZ ;  /* 0x00000020080b7810 */ /* 0x040fe40007fde0ff */
[----:B------:R-:W-:Y:S02]  /*16eb0*/  SHF.R.U64 R3, R3, 0x3, RZ ;  /* 0x0000000303037819 */ /* 0x000fe400000012ff */
[C---:B0-----:R-:W-:Y:S02]  /*16ec0*/  IADD3 R6, P5, R8.reuse, 0x40, RZ ;  /* 0x0000004008067810 */ /* 0x041fe40007fbe0ff */
[C---:B------:R-:W-:Y:S02]  /*16ed0*/  IADD3 R31, P4, R8.reuse, 0x60, RZ ;  /* 0x00000060081f7810 */ /* 0x040fe40007f9e0ff */
[----:B------:R-:W-:-:S02]  /*16ee0*/  IADD3 R33, P3, R8, 0x4000, RZ ;  /* 0x0000400008217810 */ /* 0x000fc40007f7e0ff */
[C---:B------:R-:W-:Y:S02]  /*16ef0*/  IADD3 R35, P2, R8.reuse, 0x4020, RZ ;  /* 0x0000402008237810 */ /* 0x040fe40007f5e0ff */
[C---:B------:R-:W-:Y:S02]  /*16f00*/  IADD3 R103, P1, R8.reuse, 0x4040, RZ ;  /* 0x0000404008677810 */ /* 0x040fe40007f3e0ff */
[----:B------:R-:W-:Y:S02]  /*16f10*/  IADD3 R105, P0, R8, 0x4060, RZ ;  /* 0x0000406008697810 */ /* 0x000fe40007f1e0ff */
[----:B------:R-:W-:Y:S02]  /*16f20*/  LOP3.LUT R0, R11, 0x380, RZ, 0xc0, !PT ;  /* 0x000003800b007812 */ /* 0x000fe400078ec0ff */
[----:B------:R-:W-:Y:S02]  /*16f30*/  LOP3.LUT R8, R3, R8, RZ, 0x3c, !PT ;  /* 0x0000000803087212 */ /* 0x000fe400078e3cff */
[----:B------:R-:W-:-:S02]  /*16f40*/  LOP3.LUT R3, R6, 0x380, RZ, 0xc0, !PT ;  /* 0x0000038006037812 */ /* 0x000fc400078ec0ff */
[----:B------:R-:W-:Y:S02]  /*16f50*/  LOP3.LUT R10, R31, 0x380, RZ, 0xc0, !PT ;  /* 0x000003801f0a7812 */ /* 0x000fe400078ec0ff */
[----:B------:R-:W-:Y:S02]  /*16f60*/  SHF.R.U64 R0, R0, 0x3, RZ ;  /* 0x0000000300007819 */ /* 0x000fe400000012ff */
[----:B------:R-:W-:Y:S02]  /*16f70*/  LOP3.LUT R14, R33, 0x380, RZ, 0xc0, !PT ;  /* 0x00000380210e7812 */ /* 0x000fe400078ec0ff */
[----:B------:R-:W-:Y:S02]  /*16f80*/  SHF.R.U64 R3, R3, 0x3, RZ ;  /* 0x0000000303037819 */ /* 0x000fe400000012ff */
[----:B------:R-:W-:Y:S02]  /*16f90*/  SHF.R.U64 R10, R10, 0x3, RZ ;  /* 0x000000030a0a7819 */ /* 0x000fe400000012ff */
[----:B------:R-:W-:-:S02]  /*16fa0*/  LOP3.LUT R4, R0, R11, RZ, 0x3c, !PT ;  /* 0x0000000b00047212 */ /* 0x000fc400078e3cff */
[----:B------:R-:W-:Y:S01]  /*16fb0*/  LOP3.LUT R0, R35, 0x380, RZ, 0xc0, !PT ;  /* 0x0000038023007812 */ /* 0x000fe200078ec0ff */
[--C-:B------:R-:W-:Y:S01]  /*16fc0*/  IMAD.X R5, RZ, RZ, R9.reuse, P6 ;  /* 0x000000ffff057224 */ /* 0x100fe200030e0609 */
[----:B------:R-:W-:Y:S01]  /*16fd0*/  SHF.R.U64 R14, R14, 0x3, RZ ;  /* 0x000000030e0e7819 */ /* 0x000fe200000012ff */
[--C-:B------:R-:W-:Y:S01]  /*16fe0*/  IMAD.X R7, RZ, RZ, R9.reuse, P5 ;  /* 0x000000ffff077224 */ /* 0x100fe200028e0609 */
[----:B------:R-:W-:Y:S01]  /*16ff0*/  LOP3.LUT R6, R3, R6, RZ, 0x3c, !PT ;  /* 0x0000000603067212 */ /* 0x000fe200078e3cff */
[--C-:B------:R-:W-:Y:S01]  /*17000*/  IMAD.X R13, RZ, RZ, R9.reuse, P4 ;  /* 0x000000ffff0d7224 */ /* 0x100fe200020e0609 */
[----:B------:R-:W-:Y:S01]  /*17010*/  LOP3.LUT R26, R103, 0x380, RZ, 0xc0, !PT ;  /* 0x00000380671a7812 */ /* 0x000fe200078ec0ff */
[--C-:B------:R-:W-:Y:S01]  /*17020*/  IMAD.X R15, RZ, RZ, R9.reuse, P3 ;  /* 0x000000ffff0f7224 */ /* 0x100fe200018e0609 */
[----:B------:R-:W-:Y:S01]  /*17030*/  LOP3.LUT R12, R10, R31, RZ, 0x3c, !PT ;  /* 0x0000001f0a0c7212 */ /* 0x000fe200078e3cff */
[--C-:B------:R-:W-:Y:S01]  /*17040*/  IMAD.X R25, RZ, RZ, R9.reuse, P2 ;  /* 0x000000ffff197224 */ /* 0x100fe200010e0609 */
[----:B------:R-:W-:Y:S01]  /*17050*/  MOV R3, R8 ;  /* 0x0000000800037202 */ /* 0x000fe20000000f00 */
[--C-:B------:R-:W-:Y:S01]  /*17060*/  IMAD.X R27, RZ, RZ, R9.reuse, P1 ;  /* 0x000000ffff1b7224 */ /* 0x100fe200008e0609 */
[----:B------:R-:W-:Y:S01]  /*17070*/  LOP3.LUT R28, R105, 0x380, RZ, 0xc0, !PT ;  /* 0x00000380691c7812 */ /* 0x000fe200078ec0ff */
[----:B------:R-:W-:Y:S01]  /*17080*/  IMAD.X R29, RZ, RZ, R9, P0 ;  /* 0x000000ffff1d7224 */ /* 0x000fe200000e0609 */
[----:B------:R-:W-:-:S02]  /*17090*/  F2FP.BF16.F32.PACK_AB R8, R89, R88 ;  /* 0x000000585908723e */ /* 0x000fc400000010ff */
[----:B------:R-:W-:Y:S02]  /*170a0*/  F2FP.BF16.F32.PACK_AB R9, R95, R94 ;  /* 0x0000005e5f09723e */ /* 0x000fe400000010ff */
[----:B------:R-:W-:Y:S02]  /*170b0*/  F2FP.BF16.F32.PACK_AB R10, R91, R90 ;  /* 0x0000005a5b0a723e */ /* 0x000fe400000010ff */
[----:B------:R-:W-:Y:S02]  /*170c0*/  F2FP.BF16.F32.PACK_AB R11, R97, R96 ;  /* 0x00000060610b723e */ /* 0x000fe400000010ff */
[----:B------:R-:W-:Y:S02]  /*170d0*/  SHF.R.U64 R0, R0, 0x3, RZ ;  /* 0x0000000300007819 */ /* 0x000fe400000012ff */
[----:B------:R-:W-:Y:S02]  /*170e0*/  LOP3.LUT R14, R14, R33, RZ, 0x3c, !PT ;  /* 0x000000210e0e7212 */ /* 0x000fe400078e3cff */
[----:B------:R-:W-:-:S02]  /*170f0*/  SHF.R.U64 R26, R26, 0x3, RZ ;  /* 0x000000031a1a7819 */ /* 0x000fc400000012ff */
[----:B------:R-:W-:Y:S01]  /*17100*/  SHF.R.U64 R28, R28, 0x3, RZ ;  /* 0x000000031c1c7819 */ /* 0x000fe200000012ff */
[----:B------:R0:W-:Y:S01]  /*17110*/  STSM.16.M88.4 [R3], R8 ;  /* 0x0000000803007844 */ /* 0x0001e20000000200 */
[----:B------:R-:W-:Y:S02]  /*17120*/  MOV R33, R4 ;  /* 0x0000000400217202 */ /* 0x000fe40000000f00 */
[----:B------:R-:W-:Y:S02]  /*17130*/  MOV R34, R6 ;  /* 0x0000000600227202 */ /* 0x000fe40000000f00 */
[----:B------:R-:W-:Y:S02]  /*17140*/  LOP3.LUT R24, R0, R35, RZ, 0x3c, !PT ;  /* 0x0000002300187212 */ /* 0x000fe400078e3cff */
[----:B------:R-:W-:Y:S02]  /*17150*/  F2FP.BF16.F32.PACK_AB R4, R93, R92 ;  /* 0x0000005c5d04723e */ /* 0x000fe400000010ff */
[----:B------:R-:W-:-:S02]  /*17160*/  F2FP.BF16.F32.PACK_AB R5, R99, R98 ;  /* 0x000000626305723e */ /* 0x000fc400000010ff */
[----:B------:R-:W-:Y:S02]  /*17170*/  F2FP.BF16.F32.PACK_AB R6, R37, R36 ;  /* 0x000000242506723e */ /* 0x000fe400000010ff */
[----:B------:R-:W-:Y:S02]  /*17180*/  F2FP.BF16.F32.PACK_AB R7, R39, R38 ;  /* 0x000000262707723e */ /* 0x000fe400000010ff */
[----:B------:R-:W-:Y:S02]  /*17190*/  LOP3.LUT R26, R26, R103, RZ, 0x3c, !PT ;  /* 0x000000671a1a7212 */ /* 0x000fe400078e3cff */
[----:B------:R-:W-:Y:S02]  /*171a0*/  MOV R35, R12 ;  /* 0x0000000c00237202 */ /* 0x000fe40000000f00 */
[----:B------:R-:W-:Y:S02]  /*171b0*/  MOV R0, R14 ;  /* 0x0000000e00007202 */ /* 0x000fe40000000f00 */
[----:B0-----:R-:W-:-:S02]  /*171c0*/  F2FP.BF16.F32.PACK_AB R8, R41, R40 ;  /* 0x000000282908723e */ /* 0x001fc400000010ff */
[----:B------:R-:W-:Y:S02]  /*171d0*/  F2FP.BF16.F32.PACK_AB R9, R43, R42 ;  /* 0x0000002a2b09723e */ /* 0x000fe400000010ff */
[----:B------:R-:W-:Y:S02]  /*171e0*/  F2FP.BF16.F32.PACK_AB R10, R45, R44 ;  /* 0x0000002c2d0a723e */ /* 0x000fe400000010ff */
[----:B------:R-:W-:Y:S02]  /*171f0*/  F2FP.BF16.F32.PACK_AB R11, R47, R46 ;  /* 0x0000002e2f0b723e */ /* 0x000fe400000010ff */
[----:B------:R-:W-:Y:S02]  /*17200*/  LOP3.LUT R28, R28, R105, RZ, 0x3c, !PT ;  /* 0x000000691c1c7212 */ /* 0x000fe400078e3cff */
[----:B------:R-:W-:Y:S02]  /*17210*/  F2FP.BF16.F32.PACK_AB R12, R49, R48 ;  /* 0x00000030310c723e */ /* 0x000fe400000010ff */
[----:B------:R-:W-:-:S02]  /*17220*/  F2FP.BF16.F32.PACK_AB R13, R51, R50 ;  /* 0x00000032330d723e */ /* 0x000fc400000010ff */
[----:B------:R-:W-:Y:S02]  /*17230*/  F2FP.BF16.F32.PACK_AB R14, R53, R52 ;  /* 0x00000034350e723e */ /* 0x000fe400000010ff */
[----:B------:R-:W-:Y:S01]  /*17240*/  F2FP.BF16.F32.PACK_AB R15, R55, R54 ;  /* 0x00000036370f723e */ /* 0x000fe200000010ff */
[----:B------:R0:W-:Y:S01]  /*17250*/  STSM.16.M88.4 [R33], R4 ;  /* 0x0000000421007844 */ /* 0x0001e20000000200 */
[----:B------:R-:W-:Y:S02]  /*17260*/  MOV R102, R24 ;  /* 0x0000001800667202 */ /* 0x000fe40000000f00 */
[----:B------:R-:W-:Y:S01]  /*17270*/  MOV R103, R26 ;  /* 0x0000001a00677202 */ /* 0x000fe20000000f00 */
[----:B------:R3:W-:Y:S01]  /*17280*/  STSM.16.M88.4 [R34], R8 ;  /* 0x0000000822007844 */ /* 0x0007e20000000200 */
[----:B------:R-:W-:Y:S02]  /*17290*/  F2FP.BF16.F32.PACK_AB R24, R57, R56 ;  /* 0x000000383918723e */ /* 0x000fe400000010ff */
[----:B------:R-:W-:Y:S01]  /*172a0*/  F2FP.BF16.F32.PACK_AB R25, R59, R58 ;  /* 0x0000003a3b19723e */ /* 0x000fe200000010ff */
[----:B------:R4:W-:Y:S01]  /*172b0*/  STSM.16.M88.4 [R35], R12 ;  /* 0x0000000c23007844 */ /* 0x0009e20000000200 */
[----:B------:R-:W-:-:S02]  /*172c0*/  F2FP.BF16.F32.PACK_AB R26, R61, R60 ;  /* 0x0000003c3d1a723e */ /* 0x000fc400000010ff */
[----:B------:R-:W-:Y:S02]  /*172d0*/  F2FP.BF16.F32.PACK_AB R27, R63, R62 ;  /* 0x0000003e3f1b723e */ /* 0x000fe400000010ff */
[----:B------:R-:W-:Y:S02]  /*172e0*/  MOV R3, R28 ;  /* 0x0000001c00037202 */ /* 0x000fe40000000f00 */
[----:B------:R-:W-:Y:S02]  /*172f0*/  F2FP.BF16.F32.PACK_AB R28, R65, R64 ;  /* 0x00000040411c723e */ /* 0x000fe400000010ff */
[----:B------:R-:W-:Y:S02]  /*17300*/  F2FP.BF16.F32.PACK_AB R29, R67, R66 ;  /* 0x00000042431d723e */ /* 0x000fe400000010ff */
[----:B------:R-:W-:Y:S02]  /*17310*/  F2FP.BF16.F32.PACK_AB R31, R71, R70 ;  /* 0x00000046471f723e */ /* 0x000fe400000010ff */
[----:B0-----:R-:W-:-:S02]  /*17320*/  F2FP.BF16.F32.PACK_AB R33, R75, R74 ;  /* 0x0000004a4b21723e */ /* 0x001fc400000010ff */
[----:B---3--:R-:W-:Y:S01]  /*17330*/  F2FP.BF16.F32.PACK_AB R34, R77, R76 ;  /* 0x0000004c4d22723e */ /* 0x008fe200000010ff */
[----:B----4-:R-:W0:Y:S01]  /*17340*/  LDC.64 R14, c[0x0][0xba8] ;  /* 0x0002ea00ff0e7b82 */ /* 0x010e220000000a00 */
[----:B------:R-:W-:Y:S02]  /*17350*/  F2FP.BF16.F32.PACK_AB R35, R79, R78 ;  /* 0x0000004e4f23723e */ /* 0x000fe400000010ff */
[----:B------:R-:W-:Y:S02]  /*17360*/  F2FP.BF16.F32.PACK_AB R4, R81, R80 ;  /* 0x000000505104723e */ /* 0x000fe400000010ff */
[----:B------:R-:W-:Y:S02]  /*17370*/  F2FP.BF16.F32.PACK_AB R5, R83, R82 ;  /* 0x000000525305723e */ /* 0x000fe400000010ff */
[----:B------:R-:W-:Y:S02]  /*17380*/  F2FP.BF16.F32.PACK_AB R6, R85, R84 ;  /* 0x000000545506723e */ /* 0x000fe400000010ff */
[----:B------:R-:W-:Y:S01]  /*17390*/  F2FP.BF16.F32.PACK_AB R7, R87, R86 ;  /* 0x000000565707723e */ /* 0x000fe200000010ff */
[----:B------:R3:W-:Y:S04]  /*173a0*/  STSM.16.M88.4 [R0], R24 ;  /* 0x0000001800007844 */ /* 0x0007e80000000200 */
[----:B------:R-:W-:Y:S04]  /*173b0*/  STSM.16.M88.4 [R102], R28 ;  /* 0x0000001c66007844 */ /* 0x000fe80000000200 */
[----:B------:R-:W-:Y:S04]  /*173c0*/  STSM.16.M88.4 [R103], R32 ;  /* 0x0000002067007844 */ /* 0x000fe80000000200 */
[----:B------:R4:W-:Y:S01]  /*173d0*/  STSM.16.M88.4 [R3], R4 ;  /* 0x0000000403007844 */ /* 0x0009e20000000200 */
[----:B------:R-:W-:Y:S01]  /*173e0*/  BAR.SYNC.DEFER_BLOCKING 0x1, 0x100 ;  /* 0x0044000000007b1d */ /* 0x000fe20000010000 */
[----:B------:R-:W-:-:S04]  /*173f0*/  ISETP.NE.U32.AND P0, PT, RZ, UR6, PT ;  /* 0x00000006ff007c0c */ /* 0x000fc8000bf05070 */
[----:B------:R-:W-:Y:S02]  /*17400*/  ISETP.NE.AND.EX P0, PT, RZ, UR7, PT, P0 ;  /* 0x00000007ff007c0c */ /* 0x000fe4000bf05300 */
[----:B------:R-:W-:Y:S01]  /*17410*/  IADD3 R8, P1, R204, UR6, RZ ;  /* 0x00000006cc087c10 */ /* 0x000fe2000ff3e0ff */
[----:B---3--:R-:W-:-:S03]  /*17420*/  IMAD.MOV.U32 R0, RZ, RZ, RZ ;  /* 0x000000ffff007224 */ /* 0x008fc600078e00ff */
[----:B------:R-:W-:Y:S01]  /*17430*/  IADD3.X R9, R205, UR7, RZ, P1, !PT ;  /* 0x00000007cd097c10 */ /* 0x000fe20008ffe4ff */
[----:B------:R-:W-:Y:S01]  /*17440*/  IMAD.MOV.U32 R26, RZ, RZ, 0x9b8 ;  /* 0x000009b8ff1a7424 */ /* 0x000fe200078e00ff */
[----:B----4-:R-:W3:Y:S05]  /*17450*/  LDC R3, c[0x0][0xbe8] ;  /* 0x0002fa00ff037b82 */ /* 0x010eea0000000800 */
[----:B------:R-:W4:Y:S01]  /*17460*/  @P0 LDG.E R0, desc[UR56][R8.64] ;  /* 0x0000003808000981 */ /* 0x000f22000c1e1900 */
[----:B------:R-:W-:-:S04]  /*17470*/  ISETP.NE.U32.AND P1, PT, RZ, UR4, PT ;  /* 0x00000004ff007c0c */ /* 0x000fc8000bf25070 */
[----:B------:R-:W-:-:S13]  /*17480*/  ISETP.NE.AND.EX P1, PT, RZ, UR5, PT, P1 ;  /* 0x00000005ff007c0c */ /* 0x000fda000bf25310 */
[----:B------:R-:W-:Y:S01]  /*17490*/  @P1 IADD3 R204, P2, R204, UR4, RZ ;  /* 0x00000004cccc1c10 */ /* 0x000fe2000ff5e0ff */
[----:B------:R-:W-:Y:S02]  /*174a0*/  ULDC UR4, c[0x0][0xa88] ;  /* 0x0002a20000047ab9 */ /* 0x000fe40000000800 */
[----:B------:R-:W-:Y:S01]  /*174b0*/  IMAD.U32 R102, RZ, RZ, UR4 ;  /* 0x00000004ff667e24 */ /* 0x000fe2000f8e00ff */
[----:B------:R-:W-:Y:S01]  /*174c0*/  @P1 IADD3.X R205, R205, UR5, RZ, P2, !PT ;  /* 0x00000005cdcd1c10 */ /* 0x000fe200097fe4ff */
[----:B------:R-:W-:-:S04]  /*174d0*/  ULDC UR4, c[0x0][0xad4] ;  /* 0x0002b50000047ab9 */ /* 0x000fc80000000800 */
[----:B------:R0:W5:Y:S01]  /*174e0*/  @P1 LDG.E R102, desc[UR56][R204.64] ;  /* 0x00000038cc661981 */ /* 0x000162000c1e1900 */
[----:B------:R-:W-:-:S04]  /*174f0*/  ISETP.NE.AND P2, PT, R202, RZ, PT ;  /* 0x000000ffca00720c */ /* 0x000fc80003f45270 */
[----:B------:R-:W-:-:S04]  /*17500*/  SEL R202, R202, UR4, P2 ;  /* 0x00000004caca7c07 */ /* 0x000fc80009000000 */
[----:B------:R-:W-:-:S04]  /*17510*/  ISETP.GT.AND P3, PT, R202, 0x1, PT ;  /* 0x00000001ca00780c */ /* 0x000fc80003f64270 */
[----:B------:R-:W-:-:S04]  /*17520*/  SEL R26, R26, 0x978, P3 ;  /* 0x000009781a1a7807 */ /* 0x000fc80001800000 */
[----:B------:R-:W1:Y:S08]  /*17530*/  LDC.64 R6, c[0x0][R26+0x220] ;  /* 0x000088001a067b82 */ /* 0x000e700000000a00 */
[----:B------:R-:W2:Y:S01]  /*17540*/  LDC.64 R10, c[0x0][R26+0x218] ;  /* 0x000086001a0a7b82 */ /* 0x000ea20000000a00 */
[----:B---3--:R-:W-:-:S07]  /*17550*/  ISETP.NE.AND P4, PT, R3, 0x1, PT ;  /* 0x000000010300780c */ /* 0x008fce0003f85270 */
[----:B------:R-:W3:Y:S01]  /*17560*/  LDC.64 R12, c[0x0][R26+0x228] ;  /* 0x00008a001a0c7b82 */ /* 0x000ee20000000a00 */
[----:B------:R-:W-:-:S07]  /*17570*/  ISETP.NE.U32.AND P2, PT, RZ, UR6, PT ;  /* 0x00000006ff007c0c */ /* 0x000fce000bf45070 */
[----:B------:R-:W4:Y:S01]  /*17580*/  LDC.64 R4, c[0x0][R26+0x210] ;  /* 0x000084001a047b82 */ /* 0x000f220000000a00 */
[----:B------:R-:W-:-:S07]  /*17590*/  ISETP.NE.AND.EX P2, PT, RZ, UR7, PT, P2 ;  /* 0x00000007ff007c0c */ /* 0x000fce000bf45320 */
[----:B------:R-:W4:Y:S01]  /*175a0*/  @P4 LDC R29, c[0x0][0xbec] ;  /* 0x0002fb00ff1d4b82 */ /* 0x000f220000000800 */
[----:B------:R-:W-:-:S07]  /*175b0*/  SEL R203, R203, RZ, !P2 ;  /* 0x000000ffcbcb7207 */ /* 0x000fce0005000000 */
[----:B------:R-:W4:Y:S01]  /*175c0*/  @P4 LDC R31, c[0x0][0xbf0] ;  /* 0x0002fc00ff1f4b82 */ /* 0x000f220000000800 */
[----:B------:R-:W-:Y:S01]  /*175d0*/  SEL R225, R225, RZ, !P2 ;  /* 0x000000ffe1e17207 */ /* 0x000fe20005000000 */
[----:B-1----:R-:W-:-:S06]  /*175e0*/  IMAD R7, R7, R203, RZ ;  /* 0x000000cb07077224 */ /* 0x002fcc00078e02ff */
[----:B0-----:R-:W0:Y:S01]  /*175f0*/  @!P3 LDC R14, c[0x0][0xb50] ;  /* 0x0002d400ff0ebb82 */ /* 0x001e220000000800 */
[C---:B------:R-:W-:Y:S02]  /*17600*/  IMAD R225, R6.reuse, R225, R7 ;  /* 0x000000e106e17224 */ /* 0x040fe400078e0207 */
[----:B------:R-:W-:-:S05]  /*17610*/  IMAD.WIDE.U32 R6, R6, R203, RZ ;  /* 0x000000cb06067225 */ /* 0x000fca00078e00ff */
[----:B------:R-:W1:Y:S01]  /*17620*/  @!P3 LDC R15, c[0x0][0xb54] ;  /* 0x0002d500ff0fbb82 */ /* 0x000e620000000800 */
[-C--:B--2---:R-:W-:Y:S02]  /*17630*/  IMAD R27, R11, R199.reuse, RZ ;  /* 0x000000c70b1b7224 */ /* 0x084fe400078e02ff */
[----:B------:R-:W-:-:S04]  /*17640*/  IMAD.WIDE.U32 R10, R10, R199, RZ ;  /* 0x000000c70a0a7225 */ /* 0x000fc800078e00ff */
[----:B------:R-:W-:Y:S01]  /*17650*/  IMAD R24, R208, 0x80, R104 ;  /* 0x00000080d0187824 */ /* 0x000fe200078e0268 */
[----:B------:R-:W-:Y:S01]  /*17660*/  SEL R25, R210, RZ, P3 ;  /* 0x000000ffd2197207 */ /* 0x000fe20001800000 */
[----:B------:R-:W-:Y:S02]  /*17670*/  IMAD.IADD R28, R11, 0x1, R27 ;  /* 0x000000010b1c7824 */ /* 0x000fe400078e021b */
[----:B------:R-:W-:Y:S02]  /*17680*/  IMAD.IADD R11, R7, 0x1, R225 ;  /* 0x00000001070b7824 */ /* 0x000fe400078e02e1 */
[----:B------:R-:W-:Y:S02]  /*17690*/  IMAD.MOV.U32 R7, RZ, RZ, R24 ;  /* 0x000000ffff077224 */ /* 0x000fe400078e0018 */
[-C--:B---3--:R-:W-:Y:S02]  /*176a0*/  IMAD R27, R13, R25.reuse, RZ ;  /* 0x000000190d1b7224 */ /* 0x088fe400078e02ff */
[----:B------:R-:W-:-:S04]  /*176b0*/  IMAD.WIDE.U32 R12, R12, R25, RZ ;  /* 0x000000190c0c7225 */ /* 0x000fc800078e00ff */
[----:B------:R-:W-:Y:S01]  /*176c0*/  IMAD.IADD R27, R13, 0x1, R27 ;  /* 0x000000010d1b7824 */ /* 0x000fe200078e021b */
[--C-:B----4-:R-:W-:Y:S01]  /*176d0*/  IADD3 R10, P2, P5, R6, R10, R0.reuse ;  /* 0x0000000a060a7210 */ /* 0x110fe20007d5e000 */
[----:B------:R-:W-:Y:S01]  /*176e0*/  @P4 IMAD.HI.U32 R6, R24, R29, RZ ;  /* 0x0000001d18064227 */ /* 0x000fe200078e00ff */
[----:B------:R-:W-:-:S04]  /*176f0*/  SHF.R.S32.HI R103, RZ, 0x1f, R0 ;  /* 0x0000001fff677819 */ /* 0x000fc80000011400 */
[----:B------:R-:W-:Y:S02]  /*17700*/  @P4 SHF.R.U32.HI R7, RZ, R31, R6 ;  /* 0x0000001fff074219 */ /* 0x000fe40000011606 */
[----:B------:R-:W-:-:S03]  /*17710*/  IADD3.X R11, R11, R28, R103, P2, P5 ;  /* 0x0000001c0b0b7210 */ /* 0x000fc600017ea467 */
[--C-:B------:R-:W-:Y:S01]  /*17720*/  IMAD.MOV R25, RZ, RZ, -R7.reuse ;  /* 0x000000ffff197224 */ /* 0x100fe200078e0a07 */
[----:B------:R-:W-:Y:S02]  /*17730*/  IADD3 R12, P2, P5, R7, R10, R12 ;  /* 0x0000000a070c7210 */ /* 0x000fe40007d5e00c */
[----:B------:R-:W-:Y:S01]  /*17740*/  SHF.R.S32.HI R6, RZ, 0x1f, R7 ;  /* 0x0000001fff067819 */ /* 0x000fe20000011407 */
[----:B------:R-:W-:-:S03]  /*17750*/  IMAD R7, R3, R25, R24 ;  /* 0x0000001903077224 */ /* 0x000fc600078e0218 */
[----:B------:R-:W-:Y:S01]  /*17760*/  IADD3.X R13, R6, R11, R27, P2, P5 ;  /* 0x0000000b060d7210 */ /* 0x000fe200017ea41b */
[-C--:B------:R-:W-:Y:S01]  /*17770*/  IMAD R5, R5, R7.reuse, RZ ;  /* 0x0000000705057224 */ /* 0x080fe200078e02ff */
[----:B------:R-:W-:Y:S01]  /*17780*/  SHF.R.S32.HI R11, RZ, 0x1f, R7 ;  /* 0x0000001fff0b7819 */ /* 0x000fe20000011407 */
[----:B------:R-:W-:-:S04]  /*17790*/  IMAD.WIDE.U32 R12, R4, R7, R12 ;  /* 0x00000007040c7225 */ /* 0x000fc800078e000c */
[----:B------:R-:W-:Y:S01]  /*177a0*/  IMAD R5, R4, R11, R5 ;  /* 0x0000000b04057224 */ /* 0x000fe200078e0205 */
[----:B0-----:R-:W-:-:S03]  /*177b0*/  LEA R14, P2, R12, R14, 0x2 ;  /* 0x0000000e0c0e7211 */ /* 0x001fc600078410ff */
[----:B------:R-:W-:-:S05]  /*177c0*/  IMAD.IADD R4, R13, 0x1, R5 ;  /* 0x000000010d047824 */ /* 0x000fca00078e0205 */
[----:B-1----:R-:W-:Y:S01]  /*177d0*/  LEA.HI.X R12, R12, R15, R4, 0x2, P2 ;  /* 0x0000000f0c0c7211 */ /* 0x002fe200010f1404 */
[----:B------:R-:W-:Y:S06]  /*177e0*/  @P1 BRA `(.L_x_614) ;  /* 0x0000000000101947 */ /* 0x000fec0003800000 */
[----:B------:R-:W-:Y:S05]  /*177f0*/  @!P0 BRA `(.L_x_614) ;  /* 0x00000000000c8947 */ /* 0x000fea0003800000 */
[----:B------:R-:W2:Y:S04]  /*17800*/  LDG.E R5, desc[UR56][R8.64] ;  /* 0x0000003808057981 */ /* 0x000ea8000c1e1900 */
[----:B-----5:R-:W2:Y:S02]  /*17810*/  LDG.E R102, desc[UR56][R8.64+0x4] ;  /* 0x0000043808667981 */ /* 0x020ea4000c1e1900 */
[----:B--2---:R-:W-:-:S07]  /*17820*/  IMAD.IADD R102, R102, 0x1, -R5 ;  /* 0x0000000166667824 */ /* 0x004fce00078e0a05 */
.L_x_614:
[----:B------:R-:W2:Y:S01]  /*17830*/  LDL R8, [R1+0x7c] ;  /* 0x00007c0001087983 */ /* 0x000ea20000100800 */
[----:B-----5:R-:W-:Y:S01]  /*17840*/  IMAD R102, R102, R3, RZ ;  /* 0x0000000366667224 */ /* 0x020fe200078e02ff */
[----:B------:R-:W-:Y:S02]  /*17850*/  LOP3.LUT P0, RZ, R230, 0x3, RZ, 0xc0, !PT ;  /* 0x00000003e6ff7812 */ /* 0x000fe4000780c0ff */
[----:B------:R-:W-:Y:S04]  /*17860*/  SHFL.IDX PT, R4, R14, RZ, 0x1c1f ;  /* 0x001c1fff0e047589 */ /* 0x000fe800000e0000 */
[----:B------:R-:W0:Y:S04]  /*17870*/  SHFL.IDX PT, R5, R12, RZ, 0x1c1f ;  /* 0x001c1fff0c057589 */ /* 0x000e2800000e0000 */
[----:B------:R-:W-:Y:S04]  /*17880*/  SHFL.IDX PT, R6, R14, 0x1, 0x1c1f ;  /* 0x003c1f000e067f89 */ /* 0x000fe800000e0000 */
[----:B------:R-:W1:Y:S01]  /*17890*/  SHFL.IDX PT, R7, R12, 0x1, 0x1c1f ;  /* 0x003c1f000c077f89 */ /* 0x000e6200000e0000 */
[----:B--2---:R-:W-:-:S04]  /*178a0*/  IMAD R11, R208, 0x80, R8 ;  /* 0x00000080d00b7824 */ /* 0x004fc800078e0208 */
[C---:B------:R-:W-:Y:S01]  /*178b0*/  VIADD R15, R11.reuse, 0x8 ;  /* 0x000000080b0f7836 */ /* 0x040fe20000000000 */
[----:B------:R-:W-:-:S04]  /*178c0*/  ISETP.GE.OR P1, PT, R11, R102, P0 ;  /* 0x000000660b00720c */ /* 0x000fc80000726670 */
[----:B------:R-:W-:-:S09]  /*178d0*/  ISETP.GE.OR P0, PT, R15, R102, P0 ;  /* 0x000000660f00720c */ /* 0x000fd20000706670 */
[----:B0-----:R0:W-:Y:S04]  /*178e0*/  @!P1 ST.E desc[UR56][R4.64], R21 ;  /* 0x0000001504009985 */ /* 0x0011e8000c101938 */
[----:B-1----:R0:W-:Y:S01]  /*178f0*/  @!P0 ST.E desc[UR56][R6.64], R20 ;  /* 0x0000001406008985 */ /* 0x0021e2000c101938 */
[----:B------:R-:W-:Y:S05]  /*17900*/  @P3 BRA `(.L_x_615) ;  /* 0x0000000800843947 */ /* 0x000fea0003800000 */
[----:B0-----:R-:W-:Y:S01]  /*17910*/  IMAD R5, R224, 0x40, R198 ;  /* 0x00000040e0057824 */ /* 0x001fe200078e02c6 */
[----:B------:R-:W0:Y:S01]  /*17920*/  @P4 LDC R47, c[0x0][0xbec] ;  /* 0x0002fb00ff2f4b82 */ /* 0x000e220000000800 */
[----:B------:R-:W-:Y:S02]  /*17930*/  ULDC.64 UR4, c[0x0][0xaa0] ;  /* 0x0002a80000047ab9 */ /* 0x000fe40000000a00 */
[----:B------:R-:W-:-:S05]  /*17940*/  IMAD.WIDE R100, R5, 0x2, R100 ;  /* 0x0000000205647825 */ /* 0x000fca00078e0264 */
[----:B------:R-:W1:Y:S01]  /*17950*/  @P4 LDC R49, c[0x0][0xbf0] ;  /* 0x0002fc00ff314b82 */ /* 0x000e620000000800 */
[C---:B------:R-:W-:Y:S01]  /*17960*/  IADD3 R9, P6, R100.reuse, 0x1000, RZ ;  /* 0x0000100064097810 */ /* 0x040fe20007fde0ff */
[----:B------:R-:W-:Y:S01]  /*17970*/  IMAD R103, R103, UR4, RZ ;  /* 0x0000000467677c24 */ /* 0x000fe2000f8e02ff */
[----:B------:R-:W-:Y:S01]  /*17980*/  IADD3 R13, P5, R100, 0x2000, RZ ;  /* 0x00002000640d7810 */ /* 0x000fe20007fbe0ff */
[----:B------:R-:W-:Y:S01]  /*17990*/  IMAD.WIDE.U32 R20, R0, UR4, RZ ;  /* 0x0000000400147c25 */ /* 0x000fe2000f8e00ff */
[----:B------:R-:W-:Y:S02]  /*179a0*/  LOP3.LUT R8, R9, 0x380, RZ, 0xc0, !PT ;  /* 0x0000038009087812 */ /* 0x000fe400078ec0ff */
[----:B------:R-:W-:Y:S01]  /*179b0*/  IADD3 R25, P3, R100, 0x3000, RZ ;  /* 0x0000300064197810 */ /* 0x000fe20007f7e0ff */
[----:B------:R-:W-:Y:S01]  /*179c0*/  IMAD R103, R0, UR5, R103 ;  /* 0x0000000500677c24 */ /* 0x000fe2000f8e0267 */
[----:B------:R-:W-:Y:S01]  /*179d0*/  SHF.R.U64 R8, R8, 0x3, RZ ;  /* 0x0000000308087819 */ /* 0x000fe200000012ff */
[----:B------:R-:W-:Y:S01]  /*179e0*/  IMAD R45, R201, 0x20, R224 ;  /* 0x00000020c92d7824 */ /* 0x000fe200078e02e0 */
[----:B------:R-:W-:Y:S01]  /*179f0*/  ULDC.64 UR4, c[0x0][0xae8] ;  /* 0x0002ba0000047ab9 */ /* 0x000fe20000000a00 */
[----:B------:R-:W-:Y:S01]  /*17a00*/  IMAD.IADD R21, R21, 0x1, R103 ;  /* 0x0000000115157824 */ /* 0x000fe200078e0267 */
[----:B------:R-:W-:Y:S01]  /*17a10*/  LOP3.LUT R8, R8, R9, RZ, 0x3c, !PT ;  /* 0x0000000908087212 */ /* 0x000fe200078e3cff */
[----:B------:R-:W-:Y:S01]  /*17a20*/  IMAD R46, R208, 0x80, R45 ;  /* 0x00000080d02e7824 */ /* 0x000fe200078e022d */
[C---:B------:R-:W-:Y:S01]  /*17a30*/  IADD3 R29, P2, R100.reuse, 0x4000, RZ ;  /* 0x00004000641d7810 */ /* 0x040fe20007f5e0ff */
[----:B------:R-:W-:Y:S01]  /*17a40*/  IMAD.X R9, RZ, RZ, R101, P6 ;  /* 0x000000ffff097224 */ /* 0x000fe200030e0665 */
[C---:B------:R-:W-:Y:S01]  /*17a50*/  IADD3 R33, P1, R100.reuse, 0x5000, RZ ;  /* 0x0000500064217810 */ /* 0x040fe20007f3e0ff */
[----:B------:R-:W-:Y:S01]  /*17a60*/  IMAD.WIDE.U32 R20, R199, UR4, R20 ;  /* 0x00000004c7147c25 */ /* 0x000fe2000f8e0014 */
[----:B------:R-:W-:-:S02]  /*17a70*/  IADD3 R37, P0, R100, 0x6000, RZ ;  /* 0x0000600064257810 */ /* 0x000fc40007f1e0ff */
[----:B------:R-:W-:Y:S01]  /*17a80*/  IADD3 R5, P6, R100, 0x7000, RZ ;  /* 0x0000700064057810 */ /* 0x000fe20007fde0ff */
[----:B0-----:R-:W-:Y:S01]  /*17a90*/  @P4 IMAD.HI.U32 R0, R46, R47, RZ ;  /* 0x0000002f2e004227 */ /* 0x001fe200078e00ff */
[----:B------:R-:W-:Y:S01]  /*17aa0*/  SHF.R.S32.HI R44, RZ, 0x1f, R203 ;  /* 0x0000001fff2c7819 */ /* 0x000fe200000114cb */
[----:B------:R-:W5:Y:S01]  /*17ab0*/  LD.E.128 R8, desc[UR56][R8.64] ;  /* 0x0000003808087980 */ /* 0x000f62000c101d00 */
[----:B------:R-:W-:Y:S01]  /*17ac0*/  LOP3.LUT R12, R13, 0x380, RZ, 0xc0, !PT ;  /* 0x000003800d0c7812 */ /* 0x000fe200078ec0ff */
[----:B------:R-:W-:Y:S01]  /*17ad0*/  IMAD R21, R199, UR5, R21 ;  /* 0x00000005c7157c24 */ /* 0x000fe2000f8e0215 */
[----:B------:R-:W-:Y:S01]  /*17ae0*/  LOP3.LUT R24, R25, 0x380, RZ, 0xc0, !PT ;  /* 0x0000038019187812 */ /* 0x000fe200078ec0ff */
[----:B------:R-:W-:Y:S01]  /*17af0*/  ULDC.64 UR4, c[0x0][0xaf0] ;  /* 0x0002bc0000047ab9 */ /* 0x000fe20000000a00 */
[----:B------:R-:W-:Y:S01]  /*17b00*/  LOP3.LUT R28, R29, 0x380, RZ, 0xc0, !PT ;  /* 0x000003801d1c7812 */ /* 0x000fe200078ec0ff */
[----:B------:R-:W-:Y:S01]  /*17b10*/  IMAD.MOV.U32 R45, RZ, RZ, R46 ;  /* 0x000000ffff2d7224 */ /* 0x000fe200078e002e */
[----:B------:R-:W-:Y:S01]  /*17b20*/  LOP3.LUT R32, R33, 0x380, RZ, 0xc0, !PT ;  /* 0x0000038021207812 */ /* 0x000fe200078ec0ff */
[----:B------:R-:W-:Y:S01]  /*17b30*/  IMAD.X R41, RZ, RZ, R101, P6 ;  /* 0x000000ffff297224 */ /* 0x000fe200030e0665 */
[----:B------:R-:W-:-:S02]  /*17b40*/  LOP3.LUT R36, R37, 0x380, RZ, 0xc0, !PT ;  /* 0x0000038025247812 */ /* 0x000fc400078ec0ff */
[----:B------:R-:W-:Y:S01]  /*17b50*/  LOP3.LUT R4, R5, 0x380, RZ, 0xc0, !PT ;  /* 0x0000038005047812 */ /* 0x000fe200078ec0ff */
[----:B------:R-:W-:Y:S01]  /*17b60*/  IMAD R44, R44, UR4, RZ ;  /* 0x000000042c2c7c24 */ /* 0x000fe2000f8e02ff */
[----:B------:R-:W-:Y:S02]  /*17b70*/  LOP3.LUT R7, R100, 0x380, RZ, 0xc0, !PT ;  /* 0x0000038064077812 */ /* 0x000fe400078ec0ff */
[----:B-1----:R-:W-:Y:S02]  /*17b80*/  @P4 SHF.R.U32.HI R45, RZ, R49, R0 ;  /* 0x00000031ff2d4219 */ /* 0x002fe40000011600 */
[----:B------:R-:W-:Y:S02]  /*17b90*/  SHF.R.U64 R12, R12, 0x3, RZ ;  /* 0x000000030c0c7819 */ /* 0x000fe400000012ff */
[----:B------:R-:W-:Y:S02]  /*17ba0*/  SHF.R.U64 R24, R24, 0x3, RZ ;  /* 0x0000000318187819 */ /* 0x000fe400000012ff */
[----:B------:R-:W-:-:S02]  /*17bb0*/  SHF.R.U64 R28, R28, 0x3, RZ ;  /* 0x000000031c1c7819 */ /* 0x000fc400000012ff */
[----:B------:R-:W-:Y:S02]  /*17bc0*/  SHF.R.U64 R32, R32, 0x3, RZ ;  /* 0x0000000320207819 */ /* 0x000fe400000012ff */
[----:B------:R-:W-:Y:S02]  /*17bd0*/  SHF.R.U64 R36, R36, 0x3, RZ ;  /* 0x0000000324247819 */ /* 0x000fe400000012ff */
[----:B------:R-:W-:Y:S01]  /*17be0*/  SHF.R.U64 R4, R4, 0x3, RZ ;  /* 0x0000000304047819 */ /* 0x000fe200000012ff */
[----:B------:R-:W-:Y:S01]  /*17bf0*/  IMAD R47, R203, UR5, R44 ;  /* 0x00000005cb2f7c24 */ /* 0x000fe2000f8e022c */
[----:B------:R-:W-:Y:S01]  /*17c00*/  SHF.R.U64 R7, R7, 0x3, RZ ;  /* 0x0000000307077819 */ /* 0x000fe200000012ff */
[--C-:B------:R-:W-:Y:S01]  /*17c10*/  IMAD.MOV R44, RZ, RZ, -R45.reuse ;  /* 0x000000ffff2c7224 */ /* 0x100fe200078e0a2d */
[----:B------:R-:W-:Y:S01]  /*17c20*/  SHF.R.S32.HI R0, RZ, 0x1f, R45 ;  /* 0x0000001fff007819 */ /* 0x000fe2000001142d */
[----:B------:R-:W-:Y:S01]  /*17c30*/  IMAD.WIDE.U32 R20, R203, UR4, R20 ;  /* 0x00000004cb147c25 */ /* 0x000fe2000f8e0014 */
[----:B------:R-:W-:Y:S01]  /*17c40*/  LOP3.LUT R12, R12, R13, RZ, 0x3c, !PT ;  /* 0x0000000d0c0c7212 */ /* 0x000fe200078e3cff */
[----:B------:R-:W-:Y:S01]  /*17c50*/  ULDC.64 UR4, c[0x0][0xae0] ;  /* 0x0002b80000047ab9 */ /* 0x000fe20000000a00 */
        /* <DEDUP_REMOVED lines=10> */
[----:B------:R-:W-:Y:S01]  /*17d00*/  LOP3.LUT R100, R7, R100, RZ, 0x3c, !PT ;  /* 0x0000006407647212 */ /* 0x000fe200078e3cff */
[----:B------:R-:W-:Y:S01]  /*17d10*/  IMAD R0, R0, UR4, RZ ;  /* 0x0000000400007c24 */ /* 0x000fe2000f8e02ff */
[----:B------:R-:W5:Y:S01]  /*17d20*/  LD.E.128 R12, desc[UR56][R12.64] ;  /* 0x000000380c0c7980 */ /* 0x000f62000c101d00 */
[----:B------:R-:W-:-:S02]  /*17d30*/  IMAD R3, R3, R44, R46 ;  /* 0x0000002c03037224 */ /* 0x000fc400078e022e */
[----:B------:R-:W-:Y:S01]  /*17d40*/  IMAD.IADD R21, R21, 0x1, R47 ;  /* 0x0000000115157824 */ /* 0x000fe200078e022f */
[----:B------:R0:W5:Y:S01]  /*17d50*/  LD.E.128 R4, desc[UR56][R100.64] ;  /* 0x0000003864047980 */ /* 0x000162000c101d00 */
[C---:B------:R-:W-:Y:S01]  /*17d60*/  IMAD R47, R45.reuse, UR5, R0 ;  /* 0x000000052d2f7c24 */ /* 0x040fe2000f8e0200 */
[----:B------:R-:W-:Y:S02]  /*17d70*/  SHF.R.S32.HI R0, RZ, 0x1f, R3 ;  /* 0x0000001fff007819 */ /* 0x000fe40000011403 */
[----:B------:R-:W5:Y:S01]  /*17d80*/  LD.E.128 R24, desc[UR56][R24.64] ;  /* 0x0000003818187980 */ /* 0x000f62000c101d00 */
[----:B------:R-:W-:Y:S01]  /*17d90*/  IMAD.WIDE.U32 R20, R45, UR4, R20 ;  /* 0x000000042d147c25 */ /* 0x000fe2000f8e0014 */
[----:B------:R-:W-:Y:S02]  /*17da0*/  ULDC.64 UR4, c[0x0][0xad8] ;  /* 0x0002b60000047ab9 */ /* 0x000fe40000000a00 */
[----:B------:R-:W5:Y:S04]  /*17db0*/  LD.E.128 R28, desc[UR56][R28.64] ;  /* 0x000000381c1c7980 */ /* 0x000f68000c101d00 */
[----:B------:R-:W5:Y:S04]  /*17dc0*/  LD.E.128 R32, desc[UR56][R32.64] ;  /* 0x0000003820207980 */ /* 0x000f68000c101d00 */
[----:B------:R-:W5:Y:S04]  /*17dd0*/  LD.E.128 R36, desc[UR56][R36.64] ;  /* 0x0000003824247980 */ /* 0x000f68000c101d00 */
[----:B------:R-:W5:Y:S01]  /*17de0*/  LD.E.128 R40, desc[UR56][R40.64] ;  /* 0x0000003828287980 */ /* 0x000f62000c101d00 */
        /* <DEDUP_REMOVED lines=13> */
[----:B------:R-:W-:Y:S01]  /*17ec0*/  IMAD.IADD R21, R21, 0x1, R47 ;  /* 0x0000000115157824 */ /* 0x000fe200078e022f */
[----:B------:R-:W-:Y:S01]  /*17ed0*/  LEA R46, P3, R20, UR4, 0x1 ;  /* 0x00000004142e7c11 */ /* 0x000fe2000f8608ff */
[----:B------:R-:W-:-:S02]  /*17ee0*/  VIADD R0, R2, 0x34820 ;  /* 0x0003482002007836 */ /* 0x000fc40000000000 */
[C---:B------:R-:W-:Y:S01]  /*17ef0*/  VIADD R45, R49.reuse, 0x20 ;  /* 0x00000020312d7836 */ /* 0x040fe20000000000 */
[----:B------:R-:W-:Y:S01]  /*17f00*/  LEA.HI.X R47, R20, UR5, R21, 0x1, P3 ;  /* 0x00000005142f7c11 */ /* 0x000fe200098f0c15 */
[----:B------:R-:W-:Y:S01]  /*17f10*/  VIADD R3, R49, 0x40 ;  /* 0x0000004031037836 */ /* 0x000fe20000000000 */
[----:B------:R-:W-:Y:S01]  /*17f20*/  PRMT R0, RZ, 0x654, R0 ;  /* 0x00000654ff007816 */ /* 0x000fe20000000000 */
[----:B------:R-:W-:Y:S01]  /*17f30*/  BSSY B1, `(.L_x_616) ;  /* 0x0000012000017945 */ /* 0x000fe20003800000 */
[-C--:B------:R-:W-:Y:S02]  /*17f40*/  ISETP.GE.AND P0, PT, R45, R102.reuse, PT ;  /* 0x000000662d00720c */ /* 0x080fe40003f06270 */
[----:B------:R-:W-:Y:S01]  /*17f50*/  ISETP.GE.AND P1, PT, R3, R102, PT ;  /* 0x000000660300720c */ /* 0x000fe20003f26270 */
[----:B-1----:R0:W-:Y:S01]  /*17f60*/  SYNCS.ARRIVE.TRANS64.RED.A1T0 RZ, [R0+URZ], RZ ;  /* 0x000000ff00ff79a7 */ /* 0x0021e2000810043f */
[----:B------:R0:W1:Y:S01]  /*17f70*/  SHFL.IDX PT, R45, R46, RZ, 0x181f ;  /* 0x00181fff2e2d7589 */ /* 0x00006200000e0000 */
[----:B------:R-:W-:-:S03]  /*17f80*/  SHF.R.S32.HI R104, RZ, 0x1f, R200 ;  /* 0x0000001fff687819 */ /* 0x000fc600000114c8 */
[----:B------:R0:W2:Y:S01]  /*17f90*/  SHFL.IDX PT, R3, R47, RZ, 0x181f ;  /* 0x00181fff2f037589 */ /* 0x0000a200000e0000 */
[----:B------:R-:W-:Y:S01]  /*17fa0*/  SHF.R.S32.HI R105, RZ, 0x1f, R198 ;  /* 0x0000001fff697819 */ /* 0x000fe200000114c6 */
[----:B------:R-:W-:Y:S06]  /*17fb0*/  @P2 BRA `(.L_x_617) ;  /* 0x0000000000242947 */ /* 0x000fec0003800000 */
[----:B------:R-:W-:Y:S02]  /*17fc0*/  ULDC UR4, c[0x0][0xac8] ;  /* 0x0002b20000047ab9 */ /* 0x000fe40000000800 */
[----:B------:R-:W-:Y:S02]  /*17fd0*/  ISETP.GE.AND P2, PT, R198, UR4, PT ;  /* 0x00000004c6007c0c */ /* 0x000fe4000bf46270 */
[----:B------:R-:W-:-:S11]  /*17fe0*/  ISETP.GE.AND P3, PT, R200, UR4, PT ;  /* 0x00000004c8007c0c */ /* 0x000fd6000bf66270 */
[-C--:B-1----:R-:W-:Y:S02]  /*17ff0*/  @!P2 LEA R20, P4, R198, R45.reuse, 0x1 ;  /* 0x0000002dc614a211 */ /* 0x082fe400078808ff */
[----:B------:R-:W-:Y:S02]  /*18000*/  @!P3 LEA R44, P5, R200, R45, 0x1 ;  /* 0x0000002dc82cb211 */ /* 0x000fe400078a08ff */
[-C--:B--2---:R-:W-:Y:S02]  /*18010*/  @!P2 LEA.HI.X R21, R198, R3.reuse, R105, 0x1, P4 ;  /* 0x00000003c615a211 */ /* 0x084fe400020f0c69 */
[----:B------:R-:W-:-:S03]  /*18020*/  @!P3 LEA.HI.X R45, R200, R3, R104, 0x1, P5 ;  /* 0x00000003c82db211 */ /* 0x000fc600028f0c68 */
[----:B-----5:R3:W-:Y:S04]  /*18030*/  @!P2 ST.E.128 desc[UR56][R20.64], R4 ;  /* 0x000000041400a985 */ /* 0x0207e8000c101d38 */
[----:B------:R3:W-:Y:S02]  /*18040*/  @!P3 ST.E.128 desc[UR56][R44.64], R28 ;  /* 0x0000001c2c00b985 */ /* 0x0007e4000c101d38 */
.L_x_617:
[----:B------:R-:W-:Y:S05]  /*18050*/  BSYNC B1 ;  /* 0x0000000000017941 */ /* 0x000fea0003800000 */
.L_x_616:
[----:B--2---:R2:W4:Y:S01]  /*18060*/  SHFL.IDX PT, R3, R47, 0x1, 0x181f ;  /* 0x00381f002f037f89 */ /* 0x00452200000e0000 */
        /* <DEDUP_REMOVED lines=12> */
.L_x_619:
[----:B------:R-:W-:Y:S05]  /*18130*/  BSYNC B1 ;  /* 0x0000000000017941 */ /* 0x000fea0003800000 */
.L_x_618:
        /* <DEDUP_REMOVED lines=13> */
.L_x_621:
[----:B------:R-:W-:Y:S05]  /*18210*/  BSYNC B1 ;  /* 0x0000000000017941 */ /* 0x000fea0003800000 */
.L_x_620:
[----:B0-----:R-:W-:Y:S01]  /*18220*/  VIADD R3, R49, 0x60 ;  /* 0x0000006031037836 */ /* 0x001fe20000000000 */
[----:B--2-4-:R-:W0:Y:S04]  /*18230*/  SHFL.IDX PT, R47, R47, 0x3, 0x181f ;  /* 0x00781f002f2f7f89 */ /* 0x014e2800000e0000 */
[----:B------:R-:W-:Y:S01]  /*18240*/  ISETP.GE.AND P0, PT, R3, R102, PT ;  /* 0x000000660300720c */ /* 0x000fe20003f06270 */
[----:B---3--:R2:W3:-:S12]  /*18250*/  SHFL.IDX PT, R7, R46, 0x3, 0x181f ;  /* 0x00781f002e077f89 */ /* 0x0084d800000e0000 */
[----:B--2---:R-:W-:Y:S05]  /*18260*/  @P0 BRA `(.L_x_622) ;  /* 0x0000001800340947 */ /* 0x004fea0003800000 */
        /* <DEDUP_REMOVED lines=11> */
.L_x_615:
[----:B------:R-:W-:Y:S01]  /*18320*/  ULDC.64 UR4, c[0x0][0xb08] ;  /* 0x0002c20000047ab9 */ /* 0x000fe20000000a00 */
[----:B0-----:R-:W0:Y:S01]  /*18330*/  @P4 LDC R7, c[0x0][0xbec] ;  /* 0x0002fb00ff074b82 */ /* 0x001e220000000800 */
[----:B------:R-:W-:Y:S01]  /*18340*/  IMAD R103, R103, UR4, RZ ;  /* 0x0000000467677c24 */ /* 0x000fe2000f8e02ff */
[----:B------:R-:W-:Y:S01]  /*18350*/  ULDC.64 UR6, c[0x0][0xb30] ;  /* 0x0002cc0000067ab9 */ /* 0x000fe20000000a00 */
[C---:B------:R-:W-:Y:S01]  /*18360*/  IMAD.WIDE.U32 R4, R0.reuse, UR4, RZ ;  /* 0x0000000400047c25 */ /* 0x040fe2000f8e00ff */
[----:B------:R-:W-:Y:S01]  /*18370*/  ISETP.GE.AND P0, PT, R11, R102, PT ;  /* 0x000000660b00720c */ /* 0x000fe20003f06270 */
[----:B------:R-:W-:Y:S01]  /*18380*/  BSSY B1, `(.L_x_623) ;  /* 0x000007a000017945 */ /* 0x000fe20003800000 */
[----:B------:R-:W-:Y:S01]  /*18390*/  SHF.R.S32.HI R26, RZ, 0x1f, R211 ;  /* 0x0000001fff1a7819 */ /* 0x000fe200000114d3 */
[----:B------:R-:W-:Y:S01]  /*183a0*/  IMAD R103, R0, UR5, R103 ;  /* 0x0000000500677c24 */ /* 0x000fe2000f8e0267 */
[----:B------:R-:W1:Y:S01]  /*183b0*/  @P4 LDC R13, c[0x0][0xbf0] ;  /* 0x0002fc00ff0d4b82 */ /* 0x000e620000000800 */
[----:B------:R-:W-:Y:S01]  /*183c0*/  ULDC.64 UR4, c[0x0][0xb38] ;  /* 0x0002ce0000047ab9 */ /* 0x000fe20000000a00 */
[----:B------:R-:W-:Y:S01]  /*183d0*/  SHF.R.S32.HI R0, RZ, 0x1f, R203 ;  /* 0x0000001fff007819 */ /* 0x000fe200000114cb */
[----:B------:R-:W-:Y:S01]  /*183e0*/  IMAD.IADD R5, R5, 0x1, R103 ;  /* 0x0000000105057824 */ /* 0x000fe200078e0267 */
[----:B------:R-:W-:Y:S01]  /*183f0*/  SHF.R.S32.HI R28, RZ, 0x1f, R212 ;  /* 0x0000001fff1c7819 */ /* 0x000fe200000114d4 */
[----:B------:R-:W-:Y:S01]  /*18400*/  VIADD R25, R209, 0x8 ;  /* 0x00000008d1197836 */ /* 0x000fe20000000000 */
[----:B------:R-:W-:Y:S01]  /*18410*/  SHF.R.S32.HI R29, RZ, 0x1f, R213 ;  /* 0x0000001fff1d7819 */ /* 0x000fe200000114d5 */
[----:B------:R-:W-:Y:S01]  /*18420*/  IMAD.WIDE.U32 R4, R199, UR4, R4 ;  /* 0x00000004c7047c25 */ /* 0x000fe2000f8e0004 */
[----:B------:R-:W-:-:S02]  /*18430*/  SHF.R.S32.HI R30, RZ, 0x1f, R214 ;  /* 0x0000001fff1e7819 */ /* 0x000fc400000114d6 */
[----:B------:R-:W-:Y:S01]  /*18440*/  SHF.R.S32.HI R14, RZ, 0x1f, R25 ;  /* 0x0000001fff0e7819 */ /* 0x000fe20000011419 */
[----:B------:R-:W-:Y:S01]  /*18450*/  IMAD R5, R199, UR5, R5 ;  /* 0x00000005c7057c24 */ /* 0x000fe2000f8e0205 */
[----:B------:R-:W-:Y:S01]  /*18460*/  ULDC.64 UR4, c[0x0][0xb40] ;  /* 0x0002d00000047ab9 */ /* 0x000fe20000000a00 */
[----:B------:R-:W-:Y:S01]  /*18470*/  VIADD R27, R209, 0x10 ;  /* 0x00000010d11b7836 */ /* 0x000fe20000000000 */
[----:B------:R-:W-:Y:S01]  /*18480*/  SHF.R.S32.HI R31, RZ, 0x1f, R215 ;  /* 0x0000001fff1f7819 */ /* 0x000fe200000114d7 */
[----:B------:R-:W-:Y:S01]  /*18490*/  IMAD R0, R0, UR4, RZ ;  /* 0x0000000400007c24 */ /* 0x000fe2000f8e02ff */
[----:B------:R-:W-:Y:S01]  /*184a0*/  SHF.R.S32.HI R32, RZ, 0x1f, R216 ;  /* 0x0000001fff207819 */ /* 0x000fe200000114d8 */
[C---:B------:R-:W-:Y:S01]  /*184b0*/  IMAD.WIDE.U32 R4, R203.reuse, UR4, R4 ;  /* 0x00000004cb047c25 */ /* 0x040fe2000f8e0004 */
[----:B------:R-:W-:Y:S02]  /*184c0*/  SHF.R.S32.HI R33, RZ, 0x1f, R217 ;  /* 0x0000001fff217819 */ /* 0x000fe400000114d9 */
[----:B------:R-:W-:Y:S01]  /*184d0*/  SHF.R.S32.HI R34, RZ, 0x1f, R218 ;  /* 0x0000001fff227819 */ /* 0x000fe200000114da */
[----:B------:R-:W-:Y:S01]  /*184e0*/  IMAD R9, R203, UR5, R0 ;  /* 0x00000005cb097c24 */ /* 0x000fe2000f8e0200 */
[----:B------:R-:W-:Y:S01]  /*184f0*/  ULDC.64 UR4, c[0x0][0xb48] ;  /* 0x0002d20000047ab9 */ /* 0x000fe20000000a00 */
[----:B0-----:R-:W-:Y:S01]  /*18500*/  @P4 IMAD.HI.U32 R0, R24, R7, RZ ;  /* 0x0000000718004227 */ /* 0x001fe200078e00ff */
[----:B------:R-:W-:-:S02]  /*18510*/  SHF.R.S32.HI R35, RZ, 0x1f, R219 ;  /* 0x0000001fff237819 */ /* 0x000fc400000114db */
[----:B------:R-:W-:Y:S01]  /*18520*/  SHF.R.S32.HI R100, RZ, 0x1f, R220 ;  /* 0x0000001fff647819 */ /* 0x000fe200000114dc */
[----:B------:R-:W-:Y:S01]  /*18530*/  IMAD.MOV.U32 R7, RZ, RZ, R24 ;  /* 0x000000ffff077224 */ /* 0x000fe200078e0018 */
[----:B-1----:R-:W-:Y:S01]  /*18540*/  @P4 SHF.R.U32.HI R7, RZ, R13, R0 ;  /* 0x0000000dff074219 */ /* 0x002fe20000011600 */
[----:B------:R-:W-:Y:S01]  /*18550*/  IMAD.IADD R5, R5, 0x1, R9 ;  /* 0x0000000105057824 */ /* 0x000fe200078e0209 */
[----:B------:R-:W-:Y:S02]  /*18560*/  SHF.R.S32.HI R101, RZ, 0x1f, R221 ;  /* 0x0000001fff657819 */ /* 0x000fe400000114dd */
[--C-:B------:R-:W-:Y:S01]  /*18570*/  SHF.R.S32.HI R0, RZ, 0x1f, R7.reuse ;  /* 0x0000001fff007819 */ /* 0x100fe20000011407 */
[----:B------:R-:W-:Y:S01]  /*18580*/  IMAD.MOV R6, RZ, RZ, -R7 ;  /* 0x000000ffff067224 */ /* 0x000fe200078e0a07 */
[----:B------:R-:W-:Y:S01]  /*18590*/  SHF.R.S32.HI R104, RZ, 0x1f, R222 ;  /* 0x0000001fff687819 */ /* 0x000fe200000114de */
[----:B------:R-:W-:Y:S01]  /*185a0*/  IMAD.WIDE.U32 R4, R210, UR4, R4 ;  /* 0x00000004d2047c25 */ /* 0x000fe2000f8e0004 */
[----:B------:R-:W-:-:S03]  /*185b0*/  SHF.R.S32.HI R105, RZ, 0x1f, R223 ;  /* 0x0000001fff697819 */ /* 0x000fc600000114df */
[----:B------:R-:W-:Y:S01]  /*185c0*/  IMAD R3, R3, R6, R24 ;  /* 0x0000000603037224 */ /* 0x000fe200078e0218 */
[----:B------:R-:W-:Y:S01]  /*185d0*/  SHF.R.S32.HI R24, RZ, 0x1f, R27 ;  /* 0x0000001fff187819 */ /* 0x000fe2000001141b */
        /* <DEDUP_REMOVED lines=11> */
[----:B------:R-:W-:Y:S01]  /*18690*/  IMAD.IADD R3, R5, 0x1, R7 ;  /* 0x0000000105037824 */ /* 0x000fe200078e0207 */
[----:B------:R-:W-:Y:S01]  /*186a0*/  LEA R0, P1, R4, UR4, 0x2 ;  /* 0x0000000404007c11 */ /* 0x000fe2000f8210ff */
[----:B------:R-:W-:-:S03]  /*186b0*/  VIADD R6, R2, 0x34820 ;  /* 0x0003482002067836 */ /* 0x000fc60000000000 */
[----:B------:R-:W-:Y:S02]  /*186c0*/  LEA.HI.X R3, R4, UR5, R3, 0x2, P1 ;  /* 0x0000000504037c11 */ /* 0x000fe400088f1403 */
[----:B------:R-:W-:Y:S01]  /*186d0*/  PRMT R6, RZ, 0x654, R6 ;  /* 0x00000654ff067816 */ /* 0x000fe20000000006 */
[----:B------:R0:W1:Y:S03]  /*186e0*/  SHFL.IDX PT, R4, R0, RZ, 0x1c1f ;  /* 0x001c1fff00047589 */ /* 0x00006600000e0000 */
[----:B------:R0:W-:Y:S01]  /*186f0*/  SYNCS.ARRIVE.TRANS64.RED.A1T0 RZ, [R6+URZ], RZ ;  /* 0x000000ff06ff79a7 */ /* 0x0001e2000810043f */
[----:B------:R0:W2:Y:S01]  /*18700*/  SHFL.IDX PT, R5, R3, RZ, 0x1c1f ;  /* 0x001c1fff03057589 */ /* 0x0000a200000e0000 */
[----:B------:R-:W-:Y:S05]  /*18710*/  @P0 BRA `(.L_x_624) ;  /* 0x0000000400000947 */ /* 0x000fea0003800000 */
[----:B------:R-:W-:Y:S02]  /*18720*/  ULDC UR4, c[0x0][0xac8] ;  /* 0x0002b20000047ab9 */ /* 0x000fe40000000800 */
[----:B------:R-:W-:Y:S02]  /*18730*/  ISETP.GE.AND P3, PT, R209, UR4, PT ;  /* 0x00000004d1007c0c */ /* 0x000fe4000bf66270 */
[----:B------:R-:W-:Y:S02]  /*18740*/  ISETP.GE.AND P2, PT, R25, UR4, PT ;  /* 0x0000000419007c0c */ /* 0x000fe4000bf46270 */
[----:B------:R-:W-:Y:S02]  /*18750*/  ISETP.GE.AND P1, PT, R27, UR4, PT ;  /* 0x000000041b007c0c */ /* 0x000fe4000bf26270 */
[----:B------:R-:W-:Y:S02]  /*18760*/  ISETP.GE.AND P0, PT, R211, UR4, PT ;  /* 0x00000004d3007c0c */ /* 0x000fe4000bf06270 */
[----:B------:R-:W-:-:S05]  /*18770*/  ISETP.GE.AND P4, PT, R222, UR4, PT ;  /* 0x00000004de007c0c */ /* 0x000fca000bf86270 */
[----:B012---:R-:W-:-:S04]  /*18780*/  @!P3 IMAD.WIDE R6, R209, 0x4, R4 ;  /* 0x00000004d106b825 */ /* 0x007fc800078e0204 */
[-C--:B------:R-:W-:Y:S01]  /*18790*/  @!P1 LEA R8, P5, R27, R4.reuse, 0x2 ;  /* 0x000000041b089211 */ /* 0x080fe200078a10ff */
[----:B------:R0:W-:Y:S01]  /*187a0*/  @!P3 ST.E.64 desc[UR56][R6.64], R88 ;  /* 0x000000580600b985 */ /* 0x0001e2000c101b38 */
[----:B------:R-:W-:Y:S02]  /*187b0*/  ISETP.GE.AND P3, PT, R223, UR4, PT ;  /* 0x00000004df007c0c */ /* 0x000fe4000bf66270 */
[----:B------:R-:W-:Y:S02]  /*187c0*/  @!P1 LEA.HI.X R9, R27, R5, R24, 0x2, P5 ;  /* 0x000000051b099211 */ /* 0x000fe400028f1418 */
[----:B------:R-:W-:Y:S02]  /*187d0*/  ISETP.GE.AND P5, PT, R221, UR4, PT ;  /* 0x00000004dd007c0c */ /* 0x000fe4000bfa6270 */
[----:B0-----:R-:W-:-:S04]  /*187e0*/  @!P2 LEA R6, P6, R25, R4, 0x2 ;  /* 0x000000041906a211 */ /* 0x001fc800078c10ff */
[----:B------:R-:W-:Y:S02]  /*187f0*/  @!P2 LEA.HI.X R7, R25, R5, R14, 0x2, P6 ;  /* 0x000000051907a211 */ /* 0x000fe400030f140e */
[----:B------:R-:W-:-:S03]  /*18800*/  @!P0 LEA R10, P6, R211, R4, 0x2 ;  /* 0x00000004d30a8211 */ /* 0x000fc600078c10ff */
[----:B------:R0:W-:Y:S01]  /*18810*/  @!P2 ST.E.64 desc[UR56][R6.64], R90 ;  /* 0x0000005a0600a985 */ /* 0x0001e2000c101b38 */
[----:B------:R-:W-:Y:S02]  /*18820*/  @!P0 LEA.HI.X R11, R211, R5, R26, 0x2, P6 ;  /* 0x00000005d30b8211 */ /* 0x000fe400030f141a */
[----:B------:R-:W-:Y:S01]  /*18830*/  ISETP.GE.AND P2, PT, R220, UR4, PT ;  /* 0x00000004dc007c0c */ /* 0x000fe2000bf46270 */
[----:B------:R1:W-:Y:S01]  /*18840*/  @!P1 ST.E.64 desc[UR56][R8.64], R92 ;  /* 0x0000005c08009985 */ /* 0x0003e2000c101b38 */
[----:B------:R-:W-:-:S03]  /*18850*/  ISETP.GE.AND P1, PT, R219, UR4, PT ;  /* 0x00000004db007c0c */ /* 0x000fc6000bf26270 */
[----:B------:R2:W-:Y:S01]  /*18860*/  @!P0 ST.E.64 desc[UR56][R10.64], R36 ;  /* 0x000000240a008985 */ /* 0x0005e2000c101b38 */
[CC--:B0-----:R-:W-:Y:S02]  /*18870*/  @!P3 LEA R6, P6, R223.reuse, R4.reuse, 0x2 ;  /* 0x00000004df06b211 */ /* 0x0c1fe400078c10ff */
[CC--:B-1----:R-:W-:Y:S02]  /*18880*/  @!P4 LEA R8, P0, R222.reuse, R4.reuse, 0x2 ;  /* 0x00000004de08c211 */ /* 0x0c2fe400078010ff */
[-C--:B------:R-:W-:Y:S02]  /*18890*/  @!P3 LEA.HI.X R7, R223, R5.reuse, R105, 0x2, P6 ;  /* 0x00000005df07b211 */ /* 0x080fe400030f1469 */
[----:B------:R-:W-:Y:S02]  /*188a0*/  @!P4 LEA.HI.X R9, R222, R5, R104, 0x2, P0 ;  /* 0x00000005de09c211 */ /* 0x000fe400000f1468 */
[----:B------:R-:W-:Y:S01]  /*188b0*/  ISETP.GE.AND P0, PT, R218, UR4, PT ;  /* 0x00000004da007c0c */ /* 0x000fe2000bf06270 */
[----:B------:R0:W-:Y:S01]  /*188c0*/  @!P3 ST.E.64 desc[UR56][R6.64], R40 ;  /* 0x000000280600b985 */ /* 0x0001e2000c101b38 */
[----:B--2---:R-:W-:-:S02]  /*188d0*/  @!P5 LEA R10, P6, R221, R4, 0x2 ;  /* 0x00000004dd0ad211 */ /* 0x004fc400078c10ff */
[----:B------:R-:W-:Y:S01]  /*188e0*/  ISETP.GE.AND P3, PT, R217, UR4, PT ;  /* 0x00000004d9007c0c */ /* 0x000fe2000bf66270 */
[----:B------:R1:W-:Y:S01]  /*188f0*/  @!P4 ST.E.64 desc[UR56][R8.64], R44 ;  /* 0x0000002c0800c985 */ /* 0x0003e2000c101b38 */
[----:B------:R-:W-:-:S05]  /*18900*/  @!P5 LEA.HI.X R11, R221, R5, R101, 0x2, P6 ;  /* 0x00000005dd0bd211 */ /* 0x000fca00030f1465 */
[----:B------:R2:W-:Y:S01]  /*18910*/  @!P5 ST.E.64 desc[UR56][R10.64], R48 ;  /* 0x000000300a00d985 */ /* 0x0005e2000c101b38 */
[CC--:B0-----:R-:W-:Y:S02]  /*18920*/  @!P2 LEA R6, P4, R220.reuse, R4.reuse, 0x2 ;  /* 0x00000004dc06a211 */ /* 0x0c1fe400078810ff */
[CC--:B-1----:R-:W-:Y:S02]  /*18930*/  @!P1 LEA R8, P5, R219.reuse, R4.reuse, 0x2 ;  /* 0x00000004db089211 */ /* 0x0c2fe400078a10ff */
[-C--:B------:R-:W-:Y:S02]  /*18940*/  @!P2 LEA.HI.X R7, R220, R5.reuse, R100, 0x2, P4 ;  /* 0x00000005dc07a211 */ /* 0x080fe400020f1464 */
[----:B------:R-:W-:Y:S02]  /*18950*/  ISETP.GE.AND P4, PT, R216, UR4, PT ;  /* 0x00000004d8007c0c */ /* 0x000fe4000bf86270 */
[----:B--2---:R-:W-:Y:S01]  /*18960*/  @!P0 LEA R10, P6, R218, R4, 0x2 ;  /* 0x00000004da0a8211 */ /* 0x004fe200078c10ff */
[----:B------:R0:W-:Y:S01]  /*18970*/  @!P2 ST.E.64 desc[UR56][R6.64], R52 ;  /* 0x000000340600a985 */ /* 0x0001e2000c101b38 */
[----:B------:R-:W-:-:S02]  /*18980*/  @!P1 LEA.HI.X R9, R219, R5, R35, 0x2, P5 ;  /* 0x00000005db099211 */ /* 0x000fc400028f1423 */
[-C--:B------:R-:W-:Y:S02]  /*18990*/  @!P0 LEA.HI.X R11, R218, R5.reuse, R34, 0x2, P6 ;  /* 0x00000005da0b8211 */ /* 0x080fe400030f1422 */
[----:B------:R-:W-:Y:S01]  /*189a0*/  ISETP.GE.AND P2, PT, R215, UR4, PT ;  /* 0x00000004d7007c0c */ /* 0x000fe2000bf46270 */
[----:B------:R1:W-:Y:S01]  /*189b0*/  @!P1 ST.E.64 desc[UR56][R8.64], R56 ;  /* 0x0000003808009985 */ /* 0x0003e2000c101b38 */
[----:B------:R-:W-:Y:S02]  /*189c0*/  @!P3 LEA R20, P5, R217, R4, 0x2 ;  /* 0x00000004d914b211 */ /* 0x000fe400078a10ff */
[----:B------:R-:W-:Y:S01]  /*189d0*/  ISETP.GE.AND P1, PT, R214, UR4, PT ;  /* 0x00000004d6007c0c */ /* 0x000fe2000bf26270 */
[----:B------:R2:W-:Y:S01]  /*189e0*/  @!P0 ST.E.64 desc[UR56][R10.64], R60 ;  /* 0x0000003c0a008985 */ /* 0x0005e2000c101b38 */
[----:B------:R-:W-:Y:S02]  /*189f0*/  ISETP.GE.AND P0, PT, R213, UR4, PT ;  /* 0x00000004d5007c0c */ /* 0x000fe4000bf06270 */
[----:B------:R-:W-:-:S02]  /*18a00*/  @!P3 LEA.HI.X R21, R217, R5, R33, 0x2, P5 ;  /* 0x00000005d915b211 */ /* 0x000fc400028f1421 */
[----:B------:R-:W-:Y:S02]  /*18a10*/  ISETP.GE.AND P5, PT, R212, UR4, PT ;  /* 0x00000004d4007c0c */ /* 0x000fe4000bfa6270 */
[CC--:B------:R-:W-:Y:S01]  /*18a20*/  @!P4 LEA R12, P6, R216.reuse, R4.reuse, 0x2 ;  /* 0x00000004d80cc211 */ /* 0x0c0fe200078c10ff */
[----:B------:R3:W-:Y:S01]  /*18a30*/  @!P3 ST.E.64 desc[UR56][R20.64], R64 ;  /* 0x000000401400b985 */ /* 0x0007e2000c101b38 */
[CC--:B0-----:R-:W-:Y:S02]  /*18a40*/  @!P2 LEA R6, P3, R215.reuse, R4.reuse, 0x2 ;  /* 0x00000004d706a211 */ /* 0x0c1fe400078610ff */
[-C--:B------:R-:W-:Y:S02]  /*18a50*/  @!P4 LEA.HI.X R13, R216, R5.reuse, R32, 0x2, P6 ;  /* 0x00000005d80dc211 */ /* 0x080fe400030f1420 */
[-C--:B-1----:R-:W-:Y:S02]  /*18a60*/  @!P1 LEA R8, P6, R214, R4.reuse, 0x2 ;  /* 0x00000004d6089211 */ /* 0x082fe400078c10ff */
[----:B------:R-:W-:Y:S01]  /*18a70*/  @!P2 LEA.HI.X R7, R215, R5, R31, 0x2, P3 ;  /* 0x00000005d707a211 */ /* 0x000fe200018f141f */
[----:B------:R3:W-:Y:S01]  /*18a80*/  @!P4 ST.E.64 desc[UR56][R12.64], R68 ;  /* 0x000000440c00c985 */ /* 0x0007e2000c101b38 */
[----:B--2---:R-:W-:-:S02]  /*18a90*/  @!P0 LEA R10, P4, R213, R4, 0x2 ;  /* 0x00000004d50a8211 */ /* 0x004fc400078810ff */
        /* <DEDUP_REMOVED lines=8> */
.L_x_624:
[----:B------:R-:W-:Y:S05]  /*18b20*/  BSYNC B1 ;  /* 0x0000000000017941 */ /* 0x000fea0003800000 */
.L_x_623:
[----:B------:R-:W-:Y:S01]  /*18b30*/  ISETP.GE.AND P0, PT, R15, R102, PT ;  /* 0x000000660f00720c */ /* 0x000fe20003f06270 */
[----:B--23--:R2:W3:Y:S04]  /*18b40*/  SHFL.IDX PT, R5, R3, 0x1, 0x1c1f ;  /* 0x003c1f0003057f89 */ /* 0x00c4e800000e0000 */
[----:B-1----:R2:W1:Y:S08]  /*18b50*/  SHFL.IDX PT, R4, R0, 0x1, 0x1c1f ;  /* 0x003c1f0000047f89 */ /* 0x00247000000e0000 */
[----:B--2---:R-:W-:Y:S05]  /*18b60*/  @P0 BRA `(.L_x_622) ;  /* 0x0000000c00f40947 */ /* 0x004fea0003800000 */
[----:B------:R-:W-:Y:S02]  /*18b70*/  ULDC UR4, c[0x0][0xac8] ;  /* 0x0002b20000047ab9 */ /* 0x000fe40000000800 */
[----:B------:R-:W-:Y:S02]  /*18b80*/  ISETP.GE.AND P1, PT, R25, UR4, PT ;  /* 0x0000000419007c0c */ /* 0x000fe4000bf26270 */
[----:B------:R-:W-:Y:S02]  /*18b90*/  ISETP.GE.AND P0, PT, R27, UR4, PT ;  /* 0x000000041b007c0c */ /* 0x000fe4000bf06270 */
[----:B------:R-:W-:Y:S02]  /*18ba0*/  ISETP.GE.AND P2, PT, R209, UR4, PT ;  /* 0x00000004d1007c0c */ /* 0x000fe4000bf46270 */
[----:B------:R-:W-:Y:S02]  /*18bb0*/  ISETP.GE.AND P4, PT, R223, UR4, PT ;  /* 0x00000004df007c0c */ /* 0x000fe4000bf86270 */
[----:B------:R-:W-:-:S05]  /*18bc0*/  ISETP.GE.AND P3, PT, R211, UR4, PT ;  /* 0x00000004d3007c0c */ /* 0x000fca000bf66270 */
[-C--:B-1----:R-:W-:Y:S02]  /*18bd0*/  @!P1 LEA R8, P5, R25, R4.reuse, 0x2 ;  /* 0x0000000419089211 */ /* 0x082fe400078a10ff */
[-C--:B------:R-:W-:Y:S02]  /*18be0*/  @!P0 LEA R10, P6, R27, R4.reuse, 0x2 ;  /* 0x000000041b0a8211 */ /* 0x080fe400078c10ff */
[-C--:B---3--:R-:W-:Y:S01]  /*18bf0*/  @!P1 LEA.HI.X R9, R25, R5.reuse, R14, 0x2, P5 ;  /* 0x0000000519099211 */ /* 0x088fe200028f140e */
[----:B0-----:R-:W-:Y:S01]  /*18c00*/  @!P2 IMAD.WIDE R6, R209, 0x4, R4 ;  /* 0x00000004d106a825 */ /* 0x001fe200078e0204 */
        /* <DEDUP_REMOVED lines=18> */
[-C--:B-1----:R-:W-:Y:S01]  /*18d30*/  @!P2 LEA R10, P6, R219, R4.reuse, 0x2 ;  /* 0x00000004db0aa211 */ /* 0x082fe200078c10ff */
[----:B------:R-:W-:Y:S01]  /*18d40*/  @!P5 ST.E.64 desc[UR56][R20.64], R46 ;  /* 0x0000002e1400d985 */ /* 0x000fe2000c101b38 */
[----:B------:R-:W-:Y:S02]  /*18d50*/  @!P1 LEA R8, P5, R220, R4, 0x2 ;  /* 0x00000004dc089211 */ /* 0x000fe400078a10ff */
[----:B------:R-:W-:-:S02]  /*18d60*/  @!P0 LEA.HI.X R7, R221, R5, R101, 0x2, P4 ;  /* 0x00000005dd078211 */ /* 0x000fc400020f1465 */
[-C--:B------:R-:W-:Y:S02]  /*18d70*/  @!P1 LEA.HI.X R9, R220, R5.reuse, R100, 0x2, P5 ;  /* 0x00000005dc099211 */ /* 0x080fe400028f1464 */
[----:B------:R-:W-:Y:S01]  /*18d80*/  ISETP.GE.AND P4, PT, R217, UR4, PT ;  /* 0x00000004d9007c0c */ /* 0x000fe2000bf86270 */
[----:B------:R-:W-:Y:S01]  /*18d90*/  @!P0 ST.E.64 desc[UR56][R6.64], R50 ;  /* 0x0000003206008985 */ /* 0x000fe2000c101b38 */
[----:B------:R-:W-:Y:S02]  /*18da0*/  @!P2 LEA.HI.X R11, R219, R5, R35, 0x2, P6 ;  /* 0x00000005db0ba211 */ /* 0x000fe400030f1423 */
[----:B--2---:R-:W-:Y:S01]  /*18db0*/  @!P3 LEA R12, P5, R218, R4, 0x2 ;  /* 0x00000004da0cb211 */ /* 0x004fe200078a10ff */
[----:B------:R0:W-:Y:S01]  /*18dc0*/  @!P1 ST.E.64 desc[UR56][R8.64], R54 ;  /* 0x0000003608009985 */ /* 0x0001e2000c101b38 */
[----:B------:R-:W-:Y:S02]  /*18dd0*/  ISETP.GE.AND P1, PT, R215, UR4, PT ;  /* 0x00000004d7007c0c */ /* 0x000fe4000bf26270 */
[----:B------:R-:W-:Y:S01]  /*18de0*/  ISETP.GE.AND P0, PT, R214, UR4, PT ;  /* 0x00000004d6007c0c */ /* 0x000fe2000bf06270 */
[----:B------:R1:W-:Y:S01]  /*18df0*/  @!P2 ST.E.64 desc[UR56][R10.64], R58 ;  /* 0x0000003a0a00a985 */ /* 0x0003e2000c101b38 */
[----:B------:R-:W-:-:S02]  /*18e00*/  ISETP.GE.AND P2, PT, R216, UR4, PT ;  /* 0x00000004d8007c0c */ /* 0x000fc4000bf46270 */
[-C--:B------:R-:W-:Y:S02]  /*18e10*/  @!P3 LEA.HI.X R13, R218, R5.reuse, R34, 0x2, P5 ;  /* 0x00000005da0db211 */ /* 0x080fe400028f1422 */
[----:B------:R-:W-:Y:S02]  /*18e20*/  ISETP.GE.AND P5, PT, R213, UR4, PT ;  /* 0x00000004d5007c0c */ /* 0x000fe4000bfa6270 */
[CC--:B---3--:R-:W-:Y:S01]  /*18e30*/  @!P4 LEA R14, P6, R217.reuse, R4.reuse, 0x2 ;  /* 0x00000004d90ec211 */ /* 0x0c8fe200078c10ff */
[----:B------:R2:W-:Y:S03]  /*18e40*/  @!P3 ST.E.64 desc[UR56][R12.64], R62 ;  /* 0x0000003e0c00b985 */ /* 0x0005e6000c101b38 */
[----:B------:R-:W-:Y:S02]  /*18e50*/  @!P4 LEA.HI.X R15, R217, R5, R33, 0x2, P6 ;  /* 0x00000005d90fc211 */ /* 0x000fe400030f1421 */
[----:B0-----:R-:W-:-:S02]  /*18e60*/  @!P1 LEA R8, P6, R215, R4, 0x2 ;  /* 0x00000004d7089211 */ /* 0x001fc400078c10ff */
[-C--:B------:R-:W-:Y:S01]  /*18e70*/  @!P2 LEA R6, P3, R216, R4.reuse, 0x2 ;  /* 0x00000004d806a211 */ /* 0x080fe200078610ff */
[----:B------:R2:W-:Y:S01]  /*18e80*/  @!P4 ST.E.64 desc[UR56][R14.64], R66 ;  /* 0x000000420e00c985 */ /* 0x0005e2000c101b38 */
[-C--:B-1----:R-:W-:Y:S02]  /*18e90*/  @!P0 LEA R10, P4, R214, R4.reuse, 0x2 ;  /* 0x00000004d60a8211 */ /* 0x082fe400078810ff */
        /* <DEDUP_REMOVED lines=11> */
[----:B------:R-:W-:-:S04]  /*18f50*/  LEA R4, P0, R212, R4, 0x2 ;  /* 0x00000004d4047211 */ /* 0x000fc800078010ff */
[----:B------:R-:W-:-:S05]  /*18f60*/  LEA.HI.X R5, R212, R5, R28, 0x2, P0 ;  /* 0x00000005d4057211 */ /* 0x000fca00000f141c */
[----:B------:R4:W-:Y:S01]  /*18f70*/  ST.E.64 desc[UR56][R4.64], R86 ;  /* 0x0000005604007985 */ /* 0x0009e2000c101b38 */
[----:B------:R-:W-:Y:S05]  /*18f80*/  BRA `(.L_x_622) ;  /* 0x0000000800ec7947 */ /* 0x000fea0003800000 */
.L_x_613:
[----:B------:R-:W-:Y:S01]  /*18f90*/  ULDC.64 UR6, c[0x0][0xc08] ;  /* 0x0003020000067ab9 */ /* 0x000fe20000000a00 */
[----:B------:R-:W-:Y:S01]  /*18fa0*/  ULDC.64 UR4, c[0x0][0xc00] ;  /* 0x0003000000047ab9 */ /* 0x000fe20000000a00 */
[----:B------:R-:W-:Y:S01]  /*18fb0*/  ISETP.NE.U32.AND P1, PT, RZ, UR6, PT ;  /* 0x00000006ff007c0c */ /* 0x000fe2000bf25070 */
[----:B------:R-:W-:Y:S01]  /*18fc0*/  IMAD.MOV.U32 R3, RZ, RZ, RZ ;  /* 0x000000ffff037224 */ /* 0x000fe200078e00ff */
[----:B------:R-:W-:Y:S02]  /*18fd0*/  ISETP.NE.U32.AND P0, PT, RZ, UR4, PT ;  /* 0x00000004ff007c0c */ /* 0x000fe4000bf05070 */
[----:B------:R-:W-:Y:S02]  /*18fe0*/  ISETP.NE.AND.EX P1, PT, RZ, UR7, PT, P1 ;  /* 0x00000007ff007c0c */ /* 0x000fe4000bf25310 */
[----:B------:R-:W-:Y:S02]  /*18ff0*/  IADD3 R4, P2, R204, UR4, RZ ;  /* 0x00000004cc047c10 */ /* 0x000fe4000ff5e0ff */
[----:B------:R-:W-:-:S02]  /*19000*/  ISETP.NE.AND.EX P0, PT, RZ, UR5, PT, P0 ;  /* 0x00000005ff007c0c */ /* 0x000fc4000bf05300 */
[----:B------:R-:W-:Y:S01]  /*19010*/  IADD3.X R5, R205, UR5, RZ, P2, !PT ;  /* 0x00000005cd057c10 */ /* 0x000fe200097fe4ff */
[----:B------:R-:W-:Y:S02]  /*19020*/  ULDC UR4, c[0x0][0xa88] ;  /* 0x0002a20000047ab9 */ /* 0x000fe40000000800 */
[----:B------:R-:W-:-:S04]  /*19030*/  IMAD.U32 R0, RZ, RZ, UR4 ;  /* 0x00000004ff007e24 */ /* 0x000fc8000f8e00ff */
[----:B------:R-:W-:-:S04]  /*19040*/  @P1 IADD3 R204, P2, R204, UR6, RZ ;  /* 0x00000006cccc1c10 */ /* 0x000fc8000ff5e0ff */
[----:B------:R-:W-:Y:S01]  /*19050*/  @P1 IADD3.X R205, R205, UR7, RZ, P2, !PT ;  /* 0x00000007cdcd1c10 */ /* 0x000fe200097fe4ff */
[----:B------:R3:W5:Y:S04]  /*19060*/  @P0 LDG.E R3, desc[UR56][R4.64] ;  /* 0x0000003804030981 */ /* 0x000768000c1e1900 */
[----:B------:R3:W5:Y:S01]  /*19070*/  @P1 LDG.E R0, desc[UR56][R204.64] ;  /* 0x00000038cc001981 */ /* 0x000762000c1e1900 */
[----:B------:R-:W-:Y:S01]  /*19080*/  ISETP.NE.AND P2, PT, R202, RZ, PT ;  /* 0x000000ffca00720c */ /* 0x000fe20003f45270 */
[----:B0-----:R-:W0:-:S12]  /*19090*/  S2R R6, SR_TID.X ;  /* 0x0000000000067919 */ /* 0x001e180000002100 */
[----:B------:R-:W4:Y:S01]  /*190a0*/  @!P2 LDC R202, c[0x0][0xad4] ;  /* 0x0002b500ffcaab82 */ /* 0x000f220000000800 */
[----:B0-----:R-:W-:Y:S01]  /*190b0*/  VIADD R6, R6, 0xffffff80 ;  /* 0xffffff8006067836 */ /* 0x001fe20000000000 */
[----:B----4-:R-:W-:-:S04]  /*190c0*/  ISETP.GT.AND P2, PT, R202, 0x1, PT ;  /* 0x00000001ca00780c */ /* 0x010fc80003f44270 */
[----:B------:R-:W-:Y:S01]  /*190d0*/  ISETP.GT.AND P3, PT, R6, 0x7f, PT ;  /* 0x0000007f0600780c */ /* 0x000fe20003f64270 */
[----:B---3--:R-:W-:-:S12]  /*190e0*/  @P1 BRA `(.L_x_625) ;  /* 0x0000000000101947 */ /* 0x008fd80003800000 */
[----:B------:R-:W-:Y:S05]  /*190f0*/  @!P0 BRA `(.L_x_625) ;  /* 0x00000000000c8947 */ /* 0x000fea0003800000 */
[----:B------:R-:W3:Y:S04]  /*19100*/  LDG.E R7, desc[UR56][R4.64] ;  /* 0x0000003804077981 */ /* 0x000ee8000c1e1900 */
[----:B-----5:R-:W3:Y:S02]  /*19110*/  LDG.E R0, desc[UR56][R4.64+0x4] ;  /* 0x0000043804007981 */ /* 0x020ee4000c1e1900 */
[----:B---3--:R-:W-:-:S07]  /*19120*/  IMAD.IADD R0, R0, 0x1, -R7 ;  /* 0x0000000100007824 */ /* 0x008fce00078e0a07 */
.L_x_625:
[----:B------:R-:W-:Y:S01]  /*19130*/  BSSY B1, `(.L_x_626) ;  /* 0x0000037000017945 */ /* 0x000fe20003800000 */
[----:B------:R-:W-:Y:S02]  /*19140*/  SEL R203, R203, RZ, !P0 ;  /* 0x000000ffcbcb7207 */ /* 0x000fe40004000000 */
[----:B------:R-:W-:Y:S02]  /*19150*/  SEL R225, R225, RZ, !P0 ;  /* 0x000000ffe1e17207 */ /* 0x000fe40004000000 */
[----:B-----5:R-:W-:Y:S01]  /*19160*/  SHF.R.S32.HI R26, RZ, 0x1f, R3 ;  /* 0x0000001fff1a7819 */ /* 0x020fe20000011403 */
[----:B------:R-:W-:Y:S06]  /*19170*/  @P3 BRA `(.L_x_627) ;  /* 0x0000000000c83947 */ /* 0x000fec0003800000 */
[----:B------:R-:W0:Y:S01]  /*19180*/  S2R R5, SR_TID.X ;  /* 0x0000000000057919 */ /* 0x000e220000002100 */
[----:B------:R-:W3:Y:S01]  /*19190*/  LDC R29, c[0x0][0xbe8] ;  /* 0x0002fa00ff1d7b82 */ /* 0x000ee20000000800 */
[----:B0-----:R-:W-:Y:S02]  /*191a0*/  IMAD R4, R208, 0x80, R5 ;  /* 0x00000080d0047824 */ /* 0x001fe400078e0205 */
[----:B---3--:R-:W-:Y:S02]  /*191b0*/  IMAD R5, R0, R29, RZ ;  /* 0x0000001d00057224 */ /* 0x008fe400078e02ff */
[----:B------:R-:W-:-:S05]  /*191c0*/  VIADD R28, R4, 0xffffff80 ;  /* 0xffffff80041c7836 */ /* 0x000fca0000000000 */
[----:B------:R-:W-:-:S13]  /*191d0*/  ISETP.GE.AND P0, PT, R28, R5, PT ;  /* 0x000000051c00720c */ /* 0x000fda0003f06270 */
[----:B------:R-:W-:Y:S05]  /*191e0*/  @P0 BRA `(.L_x_627) ;  /* 0x0000000000ac0947 */ /* 0x000fea0003800000 */
[----:B------:R-:W-:Y:S01]  /*191f0*/  IMAD.MOV.U32 R24, RZ, RZ, 0x9b8 ;  /* 0x000009b8ff187424 */ /* 0x000fe200078e00ff */
[----:B------:R-:W-:Y:S01]  /*19200*/  ISETP.GT.AND P0, PT, R202, 0x1, PT ;  /* 0x00000001ca00780c */ /* 0x000fe20003f04270 */
[----:B------:R-:W0:Y:S01]  /*19210*/  LDC.64 R4, c[0x0][0xba8] ;  /* 0x0002ea00ff047b82 */ /* 0x000e220000000a00 */
[----:B------:R-:W-:Y:S01]  /*19220*/  ISETP.NE.AND P1, PT, R29, 0x1, PT ;  /* 0x000000011d00780c */ /* 0x000fe20003f25270 */
[----:B------:R-:W-:Y:S01]  /*19230*/  IMAD.MOV.U32 R21, RZ, RZ, R28 ;  /* 0x000000ffff157224 */ /* 0x000fe200078e001c */
[----:B------:R-:W-:-:S05]  /*19240*/  SEL R24, R24, 0x978, P0 ;  /* 0x0000097818187807 */ /* 0x000fca0000000000 */
[----:B------:R-:W3:Y:S08]  /*19250*/  LDC.64 R12, c[0x0][R24+0x220] ;  /* 0x00008800180c7b82 */ /* 0x000ef00000000a00 */
[----:B------:R-:W4:Y:S08]  /*19260*/  LDC.64 R10, c[0x0][R24+0x218] ;  /* 0x00008600180a7b82 */ /* 0x000f300000000a00 */
[----:B------:R-:W5:Y:S08]  /*19270*/  LDC.64 R8, c[0x0][R24+0x228] ;  /* 0x00008a0018087b82 */ /* 0x000f700000000a00 */
[----:B------:R-:W1:Y:S08]  /*19280*/  LDC.64 R6, c[0x0][R24+0x210] ;  /* 0x0000840018067b82 */ /* 0x000e700000000a00 */
[----:B------:R-:W2:Y:S08]  /*19290*/  @P1 LDC R15, c[0x0][0xbec] ;  /* 0x0002fb00ff0f1b82 */ /* 0x000eb00000000800 */
[----:B------:R-:W5:Y:S01]  /*192a0*/  @P1 LDC R27, c[0x0][0xbf0] ;  /* 0x0002fc00ff1b1b82 */ /* 0x000f620000000800 */
[----:B---3--:R-:W-:-:S07]  /*192b0*/  IMAD R13, R13, R203, RZ ;  /* 0x000000cb0d0d7224 */ /* 0x008fce00078e02ff */
[----:B0-----:R-:W0:Y:S01]  /*192c0*/  @!P0 LDC R4, c[0x0][0xb50] ;  /* 0x0002d400ff048b82 */ /* 0x001e220000000800 */
[----:B--2---:R-:W-:-:S07]  /*192d0*/  @P1 IMAD.HI.U32 R20, R28, R15, RZ ;  /* 0x0000000f1c141227 */ /* 0x004fce00078e00ff */
[----:B------:R-:W2:Y:S01]  /*192e0*/  @!P0 LDC R5, c[0x0][0xb54] ;  /* 0x0002d500ff058b82 */ /* 0x000ea20000000800 */
[----:B----4-:R-:W-:Y:S02]  /*192f0*/  IMAD R25, R11, R199, RZ ;  /* 0x000000c70b197224 */ /* 0x010fe400078e02ff */
[----:B------:R-:W-:Y:S01]  /*19300*/  IMAD.WIDE.U32 R14, R12, R203, RZ ;  /* 0x000000cb0c0e7225 */ /* 0x000fe200078e00ff */
[----:B-----5:R-:W-:-:S03]  /*19310*/  @P1 SHF.R.U32.HI R21, RZ, R27, R20 ;  /* 0x0000001bff151219 */ /* 0x020fc60000011614 */
[----:B------:R-:W-:Y:S01]  /*19320*/  IMAD R27, R12, R225, R13 ;  /* 0x000000e10c1b7224 */ /* 0x000fe200078e020d */
[----:B------:R-:W-:Y:S01]  /*19330*/  SEL R13, R210, RZ, P0 ;  /* 0x000000ffd20d7207 */ /* 0x000fe20000000000 */
[----:B------:R-:W-:-:S04]  /*19340*/  IMAD.WIDE.U32 R10, R10, R199, RZ ;  /* 0x000000c70a0a7225 */ /* 0x000fc800078e00ff */
[----:B------:R-:W-:Y:S01]  /*19350*/  IMAD.IADD R12, R15, 0x1, R27 ;  /* 0x000000010f0c7824 */ /* 0x000fe200078e021b */
[----:B------:R-:W-:Y:S01]  /*19360*/  IADD3 R10, P1, P3, R14, R10, R3 ;  /* 0x0000000a0e0a7210 */ /* 0x000fe20007b3e003 */
[----:B------:R-:W-:Y:S02]  /*19370*/  IMAD.IADD R25, R11, 0x1, R25 ;  /* 0x000000010b197824 */ /* 0x000fe400078e0219 */
[----:B------:R-:W-:Y:S02]  /*19380*/  IMAD R15, R9, R13, RZ ;  /* 0x0000000d090f7224 */ /* 0x000fe400078e02ff */
[----:B------:R-:W-:Y:S01]  /*19390*/  IMAD.MOV R11, RZ, RZ, -R21 ;  /* 0x000000ffff0b7224 */ /* 0x000fe200078e0a15 */
[----:B------:R-:W-:Y:S01]  /*193a0*/  IADD3.X R12, R12, R25, R26, P1, P3 ;  /* 0x000000190c0c7210 */ /* 0x000fe20000fe641a */
[----:B------:R-:W-:-:S04]  /*193b0*/  IMAD.WIDE.U32 R8, R8, R13, RZ ;  /* 0x0000000d08087225 */ /* 0x000fc800078e00ff */
[----:B------:R-:W-:Y:S01]  /*193c0*/  IMAD R11, R29, R11, R28 ;  /* 0x0000000b1d0b7224 */ /* 0x000fe200078e021c */
[----:B------:R-:W-:Y:S01]  /*193d0*/  IADD3 R8, P0, P1, R21, R10, R8 ;  /* 0x0000000a15087210 */ /* 0x000fe2000791e008 */
[----:B------:R-:W-:Y:S01]  /*193e0*/  IMAD.IADD R15, R9, 0x1, R15 ;  /* 0x00000001090f7824 */ /* 0x000fe200078e020f */
[----:B------:R-:W-:Y:S01]  /*193f0*/  SHF.R.S32.HI R21, RZ, 0x1f, R21 ;  /* 0x0000001fff157819 */ /* 0x000fe20000011415 */
[----:B-1----:R-:W-:Y:S01]  /*19400*/  IMAD R7, R7, R11, RZ ;  /* 0x0000000b07077224 */ /* 0x002fe200078e02ff */
[----:B------:R-:W-:Y:S02]  /*19410*/  SHF.R.S32.HI R13, RZ, 0x1f, R11 ;  /* 0x0000001fff0d7819 */ /* 0x000fe4000001140b */
[----:B------:R-:W-:-:S03]  /*19420*/  IADD3.X R9, R21, R12, R15, P0, P1 ;  /* 0x0000000c15097210 */ /* 0x000fc600007e240f */
[C---:B------:R-:W-:Y:S02]  /*19430*/  IMAD R13, R6.reuse, R13, R7 ;  /* 0x0000000d060d7224 */ /* 0x040fe400078e0207 */
[----:B------:R-:W-:-:S04]  /*19440*/  IMAD.WIDE.U32 R6, R6, R11, R8 ;  /* 0x0000000b06067225 */ /* 0x000fc800078e0008 */
[----:B------:R-:W-:Y:S01]  /*19450*/  IMAD.IADD R7, R7, 0x1, R13 ;  /* 0x0000000107077824 */ /* 0x000fe200078e020d */
[----:B0-----:R-:W-:-:S04]  /*19460*/  LEA R4, P0, R6, R4, 0x2 ;  /* 0x0000000406047211 */ /* 0x001fc800078010ff */
[----:B--2---:R-:W-:Y:S01]  /*19470*/  LEA.HI.X R5, R6, R5, R7, 0x2, P0 ;  /* 0x0000000506057211 */ /* 0x004fe200000f1407 */
[----:B------:R-:W-:-:S05]  /*19480*/  IMAD.MOV.U32 R7, RZ, RZ, -0x800000 ;  /* 0xff800000ff077424 */ /* 0x000fca00078e00ff */
[----:B------:R0:W-:Y:S03]  /*19490*/  STG.E desc[UR56][R4.64], R7 ;  /* 0x0000000704007986 */ /* 0x0001e6000c101938 */
.L_x_627:
[----:B------:R-:W-:Y:S05]  /*194a0*/  BSYNC B1 ;  /* 0x0000000000017941 */ /* 0x000fea0003800000 */
.L_x_626:
[----:B------:R-:W-:Y:S05]  /*194b0*/  @P2 BRA `(.L_x_622) ;  /* 0x0000000400a02947 */ /* 0x000fea0003800000 */
[----:B------:R-:W3:Y:S01]  /*194c0*/  LDC R11, c[0x0][0xbe8] ;  /* 0x0002fa00ff0b7b82 */ /* 0x000ee20000000800 */
[----:B------:R-:W-:Y:S01]  /*194d0*/  ULDC.64 UR4, c[0x0][0xaa0] ;  /* 0x0002a80000047ab9 */ /* 0x000fe20000000a00 */
[----:B------:R-:W-:Y:S01]  /*194e0*/  ULDC.64 UR6, c[0x0][0xaf0] ;  /* 0x0002bc0000067ab9 */ /* 0x000fe20000000a00 */
[----:B0-----:R-:W-:Y:S01]  /*194f0*/  IMAD R4, R26, UR4, RZ ;  /* 0x000000041a047c24 */ /* 0x001fe2000f8e02ff */
[----:B------:R-:W-:Y:S01]  /*19500*/  BSSY B1, `(.L_x_628) ;  /* 0x0000039000017945 */ /* 0x000fe20003800000 */
[----:B------:R-:W-:Y:S02]  /*19510*/  SHF.R.S32.HI R10, RZ, 0x1f, R200 ;  /* 0x0000001fff0a7819 */ /* 0x000fe400000114c8 */
[C---:B------:R-:W-:Y:S01]  /*19520*/  IMAD R7, R3.reuse, UR5, R4 ;  /* 0x0000000503077c24 */ /* 0x040fe2000f8e0204 */
[----:B------:R-:W-:Y:S01]  /*19530*/  SHF.R.S32.HI R14, RZ, 0x1f, R198 ;  /* 0x0000001fff0e7819 */ /* 0x000fe200000114c6 */
[----:B------:R-:W-:Y:S01]  /*19540*/  IMAD.WIDE.U32 R4, R3, UR4, RZ ;  /* 0x0000000403047c25 */ /* 0x000fe2000f8e00ff */
[----:B------:R-:W-:-:S03]  /*19550*/  ULDC.64 UR4, c[0x0][0xae8] ;  /* 0x0002ba0000047ab9 */ /* 0x000fc60000000a00 */
[----:B------:R-:W-:Y:S02]  /*19560*/  IMAD R3, R201, 0x20, R224 ;  /* 0x00000020c9037824 */ /* 0x000fe400078e02e0 */
[----:B------:R-:W-:Y:S02]  /*19570*/  IMAD.IADD R5, R5, 0x1, R7 ;  /* 0x0000000105057824 */ /* 0x000fe400078e0207 */
[----:B------:R-:W-:Y:S02]  /*19580*/  IMAD R9, R208, 0x80, R3 ;  /* 0x00000080d0097824 */ /* 0x000fe400078e0203 */
[----:B------:R-:W-:-:S04]  /*19590*/  IMAD.WIDE.U32 R4, R199, UR4, R4 ;  /* 0x00000004c7047c25 */ /* 0x000fc8000f8e0004 */
[----:B------:R-:W-:Y:S01]  /*195a0*/  IMAD.MOV.U32 R3, RZ, RZ, R9 ;  /* 0x000000ffff037224 */ /* 0x000fe200078e0009 */
[----:B---3--:R-:W-:Y:S01]  /*195b0*/  ISETP.NE.AND P0, PT, R11, 0x1, PT ;  /* 0x000000010b00780c */ /* 0x008fe20003f05270 */
[----:B------:R-:W-:Y:S02]  /*195c0*/  IMAD R7, R225, UR6, RZ ;  /* 0x00000006e1077c24 */ /* 0x000fe4000f8e02ff */
[----:B------:R-:W-:Y:S01]  /*195d0*/  IMAD R5, R199, UR5, R5 ;  /* 0x00000005c7057c24 */ /* 0x000fe2000f8e0205 */
[----:B------:R-:W-:Y:S01]  /*195e0*/  ULDC.64 UR4, c[0x0][0xae0] ;  /* 0x0002b80000047ab9 */ /* 0x000fe20000000a00 */
[C---:B------:R-:W-:Y:S02]  /*195f0*/  IMAD R7, R203.reuse, UR7, R7 ;  /* 0x00000007cb077c24 */ /* 0x040fe4000f8e0207 */
[----:B------:R-:W-:-:S04]  /*19600*/  IMAD.WIDE.U32 R4, R203, UR6, R4 ;  /* 0x00000006cb047c25 */ /* 0x000fc8000f8e0004 */
[----:B------:R-:W-:Y:S02]  /*19610*/  IMAD.IADD R5, R5, 0x1, R7 ;  /* 0x0000000105057824 */ /* 0x000fe400078e0207 */
[----:B------:R-:W0:Y:S08]  /*19620*/  @P0 LDC R6, c[0x0][0xbec] ;  /* 0x0002fb00ff060b82 */ /* 0x000e300000000800 */
[----:B------:R-:W3:Y:S01]  /*19630*/  @P0 LDC R13, c[0x0][0xbf0] ;  /* 0x0002fc00ff0d0b82 */ /* 0x000ee20000000800 */
[----:B0-----:R-:W-:-:S05]  /*19640*/  @P0 IMAD.HI.U32 R6, R9, R6, RZ ;  /* 0x0000000609060227 */ /* 0x001fca00078e00ff */
[----:B---3--:R-:W-:-:S04]  /*19650*/  @P0 SHF.R.U32.HI R3, RZ, R13, R6 ;  /* 0x0000000dff030219 */ /* 0x008fc80000011606 */
[--C-:B------:R-:W-:Y:S01]  /*19660*/  SHF.R.S32.HI R6, RZ, 0x1f, R3.reuse ;  /* 0x0000001fff067819 */ /* 0x100fe20000011403 */
[----:B------:R-:W-:Y:S02]  /*19670*/  IMAD.MOV R8, RZ, RZ, -R3 ;  /* 0x000000ffff087224 */ /* 0x000fe400078e0a03 */
[----:B------:R-:W-:-:S04]  /*19680*/  IMAD.WIDE.U32 R4, R3, UR4, R4 ;  /* 0x0000000403047c25 */ /* 0x000fc8000f8e0004 */
[----:B------:R-:W-:Y:S02]  /*19690*/  IMAD R6, R6, UR4, RZ ;  /* 0x0000000406067c24 */ /* 0x000fe4000f8e02ff */
[----:B------:R-:W-:Y:S02]  /*196a0*/  IMAD R7, R11, R8, R9 ;  /* 0x000000080b077224 */ /* 0x000fe400078e0209 */
[----:B------:R-:W-:Y:S01]  /*196b0*/  IMAD R9, R3, UR5, R6 ;  /* 0x0000000503097c24 */ /* 0x000fe2000f8e0206 */
[----:B------:R-:W-:Y:S01]  /*196c0*/  ULDC.64 UR4, c[0x0][0xad8] ;  /* 0x0002b60000047ab9 */ /* 0x000fe20000000a00 */
[----:B------:R-:W-:Y:S01]  /*196d0*/  IMAD R8, R208, 0x80, R224 ;  /* 0x00000080d0087824 */ /* 0x000fe200078e02e0 */
[----:B------:R-:W-:Y:S01]  /*196e0*/  SHF.R.S32.HI R3, RZ, 0x1f, R7 ;  /* 0x0000001fff037819 */ /* 0x000fe20000011407 */
[----:B------:R-:W-:Y:S02]  /*196f0*/  IMAD.IADD R5, R5, 0x1, R9 ;  /* 0x0000000105057824 */ /* 0x000fe400078e0209 */
[----:B------:R-:W-:-:S02]  /*19700*/  IMAD R11, R0, R11, RZ ;  /* 0x0000000b000b7224 */ /* 0x000fc400078e02ff */
[----:B------:R-:W-:Y:S02]  /*19710*/  IMAD R6, R3, UR4, RZ ;  /* 0x0000000403067c24 */ /* 0x000fe4000f8e02ff */
[----:B------:R-:W-:Y:S01]  /*19720*/  IMAD.WIDE.U32 R4, R7, UR4, R4 ;  /* 0x0000000407047c25 */ /* 0x000fe2000f8e0004 */
[----:B------:R-:W-:-:S03]  /*19730*/  ISETP.GE.AND P2, PT, R8, R11, PT ;  /* 0x0000000b0800720c */ /* 0x000fc60003f46270 */
[----:B------:R-:W-:Y:S01]  /*19740*/  IMAD R3, R7, UR5, R6 ;  /* 0x0000000507037c24 */ /* 0x000fe2000f8e0206 */
[----:B------:R-:W-:Y:S01]  /*19750*/  ULDC.64 UR4, c[0x0][0xa80] ;  /* 0x0002a00000047ab9 */ /* 0x000fe20000000a00 */
[----:B------:R-:W-:Y:S01]  /*19760*/  VIADD R0, R8, 0x20 ;  /* 0x0000002008007836 */ /* 0x000fe20000000000 */
[----:B------:R-:W-:Y:S01]  /*19770*/  LEA R6, P3, R4, UR4, 0x1 ;  /* 0x0000000404067c11 */ /* 0x000fe2000f8608ff */
[----:B------:R-:W-:-:S03]  /*19780*/  IMAD.IADD R3, R5, 0x1, R3 ;  /* 0x0000000105037824 */ /* 0x000fc600078e0203 */
[-C--:B------:R-:W-:Y:S01]  /*19790*/  ISETP.GE.AND P1, PT, R0, R11.reuse, PT ;  /* 0x0000000b0000720c */ /* 0x080fe20003f26270 */
[----:B------:R-:W-:Y:S01]  /*197a0*/  VIADD R0, R8, 0x40 ;  /* 0x0000004008007836 */ /* 0x000fe20000000000 */
[----:B------:R-:W-:Y:S01]  /*197b0*/  LEA.HI.X R3, R4, UR5, R3, 0x1, P3 ;  /* 0x0000000504037c11 */ /* 0x000fe200098f0c03 */
[----:B------:R0:W3:Y:S03]  /*197c0*/  SHFL.IDX PT, R7, R6, RZ, 0x181f ;  /* 0x00181fff06077589 */ /* 0x0000e600000e0000 */
[----:B------:R-:W-:Y:S01]  /*197d0*/  ISETP.GE.AND P0, PT, R0, R11, PT ;  /* 0x0000000b0000720c */ /* 0x000fe20003f06270 */
[----:B------:R0:W4:Y:S01]  /*197e0*/  SHFL.IDX PT, R5, R3, RZ, 0x181f ;  /* 0x00181fff03057589 */ /* 0x00012200000e0000 */
[----:B------:R-:W-:Y:S11]  /*197f0*/  @P2 BRA `(.L_x_629) ;  /* 0x0000000000242947 */ /* 0x000ff60003800000 */
[----:B------:R-:W-:Y:S02]  /*19800*/  ULDC UR4, c[0x0][0xac8] ;  /* 0x0002b20000047ab9 */ /* 0x000fe40000000800 */
[----:B------:R-:W-:Y:S02]  /*19810*/  ISETP.GE.AND P4, PT, R198, UR4, PT ;  /* 0x00000004c6007c0c */ /* 0x000fe4000bf86270 */
[----:B------:R-:W-:-:S11]  /*19820*/  ISETP.GE.AND P5, PT, R200, UR4, PT ;  /* 0x00000004c8007c0c */ /* 0x000fd6000bfa6270 */
[-C--:B---3--:R-:W-:Y:S02]  /*19830*/  @!P4 LEA R12, P2, R198, R7.reuse, 0x1 ;  /* 0x00000007c60cc211 */ /* 0x088fe400078408ff */
[----:B------:R-:W-:Y:S02]  /*19840*/  @!P5 LEA R4, P3, R200, R7, 0x1 ;  /* 0x00000007c804d211 */ /* 0x000fe400078608ff */
[-C--:B----4-:R-:W-:Y:S02]  /*19850*/  @!P4 LEA.HI.X R13, R198, R5.reuse, R14, 0x1, P2 ;  /* 0x00000005c60dc211 */ /* 0x090fe400010f0c0e */
[----:B------:R-:W-:-:S03]  /*19860*/  @!P5 LEA.HI.X R5, R200, R5, R10, 0x1, P3 ;  /* 0x00000005c805d211 */ /* 0x000fc600018f0c0a */
[----:B------:R3:W-:Y:S04]  /*19870*/  @!P4 ST.E.128 desc[UR56][R12.64], RZ ;  /* 0x000000ff0c00c985 */ /* 0x0007e8000c101d38 */
[----:B------:R3:W-:Y:S02]  /*19880*/  @!P5 ST.E.128 desc[UR56][R4.64], RZ ;  /* 0x000000ff0400d985 */ /* 0x0007e4000c101d38 */
.L_x_629:
[----:B------:R-:W-:Y:S05]  /*19890*/  BSYNC B1 ;  /* 0x0000000000017941 */ /* 0x000fea0003800000 */
.L_x_628:
[----:B---34-:R3:W4:Y:S01]  /*198a0*/  SHFL.IDX PT, R5, R3, 0x1, 0x181f ;  /* 0x00381f0003057f89 */ /* 0x01872200000e0000 */
[----:B------:R-:W-:Y:S03]  /*198b0*/  BSSY B1, `(.L_x_630) ;  /* 0x000000c000017945 */ /* 0x000fe60003800000 */
[----:B------:R3:W0:Y:S01]  /*198c0*/  SHFL.IDX PT, R7, R6, 0x1, 0x181f ;  /* 0x00381f0006077f89 */ /* 0x00062200000e0000 */
[----:B------:R-:W-:Y:S05]  /*198d0*/  @P1 BRA `(.L_x_631) ;  /* 0x0000000000241947 */ /* 0x000fea0003800000 */
[----:B------:R-:W-:Y:S02]  /*198e0*/  ULDC UR4, c[0x0][0xac8] ;  /* 0x0002b20000047ab9 */ /* 0x000fe40000000800 */
[----:B------:R-:W-:Y:S02]  /*198f0*/  ISETP.GE.AND P3, PT, R198, UR4, PT ;  /* 0x00000004c6007c0c */ /* 0x000fe4000bf66270 */
[----:B------:R-:W-:-:S11]  /*19900*/  ISETP.GE.AND P4, PT, R200, UR4, PT ;  /* 0x00000004c8007c0c */ /* 0x000fd6000bf86270 */
[-C--:B0-----:R-:W-:Y:S02]  /*19910*/  @!P3 LEA R12, P1, R198, R7.reuse, 0x1 ;  /* 0x00000007c60cb211 */ /* 0x081fe400078208ff */
[----:B------:R-:W-:Y:S02]  /*19920*/  @!P4 LEA R4, P2, R200, R7, 0x1 ;  /* 0x00000007c804c211 */ /* 0x000fe400078408ff */
[-C--:B----4-:R-:W-:Y:S02]  /*19930*/  @!P3 LEA.HI.X R13, R198, R5.reuse, R14, 0x1, P1 ;  /* 0x00000005c60db211 */ /* 0x090fe400008f0c0e */
[----:B------:R-:W-:-:S03]  /*19940*/  @!P4 LEA.HI.X R5, R200, R5, R10, 0x1, P2 ;  /* 0x00000005c805c211 */ /* 0x000fc600010f0c0a */
[----:B------:R0:W-:Y:S04]  /*19950*/  @!P3 ST.E.128 desc[UR56][R12.64], RZ ;  /* 0x000000ff0c00b985 */ /* 0x0001e8000c101d38 */
[----:B------:R0:W-:Y:S02]  /*19960*/  @!P4 ST.E.128 desc[UR56][R4.64], RZ ;  /* 0x000000ff0400c985 */ /* 0x0001e4000c101d38 */
.L_x_631:
[----:B------:R-:W-:Y:S05]  /*19970*/  BSYNC B1 ;  /* 0x0000000000017941 */ /* 0x000fea0003800000 */
.L_x_630:
[----:B0---4-:R0:W4:Y:S01]  /*19980*/  SHFL.IDX PT, R5, R3, 0x2, 0x181f ;  /* 0x00581f0003057f89 */ /* 0x01112200000e0000 */
        /* <DEDUP_REMOVED lines=12> */
.L_x_633:
[----:B------:R-:W-:Y:S05]  /*19a50*/  BSYNC B1 ;  /* 0x0000000000017941 */ /* 0x000fea0003800000 */
.L_x_632:
[----:B------:R-:W-:Y:S01]  /*19a60*/  VIADD R0, R8, 0x60 ;  /* 0x0000006008007836 */ /* 0x000fe20000000000 */
[----:B0--3--:R-:W0:Y:S04]  /*19a70*/  SHFL.IDX PT, R3, R3, 0x3, 0x181f ;  /* 0x00781f0003037f89 */ /* 0x009e2800000e0000 */
[----:B------:R-:W-:Y:S01]  /*19a80*/  ISETP.GE.AND P0, PT, R0, R11, PT ;  /* 0x0000000b0000720c */ /* 0x000fe20003f06270 */
[----:B----4-:R3:W4:-:S12]  /*19a90*/  SHFL.IDX PT, R5, R6, 0x3, 0x181f ;  /* 0x00781f0006057f89 */ /* 0x01071800000e0000 */
[----:B---3--:R-:W-:Y:S05]  /*19aa0*/  @P0 BRA `(.L_x_622) ;  /* 0x0000000000240947 */ /* 0x008fea0003800000 */
[----:B------:R-:W-:Y:S02]  /*19ab0*/  ULDC UR4, c[0x0][0xac8] ;  /* 0x0002b20000047ab9 */ /* 0x000fe40000000800 */
[----:B------:R-:W-:Y:S02]  /*19ac0*/  ISETP.GE.AND P2, PT, R198, UR4, PT ;  /* 0x00000004c6007c0c */ /* 0x000fe4000bf46270 */
[----:B------:R-:W-:-:S11]  /*19ad0*/  ISETP.GE.AND P3, PT, R200, UR4, PT ;  /* 0x00000004c8007c0c */ /* 0x000fd6000bf66270 */
[-C--:B----4-:R-:W-:Y:S02]  /*19ae0*/  @!P2 LEA R6, P0, R198, R5.reuse, 0x1 ;  /* 0x00000005c606a211 */ /* 0x090fe400078008ff */
[----:B------:R-:W-:Y:S02]  /*19af0*/  @!P3 LEA R4, P1, R200, R5, 0x1 ;  /* 0x00000005c804b211 */ /* 0x000fe400078208ff */
[-C--:B0-----:R-:W-:Y:S02]  /*19b00*/  @!P2 LEA.HI.X R7, R198, R3.reuse, R14, 0x1, P0 ;  /* 0x00000003c607a211 */ /* 0x081fe400000f0c0e */
[----:B------:R-:W-:-:S03]  /*19b10*/  @!P3 LEA.HI.X R5, R200, R3, R10, 0x1, P1 ;  /* 0x00000003c805b211 */ /* 0x000fc600008f0c0a */
[----:B------:R0:W-:Y:S04]  /*19b20*/  @!P2 ST.E.128 desc[UR56][R6.64], RZ ;  /* 0x000000ff0600a985 */ /* 0x0001e8000c101d38 */
[----:B------:R0:W-:Y:S02]  /*19b30*/  @!P3 ST.E.128 desc[UR56][R4.64], RZ ;  /* 0x000000ff0400b985 */ /* 0x0001e4000c101d38 */
.L_x_622:
[----:B------:R-:W-:Y:S05]  /*19b40*/  BSYNC B0 ;  /* 0x0000000000007941 */ /* 0x000fea0003800000 */
.L_x_612:
[----:B------:R-:W-:Y:S02]  /*19b50*/  ULDC UR4, c[0x0][0xc3c] ;  /* 0x00030f0000047ab9 */ /* 0x000fe40000000800 */
[----:B--2---:R-:W-:-:S13]  /*19b60*/  ISETP.GE.AND P0, PT, R147, UR4, PT ;  /* 0x0000000493007c0c */ /* 0x004fda000bf06270 */
[----:B------:R-:W-:Y:S05]  /*19b70*/  @!P0 BRA `(.L_x_634) ;  /* 0xfffffe7800808947 */ /* 0x000fea000383ffff */
[----:B------:R-:W-:Y:S05]  /*19b80*/  BRA `(.L_x_422) ;  /* 0x0000007c00e47947 */ /* 0x000fea0003800000 */
.L_x_420:
        /* <DEDUP_REMOVED lines=20> */
.L_x_635:
[----:B------:R-:W-:Y:S01]  /*19cd0*/  LOP3.LUT R0, R6, 0x1f, RZ, 0xc0, !PT ;  /* 0x0000001f06007812 */ /* 0x000fe200078ec0ff */
[----:B------:R-:W-:Y:S01]  /*19ce0*/  ULDC UR4, c[0x0][0xc3c] ;  /* 0x00030f0000047ab9 */ /* 0x000fe20000000800 */
[----:B------:R-:W-:Y:S01]  /*19cf0*/  IMAD.MOV.U32 R10, RZ, RZ, RZ ;  /* 0x000000ffff0a7224 */ /* 0x000fe200078e00ff */
[----:B------:R-:W1:Y:S01]  /*19d00*/  S2UR UR6, SR_CTAID.X ;  /* 0x00000000000679c3 */ /* 0x000e620000002500 */
[----:B------:R-:W-:Y:S01]  /*19d10*/  ISETP.NE.AND P0, PT, R0, 0x1f, PT ;  /* 0x0000001f0000780c */ /* 0x000fe20003f05270 */
[----:B------:R-:W-:-:S03]  /*19d20*/  ULDC UR5, c[0x0][0xc38] ;  /* 0x00030e0000057ab9 */ /* 0x000fc60000000800 */
[----:B------:R-:W-:-:S13]  /*19d30*/  ISETP.GE.OR P1, PT, R0, UR4, !P0 ;  /* 0x0000000400007c0c */ /* 0x000fda000c726670 */
[----:B0-----:R-:W0:Y:S08]  /*19d40*/  @!P1 LDC.64 R2, c[0x0][0xc80] ;  /* 0x00032000ff029b82 */ /* 0x001e300000000a00 */
[----:B------:R-:W2:Y:S01]  /*19d50*/  @!P1 LDC.64 R4, c[0x0][0xc78] ;  /* 0x00031e00ff049b82 */ /* 0x000ea20000000a00 */
[----:B0-----:R-:W-:-:S05]  /*19d60*/  @!P1 IMAD.WIDE.U32 R2, R0, 0x4, R2 ;  /* 0x0000000400029825 */ /* 0x001fca00078e0002 */
[----:B------:R2:W3:Y:S02]  /*19d70*/  @!P1 LDG.E R7, desc[UR56][R2.64] ;  /* 0x0000003802079981 */ /* 0x0004e4000c1e1900 */
[----:B--2---:R-:W-:-:S05]  /*19d80*/  @!P1 IMAD.WIDE.U32 R2, R0, 0x4, R4 ;  /* 0x0000000400029825 */ /* 0x004fca00078e0004 */
        /* <DEDUP_REMOVED lines=26> */
[----:B-1----:R-:W-:-:S13]  /*19f30*/  ISETP.GT.AND P6, PT, R8, UR6, PT ;  /* 0x0000000608007c0c */ /* 0x002fda000bfc4270 */
[----:B------:R-:W-:Y:S05]  /*19f40*/  @P6 BRA `(.L_x_637) ;  /* 0x0000000000a46947 */ /* 0x000fea0003800000 */
[----:B------:R-:W-:Y:S01]  /*19f50*/  IMAD.MOV.U32 R8, RZ, RZ, R11 ;  /* 0x000000ffff087224 */ /* 0x000fe200078e000b */
[----:B------:R-:W-:Y:S01]  /*19f60*/  UMOV UR4, URZ ;  /* 0x0000003f00047c82 */ /* 0x000fe20008000000 */
[----:B------:R-:W-:-:S05]  /*19f70*/  ULDC UR5, c[0x0][0xc38] ;  /* 0x00030e0000057ab9 */ /* 0x000fca0000000800 */
.L_x_639:
        /* <DEDUP_REMOVED lines=12> */
[----:B------:R-:W-:Y:S02]  /*1a040*/  IMAD.MOV.U32 R10, RZ, RZ, RZ ;  /* 0x000000ffff0a7224 */ /* 0x000fe400078e00ff */
[----:B0-----:R-:W-:-:S05]  /*1a050*/  @!P6 IMAD.WIDE R2, R9, 0x4, R2 ;  /* 0x000000040902e825 */ /* 0x001fca00078e0202 */
[----:B------:R1:W2:Y:S02]  /*1a060*/  @!P6 LDG.E R7, desc[UR56][R2.64] ;  /* 0x000000380207e981 */ /* 0x0002a4000c1e1900 */
[----:B-1----:R-:W-:-:S05]  /*1a070*/  @!P6 IMAD.WIDE R2, R9, 0x4, R4 ;  /* 0x000000040902e825 */ /* 0x002fca00078e0204 */
        /* <DEDUP_REMOVED lines=22> */
.L_x_637:
        /* <DEDUP_REMOVED lines=20> */
.L_x_640:
[----:B-1----:R-:W-:Y:S01]  /*1a320*/  IMAD R10, R14, UR5, R11 ;  /* 0x000000050e0a7c24 */ /* 0x002fe2000f8e020b */
[----:B------:R-:W1:Y:S01]  /*1a330*/  MUFU.RCP R12, R12 ;  /* 0x0000000c000c7308 */ /* 0x000e620000001000 */
[----:B------:R-:W-:Y:S02]  /*1a340*/  IMAD R11, R16, R5, RZ ;  /* 0x00000005100b7224 */ /* 0x000fe400078e02ff */
[----:B0-----:R-:W-:Y:S01]  /*1a350*/  IMAD.MOV.U32 R2, RZ, RZ, RZ ;  /* 0x000000ffff027224 */ /* 0x001fe200078e00ff */
[----:B------:R0:W-:Y:S03]  /*1a360*/  STL [R1], R10 ;  /* 0x0000000a01007387 */ /* 0x0001e60000100800 */
[----:B------:R-:W-:Y:S01]  /*1a370*/  IMAD.HI.U32 R2, R3, R11, R2 ;  /* 0x0000000b03027227 */ /* 0x000fe200078e0002 */
[----:B------:R-:W-:-:S05]  /*1a380*/  IABS R11, R7 ;  /* 0x00000007000b7213 */ /* 0x000fca0000000000 */
[----:B------:R-:W-:Y:S01]  /*1a390*/  IMAD.MOV R14, RZ, RZ, -R11 ;  /* 0x000000ffff0e7224 */ /* 0x000fe200078e0a0b */
[----:B0-----:R-:W-:-:S04]  /*1a3a0*/  IADD3 R10, -R10, UR6, RZ ;  /* 0x000000060a0a7c10 */ /* 0x001fc8000fffe1ff */
[----:B------:R-:W-:-:S05]  /*1a3b0*/  IABS R3, R10 ;  /* 0x0000000a00037213 */ /* 0x000fca0000000000 */
[----:B------:R-:W-:-:S04]  /*1a3c0*/  IMAD.HI.U32 R11, R2, R3, RZ ;  /* 0x00000003020b7227 */ /* 0x000fc800078e00ff */
[----:B------:R-:W-:Y:S02]  /*1a3d0*/  IMAD R2, R11, R14, R3 ;  /* 0x0000000e0b027224 */ /* 0x000fe400078e0203 */
[----:B-1----:R-:W-:-:S03]  /*1a3e0*/  VIADD R3, R12, 0xffffffe ;  /* 0x0ffffffe0c037836 */ /* 0x002fc60000000000 */
[----:B------:R-:W-:-:S03]  /*1a3f0*/  ISETP.GT.U32.AND P1, PT, R5, R2, PT ;  /* 0x000000020500720c */ /* 0x000fc60003f24070 */
[----:B------:R-:W0:Y:S10]  /*1a400*/  F2I.FTZ.U32.TRUNC.NTZ R3, R3 ;  /* 0x0000000300037305 */ /* 0x000e34000021f000 */
[----:B------:R-:W-:-:S02]  /*1a410*/  @!P1 IMAD.IADD R2, R2, 0x1, -R5 ;  /* 0x0000000102029824 */ /* 0x000fc400078e0a05 */
[----:B------:R-:W-:Y:S01]  /*1a420*/  @!P1 VIADD R11, R11, 0x1 ;  /* 0x000000010b0b9836 */ /* 0x000fe20000000000 */
[----:B------:R-:W-:Y:S02]  /*1a430*/  ISETP.NE.AND P1, PT, R7, RZ, PT ;  /* 0x000000ff0700720c */ /* 0x000fe40003f25270 */
[----:B------:R-:W-:Y:S01]  /*1a440*/  ISETP.GE.U32.AND P0, PT, R2, R5, PT ;  /* 0x000000050200720c */ /* 0x000fe20003f06070 */
[----:B0-----:R-:W-:Y:S02]  /*1a450*/  IMAD.MOV R5, RZ, RZ, -R3 ;  /* 0x000000ffff057224 */ /* 0x001fe400078e0a03 */
[----:B------:R-:W-:Y:S02]  /*1a460*/  IMAD.MOV.U32 R2, RZ, RZ, RZ ;  /* 0x000000ffff027224 */ /* 0x000fe400078e00ff */
[----:B------:R-:W-:-:S04]  /*1a470*/  IMAD R5, R5, R8, RZ ;  /* 0x0000000805057224 */ /* 0x000fc800078e02ff */
[----:B------:R-:W-:Y:S01]  /*1a480*/  IMAD.HI.U32 R5, R3, R5, R2 ;  /* 0x0000000503057227 */ /* 0x000fe200078e0002 */
[----:B------:R-:W-:Y:S02]  /*1a490*/  LOP3.LUT R2, R10, R7, RZ, 0x3c, !PT ;  /* 0x000000070a027212 */ /* 0x000fe400078e3cff */
[----:B------:R-:W-:Y:S01]  /*1a4a0*/  IABS R3, R9 ;  /* 0x0000000900037213 */ /* 0x000fe20000000000 */
[----:B------:R-:W-:Y:S01]  /*1a4b0*/  @P0 VIADD R11, R11, 0x1 ;  /* 0x000000010b0b0836 */ /* 0x000fe20000000000 */
[----:B------:R-:W-:-:S03]  /*1a4c0*/  ISETP.GE.AND P2, PT, R2, RZ, PT ;  /* 0x000000ff0200720c */ /* 0x000fc60003f46270 */
[----:B------:R-:W-:-:S10]  /*1a4d0*/  IMAD.MOV R3, RZ, RZ, -R3 ;  /* 0x000000ffff037224 */ /* 0x000fd400078e0a03 */
[----:B------:R-:W-:Y:S01]  /*1a4e0*/  @!P2 IMAD.MOV R11, RZ, RZ, -R11 ;  /* 0x000000ffff0ba224 */ /* 0x000fe200078e0a0b */
[----:B------:R-:W-:-:S04]  /*1a4f0*/  @!P1 LOP3.LUT R11, RZ, R7, RZ, 0x33, !PT ;  /* 0x00000007ff0b9212 */ /* 0x000fc800078e33ff */
[-C--:B------:R-:W-:Y:S01]  /*1a500*/  IABS R2, R11.reuse ;  /* 0x0000000b00027213 */ /* 0x080fe20000000000 */
[----:B------:R-:W-:-:S04]  /*1a510*/  IMAD R7, R7, R11, RZ ;  /* 0x0000000b07077224 */ /* 0x000fc800078e02ff */
[----:B------:R-:W-:-:S04]  /*1a520*/  IMAD.HI.U32 R5, R5, R2, RZ ;  /* 0x0000000205057227 */ /* 0x000fc800078e00ff */
[----:B------:R-:W-:Y:S01]  /*1a530*/  IMAD R3, R5, R3, R2 ;  /* 0x0000000305037224 */ /* 0x000fe200078e0202 */
[----:B------:R-:W-:-:S04]  /*1a540*/  LOP3.LUT R2, R11, R9, RZ, 0x3c, !PT ;  /* 0x000000090b027212 */ /* 0x000fc800078e3cff */
[----:B------:R-:W-:Y:S02]  /*1a550*/  ISETP.GT.U32.AND P1, PT, R8, R3, PT ;  /* 0x000000030800720c */ /* 0x000fe40003f24070 */
[----:B------:R-:W-:-:S11]  /*1a560*/  ISETP.GE.AND P2, PT, R2, RZ, PT ;  /* 0x000000ff0200720c */ /* 0x000fd60003f46270 */
[----:B------:R-:W-:Y:S02]  /*1a570*/  @!P1 IMAD.IADD R3, R3, 0x1, -R8 ;  /* 0x0000000103039824 */ /* 0x000fe400078e0a08 */
[----:B------:R-:W-:Y:S01]  /*1a580*/  @!P1 VIADD R5, R5, 0x1 ;  /* 0x0000000105059836 */ /* 0x000fe20000000000 */
[----:B------:R-:W-:Y:S02]  /*1a590*/  ISETP.NE.AND P1, PT, R9, RZ, PT ;  /* 0x000000ff0900720c */ /* 0x000fe40003f25270 */
[----:B------:R-:W-:-:S13]  /*1a5a0*/  ISETP.GE.U32.AND P0, PT, R3, R8, PT ;  /* 0x000000080300720c */ /* 0x000fda0003f06070 */
[----:B------:R-:W-:-:S04]  /*1a5b0*/  @P0 VIADD R5, R5, 0x1 ;  /* 0x0000000105050836 */ /* 0x000fc80000000000 */
[----:B------:R-:W-:Y:S01]  /*1a5c0*/  @!P2 IMAD.MOV R5, RZ, RZ, -R5 ;  /* 0x000000ffff05a224 */ /* 0x000fe200078e0a05 */
[----:B------:R-:W-:-:S05]  /*1a5d0*/  @!P1 LOP3.LUT R5, RZ, R9, RZ, 0x33, !PT ;  /* 0x00000009ff059212 */ /* 0x000fca00078e33ff */
[----:B------:R-:W-:-:S04]  /*1a5e0*/  IMAD.MOV R2, RZ, RZ, -R5 ;  /* 0x000000ffff027224 */ /* 0x000fc800078e0a05 */
[C---:B------:R-:W-:Y:S02]  /*1a5f0*/  IMAD R11, R9.reuse, R2, R11 ;  /* 0x00000002090b7224 */ /* 0x040fe400078e020b */
[----:B------:R-:W-:Y:S02]  /*1a600*/  IMAD R2, R9, 0x1000000, R5 ;  /* 0x0100000009027824 */ /* 0x000fe400078e0205 */
[----:B------:R-:W-:Y:S02]  /*1a610*/  IMAD.IADD R5, R10, 0x1, -R7 ;  /* 0x000000010a057824 */ /* 0x000fe400078e0a07 */
[----:B------:R-:W-:Y:S02]  /*1a620*/  IMAD R3, R11, 0x10000, R2 ;  /* 0x000100000b037824 */ /* 0x000fe400078e0202 */
[----:B------:R-:W-:Y:S01]  /*1a630*/  VIADD R2, R4, UR4 ;  /* 0x0000000404027c36 */ /* 0x000fe20008000000 */
[----:B------:R1:W-:Y:S04]  /*1a640*/  STL [R1+0x4], R5 ;  /* 0x0000040501007387 */ /* 0x0003e80000100800 */
[----:B------:R1:W-:Y:S04]  /*1a650*/  STL [R1+0xc], R2 ;  /* 0x00000c0201007387 */ /* 0x0003e80000100800 */
[----:B------:R1:W-:Y:S01]  /*1a660*/  STL [R1+0x8], R3 ;  /* 0x0000080301007387 */ /* 0x0003e20000100800 */
[----:B------:R-:W-:Y:S05]  /*1a670*/  BRA `(.L_x_641) ;  /* 0x0000000000107947 */ /* 0x000fea0003800000 */
.L_x_638:
[----:B------:R-:W-:Y:S01]  /*1a680*/  IMAD.U32 R2, RZ, RZ, UR6 ;  /* 0x00000006ff027e24 */ /* 0x000fe2000f8e00ff */
[----:B------:R0:W-:Y:S04]  /*1a690*/  STL [R1+0x4], RZ ;  /* 0x000004ff01007387 */ /* 0x0001e80000100800 */
[----:B------:R0:W-:Y:S04]  /*1a6a0*/  STL [R1+0x8], RZ ;  /* 0x000008ff01007387 */ /* 0x0001e80000100800 */
[----:B------:R0:W-:Y:S02]  /*1a6b0*/  STL [R1], R2 ;  /* 0x0000000201007387 */ /* 0x0001e40000100800 */
.L_x_641:
[----:B------:R-:W2:Y:S04]  /*1a6c0*/  LDL R8, [R1] ;  /* 0x0000000001087983 */ /* 0x000ea80000100800 */
[----:B------:R-:W2:Y:S04]  /*1a6d0*/  LDL R9, [R1+0x4] ;  /* 0x0000040001097983 */ /* 0x000ea80000100800 */
[----:B------:R-:W2:Y:S04]  /*1a6e0*/  LDL R10, [R1+0x8] ;  /* 0x00000800010a7983 */ /* 0x000ea80000100800 */
[----:B------:R-:W2:Y:S01]  /*1a6f0*/  LDL R11, [R1+0xc] ;  /* 0x00000c00010b7983 */ /* 0x000ea20000100800 */
[----:B------:R-:W-:-:S13]  /*1a700*/  ISETP.NE.AND P0, PT, R0, RZ, PT ;  /* 0x000000ff0000720c */ /* 0x000fda0003f05270 */
[----:B-1----:R-:W1:Y:S01]  /*1a710*/  @!P0 S2R R3, SR_CgaCtaId ;  /* 0x0000000000038919 */ /* 0x002e620000008800 */
[----:B------:R-:W-:-:S04]  /*1a720*/  @!P0 MOV R0, 0x400 ;  /* 0x0000040000008802 */ /* 0x000fc80000000f00 */
[----:B-1----:R-:W-:-:S05]  /*1a730*/  @!P0 LEA R0, R3, R0, 0x18 ;  /* 0x0000000003008211 */ /* 0x002fca00078ec0ff */
[----:B--2---:R2:W-:Y:S01]  /*1a740*/  @!P0 STS.128 [R0+0x348d0], R8 ;  /* 0x0348d00800008388 */ /* 0x0045e20000000c00 */
[----:B------:R-:W-:Y:S06]  /*1a750*/  BAR.ARV 0x5, 0x180 ;  /* 0x0146000000007b1d */ /* 0x000fec0000002000 */
.L_x_636:
[----:B--2---:R-:W2:Y:S01]  /*1a760*/  LDL R0, [R1+0xc] ;  /* 0x00000c0001007983 */ /* 0x004ea20000100800 */
[----:B------:R-:W-:Y:S01]  /*1a770*/  ULDC UR4, c[0x0][0xc3c] ;  /* 0x00030f0000047ab9 */ /* 0x000fe20000000800 */
[----:B------:R-:W-:Y:S01]  /*1a780*/  IMAD.MOV.U32 R19, RZ, RZ, RZ ;  /* 0x000000ffff137224 */ /* 0x000fe200078e00ff */
[----:B--2---:R-:W-:Y:S01]  /*1a790*/  ISETP.GE.AND P0, PT, R0, UR4, PT ;  /* 0x0000000400007c0c */ /* 0x004fe2000bf06270 */
[----:B------:R-:W-:-:S05]  /*1a7a0*/  IMAD.MOV.U32 R0, RZ, RZ, 0x1 ;  /* 0x00000001ff007424 */ /* 0x000fca00078e00ff */
[----:B------:R2:W-:Y:S04]  /*1a7b0*/  STL [R1+0x1c], R0 ;  /* 0x00001c0001007387 */ /* 0x0005e80000100800 */
[----:B------:R2:W-:Y:S03]  /*1a7c0*/  STL [R1+0x64], RZ ;  /* 0x000064ff01007387 */ /* 0x0005e60000100800 */
[----:B------:R-:W-:Y:S05]  /*1a7d0*/  @P0 BRA `(.L_x_642) ;  /* 0x0000006c00e80947 */ /* 0x000fea0003800000 */
[----:B------:R-:W3:Y:S01]  /*1a7e0*/  S2UR UR5, SR_CgaCtaId ;  /* 0x00000000000579c3 */ /* 0x000ee20000008800 */
[C---:B--2---:R-:W-:Y:S01]  /*1a7f0*/  IMAD.SHL.U32 R0, R6.reuse, 0x8, RZ ;  /* 0x0000000806007824 */ /* 0x044fe200078e00ff */
[----:B------:R-:W-:Y:S01]  /*1a800*/  LOP3.LUT R4, R6, 0x7f, RZ, 0xc0, !PT ;  /* 0x0000007f06047812 */ /* 0x000fe200078ec0ff */
[----:B------:R-:W-:Y:S01]  /*1a810*/  UMOV UR4, 0x400 ;  /* 0x0000040000047882 */ /* 0x000fe20000000000 */
[----:B------:R-:W-:Y:S01]  /*1a820*/  BSSY B8, `(.L_x_642) ;  /* 0x00006f5000087945 */ /* 0x000fe20003800000 */
[----:B------:R-:W-:Y:S01]  /*1a830*/  IMAD.MOV.U32 R19, RZ, RZ, RZ ;  /* 0x000000ffff137224 */ /* 0x000fe200078e00ff */
[----:B------:R-:W-:Y:S01]  /*1a840*/  LOP3.LUT R3, R0, 0x1f8, RZ, 0xc0, !PT ;  /* 0x000001f800037812 */ /* 0x000fe200078ec0ff */
[----:B0-----:R-:W-:Y:S01]  /*1a850*/  IMAD.SHL.U32 R2, R4, 0x8, RZ ;  /* 0x0000000804027824 */ /* 0x001fe200078e00ff */
[----:B------:R-:W-:Y:S01]  /*1a860*/  LOP3.LUT R0, R0, 0x38, RZ, 0xc0, !PT ;  /* 0x0000003800007812 */ /* 0x000fe200078ec0ff */
[----:B------:R-:W-:Y:S01]  /*1a870*/  ULDC.64 UR36, c[0x0][0x198] ;  /* 0x0000660000247ab9 */ /* 0x000fe20000000a00 */
[----:B------:R-:W-:Y:S01]  /*1a880*/  LOP3.LUT R3, R3, 0x38, R6, 0x78, !PT ;  /* 0x0000003803037812 */ /* 0x000fe200078e7806 */
[----:B------:R-:W-:Y:S01]  /*1a890*/  IMAD.SHL.U32 R6, R6, 0x10, RZ ;  /* 0x0000001006067824 */ /* 0x000fe200078e00ff */
[----:B------:R-:W-:-:S02]  /*1a8a0*/  ULDC UR38, c[0x0][0xc] ;  /* 0x0000030000267ab9 */ /* 0x000fc40000000800 */
[----:B------:R-:W-:Y:S02]  /*1a8b0*/  LOP3.LUT R3, R3, 0x200, R2, 0xf8, !PT ;  /* 0x0000020003037812 */ /* 0x000fe400078ef802 */
[----:B------:R-:W-:-:S04]  /*1a8c0*/  SHF.R.U32.HI R2, RZ, 0x3, R4 ;  /* 0x00000003ff027819 */ /* 0x000fc80000011604 */
[----:B------:R-:W-:Y:S01]  /*1a8d0*/  LOP3.LUT R4, R2, 0x70, R6, 0xf8, !PT ;  /* 0x0000007002047812 */ /* 0x000fe200078ef806 */
[----:B------:R-:W-:Y:S01]  /*1a8e0*/  IMAD.MOV.U32 R2, RZ, RZ, 0x1 ;  /* 0x00000001ff027424 */ /* 0x000fe200078e00ff */
[----:B---3--:R-:W-:-:S06]  /*1a8f0*/  ULEA UR4, UR5, UR4, 0x18 ;  /* 0x0000000405047291 */ /* 0x008fcc000f8ec03f */
[----:B------:R-:W-:-:S04]  /*1a900*/  IMAD.U32 R18, RZ, RZ, UR4 ;  /* 0x00000004ff127e24 */ /* 0x000fc8000f8e00ff */
[----:B------:R-:W-:-:S05]  /*1a910*/  IMAD R3, R3, 0x2, R18 ;  /* 0x0000000203037824 */ /* 0x000fca00078e0212 */
[----:B------:R0:W-:Y:S04]  /*1a920*/  STL [R1+0x2c], R3 ;  /* 0x00002c0301007387 */ /* 0x0001e80000100800 */
[----:B------:R-:W-:Y:S04]  /*1a930*/  STL [R1+0x64], RZ ;  /* 0x000064ff01007387 */ /* 0x000fe80000100800 */
[----:B------:R2:W-:Y:S01]  /*1a940*/  STL [R1+0x24], R2 ;  /* 0x0000240201007387 */ /* 0x0005e20000100800 */
[----:B0-----:R-:W-:-:S03]  /*1a950*/  IMAD.MOV.U32 R3, RZ, RZ, 0x1 ;  /* 0x00000001ff037424 */ /* 0x001fc600078e00ff */
[----:B------:R0:W-:Y:S04]  /*1a960*/  STL [R1+0x10], RZ ;  /* 0x000010ff01007387 */ /* 0x0001e80000100800 */
[----:B------:R0:W-:Y:S01]  /*1a970*/  STL [R1+0x1c], R3 ;  /* 0x00001c0301007387 */ /* 0x0001e20000100800 */
[C---:B--2---:R-:W-:Y:S02]  /*1a980*/  LOP3.LUT R2, R0.reuse, 0x40, RZ, 0xfc, !PT ;  /* 0x0000004000027812 */ /* 0x044fe400078efcff */
[----:B------:R-:W-:-:S07]  /*1a990*/  LOP3.LUT R0, R0, 0x80, RZ, 0xfc, !PT ;  /* 0x0000008000007812 */ /* 0x000fce00078efcff */
.L_x_784:
[----:B------:R-:W2:Y:S01]  /*1a9a0*/  LDL R0, [R1+0xc] ;  /* 0x00000c0001007983 */ /* 0x000ea20000100800 */
[----:B0-----:R-:W2:Y:S01]  /*1a9b0*/  LDC.64 R2, c[0x0][0xc88] ;  /* 0x00032200ff027b82 */ /* 0x001ea20000000a00 */
[----:B------:R-:W-:Y:S05]  /*1a9c0*/  YIELD ;  /* 0x0000000000007946 */ /* 0x000fea0003800000 */
[----:B------:R-:W-:Y:S01]  /*1a9d0*/  ULDC.64 UR4, c[0x0][0xa28] ;  /* 0x00028a0000047ab9 */ /* 0x000fe20000000a00 */
[----:B-1----:R-:W-:Y:S01]  /*1a9e0*/  IMAD.MOV.U32 R8, RZ, RZ, RZ ;  /* 0x000000ffff087224 */ /* 0x002fe200078e00ff */
[----:B------:R-:W-:Y:S01]  /*1a9f0*/  ISETP.NE.U32.AND P0, PT, RZ, UR4, PT ;  /* 0x00000004ff007c0c */ /* 0x000fe2000bf05070 */
[----:B------:R-:W-:Y:S01]  /*1aa00*/  ULDC.64 UR10, c[0x0][0xa18] ;  /* 0x00028600000a7ab9 */ /* 0x000fe20000000a00 */
        /* <DEDUP_REMOVED lines=13> */
[----:B------:R0:W-:Y:S01]  /*1aae0*/  STL [R1+0x58], R4 ;  /* 0x0000580401007387 */ /* 0x0001e20000100800 */
[----:B------:R-:W-:-:S03]  /*1aaf0*/  ISETP.NE.U32.AND P1, PT, RZ, UR4, PT ;  /* 0x00000004ff007c0c */ /* 0x000fc6000bf25070 */
[----:B------:R1:W5:Y:S01]  /*1ab00*/  @P0 LDG.E R0, desc[UR56][R2.64] ;  /* 0x0000003802000981 */ /* 0x000362000c1e1900 */
[----:B------:R-:W-:Y:S02]  /*1ab10*/  ISETP.NE.AND.EX P1, PT, RZ, UR5, PT, P1 ;  /* 0x00000005ff007c0c */ /* 0x000fe4000bf25310 */
[----:B------:R-:W-:Y:S02]  /*1ab20*/  CS2R R10, SRZ ;  /* 0x00000000000a7805 */ /* 0x000fe4000001ff00 */
[----:B------:R-:W-:Y:S01]  /*1ab30*/  ISETP.NE.U32.AND P3, PT, RZ, UR10, PT ;  /* 0x0000000aff007c0c */ /* 0x000fe2000bf65070 */
[----:B------:R-:W-:Y:S01]  /*1ab40*/  STL [R1+0x28], R14 ;  /* 0x0000280e01007387 */ /* 0x000fe20000100800 */
[----:B------:R-:W-:Y:S02]  /*1ab50*/  ISETP.NE.U32.AND P0, PT, RZ, UR6, PT ;  /* 0x00000006ff007c0c */ /* 0x000fe4000bf05070 */
[----:B------:R-:W-:Y:S01]  /*1ab60*/  ISETP.NE.U32.AND P2, PT, RZ, UR8, PT ;  /* 0x00000008ff007c0c */ /* 0x000fe2000bf45070 */
[----:B------:R-:W-:Y:S01]  /*1ab70*/  STL [R1+0x38], R13 ;  /* 0x0000380d01007387 */ /* 0x000fe20000100800 */
[----:B------:R-:W-:-:S02]  /*1ab80*/  IADD3 R6, P5, R14, UR6, RZ ;  /* 0x000000060e067c10 */ /* 0x000fc4000ffbe0ff */
[C---:B-1----:R-:W-:Y:S02]  /*1ab90*/  IADD3 R2, P4, R14.reuse, UR4, RZ ;  /* 0x000000040e027c10 */ /* 0x042fe4000ff9e0ff */
[----:B------:R-:W-:Y:S02]  /*1aba0*/  ISETP.NE.AND.EX P3, PT, RZ, UR11, PT, P3 ;  /* 0x0000000bff007c0c */ /* 0x000fe4000bf65330 */
[C---:B------:R-:W-:Y:S02]  /*1abb0*/  IADD3.X R3, R13.reuse, UR5, RZ, P4, !PT ;  /* 0x000000050d037c10 */ /* 0x040fe4000a7fe4ff */
[----:B0-----:R-:W-:Y:S02]  /*1abc0*/  IADD3 R4, P4, R14, UR8, RZ ;  /* 0x000000080e047c10 */ /* 0x001fe4000ff9e0ff */
[----:B------:R-:W-:Y:S01]  /*1abd0*/  ISETP.NE.AND.EX P0, PT, RZ, UR7, PT, P0 ;  /* 0x00000007ff007c0c */ /* 0x000fe2000bf05300 */
[----:B------:R-:W2:Y:S01]  /*1abe0*/  @P1 LDG.E R8, desc[UR56][R2.64] ;  /* 0x0000003802081981 */ /* 0x000ea2000c1e1900 */
[C---:B------:R-:W-:Y:S01]  /*1abf0*/  IADD3.X R5, R13.reuse, UR9, RZ, P4, !PT ;  /* 0x000000090d057c10 */ /* 0x040fe2000a7fe4ff */
[----:B------:R-:W-:Y:S01]  /*1ac00*/  ULDC UR4, c[0x0][0x288] ;  /* 0x0000a20000047ab9 */ /* 0x000fe20000000800 */
[----:B------:R-:W-:Y:S01]  /*1ac10*/  ISETP.NE.AND.EX P2, PT, RZ, UR9, PT, P2 ;  /* 0x00000009ff007c0c */ /* 0x000fe2000bf45320 */
[----:B------:R-:W-:Y:S01]  /*1ac20*/  IMAD.U32 R12, RZ, RZ, UR4 ;  /* 0x00000004ff0c7e24 */ /* 0x000fe2000f8e00ff */
[----:B------:R-:W-:Y:S01]  /*1ac30*/  IADD3.X R7, R13, UR7, RZ, P5, !PT ;  /* 0x000000070d077c10 */ /* 0x000fe2000affe4ff */
[----:B------:R-:W-:-:S06]  /*1ac40*/  ULDC.64 UR4, c[0x0][0x418] ;  /* 0x0001060000047ab9 */ /* 0x000fcc0000000a00 */
[----:B------:R-:W5:Y:S04]  /*1ac50*/  @P0 LDG.E R11, desc[UR56][R6.64] ;  /* 0x00000038060b0981 */ /* 0x000f68000c1e1900 */
        /* <DEDUP_REMOVED lines=10> */
[----:B------:R-:W-:-:S03]  /*1ad00*/  UIMAD UR4, UR4, UR5, URZ ;  /* 0x00000005040472a4 */ /* 0x000fc6000f8e023f */
[----:B------:R-:W-:Y:S02]  /*1ad10*/  ULDC UR5, c[0x0][0x348] ;  /* 0x0000d20000057ab9 */ /* 0x000fe40000000800 */
[----:B0-----:R-:W-:Y:S02]  /*1ad20*/  IMAD.U32 R9, RZ, RZ, UR5 ;  /* 0x00000005ff097e24 */ /* 0x001fe4000f8e00ff */
[----:B------:R-:W-:Y:S01]  /*1ad30*/  IMAD.U32 R8, RZ, RZ, UR4 ;  /* 0x00000004ff087e24 */ /* 0x000fe2000f8e00ff */
[----:B--2---:R0:W-:Y:S01]  /*1ad40*/  STL [R1+0x5c], R12 ;  /* 0x00005c0c01007387 */ /* 0x0041e20000100800 */
[----:B------:R-:W-:Y:S05]  /*1ad50*/  @P3 BRA `(.L_x_643) ;  /* 0x0000000000143947 */ /* 0x000fea0003800000 */
[----:B------:R-:W-:Y:S05]  /*1ad60*/  @!P1 BRA `(.L_x_643) ;  /* 0x0000000000109947 */ /* 0x000fea0003800000 */
[----:B0-----:R-:W2:Y:S04]  /*1ad70*/  LDG.E R12, desc[UR56][R2.64] ;  /* 0x00000038020c7981 */ /* 0x001ea8000c1e1900 */
[----:B------:R-:W2:Y:S02]  /*1ad80*/  LDG.E R2, desc[UR56][R2.64+0x4] ;  /* 0x0000043802027981 */ /* 0x000ea4000c1e1900 */
[----:B--2---:R-:W-:-:S05]  /*1ad90*/  IMAD.IADD R2, R2, 0x1, -R12 ;  /* 0x0000000102027824 */ /* 0x004fca00078e0a0c */
[----:B------:R1:W-:Y:S02]  /*1ada0*/  STL [R1+0x5c], R2 ;  /* 0x00005c0201007387 */ /* 0x0003e40000100800 */
.L_x_643:
[----:B------:R-:W2:Y:S01]  /*1adb0*/  LDL.LU R3, [R1+0x8] ;  /* 0x0000080001037983 */ /* 0x000ea20000300800 */
[----:B0-----:R-:W-:Y:S01]  /*1adc0*/  IMAD.MOV.U32 R12, RZ, RZ, R15 ;  /* 0x000000ffff0c7224 */ /* 0x001fe200078e000f */
[----:B------:R-:W-:Y:S02]  /*1add0*/  ULDC.64 UR4, c[0x0][0xa20] ;  /* 0x0002880000047ab9 */ /* 0x000fe40000000a00 */
[----:B------:R-:W-:Y:S02]  /*1ade0*/  ISETP.NE.U32.AND P1, PT, RZ, UR4, PT ;  /* 0x00000004ff007c0c */ /* 0x000fe4000bf25070 */
[----:B------:R0:W-:Y:S02]  /*1adf0*/  STL [R1+0x18], R12 ;  /* 0x0000180c01007387 */ /* 0x0001e40000100800 */
[----:B------:R-:W-:Y:S02]  /*1ae00*/  ISETP.NE.AND.EX P1, PT, RZ, UR5, PT, P1 ;  /* 0x00000005ff007c0c */ /* 0x000fe4000bf25310 */
[----:B--2---:R-:W-:-:S02]  /*1ae10*/  LOP3.LUT R17, R3, 0xff000000, RZ, 0xc0, !PT ;  /* 0xff00000003117812 */ /* 0x004fc400078ec0ff */
[C---:B-1----:R-:W-:Y:S02]  /*1ae20*/  LOP3.LUT R2, R3.reuse, 0xff0000, RZ, 0xc0, !PT ;  /* 0x00ff000003027812 */ /* 0x042fe400078ec0ff */
[----:B------:R-:W-:Y:S02]  /*1ae30*/  SHF.R.U32.HI R17, RZ, 0x8, R17 ;  /* 0x00000008ff117819 */ /* 0x000fe40000011611 */
[----:B------:R-:W-:Y:S02]  /*1ae40*/  LOP3.LUT R16, R3, 0xffff, RZ, 0xc0, !PT ;  /* 0x0000ffff03107812 */ /* 0x000fe400078ec0ff */
[----:B------:R-:W-:Y:S01]  /*1ae50*/  LEA.HI R17, R2, R17, RZ, 0x10 ;  /* 0x0000001102117211 */ /* 0x000fe200078f80ff */
[----:B-----5:R-:W-:-:S05]  /*1ae60*/  IMAD.IADD R2, R11, 0x1, R0 ;  /* 0x000000010b027824 */ /* 0x020fca00078e0200 */
[----:B------:R0:W-:Y:S01]  /*1ae70*/  STL [R1+0x20], R2 ;  /* 0x0000200201007387 */ /* 0x0001e20000100800 */
[----:B------:R-:W-:Y:S05]  /*1ae80*/  @!P1 BRA `(.L_x_644) ;  /* 0x0000000000109947 */ /* 0x000fea0003800000 */
[----:B0-----:R-:W-:-:S04]  /*1ae90*/  IADD3 R2, P0, R14, UR4, RZ ;  /* 0x000000040e027c10 */ /* 0x001fc8000ff1e0ff */
[----:B------:R-:W-:-:S05]  /*1aea0*/  IADD3.X R3, R13, UR5, RZ, P0, !PT ;  /* 0x000000050d037c10 */ /* 0x000fca00087fe4ff */
[----:B------:R0:W5:Y:S01]  /*1aeb0*/  LDG.E R8, desc[UR56][R2.64] ;  /* 0x0000003802087981 */ /* 0x000162000c1e1900 */
[----:B------:R-:W-:Y:S05]  /*1aec0*/  BRA `(.L_x_645) ;  /* 0x0000000000107947 */ /* 0x000fea0003800000 */
.L_x_644:
[----:B------:R-:W-:Y:S05]  /*1aed0*/  @!P0 BRA `(.L_x_645) ;  /* 0x00000000000c8947 */ /* 0x000fea0003800000 */
[----:B------:R-:W2:Y:S04]  /*1aee0*/  LDG.E R8, desc[UR56][R6.64] ;  /* 0x0000003806087981 */ /* 0x000ea8000c1e1900 */
[----:B------:R-:W2:Y:S02]  /*1aef0*/  LDG.E R6, desc[UR56][R6.64+0x4] ;  /* 0x0000043806067981 */ /* 0x000ea4000c1e1900 */
[----:B--2---:R-:W-:-:S07]  /*1af00*/  IMAD.IADD R8, R6, 0x1, -R8 ;  /* 0x0000000106087824 */ /* 0x004fce00078e0a08 */
.L_x_645:
[----:B-----5:R-:W-:Y:S02]  /*1af10*/  IMAD.IADD R6, R8, 0x1, -R0 ;  /* 0x0000000108067824 */ /* 0x020fe400078e0a00 */
[----:B------:R-:W2:Y:S04]  /*1af20*/  @P2 LDG.E R0, desc[UR56][R4.64] ;  /* 0x0000003804002981 */ /* 0x000ea8000c1e1900 */
[----:B------:R-:W2:Y:S01]  /*1af30*/  @P2 LDG.E R4, desc[UR56][R4.64+0x4] ;  /* 0x0000043804042981 */ /* 0x000ea2000c1e1900 */
[----:B------:R-:W-:Y:S01]  /*1af40*/  LOP3.LUT R13, R17, 0xff, RZ, 0xc0, !PT ;  /* 0x000000ff110d7812 */ /* 0x000fe200078ec0ff */
[----:B------:R-:W-:Y:S01]  /*1af50*/  BSSY B0, `(.L_x_646) ;  /* 0x000002a000007945 */ /* 0x000fe20003800000 */
[----:B------:R-:W-:Y:S01]  /*1af60*/  SHF.R.U32.HI R17, RZ, 0x10, R17 ;  /* 0x00000010ff117819 */ /* 0x000fe20000011611 */
[----:B--2---:R-:W-:-:S04]  /*1af70*/  @P2 IMAD.IADD R9, R4, 0x1, -R0 ;  /* 0x0000000104092824 */ /* 0x004fc800078e0a00 */
[----:B0-----:R-:W-:-:S04]  /*1af80*/  IMAD.IADD R2, R6, 0x1, R9 ;  /* 0x0000000106027824 */ /* 0x001fc800078e0209 */
[C---:B------:R-:W-:Y:S01]  /*1af90*/  VIADD R0, R2.reuse, 0x7f ;  /* 0x0000007f02007836 */ /* 0x040fe20000000000 */
[----:B------:R-:W-:-:S04]  /*1afa0*/  ISETP.GE.AND P1, PT, R2, 0x1, PT ;  /* 0x000000010200780c */ /* 0x000fc80003f26270 */
[----:B------:R-:W-:-:S04]  /*1afb0*/  SHF.R.S32.HI R2, RZ, 0x1f, R0 ;  /* 0x0000001fff027819 */ /* 0x000fc80000011400 */
[----:B------:R-:W-:Y:S01]  /*1afc0*/  LEA.HI R2, R2, R0, RZ, 0x7 ;  /* 0x0000000002027211 */ /* 0x000fe200078f38ff */
[----:B------:R-:W-:-:S03]  /*1afd0*/  IMAD.MOV.U32 R0, RZ, RZ, RZ ;  /* 0x000000ffff007224 */ /* 0x000fc600078e00ff */
[----:B------:R-:W-:-:S05]  /*1afe0*/  SHF.R.S32.HI R11, RZ, 0x7, R2 ;  /* 0x00000007ff0b7819 */ /* 0x000fca0000011402 */
[----:B------:R0:W-:Y:S04]  /*1aff0*/  STL [R1+0x40], R11 ;  /* 0x0000400b01007387 */ /* 0x0001e80000100800 */
[----:B------:R0:W-:Y:S01]  /*1b000*/  STL [R1+0x60], R13 ;  /* 0x0000600d01007387 */ /* 0x0001e20000100800 */
[----:B------:R-:W-:Y:S05]  /*1b010*/  @!P1 BRA `(.L_x_647) ;  /* 0x0000000000749947 */ /* 0x000fea0003800000 */
[----:B------:R-:W-:Y:S01]  /*1b020*/  ISETP.NE.AND P0, PT, R17, RZ, PT ;  /* 0x000000ff1100720c */ /* 0x000fe20003f05270 */
[----:B------:R-:W-:-:S03]  /*1b030*/  ULDC UR4, c[0x0][0x9f0] ;  /* 0x00027c0000047ab9 */ /* 0x000fc60000000800 */
[----:B------:R-:W-:-:S04]  /*1b040*/  SEL R2, R17, UR4, P0 ;  /* 0x0000000411027c07 */ /* 0x000fc80008000000 */
[----:B------:R-:W-:Y:S02]  /*1b050*/  IABS R3, R2 ;  /* 0x0000000200037213 */ /* 0x000fe40000000000 */
[----:B------:R-:W-:Y:S02]  /*1b060*/  IADD3 R0, R2, -0x1, R11 ;  /* 0xffffffff02007810 */ /* 0x000fe40007ffe00b */
[----:B------:R-:W1:Y:S08]  /*1b070*/  I2F.RP R4, R3 ;  /* 0x0000000300047306 */ /* 0x000e700000209400 */
[----:B-1----:R-:W1:Y:S02]  /*1b080*/  MUFU.RCP R4, R4 ;  /* 0x0000000400047308 */ /* 0x002e640000001000 */
[----:B-1----:R-:W-:-:S06]  /*1b090*/  VIADD R4, R4, 0xffffffe ;  /* 0x0ffffffe04047836 */ /* 0x002fcc0000000000 */
[----:B------:R1:W2:Y:S02]  /*1b0a0*/  F2I.FTZ.U32.TRUNC.NTZ R5, R4 ;  /* 0x0000000400057305 */ /* 0x0002a4000021f000 */
[----:B-1----:R-:W-:-:S04]  /*1b0b0*/  LOP3.LUT R4, R0, R2, RZ, 0x3c, !PT ;  /* 0x0000000200047212 */ /* 0x002fc800078e3cff */
[----:B------:R-:W-:Y:S01]  /*1b0c0*/  ISETP.GE.AND P4, PT, R4, RZ, PT ;  /* 0x000000ff0400720c */ /* 0x000fe20003f86270 */
[----:B--2---:R-:W-:-:S04]  /*1b0d0*/  IMAD.MOV R4, RZ, RZ, -R5 ;  /* 0x000000ffff047224 */ /* 0x004fc800078e0a05 */
[----:B------:R-:W-:Y:S02]  /*1b0e0*/  IMAD R7, R4, R3, RZ ;  /* 0x0000000304077224 */ /* 0x000fe400078e02ff */
[----:B------:R-:W-:-:S04]  /*1b0f0*/  IMAD.MOV.U32 R4, RZ, RZ, RZ ;  /* 0x000000ffff047224 */ /* 0x000fc800078e00ff */
[----:B------:R-:W-:Y:S01]  /*1b100*/  IMAD.HI.U32 R7, R5, R7, R4 ;  /* 0x0000000705077227 */ /* 0x000fe200078e0004 */
[----:B------:R-:W-:Y:S02]  /*1b110*/  IABS R4, R0 ;  /* 0x0000000000047213 */ /* 0x000fe40000000000 */
[----:B------:R-:W-:-:S05]  /*1b120*/  IABS R0, R2 ;  /* 0x0000000200007213 */ /* 0x000fca0000000000 */
[----:B------:R-:W-:-:S04]  /*1b130*/  IMAD.MOV R0, RZ, RZ, -R0 ;  /* 0x000000ffff007224 */ /* 0x000fc800078e0a00 */
        /* <DEDUP_REMOVED lines=10> */
[----:B------:R-:W-:-:S07]  /*1b1e0*/  @!P3 LOP3.LUT R0, RZ, R2, RZ, 0x33, !PT ;  /* 0x00000002ff00b212 */ /* 0x000fce00078e33ff */
.L_x_647:
[----:B------:R-:W-:Y:S05]  /*1b1f0*/  BSYNC B0 ;  /* 0x0000000000007941 */ /* 0x000fea0003800000 */
.L_x_646:
[-C--:B------:R-:W-:Y:S01]  /*1b200*/  IMAD R2, R13, R0.reuse, RZ ;  /* 0x000000000d027224 */ /* 0x080fe200078e02ff */
[----:B------:R-:W-:Y:S04]  /*1b210*/  BSSY B0, `(.L_x_648) ;  /* 0x0000146000007945 */ /* 0x000fe80003800000 */
[C---:B------:R-:W-:Y:S01]  /*1b220*/  VIADDMNMX R0, R2.reuse, R0, R11, PT ;  /* 0x0000000002007246 */ /* 0x040fe2000380010b */
[----:B------:R-:W-:-:S04]  /*1b230*/  IMAD R2, R2, 0x80, -R6 ;  /* 0x0000008002027824 */ /* 0x000fc800078e0a06 */
[----:B------:R-:W-:Y:S01]  /*1b240*/  IMAD R6, R0, 0x80, -R6 ;  /* 0x0000008000067824 */ /* 0x000fe200078e0a06 */
[----:B------:R-:W-:-:S04]  /*1b250*/  VIMNMX R2, RZ, R2, !PT ;  /* 0x00000002ff027248 */ /* 0x000fc80007fe0100 */
[----:B------:R-:W-:-:S04]  /*1b260*/  VIMNMX R9, R6, R9, PT ;  /* 0x0000000906097248 */ /* 0x000fc80003fe0100 */
[----:B------:R-:W-:Y:S02]  /*1b270*/  ISETP.GT.AND P0, PT, R9, R2, PT ;  /* 0x000000020900720c */ /* 0x000fe40003f04270 */
[----:B------:R-:W-:-:S05]  /*1b280*/  SHF.R.U32.HI R2, RZ, 0x7, R2 ;  /* 0x00000007ff027819 */ /* 0x000fca0000011602 */
[----:B------:R-:W-:-:S06]  /*1b290*/  IMAD.MOV.U32 R7, RZ, RZ, R2 ;  /* 0x000000ffff077224 */ /* 0x000fcc00078e0002 */
[----:B------:R-:W-:-:S05]  /*1b2a0*/  @P0 VIADD R9, R9, 0x7f ;  /* 0x0000007f09090836 */ /* 0x000fca0000000000 */
[----:B------:R-:W-:-:S04]  /*1b2b0*/  @P0 SHF.R.S32.HI R0, RZ, 0x1f, R9 ;  /* 0x0000001fff000819 */ /* 0x000fc80000011409 */
[----:B------:R-:W-:-:S04]  /*1b2c0*/  @P0 LEA.HI R9, R0, R9, RZ, 0x7 ;  /* 0x0000000900090211 */ /* 0x000fc800078f38ff */
[----:B------:R-:W-:Y:S02]  /*1b2d0*/  @P0 SHF.R.S32.HI R7, RZ, 0x7, R9 ;  /* 0x00000007ff070819 */ /* 0x000fe40000011409 */
[----:B------:R-:W-:Y:S02]  /*1b2e0*/  PLOP3.LUT P0, PT, PT, PT, PT, 0x80, 0x0 ;  /* 0x000000000000781c */ /* 0x000fe40003f0f070 */
[----:B------:R-:W-:-:S13]  /*1b2f0*/  ISETP.GT.AND P3, PT, R7, R2, PT ;  /* 0x000000020700720c */ /* 0x000fda0003f64270 */
[----:B------:R-:W-:Y:S05]  /*1b300*/  @!P3 BRA `(.L_x_649) ;  /* 0x0000001000d8b947 */ /* 0x000fea0003800000 */
[----:B------:R-:W-:Y:S01]  /*1b310*/  UMOV UR4, 0xffffffff ;  /* 0xffffffff00047882 */ /* 0x000fe20000000000 */
[----:B------:R-:W-:Y:S02]  /*1b320*/  SEL R0, R12, RZ, !P2 ;  /* 0x000000ff0c007207 */ /* 0x000fe40005000000 */
[----:B------:R-:W-:Y:S05]  /*1b330*/  BRA.DIV UR4, `(.L_x_650) ;  /* 0x0000006e04b47947 */ /* 0x000fea000b800000 */
[----:B------:R-:W1:Y:S02]  /*1b340*/  S2R R3, SR_TID.X ;  /* 0x0000000000037919 */ /* 0x000e640000002100 */
[----:B-1----:R-:W-:-:S04]  /*1b350*/  SHF.R.U32.HI R3, RZ, 0x5, R3 ;  /* 0x00000005ff037819 */ /* 0x002fc80000011603 */
[----:B------:R-:W-:-:S05]  /*1b360*/  LOP3.LUT R3, R3, 0x3, RZ, 0xc0, !PT ;  /* 0x0000000303037812 */ /* 0x000fca00078ec0ff */
[----:B------:R1:W2:Y:S02]  /*1b370*/  SHFL.IDX PT, R14, R3, RZ, 0x1f ;  /* 0x00001fff030e7589 */ /* 0x0002a400000e0000 */
.L_x_815:
[----:B--2---:R-:W-:Y:S02]  /*1b380*/  ISETP.NE.AND P0, PT, R14, RZ, PT ;  /* 0x000000ff0e00720c */ /* 0x004fe40003f05270 */
[----:B------:R-:W-:-:S11]  /*1b390*/  PLOP3.LUT P6, PT, PT, PT, PT, 0x8, 0x0 ;  /* 0x000000000000781c */ /* 0x000fd60003fce170 */
[----:B------:R-:W-:Y:S05]  /*1b3a0*/  @P0 BRA `(.L_x_651) ;  /* 0x00000000000c0947 */ /* 0x000fea0003800000 */
[----:B------:R-:W-:-:S03]  /*1b3b0*/  UMOV UR4, 0xffffffff ;  /* 0xffffffff00047882 */ /* 0x000fc60000000000 */
[----:B------:R-:W-:Y:S05]  /*1b3c0*/  BRA.DIV UR4, `(.L_x_652) ;  /* 0x0000006e04c47947 */ /* 0x000fea000b800000 */
[----:B------:R-:W-:-:S13]  /*1b3d0*/  ELECT P6, URZ, PT ;  /* 0x00000000003f782f */ /* 0x000fda00038c0000 */
.L_x_651:
[----:B-1----:R-:W2:Y:S01]  /*1b3e0*/  LDL R3, [R1+0x64] ;  /* 0x0000640001037983 */ /* 0x002ea20000100800 */
[----:B------:R-:W-:Y:S01]  /*1b3f0*/  BSSY B1, `(.L_x_653) ;  /* 0x0000008000017945 */ /* 0x000fe20003800000 */
[----:B--2---:R-:W-:-:S05]  /*1b400*/  VIADD R3, R3, 0x1 ;  /* 0x0000000103037836 */ /* 0x004fca0000000000 */
[----:B------:R-:W-:-:S04]  /*1b410*/  LEA.HI R4, R3, R3, RZ, 0x1 ;  /* 0x0000000303047211 */ /* 0x000fc800078f08ff */
[----:B------:R-:W-:-:S05]  /*1b420*/  LOP3.LUT R4, R4, 0xfffffffe, RZ, 0xc0, !PT ;  /* 0xfffffffe04047812 */ /* 0x000fca00078ec0ff */
[----:B------:R-:W-:-:S05]  /*1b430*/  IMAD.IADD R3, R3, 0x1, -R4 ;  /* 0x0000000103037824 */ /* 0x000fca00078e0a04 */
[----:B------:R-:W-:-:S04]  /*1b440*/  SHF.L.U32 R3, R3, 0x1f, RZ ;  /* 0x0000001f03037819 */ /* 0x000fc800000006ff */
[----:B------:R-:W1:Y:S02]  /*1b450*/  SYNCS.PHASECHK.TRANS64.TRYWAIT P0, [R18+URZ+0x34820], R3 ;  /* 0x03482003120075a7 */ /* 0x000e64000800017f */
[----:B-1----:R-:W-:Y:S05]  /*1b460*/  @!P0 BRA `(.L_x_654) ;  /* 0x0000006c00bc8947 */ /* 0x002fea0003800000 */
.L_x_818:
[----:B------:R-:W-:Y:S05]  /*1b470*/  BSYNC B1 ;  /* 0x0000000000017941 */ /* 0x000fea0003800000 */
.L_x_653:
[----:B------:R-:W-:Y:S04]  /*1b480*/  BSSY B1, `(.L_x_655) ;  /* 0x0000084000017945 */ /* 0x000fe80003800000 */
[----:B------:R-:W-:Y:S05]  /*1b490*/  @!P6 BRA `(.L_x_656) ;  /* 0x000000080008e947 */ /* 0x000fea0003800000 */
[----:B------:R-:W2:Y:S04]  /*1b4a0*/  LDL R5, [R1+0x10] ;  /* 0x0000100001057983 */ /* 0x000ea80000100800 */
[----:B------:R-:W3:Y:S01]  /*1b4b0*/  LDL R6, [R1+0x24] ;  /* 0x0000240001067983 */ /* 0x000ee20000100800 */
[----:B------:R-:W-:Y:S01]  /*1b4c0*/  BSSY B2, `(.L_x_657) ;  /* 0x0000008000027945 */ /* 0x000fe20003800000 */
[----:B------:R-:W4:Y:S02]  /*1b4d0*/  S2R R4, SR_TID.X ;  /* 0x0000000000047919 */ /* 0x000f240000002100 */
[----:B----4-:R-:W-:-:S04]  /*1b4e0*/  LOP3.LUT R4, R4, 0x7f, RZ, 0xc0, !PT ;  /* 0x0000007f04047812 */ /* 0x010fc800078ec0ff */
[----:B------:R-:W-:Y:S01]  /*1b4f0*/  ISETP.NE.AND P2, PT, R4, RZ, PT ;  /* 0x000000ff0400720c */ /* 0x000fe20003f45270 */
[----:B--2---:R-:W-:Y:S01]  /*1b500*/  IMAD R5, R5, 0x8, R18 ;  /* 0x0000000805057824 */ /* 0x004fe200078e0212 */
[----:B---3--:R-:W-:-:S04]  /*1b510*/  SHF.L.U32 R9, R6, 0x1f, RZ ;  /* 0x0000001f06097819 */ /* 0x008fc800000006ff */
[----:B------:R-:W2:Y:S02]  /*1b520*/  SYNCS.PHASECHK.TRANS64.TRYWAIT P0, [R5+URZ+0x348a0], R9 ;  /* 0x0348a009050075a7 */ /* 0x000ea4000800017f */
[----:B--2---:R-:W-:Y:S05]  /*1b530*/  @!P0 BRA `(.L_x_658) ;  /* 0x0000006c009c8947 */ /* 0x004fea0003800000 */
.L_x_819:
[----:B------:R-:W-:Y:S05]  /*1b540*/  BSYNC B2 ;  /* 0x0000000000027941 */ /* 0x000fea0003800000 */
.L_x_657:
[----:B------:R-:W-:Y:S04]  /*1b550*/  BSSY B2, `(.L_x_659) ;  /* 0x0000009000027945 */ /* 0x000fe80003800000 */
[----:B------:R-:W-:Y:S05]  /*1b560*/  @P2 BRA `(.L_x_660) ;  /* 0x00000000001c2947 */ /* 0x000fea0003800000 */
[----:B------:R-:W3:Y:S01]  /*1b570*/  S2R R4, SR_TID.X ;  /* 0x0000000000047919 */ /* 0x000ee20000002100 */
[----:B-1----:R-:W-:-:S04]  /*1b580*/  IMAD.MOV.U32 R3, RZ, RZ, 0xc000 ;  /* 0x0000c000ff037424 */ /* 0x002fc800078e00ff */
[----:B------:R4:W-:Y:S01]  /*1b590*/  SYNCS.ARRIVE.TRANS64 RZ, [R5+URZ+0x34890], R3 ;  /* 0x0348900305ff79a7 */ /* 0x0009e2000800003f */
[----:B---3--:R-:W-:-:S04]  /*1b5a0*/  LOP3.LUT R4, R4, 0x1f, RZ, 0xc0, !PT ;  /* 0x0000001f04047812 */ /* 0x008fc800078ec0ff */
[----:B------:R-:W-:-:S13]  /*1b5b0*/  ISETP.NE.AND P0, PT, R4, RZ, PT ;  /* 0x000000ff0400720c */ /* 0x000fda0003f05270 */
[----:B----4-:R-:W-:Y:S05]  /*1b5c0*/  @!P0 BRA `(.L_x_660) ;  /* 0x0000000000048947 */ /* 0x010fea0003800000 */
[----:B------:R-:W-:Y:S01]  /*1b5d0*/  BPT.TRAP 0x1 ;  /* 0x000000040000795c */ /* 0x000fe20000300000 */
.L_x_660:
[----:B------:R-:W-:Y:S05]  /*1b5e0*/  BSYNC B2 ;  /* 0x0000000000027941 */ /* 0x000fea0003800000 */
.L_x_659:
[----:B-1----:R-:W3:Y:S01]  /*1b5f0*/  LDL R3, [R1+0x10] ;  /* 0x0000100001037983 */ /* 0x002ee20000100800 */
[----:B0-----:R-:W-:Y:S01]  /*1b600*/  IMAD.MOV.U32 R11, RZ, RZ, RZ ;  /* 0x000000ffff0b7224 */ /* 0x001fe200078e00ff */
[----:B------:R-:W-:Y:S01]  /*1b610*/  UIADD3 UR4, UP0, UR36, 0x570, URZ ;  /* 0x0000057024047890 */ /* 0x000fe2000ff1e03f */
[----:B------:R-:W-:Y:S01]  /*1b620*/  IMAD R4, R7, 0x80, R10 ;  /* 0x0000008007047824 */ /* 0x000fe200078e020a */
[----:B------:R-:W-:Y:S01]  /*1b630*/  PLOP3.LUT P0, PT, PT, PT, PT, 0x80, 0x0 ;  /* 0x000000000000781c */ /* 0x000fe20003f0f070 */
[----:B------:R-:W-:Y:S01]  /*1b640*/  UMOV UR6, 0x0 ;  /* 0x0000000000067882 */ /* 0x000fe20000000000 */
[----:B------:R-:W-:Y:S01]  /*1b650*/  R2UR UR10, R11 ;  /* 0x000000000b0a72ca */ /* 0x000fe200000e0000 */
[----:B------:R-:W-:Y:S01]  /*1b660*/  VIADD R4, R4, 0xffffff80 ;  /* 0xffffff8004047836 */ /* 0x000fe20000000000 */
[----:B------:R-:W-:Y:S01]  /*1b670*/  UIADD3.X UR5, URZ, UR37, URZ, UP0, !UPT ;  /* 0x000000253f057290 */ /* 0x000fe200087fe43f */
[----:B------:R-:W-:Y:S01]  /*1b680*/  UMOV UR7, 0x12f00000 ;  /* 0x12f0000000077882 */ /* 0x000fe20000000000 */
[----:B---3--:R-:W-:-:S02]  /*1b690*/  IMAD R8, R3, 0xc000, R18 ;  /* 0x0000c00003087824 */ /* 0x008fc400078e0212 */
[----:B------:R-:W-:Y:S02]  /*1b6a0*/  VIADD R3, R5, 0x34890 ;  /* 0x0003489005037836 */ /* 0x000fe40000000000 */
[----:B------:R-:W-:-:S07]  /*1b6b0*/  VIADD R6, R8, 0x1c400 ;  /* 0x0001c40008067836 */ /* 0x000fce0000000000 */
.L_x_661:
        /* <DEDUP_REMOVED lines=16> */
.L_x_662:
        /* <DEDUP_REMOVED lines=15> */
.L_x_663:
        /* <DEDUP_REMOVED lines=10> */
[----:B------:R-:W0:Y:S01]  /*1b950*/  SYNCS.PHASECHK.TRANS64.TRYWAIT P0, [R5+URZ+0x348c0], R9 ;  /* 0x0348c009050075a7 */ /* 0x000e22000800017f */
[----:B------:R-:W-:Y:S04]  /*1b960*/  BSSY B2, `(.L_x_664) ;  /* 0x0000002000027945 */ /* 0x000fe80003800000 */
[----:B0-----:R-:W-:Y:S05]  /*1b970*/  @!P0 BRA `(.L_x_665) ;  /* 0x0000006800a08947 */ /* 0x001fea0003800000 */
.L_x_820:
[----:B------:R-:W-:Y:S05]  /*1b980*/  BSYNC B2 ;  /* 0x0000000000027941 */ /* 0x000fea0003800000 */
.L_x_664:
[----:B------:R-:W-:Y:S01]  /*1b990*/  BSSY B2, `(.L_x_666) ;  /* 0x000000b000027945 */ /* 0x000fe20003800000 */
[----:B------:R-:W-:Y:S02]  /*1b9a0*/  IMAD.MOV.U32 R8, RZ, RZ, 0x0 ;  /* 0x00000000ff087424 */ /* 0x000fe400078e00ff */
[----:B0-2---:R-:W-:Y:S01]  /*1b9b0*/  IMAD.MOV.U32 R9, RZ, RZ, 0x12f00000 ;  /* 0x12f00000ff097424 */ /* 0x005fe200078e00ff */
[----:B------:R-:W-:Y:S06]  /*1b9c0*/  @P2 BRA `(.L_x_667) ;  /* 0x00000000001c2947 */ /* 0x000fec0003800000 */
[----:B------:R-:W0:Y:S01]  /*1b9d0*/  S2R R6, SR_TID.X ;  /* 0x0000000000067919 */ /* 0x000e220000002100 */
[----:B------:R-:W-:-:S04]  /*1b9e0*/  IMAD.MOV.U32 R3, RZ, RZ, 0x8000 ;  /* 0x00008000ff037424 */ /* 0x000fc800078e00ff */
[----:B------:R1:W-:Y:S01]  /*1b9f0*/  SYNCS.ARRIVE.TRANS64 RZ, [R5+URZ+0x348b0], R3 ;  /* 0x0348b00305ff79a7 */ /* 0x0003e2000800003f */
[----:B0-----:R-:W-:-:S04]  /*1ba00*/  LOP3.LUT R6, R6, 0x1f, RZ, 0xc0, !PT ;  /* 0x0000001f06067812 */ /* 0x001fc800078ec0ff */
[----:B------:R-:W-:-:S13]  /*1ba10*/  ISETP.NE.AND P0, PT, R6, RZ, PT ;  /* 0x000000ff0600720c */ /* 0x000fda0003f05270 */
[----:B-1----:R-:W-:Y:S05]  /*1ba20*/  @!P0 BRA `(.L_x_667) ;  /* 0x0000000000048947 */ /* 0x002fea0003800000 */
[----:B------:R-:W-:Y:S01]  /*1ba30*/  BPT.TRAP 0x1 ;  /* 0x000000040000795c */ /* 0x000fe20000300000 */
.L_x_667:
[----:B------:R-:W-:Y:S05]  /*1ba40*/  BSYNC B2 ;  /* 0x0000000000027941 */ /* 0x000fea0003800000 */
.L_x_666:
[----:B------:R-:W2:Y:S01]  /*1ba50*/  LDL R3, [R1+0x10] ;  /* 0x0000100001037983 */ /* 0x000ea20000100800 */
[----:B------:R-:W-:Y:S01]  /*1ba60*/  R2UR UR10, R11 ;  /* 0x000000000b0a72ca */ /* 0x000fe200000e0000 */
[----:B------:R-:W-:Y:S01]  /*1ba70*/  VIADD R6, R18, 0x400 ;  /* 0x0000040012067836 */ /* 0x000fe20000000000 */
[----:B------:R-:W-:Y:S01]  /*1ba80*/  R2UR UR6, R8 ;  /* 0x00000000080672ca */ /* 0x000fe200000e0000 */
[----:B------:R-:W-:Y:S01]  /*1ba90*/  UIADD3 UR4, UP0, UR36, 0x670, URZ ;  /* 0x0000067024047890 */ /* 0x000fe2000ff1e03f */
[----:B------:R-:W-:Y:S01]  /*1baa0*/  R2UR UR7, R9 ;  /* 0x00000000090772ca */ /* 0x000fe200000e0000 */
[----:B------:R-:W-:Y:S01]  /*1bab0*/  VIADD R5, R5, 0x348b0 ;  /* 0x000348b005057836 */ /* 0x000fe20000000000 */
[----:B------:R-:W-:Y:S01]  /*1bac0*/  PLOP3.LUT P0, PT, PT, PT, PT, 0x80, 0x0 ;  /* 0x000000000000781c */ /* 0x000fe20003f0f070 */
[----:B------:R-:W-:Y:S01]  /*1bad0*/  UIADD3.X UR5, URZ, UR37, URZ, UP0, !UPT ;  /* 0x000000253f057290 */ /* 0x000fe200087fe43f */
[----:B--2---:R-:W-:-:S11]  /*1bae0*/  IMAD R3, R3, 0x8000, R6 ;  /* 0x0000800003037824 */ /* 0x004fd600078e0206 */
.L_x_668:
        /* <DEDUP_REMOVED lines=10> */
[----:B------:R-:W2:Y:S01]  /*1bb90*/  LDL R11, [R1+0x10] ;  /* 0x00001000010b7983 */ /* 0x000ea20000100800 */
[----:B------:R-:W-:Y:S01]  /*1bba0*/  IMAD.MOV.U32 R3, RZ, RZ, 0x6000 ;  /* 0x00006000ff037424 */ /* 0x000fe200078e00ff */
[----:B------:R-:W-:Y:S02]  /*1bbb0*/  R2UR UR10, R12 ;  /* 0x000000000c0a72ca */ /* 0x000fe400000e0000 */
[----:B------:R-:W-:Y:S02]  /*1bbc0*/  R2UR UR6, R8 ;  /* 0x00000000080672ca */ /* 0x000fe400000e0000 */
[----:B------:R-:W-:Y:S02]  /*1bbd0*/  R2UR UR7, R9 ;  /* 0x00000000090772ca */ /* 0x000fe400000e0000 */
[----:B------:R-:W-:Y:S01]  /*1bbe0*/  PLOP3.LUT P0, PT, PT, PT, PT, 0x80, 0x0 ;  /* 0x000000000000781c */ /* 0x000fe20003f0f070 */
[----:B--2---:R-:W-:-:S04]  /*1bbf0*/  IMAD R3, R11, R3, 0x2000 ;  /* 0x000020000b037424 */ /* 0x004fc800078e0203 */
[----:B------:R-:W-:-:S04]  /*1bc00*/  IMAD R3, R11, -0x2000, R3 ;  /* 0xffffe0000b037824 */ /* 0x000fc800078e0203 */
[----:B------:R-:W-:-:S07]  /*1bc10*/  IMAD R3, R3, 0x2, R6 ;  /* 0x0000000203037824 */ /* 0x000fce00078e0206 */
.L_x_669:
        /* <DEDUP_REMOVED lines=9> */
[----:B--2---:R-:W-:Y:S05]  /*1bcb0*/  @P0 BRA.U.ANY `(.L_x_669) ;  /* 0xfffffffd00d80947 */ /* 0x004fea000393ffff */
.L_x_656:
[----:B------:R-:W-:Y:S05]  /*1bcc0*/  BSYNC B1 ;  /* 0x0000000000017941 */ /* 0x000fea0003800000 */
.L_x_655:
[----:B------:R-:W1:Y:S04]  /*1bcd0*/  LDL.LU R8, [R1+0x10] ;  /* 0x0000100001087983 */ /* 0x000e680000300800 */
[----:B------:R-:W2:Y:S01]  /*1bce0*/  LDL.LU R6, [R1+0x24] ;  /* 0x0000240001067983 */ /* 0x000ea20000300800 */
[----:B------:R-:W-:Y:S01]  /*1bcf0*/  PLOP3.LUT P0, PT, PT, PT, PT, 0x8, 0x0 ;  /* 0x000000000000781c */ /* 0x000fe20003f0e170 */
[----:B-1----:R-:W-:Y:S02]  /*1bd00*/  VIADD R3, R8, 0x1 ;  /* 0x0000000108037836 */ /* 0x002fe40000000000 */
[----:B------:R-:W-:-:S03]  /*1bd10*/  VIADD R8, R7, 0xfffffffe ;  /* 0xfffffffe07087836 */ /* 0x000fc60000000000 */
[C---:B------:R-:W-:Y:S02]  /*1bd20*/  ISETP.NE.AND P2, PT, R3.reuse, 0x2, PT ;  /* 0x000000020300780c */ /* 0x040fe40003f45270 */
[----:B------:R-:W-:Y:S02]  /*1bd30*/  ISETP.GE.AND P3, PT, R8, R2, PT ;  /* 0x000000020800720c */ /* 0x000fe40003f66270 */
[----:B------:R-:W-:Y:S02]  /*1bd40*/  SEL R4, RZ, 0x1, P2 ;  /* 0x00000001ff047807 */ /* 0x000fe40001000000 */
[----:B------:R-:W-:Y:S02]  /*1bd50*/  SEL R3, R3, RZ, P2 ;  /* 0x000000ff03037207 */ /* 0x000fe40001000000 */
[----:B--2---:R-:W-:-:S03]  /*1bd60*/  LOP3.LUT R6, R6, R4, RZ, 0x3c, !PT ;  /* 0x0000000406067212 */ /* 0x004fc600078e3cff */
[----:B------:R1:W-:Y:S04]  /*1bd70*/  STL [R1+0x10], R3 ;  /* 0x0000100301007387 */ /* 0x0003e80000100800 */
[----:B------:R1:W-:Y:S01]  /*1bd80*/  STL [R1+0x24], R6 ;  /* 0x0000240601007387 */ /* 0x0003e20000100800 */
[----:B------:R-:W-:Y:S05]  /*1bd90*/  @!P3 BRA `(.L_x_649) ;  /* 0x000000080034b947 */ /* 0x000fea0003800000 */
.L_x_685:
[----:B------:R-:W-:Y:S05]  /*1bda0*/  YIELD ;  /* 0x0000000000007946 */ /* 0x000fea0003800000 */
[----:B------:R-:W-:Y:S04]  /*1bdb0*/  BSSY B1, `(.L_x_670) ;  /* 0x000007f000017945 */ /* 0x000fe80003800000 */
[----:B--2---:R-:W-:Y:S05]  /*1bdc0*/  @!P6 BRA `(.L_x_671) ;  /* 0x0000000400f4e947 */ /* 0x004fea0003800000 */
[----:B------:R-:W2:Y:S04]  /*1bdd0*/  LDL R5, [R1+0x10] ;  /* 0x0000100001057983 */ /* 0x000ea80000100800 */
[----:B------:R-:W3:Y:S01]  /*1bde0*/  LDL R4, [R1+0x24] ;  /* 0x0000240001047983 */ /* 0x000ee20000100800 */
[----:B------:R-:W-:Y:S01]  /*1bdf0*/  BSSY B2, `(.L_x_672) ;  /* 0x0000008000027945 */ /* 0x000fe20003800000 */
[----:B-1----:R-:W1:Y:S02]  /*1be00*/  S2R R3, SR_TID.X ;  /* 0x0000000000037919 */ /* 0x002e640000002100 */
[----:B-1----:R-:W-:-:S04]  /*1be10*/  LOP3.LUT R3, R3, 0x7f, RZ, 0xc0, !PT ;  /* 0x0000007f03037812 */ /* 0x002fc800078ec0ff */
[----:B------:R-:W-:Y:S01]  /*1be20*/  ISETP.NE.AND P3, PT, R3, RZ, PT ;  /* 0x000000ff0300720c */ /* 0x000fe20003f65270 */
[----:B--2---:R-:W-:Y:S01]  /*1be30*/  IMAD R7, R5, 0x8, R18 ;  /* 0x0000000805077824 */ /* 0x004fe200078e0212 */
[----:B---3--:R-:W-:-:S04]  /*1be40*/  SHF.L.U32 R6, R4, 0x1f, RZ ;  /* 0x0000001f04067819 */ /* 0x008fc800000006ff */
[----:B------:R-:W1:Y:S02]  /*1be50*/  SYNCS.PHASECHK.TRANS64.TRYWAIT P2, [R7+URZ+0x348a0], R6 ;  /* 0x0348a006070075a7 */ /* 0x000e64000804017f */
[----:B-1----:R-:W-:Y:S05]  /*1be60*/  @!P2 BRA `(.L_x_673) ;  /* 0x000000640078a947 */ /* 0x002fea0003800000 */
.L_x_821:
[----:B------:R-:W-:Y:S05]  /*1be70*/  BSYNC B2 ;  /* 0x0000000000027941 */ /* 0x000fea0003800000 */
.L_x_672:
[----:B------:R-:W-:Y:S04]  /*1be80*/  BSSY B2, `(.L_x_674) ;  /* 0x0000009000027945 */ /* 0x000fe80003800000 */
[----:B------:R-:W-:Y:S05]  /*1be90*/  @P3 BRA `(.L_x_675) ;  /* 0x00000000001c3947 */ /* 0x000fea0003800000 */
[----:B------:R-:W2:Y:S01]  /*1bea0*/  S2R R4, SR_TID.X ;  /* 0x0000000000047919 */ /* 0x000ea20000002100 */
[----:B------:R-:W-:-:S04]  /*1beb0*/  IMAD.MOV.U32 R3, RZ, RZ, 0xc000 ;  /* 0x0000c000ff037424 */ /* 0x000fc800078e00ff */
[----:B------:R3:W-:Y:S01]  /*1bec0*/  SYNCS.ARRIVE.TRANS64 RZ, [R7+URZ+0x34890], R3 ;  /* 0x0348900307ff79a7 */ /* 0x0007e2000800003f */
[----:B--2---:R-:W-:-:S04]  /*1bed0*/  LOP3.LUT R4, R4, 0x1f, RZ, 0xc0, !PT ;  /* 0x0000001f04047812 */ /* 0x004fc800078ec0ff */
[----:B------:R-:W-:-:S13]  /*1bee0*/  ISETP.NE.AND P2, PT, R4, RZ, PT ;  /* 0x000000ff0400720c */ /* 0x000fda0003f45270 */
[----:B---3--:R-:W-:Y:S05]  /*1bef0*/  @!P2 BRA `(.L_x_675) ;  /* 0x000000000004a947 */ /* 0x008fea0003800000 */
[----:B------:R-:W-:Y:S01]  /*1bf00*/  BPT.TRAP 0x1 ;  /* 0x000000040000795c */ /* 0x000fe20000300000 */
.L_x_675:
[----:B------:R-:W-:Y:S05]  /*1bf10*/  BSYNC B2 ;  /* 0x0000000000027941 */ /* 0x000fea0003800000 */
.L_x_674:
[----:B------:R-:W2:Y:S01]  /*1bf20*/  LDL R3, [R1+0x10] ;  /* 0x0000100001037983 */ /* 0x000ea20000100800 */
[----:B0-----:R-:W-:Y:S01]  /*1bf30*/  IMAD.MOV.U32 R11, RZ, RZ, RZ ;  /* 0x000000ffff0b7224 */ /* 0x001fe200078e00ff */
[----:B------:R-:W-:Y:S01]  /*1bf40*/  UIADD3 UR4, UP0, UR36, 0x570, URZ ;  /* 0x0000057024047890 */ /* 0x000fe2000ff1e03f */
[----:B------:R-:W-:Y:S01]  /*1bf50*/  PLOP3.LUT P2, PT, PT, PT, PT, 0x80, 0x0 ;  /* 0x000000000000781c */ /* 0x000fe20003f4f070 */
[----:B------:R-:W-:Y:S01]  /*1bf60*/  IMAD R4, R8, 0x80, R10 ;  /* 0x0000008008047824 */ /* 0x000fe200078e020a */
[----:B------:R-:W-:Y:S01]  /*1bf70*/  UMOV UR6, 0x0 ;  /* 0x0000000000067882 */ /* 0x000fe20000000000 */
[----:B------:R-:W-:Y:S01]  /*1bf80*/  R2UR UR10, R11 ;  /* 0x000000000b0a72ca */ /* 0x000fe200000e0000 */
[----:B------:R-:W-:Y:S01]  /*1bf90*/  UIADD3.X UR5, URZ, UR37, URZ, UP0, !UPT ;  /* 0x000000253f057290 */ /* 0x000fe200087fe43f */
[----:B------:R-:W-:Y:S01]  /*1bfa0*/  UMOV UR7, 0x12f00000 ;  /* 0x12f0000000077882 */ /* 0x000fe20000000000 */
[----:B--2---:R-:W-:Y:S02]  /*1bfb0*/  IMAD R5, R3, 0xc000, R18 ;  /* 0x0000c00003057824 */ /* 0x004fe400078e0212 */
[----:B------:R-:W-:-:S02]  /*1bfc0*/  VIADD R3, R7, 0x34890 ;  /* 0x0003489007037836 */ /* 0x000fc40000000000 */
[----:B------:R-:W-:-:S08]  /*1bfd0*/  VIADD R9, R5, 0x1c400 ;  /* 0x0001c40005097836 */ /* 0x000fd00000000000 */
.L_x_676:
        /* <DEDUP_REMOVED lines=16> */
.L_x_677:
        /* <DEDUP_REMOVED lines=15> */
.L_x_678:
        /* <DEDUP_REMOVED lines=13> */
.L_x_822:
[----:B------:R-:W-:Y:S05]  /*1c2a0*/  BSYNC B2 ;  /* 0x0000000000027941 */ /* 0x000fea0003800000 */
.L_x_679:
[----:B------:R-:W-:Y:S01]  /*1c2b0*/  BSSY B2, `(.L_x_681) ;  /* 0x000000b000027945 */ /* 0x000fe20003800000 */
[----:B------:R-:W-:Y:S02]  /*1c2c0*/  IMAD.MOV.U32 R12, RZ, RZ, 0x0 ;  /* 0x00000000ff0c7424 */ /* 0x000fe400078e00ff */
[----:B------:R-:W-:Y:S01]  /*1c2d0*/  IMAD.MOV.U32 R13, RZ, RZ, 0x12f00000 ;  /* 0x12f00000ff0d7424 */ /* 0x000fe200078e00ff */
[----:B------:R-:W-:Y:S06]  /*1c2e0*/  @P3 BRA `(.L_x_682) ;  /* 0x00000000001c3947 */ /* 0x000fec0003800000 */
[----:B------:R-:W2:Y:S01]  /*1c2f0*/  S2R R5, SR_TID.X ;  /* 0x0000000000057919 */ /* 0x000ea20000002100 */
[----:B------:R-:W-:-:S04]  /*1c300*/  IMAD.MOV.U32 R3, RZ, RZ, 0x8000 ;  /* 0x00008000ff037424 */ /* 0x000fc800078e00ff */
[----:B------:R3:W-:Y:S01]  /*1c310*/  SYNCS.ARRIVE.TRANS64 RZ, [R7+URZ+0x348b0], R3 ;  /* 0x0348b00307ff79a7 */ /* 0x0007e2000800003f */
[----:B--2---:R-:W-:-:S04]  /*1c320*/  LOP3.LUT R5, R5, 0x1f, RZ, 0xc0, !PT ;  /* 0x0000001f05057812 */ /* 0x004fc800078ec0ff */
[----:B------:R-:W-:-:S13]  /*1c330*/  ISETP.NE.AND P2, PT, R5, RZ, PT ;  /* 0x000000ff0500720c */ /* 0x000fda0003f45270 */
[----:B---3--:R-:W-:Y:S05]  /*1c340*/  @!P2 BRA `(.L_x_682) ;  /* 0x000000000004a947 */ /* 0x008fea0003800000 */
[----:B------:R-:W-:Y:S01]  /*1c350*/  BPT.TRAP 0x1 ;  /* 0x000000040000795c */ /* 0x000fe20000300000 */
.L_x_682:
[----:B------:R-:W-:Y:S05]  /*1c360*/  BSYNC B2 ;  /* 0x0000000000027941 */ /* 0x000fea0003800000 */
.L_x_681:
[----:B------:R-:W2:Y:S01]  /*1c370*/  LDL R5, [R1+0x10] ;  /* 0x0000100001057983 */ /* 0x000ea20000100800 */
[----:B------:R-:W-:Y:S01]  /*1c380*/  R2UR UR10, R11 ;  /* 0x000000000b0a72ca */ /* 0x000fe200000e0000 */
[----:B------:R-:W-:Y:S01]  /*1c390*/  VIADD R3, R18, 0x400 ;  /* 0x0000040012037836 */ /* 0x000fe20000000000 */
[----:B------:R-:W-:Y:S01]  /*1c3a0*/  R2UR UR6, R12 ;  /* 0x000000000c0672ca */ /* 0x000fe200000e0000 */
[----:B------:R-:W-:Y:S01]  /*1c3b0*/  UIADD3 UR4, UP0, UR36, 0x670, URZ ;  /* 0x0000067024047890 */ /* 0x000fe2000ff1e03f */
[----:B------:R-:W-:Y:S01]  /*1c3c0*/  R2UR UR7, R13 ;  /* 0x000000000d0772ca */ /* 0x000fe200000e0000 */
[----:B01----:R-:W-:Y:S01]  /*1c3d0*/  VIADD R7, R7, 0x348b0 ;  /* 0x000348b007077836 */ /* 0x003fe20000000000 */
[----:B------:R-:W-:Y:S01]  /*1c3e0*/  PLOP3.LUT P2, PT, PT, PT, PT, 0x80, 0x0 ;  /* 0x000000000000781c */ /* 0x000fe20003f4f070 */
[----:B------:R-:W-:Y:S01]  /*1c3f0*/  UIADD3.X UR5, URZ, UR37, URZ, UP0, !UPT ;  /* 0x000000253f057290 */ /* 0x000fe200087fe43f */
[----:B--2---:R-:W-:-:S11]  /*1c400*/  IMAD R3, R5, 0x8000, R3 ;  /* 0x0000800005037824 */ /* 0x004fd600078e0203 */
.L_x_683:
        /* <DEDUP_REMOVED lines=15> */
.L_x_684:
        /* <DEDUP_REMOVED lines=10> */
.L_x_671:
[----:B------:R-:W-:Y:S05]  /*1c5a0*/  BSYNC B1 ;  /* 0x0000000000017941 */ /* 0x000fea0003800000 */
.L_x_670:
[----:B-1----:R-:W2:Y:S04]  /*1c5b0*/  LDL.LU R6, [R1+0x10] ;  /* 0x0000100001067983 */ /* 0x002ea80000300800 */
[----:B------:R-:W3:Y:S01]  /*1c5c0*/  LDL.LU R5, [R1+0x24] ;  /* 0x0000240001057983 */ /* 0x000ee20000300800 */
[C---:B------:R-:W-:Y:S01]  /*1c5d0*/  ISETP.GT.AND P3, PT, R8.reuse, R2, PT ;  /* 0x000000020800720c */ /* 0x040fe20003f64270 */
[----:B------:R-:W-:Y:S02]  /*1c5e0*/  VIADD R8, R8, 0xffffffff ;  /* 0xffffffff08087836 */ /* 0x000fe40000000000 */
[----:B--2---:R-:W-:-:S05]  /*1c5f0*/  VIADD R3, R6, 0x1 ;  /* 0x0000000106037836 */ /* 0x004fca0000000000 */
[----:B------:R-:W-:-:S04]  /*1c600*/  ISETP.NE.AND P2, PT, R3, 0x2, PT ;  /* 0x000000020300780c */ /* 0x000fc80003f45270 */
[----:B------:R-:W-:Y:S02]  /*1c610*/  SEL R4, RZ, 0x1, P2 ;  /* 0x00000001ff047807 */ /* 0x000fe40001000000 */
[----:B------:R-:W-:Y:S02]  /*1c620*/  SEL R3, R3, RZ, P2 ;  /* 0x000000ff03037207 */ /* 0x000fe40001000000 */
[----:B---3--:R-:W-:-:S05]  /*1c630*/  LOP3.LUT R5, R5, R4, RZ, 0x3c, !PT ;  /* 0x0000000405057212 */ /* 0x008fca00078e3cff */
[----:B------:R2:W-:Y:S04]  /*1c640*/  STL [R1+0x24], R5 ;  /* 0x0000240501007387 */ /* 0x0005e80000100800 */
[----:B------:R2:W-:Y:S01]  /*1c650*/  STL [R1+0x10], R3 ;  /* 0x0000100301007387 */ /* 0x0005e20000100800 */
[----:B------:R-:W-:Y:S05]  /*1c660*/  @P3 BRA `(.L_x_685) ;  /* 0xfffffff400cc3947 */ /* 0x000fea000383ffff */
.L_x_649:
[----:B------:R-:W-:Y:S05]  /*1c670*/  BSYNC B0 ;  /* 0x0000000000007941 */ /* 0x000fea0003800000 */
.L_x_648:
[----:B------:R3:W5:Y:S01]  /*1c680*/  LDL R7, [R1+0x40] ;  /* 0x0000400001077983 */ /* 0x0007620000100800 */
[----:B------:R-:W-:Y:S05]  /*1c690*/  @!P0 WARPSYNC.ALL ;  /* 0x0000000000008948 */ /* 0x000fea0003800000 */
[----:B------:R3:W-:Y:S01]  /*1c6a0*/  STL [R1+0x44], RZ ;  /* 0x000044ff01007387 */ /* 0x0007e20000100800 */
[----:B------:R-:W-:Y:S01]  /*1c6b0*/  BSSY B0, `(.L_x_686) ;  /* 0x0000020000007945 */ /* 0x000fe20003800000 */
[----:B------:R-:W-:Y:S06]  /*1c6c0*/  @!P0 BAR.SYNC.DEFER_BLOCKING 0xc, 0x180 ;  /* 0x0306000000008b1d */ /* 0x000fec0000010000 */
[----:B---3--:R-:W-:Y:S05]  /*1c6d0*/  @!P1 BRA `(.L_x_687) ;  /* 0x0000000000749947 */ /* 0x008fea0003800000 */
[----:B------:R-:W-:-:S13]  /*1c6e0*/  ISETP.NE.AND P0, PT, R17, RZ, PT ;  /* 0x000000ff1100720c */ /* 0x000fda0003f05270 */
[----:B------:R-:W3:Y:S02]  /*1c6f0*/  @!P0 LDC R17, c[0x0][0x9f0] ;  /* 0x00027c00ff118b82 */ /* 0x000ee40000000800 */
[----:B---3--:R-:W-:-:S04]  /*1c700*/  IABS R0, R17 ;  /* 0x0000001100007213 */ /* 0x008fc80000000000 */
[----:B------:R-:W3:Y:S08]  /*1c710*/  I2F.RP R2, R0 ;  /* 0x0000000000027306 */ /* 0x000ef00000209400 */
[----:B---3--:R-:W3:Y:S02]  /*1c720*/  MUFU.RCP R2, R2 ;  /* 0x0000000200027308 */ /* 0x008ee40000001000 */
[----:B---3--:R-:W-:-:S06]  /*1c730*/  VIADD R2, R2, 0xffffffe ;  /* 0x0ffffffe02027836 */ /* 0x008fcc0000000000 */
[----:B-12---:R-:W1:Y:S02]  /*1c740*/  F2I.FTZ.U32.TRUNC.NTZ R3, R2 ;  /* 0x0000000200037305 */ /* 0x006e64000021f000 */
[----:B-1----:R-:W-:-:S04]  /*1c750*/  IMAD.MOV R2, RZ, RZ, -R3 ;  /* 0x000000ffff027224 */ /* 0x002fc800078e0a03 */
[----:B------:R-:W-:Y:S02]  /*1c760*/  IMAD R4, R2, R0, RZ ;  /* 0x0000000002047224 */ /* 0x000fe400078e02ff */
[----:B------:R-:W-:-:S04]  /*1c770*/  IMAD.MOV.U32 R2, RZ, RZ, RZ ;  /* 0x000000ffff027224 */ /* 0x000fc800078e00ff */
[----:B------:R-:W-:Y:S01]  /*1c780*/  IMAD.HI.U32 R6, R3, R4, R2 ;  /* 0x0000000403067227 */ /* 0x000fe200078e0002 */
[----:B------:R-:W-:Y:S02]  /*1c790*/  IABS R2, R17 ;  /* 0x0000001100027213 */ /* 0x000fe40000000000 */
[----:B-----5:R-:W-:-:S03]  /*1c7a0*/  IADD3 R4, R7, -0x1, R17 ;  /* 0xffffffff07047810 */ /* 0x020fc60007ffe011 */
        /* <DEDUP_REMOVED lines=15> */
[----:B------:R3:W-:Y:S02]  /*1c8a0*/  STL [R1+0x44], R2 ;  /* 0x0000440201007387 */ /* 0x0007e40000100800 */
.L_x_687:
[----:B------:R-:W-:Y:S05]  /*1c8b0*/  BSYNC B0 ;  /* 0x0000000000007941 */ /* 0x000fea0003800000 */
.L_x_686:
[----:B------:R-:W4:Y:S04]  /*1c8c0*/  LDL R0, [R1+0x44] ;  /* 0x0000440001007983 */ /* 0x000f280000100800 */
[----:B---3--:R-:W4:Y:S01]  /*1c8d0*/  LDL R2, [R1+0x60] ;  /* 0x0000600001027983 */ /* 0x008f220000100800 */
[----:B------:R-:W-:Y:S01]  /*1c8e0*/  BSSY B7, `(.L_x_688) ;  /* 0x000040e000077945 */ /* 0x000fe20003800000 */
[----:B----4-:R-:W-:-:S05]  /*1c8f0*/  IMAD R2, R2, R0, RZ ;  /* 0x0000000002027224 */ /* 0x010fca00078e02ff */
[----:B-----5:R-:W-:Y:S01]  /*1c900*/  VIADDMNMX R0, R2, R0, R7, PT ;  /* 0x0000000002007246 */ /* 0x020fe20003800107 */
[----:B------:R3:W-:Y:S03]  /*1c910*/  STL [R1+0x30], R2 ;  /* 0x0000300201007387 */ /* 0x0007e60000100800 */
[----:B------:R-:W-:Y:S01]  /*1c920*/  ISETP.GT.AND P0, PT, R0, R2, PT ;  /* 0x000000020000720c */ /* 0x000fe20003f04270 */
[----:B------:R3:W-:-:S12]  /*1c930*/  STL [R1+0x48], R0 ;  /* 0x0000480001007387 */ /* 0x0007d80000100800 */
[----:B---3--:R-:W-:Y:S05]  /*1c940*/  @P0 BRA `(.L_x_689) ;  /* 0x0000000000480947 */ /* 0x008fea0003800000 */
[----:B------:R-:W3:Y:S02]  /*1c950*/  S2R R0, SR_TID.X ;  /* 0x0000000000007919 */ /* 0x000ee40000002100 */
[----:B---3--:R-:W-:-:S04]  /*1c960*/  LOP3.LUT R0, R0, 0x7f, RZ, 0xc0, !PT ;  /* 0x0000007f00007812 */ /* 0x008fc800078ec0ff */
[----:B------:R-:W-:-:S13]  /*1c970*/  ISETP.NE.AND P0, PT, R0, RZ, PT ;  /* 0x000000ff0000720c */ /* 0x000fda0003f05270 */
[----:B------:R-:W-:Y:S05]  /*1c980*/  @P0 BRA `(.L_x_690) ;  /* 0x00000040000c0947 */ /* 0x000fea0003800000 */
[----:B-12---:R-:W1:Y:S01]  /*1c990*/  S2R R3, SR_LANEID ;  /* 0x0000000000037919 */ /* 0x006e620000000000 */
[----:B------:R-:W-:Y:S02]  /*1c9a0*/  VOTEU.ANY UR4, UPT, PT ;  /* 0x0000000000047886 */ /* 0x000fe400038e0100 */
[----:B------:R-:W1:Y:S08]  /*1c9b0*/  FLO.U32 R0, UR4 ;  /* 0x0000000400007d00 */ /* 0x000e7000080e0000 */
[----:B------:R-:W2:Y:S01]  /*1c9c0*/  POPC R4, UR4 ;  /* 0x0000000400047d09 */ /* 0x000ea20008000000 */
[----:B-1----:R-:W-:-:S02]  /*1c9d0*/  ISETP.EQ.U32.AND P0, PT, R0, R3, PT ;  /* 0x000000030000720c */ /* 0x002fc40003f02070 */
[----:B------:R-:W2:Y:S11]  /*1c9e0*/  LDC.64 R2, c[0x0][0xc60] ;  /* 0x00031800ff027b82 */ /* 0x000eb60000000a00 */
[----:B--2---:R-:W2:Y:S01]  /*1c9f0*/  @P0 ATOMG.E.ADD.STRONG.GPU PT, R3, desc[UR56][R2.64], R4 ;  /* 0x00000004020309a8 */ /* 0x004ea200081ee1f8 */
[----:B------:R-:W1:Y:S02]  /*1ca00*/  S2R R5, SR_LTMASK ;  /* 0x0000000000057919 */ /* 0x000e640000003900 */
[----:B-1----:R-:W-:-:S06]  /*1ca10*/  LOP3.LUT R5, R5, UR4, RZ, 0xc0, !PT ;  /* 0x0000000405057c12 */ /* 0x002fcc000f8ec0ff */
[----:B------:R-:W1:Y:S01]  /*1ca20*/  POPC R5, R5 ;  /* 0x0000000500057309 */ /* 0x000e620000000000 */
[----:B--2---:R-:W1:Y:S02]  /*1ca30*/  SHFL.IDX PT, R0, R3, R0, 0x1f ;  /* 0x00001f0003007589 */ /* 0x004e6400000e0000 */
[----:B-1----:R-:W-:-:S05]  /*1ca40*/  IADD3 R0, R0, UR38, R5 ;  /* 0x0000002600007c10 */ /* 0x002fca000fffe005 */
[----:B------:R3:W-:Y:S01]  /*1ca50*/  STL [R1], R0 ;  /* 0x0000000001007387 */ /* 0x0007e20000100800 */
[----:B------:R-:W-:Y:S05]  /*1ca60*/  BRA `(.L_x_690) ;  /* 0x0000003c00d47947 */ /* 0x000fea0003800000 */
.L_x_689:
        /* <DEDUP_REMOVED lines=8> */
[----:B------:R-:W-:Y:S02]  /*1caf0*/  IMAD.U32 R4, RZ, RZ, UR6 ;  /* 0x00000006ff047e24 */ /* 0x000fe4000f8e00ff */
[----:B-12---:R-:W1:Y:S01]  /*1cb00*/  LDC.64 R2, c[0x4][R2] ;  /* 0x0100000002027b82 */ /* 0x006e620000000a00 */
[----:B------:R-:W-:Y:S02]  /*1cb10*/  IMAD.U32 R5, RZ, RZ, UR7 ;  /* 0x00000007ff057e24 */ /* 0x000fe4000f8e00ff */
[----:B------:R-:W-:Y:S02]  /*1cb20*/  IMAD.U32 R6, RZ, RZ, UR8 ;  /* 0x00000008ff067e24 */ /* 0x000fe4000f8e00ff */
[----:B------:R-:W-:-:S02]  /*1cb30*/  IMAD.U32 R7, RZ, RZ, UR9 ;  /* 0x00000009ff077e24 */ /* 0x000fc4000f8e00ff */
[----:B------:R-:W-:Y:S02]  /*1cb40*/  IMAD.U32 R10, RZ, RZ, UR4 ;  /* 0x00000004ff0a7e24 */ /* 0x000fe4000f8e00ff */
[----:B0-----:R-:W-:Y:S02]  /*1cb50*/  IMAD.U32 R11, RZ, RZ, UR5 ;  /* 0x00000005ff0b7e24 */ /* 0x001fe4000f8e00ff */
[----:B------:R-:W-:Y:S02]  /*1cb60*/  IMAD.MOV.U32 R8, RZ, RZ, 0x70 ;  /* 0x00000070ff087424 */ /* 0x000fe400078e00ff */
[----:B------:R-:W-:Y:S02]  /*1cb70*/  IMAD.MOV.U32 R12, RZ, RZ, 0x1 ;  /* 0x00000001ff0c7424 */ /* 0x000fe400078e00ff */
[----:B------:R-:W-:-:S07]  /*1cb80*/  IMAD.MOV.U32 R13, RZ, RZ, RZ ;  /* 0x000000ffff0d7224 */ /* 0x000fce00078e00ff */
[----:B------:R-:W-:-:S07]  /*1cb90*/  LEPC R20, `(.L_x_692) ;  /* 0x000000001014794e */ /* 0x000fce0000000000 */
[----:B-1----:R-:W-:Y:S05]  /*1cba0*/  CALL.ABS.NOINC R2 ;  /* 0x0000000002007343 */ /* 0x002fea0003c00000 */
.L_x_692:
[----:B------:R-:W-:Y:S05]  /*1cbb0*/  BSYNC B6 ;  /* 0x0000000000067941 */ /* 0x000fea0003800000 */
.L_x_691:
        /* <DEDUP_REMOVED lines=8> */
[----:B-12---:R1:W2:Y:S01]  /*1cc40*/  LDC.64 R2, c[0x4][R17] ;  /* 0x0100000011027b82 */ /* 0x0062a20000000a00 */
[----:B------:R-:W-:Y:S02]  /*1cc50*/  IMAD.U32 R4, RZ, RZ, UR6 ;  /* 0x00000006ff047e24 */ /* 0x000fe4000f8e00ff */
[----:B------:R-:W-:Y:S02]  /*1cc60*/  IMAD.U32 R5, RZ, RZ, UR7 ;  /* 0x00000007ff057e24 */ /* 0x000fe4000f8e00ff */
[----:B------:R-:W-:Y:S02]  /*1cc70*/  IMAD.U32 R6, RZ, RZ, UR8 ;  /* 0x00000008ff067e24 */ /* 0x000fe4000f8e00ff */
[----:B------:R-:W-:-:S02]  /*1cc80*/  IMAD.U32 R7, RZ, RZ, UR9 ;  /* 0x00000009ff077e24 */ /* 0x000fc4000f8e00ff */
[----:B------:R-:W-:Y:S02]  /*1cc90*/  IMAD.U32 R10, RZ, RZ, UR4 ;  /* 0x00000004ff0a7e24 */ /* 0x000fe4000f8e00ff */
[----:B0-----:R-:W-:Y:S02]  /*1cca0*/  IMAD.U32 R11, RZ, RZ, UR5 ;  /* 0x00000005ff0b7e24 */ /* 0x001fe4000f8e00ff */
[----:B------:R-:W-:Y:S02]  /*1ccb0*/  IMAD.MOV.U32 R8, RZ, RZ, 0x70 ;  /* 0x00000070ff087424 */ /* 0x000fe400078e00ff */
[----:B------:R-:W-:Y:S02]  /*1ccc0*/  IMAD.MOV.U32 R12, RZ, RZ, 0x1 ;  /* 0x00000001ff0c7424 */ /* 0x000fe400078e00ff */
[----:B-1----:R-:W-:-:S07]  /*1ccd0*/  IMAD.MOV.U32 R13, RZ, RZ, RZ ;  /* 0x000000ffff0d7224 */ /* 0x002fce00078e00ff */
[----:B------:R-:W-:-:S07]  /*1cce0*/  LEPC R20, `(.L_x_695) ;  /* 0x000000001014794e */ /* 0x000fce0000000000 */
[----:B--2---:R-:W-:Y:S05]  /*1ccf0*/  CALL.ABS.NOINC R2 ;  /* 0x0000000002007343 */ /* 0x004fea0003c00000 */
.L_x_695:
[----:B------:R0:W1:Y:S01]  /*1cd00*/  LDC.64 R2, c[0x4][R17] ;  /* 0x0100000011027b82 */ /* 0x0000620000000a00 */
[----:B------:R-:W-:Y:S01]  /*1cd10*/  ULDC.64 UR4, c[0x4][0xb8] ;  /* 0x01002e0000047ab9 */ /* 0x000fe20000000a00 */
[----:B------:R-:W-:Y:S01]  /*1cd20*/  ULDC.64 UR6, c[0x4][0xc0] ;  /* 0x0100300000067ab9 */ /* 0x000fe20000000a00 */
[----:B------:R-:W-:Y:S01]  /*1cd30*/  ULDC.64 UR8, c[0x4][0x18] ;  /* 0x0100060000087ab9 */ /* 0x000fe20000000a00 */
[----:B------:R-:W-:Y:S02]  /*1cd40*/  IMAD.U32 R4, RZ, RZ, UR4 ;  /* 0x00000004ff047e24 */ /* 0x000fe4000f8e00ff */
[----:B------:R-:W-:Y:S02]  /*1cd50*/  IMAD.U32 R5, RZ, RZ, UR5 ;  /* 0x00000005ff057e24 */ /* 0x000fe4000f8e00ff */
[----:B------:R-:W-:Y:S02]  /*1cd60*/  IMAD.U32 R6, RZ, RZ, UR6 ;  /* 0x00000006ff067e24 */ /* 0x000fe4000f8e00ff */
[----:B------:R-:W-:-:S02]  /*1cd70*/  IMAD.U32 R7, RZ, RZ, UR7 ;  /* 0x00000007ff077e24 */ /* 0x000fc4000f8e00ff */
[----:B------:R-:W-:Y:S02]  /*1cd80*/  IMAD.U32 R10, RZ, RZ, UR8 ;  /* 0x00000008ff0a7e24 */ /* 0x000fe4000f8e00ff */
[----:B------:R-:W-:Y:S02]  /*1cd90*/  IMAD.U32 R11, RZ, RZ, UR9 ;  /* 0x00000009ff0b7e24 */ /* 0x000fe4000f8e00ff */
[----:B------:R-:W-:Y:S02]  /*1cda0*/  IMAD.MOV.U32 R8, RZ, RZ, 0x70 ;  /* 0x00000070ff087424 */ /* 0x000fe400078e00ff */
[----:B------:R-:W-:Y:S02]  /*1cdb0*/  IMAD.MOV.U32 R12, RZ, RZ, 0x1 ;  /* 0x00000001ff0c7424 */ /* 0x000fe400078e00ff */
[----:B0-----:R-:W-:-:S07]  /*1cdc0*/  IMAD.MOV.U32 R13, RZ, RZ, RZ ;  /* 0x000000ffff0d7224 */ /* 0x001fce00078e00ff */
[----:B------:R-:W-:-:S07]  /*1cdd0*/  LEPC R20, `(.L_x_694) ;  /* 0x000000001014794e */ /* 0x000fce0000000000 */
[----:B-1----:R-:W-:Y:S05]  /*1cde0*/  CALL.ABS.NOINC R2 ;  /* 0x0000000002007343 */ /* 0x002fea0003c00000 */
.L_x_694:
[----:B------:R-:W-:Y:S05]  /*1cdf0*/  BSYNC B6 ;  /* 0x0000000000067941 */ /* 0x000fea0003800000 */
.L_x_693:
[----:B------:R-:W3:Y:S01]  /*1ce00*/  LDL.LU R2, [R1+0x28] ;  /* 0x0000280001027983 */ /* 0x000ee20000300800 */
[----:B------:R-:W-:-:S03]  /*1ce10*/  ULDC.64 UR4, c[0x0][0x9f8] ;  /* 0x00027e0000047ab9 */ /* 0x000fc60000000a00 */
[----:B------:R-:W1:Y:S04]  /*1ce20*/  LDL.LU R0, [R1+0x38] ;  /* 0x0000380001007983 */ /* 0x000e680000300800 */
[----:B------:R-:W4:Y:S01]  /*1ce30*/  LDL R7, [R1+0x18] ;  /* 0x0000180001077983 */ /* 0x000f220000100800 */
[----:B------:R-:W-:-:S03]  /*1ce40*/  ISETP.NE.U32.AND P0, PT, RZ, UR4, PT ;  /* 0x00000004ff007c0c */ /* 0x000fc6000bf05070 */
[----:B------:R-:W5:Y:S01]  /*1ce50*/  LDL R17, [R1+0x48] ;  /* 0x0000480001117983 */ /* 0x000f620000100800 */
[----:B------:R-:W-:-:S13]  /*1ce60*/  ISETP.NE.AND.EX P0, PT, RZ, UR5, PT, P0 ;  /* 0x00000005ff007c0c */ /* 0x000fda000bf05300 */
[----:B---3--:R-:W-:-:S04]  /*1ce70*/  @P0 IADD3 R2, P1, R2, UR4, RZ ;  /* 0x0000000402020c10 */ /* 0x008fc8000ff3e0ff */
[----:B-12---:R-:W-:Y:S01]  /*1ce80*/  @P0 IADD3.X R3, R0, UR5, RZ, P1, !PT ;  /* 0x0000000500030c10 */ /* 0x006fe20008ffe4ff */
[----:B------:R-:W-:-:S04]  /*1ce90*/  ULDC.64 UR4, c[0x0][0xa08] ;  /* 0x0002820000047ab9 */ /* 0x000fc80000000a00 */
[----:B----4-:R1:W2:Y:S02]  /*1cea0*/  @P0 LDG.E R7, desc[UR56][R2.64] ;  /* 0x0000003802070981 */ /* 0x0102a4000c1e1900 */
[----:B-1----:R-:W1:Y:S01]  /*1ceb0*/  LDC.64 R2, c[0x0][0x418] ;  /* 0x00010600ff027b82 */ /* 0x002e620000000a00 */
[----:B-----5:R-:W-:Y:S01]  /*1cec0*/  VIADD R0, R17, 0xffffffff ;  /* 0xffffffff11007836 */ /* 0x020fe20000000000 */
[----:B--2---:R-:W-:Y:S01]  /*1ced0*/  SHF.R.S32.HI R8, RZ, 0x1f, R7 ;  /* 0x0000001fff087819 */ /* 0x004fe20000011407 */
[----:B------:R2:W-:Y:S04]  /*1cee0*/  @P0 STL [R1+0x18], R7 ;  /* 0x0000180701000387 */ /* 0x0005e80000100800 */
[----:B------:R2:W-:Y:S01]  /*1cef0*/  STL [R1+0x28], R8 ;  /* 0x0000280801007387 */ /* 0x0005e20000100800 */
[----:B-1----:R-:W-:Y:S01]  /*1cf00*/  LOP3.LUT P0, RZ, R2, UR4, RZ, 0xfc, !PT ;  /* 0x0000000402ff7c12 */ /* 0x002fe2000f80fcff */
[----:B------:R-:W-:-:S03]  /*1cf10*/  UMOV UR4, 0xffffffff ;  /* 0xffffffff00047882 */ /* 0x000fc60000000000 */
[----:B------:R-:W-:-:S04]  /*1cf20*/  LOP3.LUT P0, RZ, R3, UR5, RZ, 0xfc, P0 ;  /* 0x0000000503ff7c12 */ /* 0x000fc8000800fcff */
[----:B------:R-:W-:Y:S01]  /*1cf30*/  SEL R17, R7, RZ, !P0 ;  /* 0x000000ff07117207 */ /* 0x000fe20004000000 */
[----:B--2---:R-:W-:Y:S08]  /*1cf40*/  BRA.DIV UR4, `(.L_x_696) ;  /* 0x0000005604687947 */ /* 0x004ff0000b800000 */
[----:B------:R-:W1:Y:S02]  /*1cf50*/  S2R R4, SR_TID.X ;  /* 0x0000000000047919 */ /* 0x000e640000002100 */
[----:B-1----:R-:W-:-:S04]  /*1cf60*/  SHF.R.U32.HI R4, RZ, 0x5, R4 ;  /* 0x00000005ff047819 */ /* 0x002fc80000011604 */
[----:B------:R-:W-:-:S05]  /*1cf70*/  LOP3.LUT R4, R4, 0x3, RZ, 0xc0, !PT ;  /* 0x0000000304047812 */ /* 0x000fca00078ec0ff */
[----:B------:R1:W2:Y:S02]  /*1cf80*/  SHFL.IDX PT, R14, R4, RZ, 0x1f ;  /* 0x00001fff040e7589 */ /* 0x0002a400000e0000 */
.L_x_825:
[----:B-1----:R-:W3:Y:S01]  /*1cf90*/  LDL.LU R4, [R1+0x14] ;  /* 0x0000140001047983 */ /* 0x002ee20000300800 */
[----:B------:R-:W-:Y:S02]  /*1cfa0*/  PLOP3.LUT P1, PT, PT, PT, PT, 0x8, 0x0 ;  /* 0x000000000000781c */ /* 0x000fe40003f2e170 */
[----:B--2---:R-:W-:Y:S01]  /*1cfb0*/  ISETP.NE.AND P0, PT, R14, RZ, PT ;  /* 0x000000ff0e00720c */ /* 0x004fe20003f05270 */
[----:B------:R1:W-:Y:S01]  /*1cfc0*/  STL [R1+0x8], R0 ;  /* 0x0000080001007387 */ /* 0x0003e20000100800 */
[----:B---3--:R-:W-:-:S09]  /*1cfd0*/  LOP3.LUT R4, R4, 0xfffffffe, RZ, 0xc0, !PT ;  /* 0xfffffffe04047812 */ /* 0x008fd200078ec0ff */
[----:B------:R-:W-:-:S05]  /*1cfe0*/  @P1 LOP3.LUT R4, R4, 0x1, RZ, 0xfc, !PT ;  /* 0x0000000104041812 */ /* 0x000fca00078efcff */
[----:B------:R1:W-:Y:S01]  /*1cff0*/  STL [R1+0x14], R4 ;  /* 0x0000140401007387 */ /* 0x0003e20000100800 */
[----:B------:R-:W-:Y:S05]  /*1d000*/  @P0 BRA `(.L_x_697) ;  /* 0x0000000400380947 */ /* 0x000fea0003800000 */
[----:B------:R-:W-:-:S03]  /*1d010*/  UMOV UR4, 0xffffffff ;  /* 0xffffffff00047882 */ /* 0x000fc60000000000 */
[----:B------:R-:W-:Y:S05]  /*1d020*/  BRA.DIV UR4, `(.L_x_698) ;  /* 0x0000005604647947 */ /* 0x000fea000b800000 */
[----:B------:R-:W-:-:S13]  /*1d030*/  ELECT P6, URZ, PT ;  /* 0x00000000003f782f */ /* 0x000fda00038c0000 */
.L_x_828:
[----:B------:R-:W-:Y:S05]  /*1d040*/  @!P6 BRA `(.L_x_697) ;  /* 0x000000040028e947 */ /* 0x000fea0003800000 */
[----:B------:R-:W-:-:S04]  /*1d050*/  ISETP.NE.U32.AND P0, PT, R2, RZ, PT ;  /* 0x000000ff0200720c */ /* 0x000fc80003f05070 */
[----:B------:R-:W-:-:S13]  /*1d060*/  ISETP.NE.AND.EX P0, PT, R3, RZ, PT, P0 ;  /* 0x000000ff0300720c */ /* 0x000fda0003f05300 */
[----:B------:R-:W-:Y:S05]  /*1d070*/  @!P0 BRA `(.L_x_699) ;  /* 0x0000000000508947 */ /* 0x000fea0003800000 */
[----:B------:R-:W2:Y:S01]  /*1d080*/  LDC R6, c[0x0][0x43c] ;  /* 0x00010f00ff067b82 */ /* 0x000ea20000000800 */
[----:B------:R-:W-:Y:S01]  /*1d090*/  IMAD.MOV.U32 R9, RZ, RZ, R0 ;  /* 0x000000ffff097224 */ /* 0x000fe200078e0000 */
[----:B------:R-:W-:-:S03]  /*1d0a0*/  ULDC.64 UR4, c[0x0][0x428] ;  /* 0x00010a0000047ab9 */ /* 0x000fc60000000a00 */
[----:B-1----:R-:W-:Y:S01]  /*1d0b0*/  IMAD.MOV.U32 R0, RZ, RZ, R9 ;  /* 0x000000ffff007224 */ /* 0x002fe200078e0009 */
[----:B--2---:R-:W-:-:S13]  /*1d0c0*/  ISETP.NE.AND P0, PT, R6, 0x1, PT ;  /* 0x000000010600780c */ /* 0x004fda0003f05270 */
[----:B------:R-:W1:Y:S02]  /*1d0d0*/  @P0 LDC.64 R4, c[0x0][0x440] ;  /* 0x00011000ff040b82 */ /* 0x000e640000000a00 */
[----:B-1----:R-:W-:-:S05]  /*1d0e0*/  @P0 IMAD.HI.U32 R4, R9, R4, RZ ;  /* 0x0000000409040227 */ /* 0x002fca00078e00ff */
        /* <DEDUP_REMOVED lines=13> */
.L_x_699:
[----:B--2---:R-:W2:Y:S01]  /*1d1c0*/  LDL R2, [R1+0x1c] ;  /* 0x00001c0001027983 */ /* 0x004ea20000100800 */
[----:B-1----:R-:W-:Y:S01]  /*1d1d0*/  IMAD R0, R19, 0x8, R18 ;  /* 0x0000000813007824 */ /* 0x002fe200078e0212 */
[----:B--2---:R-:W-:-:S04]  /*1d1e0*/  SHF.L.U32 R2, R2, 0x1f, RZ ;  /* 0x0000001f02027819 */ /* 0x004fc800000006ff */
[----:B------:R-:W1:Y:S02]  /*1d1f0*/  SYNCS.PHASECHK.TRANS64.TRYWAIT P0, [R0+URZ+0x34840], R2 ;  /* 0x03484002000075a7 */ /* 0x000e64000800017f */
[----:B-1----:R-:W-:Y:S05]  /*1d200*/  @!P0 BRA `(.L_x_700) ;  /* 0x00000054000c8947 */ /* 0x002fea0003800000 */
.L_x_829:
[----:B------:R-:W2:Y:S02]  /*1d210*/  S2R R3, SR_TID.X ;  /* 0x0000000000037919 */ /* 0x000ea40000002100 */
        /* <DEDUP_REMOVED lines=10> */
.L_x_701:
[----:B------:R-:W2:Y:S04]  /*1d2c0*/  LDL R4, [R1+0x8] ;  /* 0x0000080001047983 */ /* 0x000ea80000100800 */
[----:B------:R-:W3:Y:S04]  /*1d2d0*/  LDL R3, [R1+0x20] ;  /* 0x0000200001037983 */ /* 0x000ee80000100800 */
[----:B-1----:R-:W4:Y:S01]  /*1d2e0*/  LDL.LU R2, [R1+0x14] ;  /* 0x0000140001027983 */ /* 0x002f220000300800 */
        /* <DEDUP_REMOVED lines=17> */
[----:B--2---:R-:W-:Y:S02]  /*1d400*/  R2UR UR11, R4 ;  /* 0x00000000040b72ca */ /* 0x004fe400000e0000 */
[----:B---3--:R-:W-:Y:S02]  /*1d410*/  R2UR UR5, R3 ;  /* 0x00000000030572ca */ /* 0x008fe400000e0000 */
[----:B----4-:R-:W-:-:S04]  /*1d420*/  LOP3.LUT R2, R2, 0xfffffffe, RZ, 0xc0, !PT ;  /* 0xfffffffe02027812 */ /* 0x010fc800078ec0ff */
[----:B------:R-:W-:-:S07]  /*1d430*/  @P0 LOP3.LUT R2, R2, 0x1, RZ, 0xfc, !PT ;  /* 0x0000000102020812 */ /* 0x000fce00078efcff */
[----:B------:R-:W-:Y:S01]  /*1d440*/  ULEA UR11, UR11, UR5, 0x7 ;  /* 0x000000050b0b7291 */ /* 0x000fe2000f8e383f */
[----:B------:R2:W-:Y:S01]  /*1d450*/  STL [R1+0x14], R2 ;  /* 0x0000140201007387 */ /* 0x0005e20000100800 */
[----:B------:R-:W-:-:S09]  /*1d460*/  UIADD3.X UR5, URZ, UR37, URZ, UP0, !UPT ;  /* 0x000000253f057290 */ /* 0x000fd200087fe43f */
[----:B------:R1:W-:Y:S02]  /*1d470*/  UTMALDG.4D [UR8], [UR4], desc[UR6] ;  /* 0x00000608040075b4 */ /* 0x0003e40008019000 */
[----:B-1----:R-:W-:Y:S01]  /*1d480*/  UMOV UR8, UR15 ;  /* 0x0000000f00087c82 */ /* 0x002fe20008000000 */
[----:B------:R-:W-:Y:S02]  /*1d490*/  UMOV UR10, UR17 ;  /* 0x00000011000a7c82 */ /* 0x000fe40008000000 */
[----:B------:R1:W-:Y:S02]  /*1d4a0*/  UTMALDG.4D [UR8], [UR4], desc[UR6] ;  /* 0x00000608040075b4 */ /* 0x0003e40008019000 */
[----:B-1----:R-:W-:Y:S01]  /*1d4b0*/  UMOV UR8, UR16 ;  /* 0x0000001000087c82 */ /* 0x002fe20008000000 */
[----:B------:R-:W-:Y:S02]  /*1d4c0*/  UMOV UR10, UR14 ;  /* 0x0000000e000a7c82 */ /* 0x000fe40008000000 */
[----:B------:R2:W-:Y:S02]  /*1d4d0*/  UTMALDG.4D [UR8], [UR4], desc[UR6] ;  /* 0x00000608040075b4 */ /* 0x0005e40008019000 */
[----:B--2---:R-:W-:Y:S01]  /*1d4e0*/  NOP ;  /* 0x0000000000007918 */ /* 0x004fe20000000000 */
.L_x_697:
[----:B------:R-:W2:Y:S04]  /*1d4f0*/  LDL.LU R3, [R1+0x4c] ;  /* 0x00004c0001037983 */ /* 0x000ea80000300800 */
[----:B------:R-:W3:Y:S04]  /*1d500*/  LDL.LU R5, [R1+0x34] ;  /* 0x0000340001057983 */ /* 0x000ee80000300800 */
[----:B-1----:R-:W4:Y:S01]  /*1d510*/  LDL.LU R4, [R1+0x58] ;  /* 0x0000580001047983 */ /* 0x002f220000300800 */
        /* <DEDUP_REMOVED lines=10> */
[----:B---3--:R-:W-:-:S03]  /*1d5c0*/  SEL R5, R5, RZ, !P0 ;  /* 0x000000ff05057207 */ /* 0x008fc60004000000 */
[----:B------:R-:W-:Y:S01]  /*1d5d0*/  IMAD R0, R0, UR4, RZ ;  /* 0x0000000400007c24 */ /* 0x000fe2000f8e02ff */
[----:B----4-:R-:W-:-:S03]  /*1d5e0*/  SEL R4, R4, RZ, !P0 ;  /* 0x000000ff04047207 */ /* 0x010fc60004000000 */
        /* <DEDUP_REMOVED lines=8> */
[----:B-1----:R-:W-:Y:S01]  /*1d670*/  MOV R2, 0x0 ;  /* 0x0000000000027802 */ /* 0x002fe20000000f00 */
[----:B------:R-:W-:Y:S01]  /*1d680*/  ULDC.64 UR4, c[0x4][0xb8] ;  /* 0x01002e0000047ab9 */ /* 0x000fe20000000a00 */
[----:B------:R-:W-:Y:S01]  /*1d690*/  ULDC.64 UR6, c[0x4][0xc0] ;  /* 0x0100300000067ab9 */ /* 0x000fe20000000a00 */
[----:B------:R-:W-:Y:S01]  /*1d6a0*/  ULDC.64 UR8, c[0x4][0x20] ;  /* 0x0100080000087ab9 */ /* 0x000fe20000000a00 */
[----:B------:R-:W-:Y:S02]  /*1d6b0*/  IMAD.U32 R4, RZ, RZ, UR4 ;  /* 0x00000004ff047e24 */ /* 0x000fe4000f8e00ff */
[----:B------:R-:W1:Y:S01]  /*1d6c0*/  LDC.64 R2, c[0x4][R2] ;  /* 0x0100000002027b82 */ /* 0x000e620000000a00 */
        /* <DEDUP_REMOVED lines=10> */
.L_x_703:
[----:B------:R-:W-:Y:S05]  /*1d770*/  BSYNC B6 ;  /* 0x0000000000067941 */ /* 0x000fea0003800000 */
.L_x_702:
[----:B-1----:R-:W2:Y:S01]  /*1d780*/  LDL.LU R0, [R1+0x4c] ;  /* 0x00004c0001007983 */ /* 0x002ea20000300800 */
[----:B------:R-:W-:Y:S01]  /*1d790*/  ULDC.64 UR4, c[0x0][0x2d8] ;  /* 0x0000b60000047ab9 */ /* 0x000fe20000000a00 */
[----:B------:R-:W1:Y:S01]  /*1d7a0*/  LDC R8, c[0x0][0x448] ;  /* 0x00011200ff087b82 */ /* 0x000e620000000800 */
[----:B------:R-:W-:Y:S01]  /*1d7b0*/  ULDC.64 UR6, c[0x0][0x280] ;  /* 0x0000a00000067ab9 */ /* 0x000fe20000000a00 */
[----:B------:R-:W3:Y:S04]  /*1d7c0*/  LDL.LU R5, [R1+0x38] ;  /* 0x0000380001057983 */ /* 0x000ee80000300800 */
[----:B------:R-:W3:Y:S04]  /*1d7d0*/  LDL.LU.64 R2, [R1+0x50] ;  /* 0x0000500001027983 */ /* 0x000ee80000300a00 */
[----:B------:R-:W4:Y:S01]  /*1d7e0*/  LDL.LU R4, [R1+0x34] ;  /* 0x0000340001047983 */ /* 0x000f220000300800 */
[----:B-1----:R-:W-:Y:S01]  /*1d7f0*/  ISETP.NE.AND P0, PT, R8, 0x1, PT ;  /* 0x000000010800780c */ /* 0x002fe20003f05270 */
[----:B0-----:R-:W0:-:S12]  /*1d800*/  S2R R11, SR_TID.X ;  /* 0x00000000000b7919 */ /* 0x001e180000002100 */
[----:B------:R-:W1:Y:S01]  /*1d810*/  @P0 LDC R7, c[0x0][0x450] ;  /* 0x00011400ff070b82 */ /* 0x000e620000000800 */
[----:B---3--:R-:W-:Y:S02]  /*1d820*/  IMAD.MOV.U32 R3, RZ, RZ, R5 ;  /* 0x000000ffff037224 */ /* 0x008fe400078e0005 */
[----:B------:R-:W3:Y:S01]  /*1d830*/  LDL.LU R5, [R1+0x4] ;  /* 0x0000040001057983 */ /* 0x000ee20000300800 */
[----:B0-----:R-:W-:Y:S02]  /*1d840*/  IMAD.SHL.U32 R11, R11, 0x8, RZ ;  /* 0x000000080b0b7824 */ /* 0x001fe400078e00ff */
[----:B------:R-:W-:-:S03]  /*1d850*/  IMAD.WIDE.U32 R2, R16, UR4, R2 ;  /* 0x0000000410027c25 */ /* 0x000fc6000f8e0002 */
[----:B------:R-:W-:Y:S01]  /*1d860*/  LOP3.LUT R11, R11, 0x38, RZ, 0xc0, !PT ;  /* 0x000000380b0b7812 */ /* 0x000fe200078ec0ff */
[----:B------:R-:W-:Y:S01]  /*1d870*/  IMAD R3, R16, UR5, R3 ;  /* 0x0000000510037c24 */ /* 0x000fe2000f8e0203 */
[----:B------:R-:W-:Y:S02]  /*1d880*/  ULDC.64 UR4, c[0x0][0x2e0] ;  /* 0x0000b80000047ab9 */ /* 0x000fe40000000a00 */
[----:B--2---:R-:W-:Y:S01]  /*1d890*/  IMAD R0, R0, UR4, RZ ;  /* 0x0000000400007c24 */ /* 0x004fe2000f8e02ff */
[C---:B------:R-:W-:Y:S01]  /*1d8a0*/  LOP3.LUT R10, R11.reuse, 0x40, RZ, 0xfc, !PT ;  /* 0x000000400b0a7812 */ /* 0x040fe200078efcff */
[----:B----4-:R-:W-:Y:S01]  /*1d8b0*/  IMAD.WIDE.U32 R2, R4, UR4, R2 ;  /* 0x0000000404027c25 */ /* 0x010fe2000f8e0002 */
[----:B------:R-:W-:-:S03]  /*1d8c0*/  LOP3.LUT R9, R11, 0x80, RZ, 0xfc, !PT ;  /* 0x000000800b097812 */ /* 0x000fc600078efcff */
[----:B------:R-:W-:Y:S01]  /*1d8d0*/  IMAD R0, R4, UR5, R0 ;  /* 0x0000000504007c24 */ /* 0x000fe2000f8e0200 */
[----:B------:R-:W-:Y:S01]  /*1d8e0*/  ULDC.64 UR4, c[0x0][0x2d0] ;  /* 0x0000b40000047ab9 */ /* 0x000fe20000000a00 */
[----:B------:R-:W0:Y:S02]  /*1d8f0*/  S2R R4, SR_TID.X ;  /* 0x0000000000047919 */ /* 0x000e240000002100 */
[----:B------:R-:W-:Y:S01]  /*1d900*/  IMAD.IADD R3, R3, 0x1, R0 ;  /* 0x0000000103037824 */ /* 0x000fe200078e0200 */
[----:B0-----:R-:W-:-:S04]  /*1d910*/  LOP3.LUT R4, R4, 0x7f, RZ, 0xc0, !PT ;  /* 0x0000007f04047812 */ /* 0x001fc800078ec0ff */
[----:B------:R-:W-:Y:S02]  /*1d920*/  SHF.R.U32.HI R6, RZ, 0x3, R4 ;  /* 0x00000003ff067819 */ /* 0x000fe40000011604 */
[----:B------:R-:W0:Y:S02]  /*1d930*/  S2R R4, SR_TID.X ;  /* 0x0000000000047919 */ /* 0x000e240000002100 */
[----:B0-----:R-:W-:-:S05]  /*1d940*/  IMAD.SHL.U32 R4, R4, 0x10, RZ ;  /* 0x0000001004047824 */ /* 0x001fca00078e00ff */
[----:B------:R-:W-:Y:S02]  /*1d950*/  LOP3.LUT R4, R6, 0x70, R4, 0xf8, !PT ;  /* 0x0000007006047812 */ /* 0x000fe400078ef804 */
[----:B------:R-:W0:Y:S01]  /*1d960*/  @P0 LDC R6, c[0x0][0x44c] ;  /* 0x00011300ff060b82 */ /* 0x000e220000000800 */
[----:B---3--:R-:W-:-:S05]  /*1d970*/  IMAD.SHL.U32 R5, R5, 0x80, RZ ;  /* 0x0000008005057824 */ /* 0x008fca00078e00ff */
[----:B------:R-:W-:-:S05]  /*1d980*/  LOP3.LUT R4, R4, R5, RZ, 0xfc, !PT ;  /* 0x0000000504047212 */ /* 0x000fca00078efcff */
[----:B0-----:R-:W-:-:S04]  /*1d990*/  @P0 IMAD.HI.U32 R6, R4, R6, RZ ;  /* 0x0000000604060227 */ /* 0x001fc800078e00ff */
[----:B------:R-:W-:Y:S01]  /*1d9a0*/  IMAD.MOV.U32 R0, RZ, RZ, R4 ;  /* 0x000000ffff007224 */ /* 0x000fe200078e0004 */
[----:B-1----:R-:W-:-:S05]  /*1d9b0*/  @P0 SHF.R.U32.HI R0, RZ, R7, R6 ;  /* 0x00000007ff000219 */ /* 0x002fca0000011606 */
[----:B------:R-:W-:Y:S02]  /*1d9c0*/  IMAD.MOV R6, RZ, RZ, -R0 ;  /* 0x000000ffff067224 */ /* 0x000fe400078e0a00 */
[----:B------:R-:W-:-:S04]  /*1d9d0*/  IMAD.WIDE.U32 R2, R0, UR4, R2 ;  /* 0x0000000400027c25 */ /* 0x000fc8000f8e0002 */
[----:B------:R-:W-:Y:S01]  /*1d9e0*/  IMAD R4, R8, R6, R4 ;  /* 0x0000000608047224 */ /* 0x000fe200078e0204 */
[----:B------:R-:W-:-:S05]  /*1d9f0*/  SHF.R.S32.HI R6, RZ, 0x1f, R0 ;  /* 0x0000001fff067819 */ /* 0x000fca0000011400 */
        /* <DEDUP_REMOVED lines=8> */
[----:B------:R-:W-:Y:S01]  /*1da80*/  ISETP.GE.AND P1, PT, R10, UR4, PT ;  /* 0x000000040a007c0c */ /* 0x000fe2000bf26270 */
[----:B------:R-:W-:Y:S01]  /*1da90*/  IMAD R0, R4, UR5, R0 ;  /* 0x0000000504007c24 */ /* 0x000fe2000f8e0200 */
[----:B------:R0:W5:Y:S01]  /*1daa0*/  LDL R10, [R1+0x2c] ;  /* 0x00002c00010a7983 */ /* 0x0001620000100800 */
[C---:B------:R-:W-:Y:S02]  /*1dab0*/  LEA R4, P3, R2.reuse, UR6, 0x1 ;  /* 0x0000000602047c11 */ /* 0x040fe4000f8608ff */
[----:B------:R-:W-:Y:S01]  /*1dac0*/  IMAD.IADD R0, R3, 0x1, R0 ;  /* 0x0000000103007824 */ /* 0x000fe200078e0200 */
[----:B------:R-:W-:Y:S02]  /*1dad0*/  ISETP.GE.AND P2, PT, R11, UR4, PT ;  /* 0x000000040b007c0c */ /* 0x000fe4000bf46270 */
[----:B------:R-:W-:Y:S01]  /*1dae0*/  ISETP.GE.AND P0, PT, R9, UR4, PT ;  /* 0x0000000409007c0c */ /* 0x000fe2000bf06270 */
[----:B------:R-:W-:Y:S01]  /*1daf0*/  UMOV UR4, 0xffffffff ;  /* 0xffffffff00047882 */ /* 0x000fe20000000000 */
[----:B------:R-:W-:-:S02]  /*1db00*/  LEA.HI.X R3, R2, UR7, R0, 0x1, P3 ;  /* 0x0000000702037c11 */ /* 0x000fc400098f0c00 */
[----:B0-----:R-:W-:Y:S09]  /*1db10*/  BRA.DIV UR4, `(.L_x_704) ;  /* 0x0000004a04dc7947 */ /* 0x001ff2000b800000 */
[----:B------:R-:W0:Y:S02]  /*1db20*/  S2R R6, SR_TID.X ;  /* 0x0000000000067919 */ /* 0x000e240000002100 */
[----:B0-----:R-:W-:-:S04]  /*1db30*/  LOP3.LUT R6, R6, 0x7f, RZ, 0xc0, !PT ;  /* 0x0000007f06067812 */ /* 0x001fc800078ec0ff */
[----:B------:R-:W-:Y:S02]  /*1db40*/  SHF.R.U32.HI R7, RZ, 0x3, R6 ;  /* 0x00000003ff077819 */ /* 0x000fe40000011606 */
[----:B------:R-:W2:Y:S03]  /*1db50*/  LDL.LU R6, [R1+0x5c] ;  /* 0x00005c0001067983 */ /* 0x000ea60000300800 */
[----:B------:R-:W-:Y:S01]  /*1db60*/  IMAD.IADD R0, R7, 0x1, R5 ;  /* 0x0000000107007824 */ /* 0x000fe200078e0205 */
[----:B------:R-:W0:Y:S03]  /*1db70*/  S2R R11, SR_TID.X ;  /* 0x00000000000b7919 */ /* 0x000e260000002100 */
[----:B------:R-:W-:Y:S01]  /*1db80*/  VIADD R5, R0, 0x10 ;  /* 0x0000001000057836 */ /* 0x000fe20000000000 */
[----:B------:R-:W1:Y:S04]  /*1db90*/  SHFL.IDX PT, R7, R4, RZ, 0x181f ;  /* 0x00181fff04077589 */ /* 0x000e6800000e0000 */
[----:B------:R-:W-:Y:S01]  /*1dba0*/  SHFL.IDX PT, R9, R3, 0x1, 0x181f ;  /* 0x00381f0003097f89 */ /* 0x000fe200000e0000 */
[----:B0-----:R-:W-:-:S05]  /*1dbb0*/  IMAD.SHL.U32 R11, R11, 0x8, RZ ;  /* 0x000000080b0b7824 */ /* 0x001fca00078e00ff */
[----:B------:R-:W-:Y:S01]  /*1dbc0*/  LOP3.LUT R11, R11, 0x38, RZ, 0xc0, !PT ;  /* 0x000000380b0b7812 */ /* 0x000fe200078ec0ff */
[----:B--2---:R-:W-:Y:S02]  /*1dbd0*/  IMAD R2, R6, R8, RZ ;  /* 0x0000000806027224 */ /* 0x004fe400078e02ff */
[----:B------:R-:W0:Y:S03]  /*1dbe0*/  SHFL.IDX PT, R6, R3, RZ, 0x181f ;  /* 0x00181fff03067589 */ /* 0x000e2600000e0000 */
[-C--:B------:R-:W-:Y:S02]  /*1dbf0*/  ISETP.GE.AND P4, PT, R0, R2.reuse, PT ;  /* 0x000000020000720c */ /* 0x080fe40003f86270 */
[----:B------:R-:W-:Y:S02]  /*1dc00*/  ISETP.GE.AND P3, PT, R5, R2, PT ;  /* 0x000000020500720c */ /* 0x000fe40003f66270 */
[----:B------:R-:W2:Y:S09]  /*1dc10*/  SHFL.IDX PT, R5, R4, 0x1, 0x181f ;  /* 0x00381f0004057f89 */ /* 0x000eb200000e0000 */
[----:B-1----:R-:W-:-:S05]  /*1dc20*/  @!P4 LEA R7, P5, R11, R7, 0x1 ;  /* 0x000000070b07c211 */ /* 0x002fca00078a08ff */
[----:B0-----:R-:W-:-:S05]  /*1dc30*/  @!P4 IMAD.X R6, RZ, RZ, R6, P5 ;  /* 0x000000ffff06c224 */ /* 0x001fca00028e0606 */
[-C--:B------:R-:W-:Y:S02]  /*1dc40*/  @!P4 LOP3.LUT R7, R7, R6.reuse, RZ, 0x3c, !PT ;  /* 0x000000060707c212 */ /* 0x080fe400078e3cff */
[----:B--2---:R-:W-:Y:S02]  /*1dc50*/  @!P3 LEA R8, P5, R11, R5, 0x1 ;  /* 0x000000050b08b211 */ /* 0x004fe400078a08ff */
[----:B------:R-:W-:-:S03]  /*1dc60*/  @!P4 LOP3.LUT R6, R7, R6, RZ, 0x3c, !PT ;  /* 0x000000060706c212 */ /* 0x000fc600078e3cff */
[----:B------:R-:W-:Y:S01]  /*1dc70*/  @!P3 IMAD.X R5, RZ, RZ, R9, P5 ;  /* 0x000000ffff05b224 */ /* 0x000fe200028e0609 */
[----:B------:R-:W-:-:S05]  /*1dc80*/  @!P4 LOP3.LUT R7, R7, R6, RZ, 0x3c, !PT ;  /* 0x000000060707c212 */ /* 0x000fca00078e3cff */
[----:B-----5:R-:W-:Y:S04]  /*1dc90*/  @!P4 LDGSTS.E.BYPASS.LTC128B.128 [R10+0x10400], desc[UR56][R6.64], !P2 ;  /* 0x10400000060acfae */ /* 0x020fe8000d101d78 */
[----:B------:R-:W-:Y:S04]  /*1dca0*/  @!P4 LDGSTS.E.BYPASS.LTC128B.128 [R10+0x14400], desc[UR56][R6.64+0x80], !P1 ;  /* 0x14400080060acfae */ /* 0x000fe8000c901d78 */
[----:B------:R0:W-:Y:S02]  /*1dcb0*/  @!P4 LDGSTS.E.BYPASS.LTC128B.128 [R10+0x18400], desc[UR56][R6.64+0x100], !P0 ;  /* 0x18400100060acfae */ /* 0x0001e4000c101d78 */
[----:B0-----:R-:W-:-:S02]  /*1dcc0*/  @!P3 IMAD.MOV.U32 R6, RZ, RZ, R8 ;  /* 0x000000ffff06b224 */ /* 0x001fc400078e0008 */
[----:B------:R-:W-:Y:S01]  /*1dcd0*/  @!P3 IMAD.MOV.U32 R7, RZ, RZ, R5 ;  /* 0x000000ffff07b224 */ /* 0x000fe200078e0005 */
[----:B------:R-:W-:Y:S01]  /*1dce0*/  SHFL.IDX PT, R8, R3, 0x2, 0x181f ;  /* 0x00581f0003087f89 */ /* 0x000fe200000e0000 */
[----:B------:R-:W-:-:S03]  /*1dcf0*/  VIADD R5, R0, 0x20 ;  /* 0x0000002000057836 */ /* 0x000fc60000000000 */
[----:B------:R-:W-:Y:S04]  /*1dd00*/  @!P3 LDGSTS.E.BYPASS.LTC128B.128 [R10+0x10c00], desc[UR56][R6.64], !P2 ;  /* 0x10c00000060abfae */ /* 0x000fe8000d101d78 */
[----:B------:R-:W-:Y:S04]  /*1dd10*/  @!P3 LDGSTS.E.BYPASS.LTC128B.128 [R10+0x14c00], desc[UR56][R6.64+0x80], !P1 ;  /* 0x14c00080060abfae */ /* 0x000fe8000c901d78 */
[----:B------:R0:W-:Y:S01]  /*1dd20*/  @!P3 LDGSTS.E.BYPASS.LTC128B.128 [R10+0x18c00], desc[UR56][R6.64+0x100], !P0 ;  /* 0x18c00100060abfae */ /* 0x0001e2000c101d78 */
[----:B------:R-:W-:-:S03]  /*1dd30*/  ISETP.GE.AND P3, PT, R5, R2, PT ;  /* 0x000000020500720c */ /* 0x000fc60003f66270 */
[----:B------:R-:W1:Y:S10]  /*1dd40*/  SHFL.IDX PT, R5, R4, 0x2, 0x181f ;  /* 0x00581f0004057f89 */ /* 0x000e7400000e0000 */
        /* <DEDUP_REMOVED lines=53> */
.L_x_846:
        /* <DEDUP_REMOVED lines=15> */
.L_x_706:
[----:B------:R-:W-:Y:S05]  /*1e190*/  BSYNC B0 ;  /* 0x0000000000007941 */ /* 0x000fea0003800000 */
.L_x_705:
[----:B------:R-:W-:Y:S01]  /*1e1a0*/  NOP ;  /* 0x0000000000007918 */ /* 0x000fe20000000000 */
[----:B------:R-:W-:Y:S01]  /*1e1b0*/  PLOP3.LUT P0, PT, PT, PT, PT, 0x80, 0x0 ;  /* 0x000000000000781c */ /* 0x000fe20003f0f070 */
[----:B------:R-:W-:-:S12]  /*1e1c0*/  VIADD R11, R18, 0x34800 ;  /* 0x00034800120b7836 */ /* 0x000fd80000000000 */
.L_x_707:
        /* <DEDUP_REMOVED lines=16> */
[----:B------:R-:W5:Y:S03]  /*1e2d0*/  SYNCS.PHASECHK.TRANS64.TRYWAIT P0, [R18+URZ+0x34820], R0 ;  /* 0x03482000120075a7 */ /* 0x000f66000800017f */
[----:B----45:R-:W-:Y:S05]  /*1e2e0*/  @!P0 BRA `(.L_x_709) ;  /* 0x0000004c00ec8947 */ /* 0x030fea0003800000 */
.L_x_847:
[----:B------:R-:W-:Y:S05]  /*1e2f0*/  BSYNC B0 ;  /* 0x0000000000007941 */ /* 0x000fea0003800000 */
.L_x_708:
[----:B-1-3--:R-:W4:Y:S04]  /*1e300*/  LDL R3, [R1+0x48] ;  /* 0x0000480001037983 */ /* 0x00af280000100800 */
[----:B------:R-:W3:Y:S01]  /*1e310*/  LDL R2, [R1+0x30] ;  /* 0x0000300001027983 */ /* 0x000ee20000100800 */
[----:B------:R-:W-:Y:S01]  /*1e320*/  BSSY B0, `(.L_x_710) ;  /* 0x0000213000007945 */ /* 0x000fe20003800000 */
[----:B----4-:R-:W-:-:S05]  /*1e330*/  VIADD R0, R3, 0xfffffffe ;  /* 0xfffffffe03007836 */ /* 0x010fca0000000000 */
[----:B---3--:R-:W-:-:S13]  /*1e340*/  ISETP.GE.AND P0, PT, R0, R2, PT ;  /* 0x000000020000720c */ /* 0x008fda0003f06270 */
[----:B------:R-:W-:Y:S05]  /*1e350*/  @!P0 BRA `(.L_x_711) ;  /* 0x00000020003c8947 */ /* 0x000fea0003800000 */
[----:B--2---:R-:W0:Y:S04]  /*1e360*/  LDL.LU R5, [R1+0x60] ;  /* 0x0000600001057983 */ /* 0x004e280000300800 */
[----:B------:R-:W2:Y:S04]  /*1e370*/  LDL.LU R4, [R1+0x44] ;  /* 0x0000440001047983 */ /* 0x000ea80000300800 */
[----:B------:R-:W3:Y:S01]  /*1e380*/  LDL.LU R3, [R1+0x40] ;  /* 0x0000400001037983 */ /* 0x000ee20000300800 */
[----:B------:R-:W-:Y:S01]  /*1e390*/  LOP3.LUT R2, RZ, R2, RZ, 0x33, !PT ;  /* 0x00000002ff027212 */ /* 0x000fe200078e33ff */
[----:B------:R-:W-:Y:S01]  /*1e3a0*/  BSSY B2, `(.L_x_712) ;  /* 0x00000b5000027945 */ /* 0x000fe20003800000 */
[----:B0-----:R-:W-:-:S04]  /*1e3b0*/  VIADD R6, R5, 0x1 ;  /* 0x0000000105067836 */ /* 0x001fc80000000000 */
[----:B--2---:R-:W-:-:S05]  /*1e3c0*/  IMAD R6, R6, R4, RZ ;  /* 0x0000000406067224 */ /* 0x004fca00078e02ff */
[----:B---3--:R-:W-:-:S05]  /*1e3d0*/  VIMNMX R6, R3, R6, PT ;  /* 0x0000000603067248 */ /* 0x008fca0003fe0100 */
        /* <DEDUP_REMOVED lines=40> */
.L_x_716:
[----:B------:R-:W-:Y:S01]  /*1e660*/  IMAD R3, R8, 0x8, R18 ;  /* 0x0000000808037824 */ /* 0x000fe200078e0212 */
[----:B------:R-:W-:Y:S01]  /*1e670*/  SHF.L.U32 R2, R10, 0x1f, RZ ;  /* 0x0000001f0a027819 */ /* 0x000fe200000006ff */
[----:B------:R-:W-:Y:S03]  /*1e680*/  BSSY B3, `(.L_x_717) ;  /* 0x0000003000037945 */ /* 0x000fe60003800000 */
[----:B------:R-:W1:Y:S02]  /*1e690*/  SYNCS.PHASECHK.TRANS64.TRYWAIT P0, [R3+URZ+0x34840], R2 ;  /* 0x03484002030075a7 */ /* 0x000e64000800017f */
[----:B-1----:R-:W-:Y:S05]  /*1e6a0*/  @!P0 BRA `(.L_x_718) ;  /* 0x0000004c00108947 */ /* 0x002fea0003800000 */
.L_x_848:
[----:B------:R-:W-:Y:S05]  /*1e6b0*/  BSYNC B3 ;  /* 0x0000000000037941 */ /* 0x000fea0003800000 */
.L_x_717:
        /* <DEDUP_REMOVED lines=12> */
.L_x_720:
[----:B------:R-:W-:Y:S05]  /*1e780*/  BSYNC B3 ;  /* 0x0000000000037941 */ /* 0x000fea0003800000 */
.L_x_719:
        /* <DEDUP_REMOVED lines=12> */
.L_x_721:
        /* <DEDUP_REMOVED lines=16> */
.L_x_722:
        /* <DEDUP_REMOVED lines=15> */
.L_x_723:
        /* <DEDUP_REMOVED lines=16> */
.L_x_849:
[----:B------:R-:W-:Y:S05]  /*1eb40*/  BSYNC B3 ;  /* 0x0000000000037941 */ /* 0x000fea0003800000 */
.L_x_724:
[----:B------:R-:W-:Y:S01]  /*1eb50*/  BSSY B3, `(.L_x_726) ;  /* 0x000000c000037945 */ /* 0x000fe20003800000 */
[----:B------:R-:W-:Y:S02]  /*1eb60*/  IMAD.MOV.U32 R12, RZ, RZ, 0x0 ;  /* 0x00000000ff0c7424 */ /* 0x000fe400078e00ff */
[----:B------:R-:W-:Y:S01]  /*1eb70*/  IMAD.MOV.U32 R13, RZ, RZ, 0x14f00000 ;  /* 0x14f00000ff0d7424 */ /* 0x000fe200078e00ff */
[----:B------:R-:W-:Y:S06]  /*1eb80*/  @P1 BRA `(.L_x_727) ;  /* 0x0000000000201947 */ /* 0x000fec0003800000 */
[----:B------:R-:W1:Y:S01]  /*1eb90*/  S2R R5, SR_TID.X ;  /* 0x0000000000057919 */ /* 0x000e620000002100 */
[----:B0-----:R-:W-:Y:S02]  /*1eba0*/  IMAD R2, R19, 0x8, R18 ;  /* 0x0000000813027824 */ /* 0x001fe400078e0212 */
[----:B------:R-:W-:-:S04]  /*1ebb0*/  IMAD.MOV.U32 R3, RZ, RZ, 0x8000 ;  /* 0x00008000ff037424 */ /* 0x000fc800078e00ff */
[----:B------:R2:W-:Y:S01]  /*1ebc0*/  SYNCS.ARRIVE.TRANS64 RZ, [R2+URZ+0x34850], R3 ;  /* 0x0348500302ff79a7 */ /* 0x0005e2000800003f */
[----:B-1----:R-:W-:-:S04]  /*1ebd0*/  LOP3.LUT R5, R5, 0x1f, RZ, 0xc0, !PT ;  /* 0x0000001f05057812 */ /* 0x002fc800078ec0ff */
[----:B------:R-:W-:-:S13]  /*1ebe0*/  ISETP.NE.AND P0, PT, R5, RZ, PT ;  /* 0x000000ff0500720c */ /* 0x000fda0003f05270 */
[----:B--2---:R-:W-:Y:S05]  /*1ebf0*/  @!P0 BRA `(.L_x_727) ;  /* 0x0000000000048947 */ /* 0x004fea0003800000 */
[----:B------:R-:W-:Y:S01]  /*1ec00*/  BPT.TRAP 0x1 ;  /* 0x000000040000795c */ /* 0x000fe20000300000 */
.L_x_727:
[----:B------:R-:W-:Y:S05]  /*1ec10*/  BSYNC B3 ;  /* 0x0000000000037941 */ /* 0x000fea0003800000 */
.L_x_726:
[----:B------:R-:W2:Y:S04]  /*1ec20*/  LDL R5, [R1+0x20] ;  /* 0x0000200001057983 */ /* 0x000ea80000100800 */
[----:B0-----:R-:W2:Y:S01]  /*1ec30*/  LDL.LU R3, [R1+0x8] ;  /* 0x0000080001037983 */ /* 0x001ea20000300800 */
        /* <DEDUP_REMOVED lines=11> */
.L_x_728:
        /* <DEDUP_REMOVED lines=15> */
.L_x_729:
        /* <DEDUP_REMOVED lines=12> */
.L_x_715:
[----:B------:R-:W-:Y:S05]  /*1eea0*/  BSYNC B1 ;  /* 0x0000000000017941 */ /* 0x000fea0003800000 */
.L_x_714:
[----:B0-----:R-:W2:Y:S01]  /*1eeb0*/  LDL.LU R0, [R1+0x48] ;  /* 0x0000480001007983 */ /* 0x001ea20000300800 */
[----:B------:R-:W-:-:S03]  /*1eec0*/  IMAD.MOV.U32 R19, RZ, RZ, R8 ;  /* 0x000000ffff137224 */ /* 0x000fc600078e0008 */
[----:B------:R0:W-:Y:S02]  /*1eed0*/  STL [R1+0x1c], R10 ;  /* 0x00001c0a01007387 */ /* 0x0001e40000100800 */
[----:B0-2---:R-:W-:-:S07]  /*1eee0*/  VIADD R0, R0, 0xfffffffd ;  /* 0xfffffffd00007836 */ /* 0x005fce0000000000 */
.L_x_713:
[----:B------:R-:W-:Y:S05]  /*1eef0*/  BSYNC B2 ;  /* 0x0000000000027941 */ /* 0x000fea0003800000 */
.L_x_712:
[----:B------:R-:W-:Y:S01]  /*1ef00*/  VIADD R9, R9, 0xfffffffe ;  /* 0xfffffffe09097836 */ /* 0x000fe20000000000 */
[----:B------:R-:W-:-:S04]  /*1ef10*/  LOP3.LUT R6, RZ, R6, RZ, 0x33, !PT ;  /* 0x00000006ff067212 */ /* 0x000fc800078e33ff */
[----:B------:R-:W-:-:S13]  /*1ef20*/  ISETP.NE.AND P0, PT, R9, R6, PT ;  /* 0x000000060900720c */ /* 0x000fda0003f05270 */
[----:B------:R-:W-:Y:S05]  /*1ef30*/  @!P0 BRA `(.L_x_711) ;  /* 0x0000001400448947 */ /* 0x000fea0003800000 */
[----:B------:R-:W-:-:S07]  /*1ef40*/  IMAD.MOV.U32 R9, RZ, RZ, R17 ;  /* 0x000000ffff097224 */ /* 0x000fce00078e0011 */
.L_x_762:
        /* <DEDUP_REMOVED lines=35> */
.L_x_732:
[----:B------:R-:W-:Y:S01]  /*1f180*/  IMAD R3, R4, 0x8, R18 ;  /* 0x0000000804037824 */ /* 0x000fe200078e0212 */
[----:B------:R-:W-:Y:S01]  /*1f190*/  SHF.L.U32 R2, R5, 0x1f, RZ ;  /* 0x0000001f05027819 */ /* 0x000fe200000006ff */
[----:B------:R-:W-:Y:S03]  /*1f1a0*/  BSSY B2, `(.L_x_733) ;  /* 0x0000003000027945 */ /* 0x000fe60003800000 */
[----:B------:R-:W1:Y:S02]  /*1f1b0*/  SYNCS.PHASECHK.TRANS64.TRYWAIT P0, [R3+URZ+0x34840], R2 ;  /* 0x03484002030075a7 */ /* 0x000e64000800017f */
[----:B-1----:R-:W-:Y:S05]  /*1f1c0*/  @!P0 BRA `(.L_x_734) ;  /* 0x0000004000708947 */ /* 0x002fea0003800000 */
.L_x_850:
[----:B------:R-:W-:Y:S05]  /*1f1d0*/  BSYNC B2 ;  /* 0x0000000000027941 */ /* 0x000fea0003800000 */
.L_x_733:
        /* <DEDUP_REMOVED lines=12> */
.L_x_736:
[----:B------:R-:W-:Y:S05]  /*1f2a0*/  BSYNC B2 ;  /* 0x0000000000027941 */ /* 0x000fea0003800000 */
.L_x_735:
[----:B-1----:R-:W2:Y:S01]  /*1f2b0*/  LDL R2, [R1+0x20] ;  /* 0x0000200001027983 */ /* 0x002ea20000100800 */
[----:B------:R-:W-:Y:S01]  /*1f2c0*/  IMAD.MOV.U32 R10, RZ, RZ, RZ ;  /* 0x000000ffff0a7224 */ /* 0x000fe200078e00ff */
[----:B------:R-:W-:Y:S01]  /*1f2d0*/  UIADD3 UR4, UP0, UR36, 0x370, URZ ;  /* 0x0000037024047890 */ /* 0x000fe2000ff1e03f */
[----:B------:R-:W-:Y:S01]  /*1f2e0*/  IMAD R7, R4, 0xc000, R18 ;  /* 0x0000c00004077824 */ /* 0x000fe200078e0212 */
[----:B------:R-:W-:Y:S01]  /*1f2f0*/  PLOP3.LUT P0, PT, PT, PT, PT, 0x80, 0x0 ;  /* 0x000000000000781c */ /* 0x000fe20003f0f070 */
[----:B------:R-:W-:Y:S01]  /*1f300*/  VIADD R3, R3, 0x34830 ;  /* 0x0003483003037836 */ /* 0x000fe20000000000 */
[----:B------:R-:W-:Y:S01]  /*1f310*/  R2UR UR10, R10 ;  /* 0x000000000a0a72ca */ /* 0x000fe200000e0000 */
[----:B0-----:R-:W-:Y:S01]  /*1f320*/  VIADD R8, R7, 0x1c400 ;  /* 0x0001c40007087836 */ /* 0x001fe20000000000 */
[----:B------:R-:W-:Y:S01]  /*1f330*/  UIADD3.X UR5, URZ, UR37, URZ, UP0, !UPT ;  /* 0x000000253f057290 */ /* 0x000fe200087fe43f */
[----:B------:R-:W-:Y:S01]  /*1f340*/  UMOV UR6, 0x0 ;  /* 0x0000000000067882 */ /* 0x000fe20000000000 */
[----:B------:R-:W-:Y:S01]  /*1f350*/  UMOV UR7, 0x14f00000 ;  /* 0x14f0000000077882 */ /* 0x000fe20000000000 */
[----:B--2---:R-:W-:-:S10]  /*1f360*/  IMAD R2, R6, 0x80, R2 ;  /* 0x0000008006027824 */ /* 0x004fd400078e0202 */
.L_x_737:
        /* <DEDUP_REMOVED lines=16> */
.L_x_738:
        /* <DEDUP_REMOVED lines=15> */
.L_x_739:
        /* <DEDUP_REMOVED lines=16> */
.L_x_851:
[----:B------:R-:W-:Y:S05]  /*1f660*/  BSYNC B2 ;  /* 0x0000000000027941 */ /* 0x000fea0003800000 */
.L_x_740:
        /* <DEDUP_REMOVED lines=11> */
.L_x_743:
[----:B------:R-:W-:Y:S05]  /*1f720*/  BSYNC B2 ;  /* 0x0000000000027941 */ /* 0x000fea0003800000 */
.L_x_742:
        /* <DEDUP_REMOVED lines=12> */
.L_x_744:
        /* <DEDUP_REMOVED lines=15> */
.L_x_745:
        /* <DEDUP_REMOVED lines=12> */
.L_x_731:
[----:B------:R-:W-:Y:S05]  /*1f9a0*/  BSYNC B1 ;  /* 0x0000000000017941 */ /* 0x000fea0003800000 */
.L_x_730:
        /* <DEDUP_REMOVED lines=35> */
.L_x_748:
[----:B------:R-:W-:Y:S01]  /*1fbe0*/  IMAD R2, R19, 0x8, R18 ;  /* 0x0000000813027824 */ /* 0x000fe200078e0212 */
[----:B------:R-:W-:Y:S01]  /*1fbf0*/  SHF.L.U32 R3, R10, 0x1f, RZ ;  /* 0x0000001f0a037819 */ /* 0x000fe200000006ff */
[----:B------:R-:W-:Y:S03]  /*1fc00*/  BSSY B2, `(.L_x_749) ;  /* 0x0000003000027945 */ /* 0x000fe60003800000 */
[----:B------:R-:W2:Y:S02]  /*1fc10*/  SYNCS.PHASECHK.TRANS64.TRYWAIT P0, [R2+URZ+0x34840], R3 ;  /* 0x03484003020075a7 */ /* 0x000ea4000800017f */
[----:B--2---:R-:W-:Y:S05]  /*1fc20*/  @!P0 BRA `(.L_x_750) ;  /* 0x0000003800008947 */ /* 0x004fea0003800000 */
.L_x_852:
[----:B------:R-:W-:Y:S05]  /*1fc30*/  BSYNC B2 ;  /* 0x0000000000027941 */ /* 0x000fea0003800000 */
.L_x_749:
        /* <DEDUP_REMOVED lines=12> */
.L_x_752:
[----:B------:R-:W-:Y:S05]  /*1fd00*/  BSYNC B2 ;  /* 0x0000000000027941 */ /* 0x000fea0003800000 */
.L_x_751:
[----:B--2---:R-:W2:Y:S01]  /*1fd10*/  LDL R2, [R1+0x20] ;  /* 0x0000200001027983 */ /* 0x004ea20000100800 */
[----:B------:R-:W-:Y:S01]  /*1fd20*/  IMAD.MOV.U32 R14, RZ, RZ, RZ ;  /* 0x000000ffff0e7224 */ /* 0x000fe200078e00ff */
[----:B------:R-:W-:Y:S01]  /*1fd30*/  UIADD3 UR4, UP0, UR36, 0x370, URZ ;  /* 0x0000037024047890 */ /* 0x000fe2000ff1e03f */
[C---:B------:R-:W-:Y:S01]  /*1fd40*/  IMAD R3, R19.reuse, 0x8, R11 ;  /* 0x0000000813037824 */ /* 0x040fe200078e020b */
[----:B------:R-:W-:Y:S01]  /*1fd50*/  PLOP3.LUT P0, PT, PT, PT, PT, 0x80, 0x0 ;  /* 0x000000000000781c */ /* 0x000fe20003f0f070 */
[----:B------:R-:W-:Y:S01]  /*1fd60*/  IMAD R8, R19, 0xc000, R18 ;  /* 0x0000c00013087824 */ /* 0x000fe200078e0212 */
[----:B------:R-:W-:Y:S01]  /*1fd70*/  R2UR UR10, R14 ;  /* 0x000000000e0a72ca */ /* 0x000fe200000e0000 */
[----:B------:R-:W-:Y:S01]  /*1fd80*/  VIADD R3, R3, 0x30 ;  /* 0x0000003003037836 */ /* 0x000fe20000000000 */
[----:B------:R-:W-:Y:S01]  /*1fd90*/  UIADD3.X UR5, URZ, UR37, URZ, UP0, !UPT ;  /* 0x000000253f057290 */ /* 0x000fe200087fe43f */
[----:B0-----:R-:W-:Y:S01]  /*1fda0*/  VIADD R10, R8, 0x1c400 ;  /* 0x0001c400080a7836 */ /* 0x001fe20000000000 */
[----:B------:R-:W-:Y:S01]  /*1fdb0*/  UMOV UR6, 0x0 ;  /* 0x0000000000067882 */ /* 0x000fe20000000000 */
[----:B------:R-:W-:Y:S01]  /*1fdc0*/  UMOV UR7, 0x14f00000 ;  /* 0x14f0000000077882 */ /* 0x000fe20000000000 */
[----:B--2---:R-:W-:-:S09]  /*1fdd0*/  IMAD R2, R7, 0x80, R2 ;  /* 0x0000008007027824 */ /* 0x004fd200078e0202 */
.L_x_753:
        /* <DEDUP_REMOVED lines=16> */
.L_x_754:
        /* <DEDUP_REMOVED lines=15> */
.L_x_755:
        /* <DEDUP_REMOVED lines=15> */
.L_x_853:
[----:B------:R-:W-:Y:S05]  /*200c0*/  BSYNC B2 ;  /* 0x0000000000027941 */ /* 0x000fea0003800000 */
.L_x_756:
[----:B------:R-:W-:Y:S01]  /*200d0*/  BSSY B2, `(.L_x_758) ;  /* 0x000000b000027945 */ /* 0x000fe20003800000 */
[----:B------:R-:W-:Y:S02]  /*200e0*/  IMAD.MOV.U32 R12, RZ, RZ, 0x0 ;  /* 0x00000000ff0c7424 */ /* 0x000fe400078e00ff */
[----:B------:R-:W-:Y:S01]  /*200f0*/  IMAD.MOV.U32 R13, RZ, RZ, 0x14f00000 ;  /* 0x14f00000ff0d7424 */ /* 0x000fe200078e00ff */
[----:B------:R-:W-:Y:S06]  /*20100*/  @P1 BRA `(.L_x_759) ;  /* 0x00000000001c1947 */ /* 0x000fec0003800000 */
[----:B------:R-:W1:Y:S01]  /*20110*/  S2R R8, SR_TID.X ;  /* 0x0000000000087919 */ /* 0x000e620000002100 */
[----:B------:R-:W-:-:S04]  /*20120*/  IMAD.MOV.U32 R3, RZ, RZ, 0x8000 ;  /* 0x00008000ff037424 */ /* 0x000fc800078e00ff */
[----:B------:R2:W-:Y:S01]  /*20130*/  SYNCS.ARRIVE.TRANS64 RZ, [R2+URZ+0x50], R3 ;  /* 0x0000500302ff79a7 */ /* 0x0005e2000800003f */
[----:B-1----:R-:W-:-:S04]  /*20140*/  LOP3.LUT R8, R8, 0x1f, RZ, 0xc0, !PT ;  /* 0x0000001f08087812 */ /* 0x002fc800078ec0ff */
[----:B------:R-:W-:-:S13]  /*20150*/  ISETP.NE.AND P0, PT, R8, RZ, PT ;  /* 0x000000ff0800720c */ /* 0x000fda0003f05270 */
[----:B--2---:R-:W-:Y:S05]  /*20160*/  @!P0 BRA `(.L_x_759) ;  /* 0x0000000000048947 */ /* 0x004fea0003800000 */
[----:B------:R-:W-:Y:S01]  /*20170*/  BPT.TRAP 0x1 ;  /* 0x000000040000795c */ /* 0x000fe20000300000 */
.L_x_759:
[----:B------:R-:W-:Y:S05]  /*20180*/  BSYNC B2 ;  /* 0x0000000000027941 */ /* 0x000fea0003800000 */
.L_x_758:
        /* <DEDUP_REMOVED lines=12> */
.L_x_760:
        /* <DEDUP_REMOVED lines=15> */
.L_x_761:
        /* <DEDUP_REMOVED lines=12> */
.L_x_747:
[----:B------:R-:W-:Y:S05]  /*20400*/  BSYNC B1 ;  /* 0x0000000000017941 */ /* 0x000fea0003800000 */
.L_x_746:
[----:B------:R-:W2:Y:S01]  /*20410*/  LDL R2, [R1+0x30] ;  /* 0x0000300001027983 */ /* 0x000ea20000100800 */
[----:B------:R-:W-:Y:S01]  /*20420*/  VIADD R0, R0, 0xfffffffe ;  /* 0xfffffffe00007836 */ /* 0x000fe20000000000 */
[----:B--2---:R-:W-:-:S13]  /*20430*/  ISETP.GT.AND P0, PT, R6, R2, PT ;  /* 0x000000020600720c */ /* 0x004fda0003f04270 */
[----:B------:R-:W-:Y:S05]  /*20440*/  @P0 BRA `(.L_x_762) ;  /* 0xffffffe800c00947 */ /* 0x000fea000383ffff */
.L_x_711:
[----:B------:R-:W-:Y:S05]  /*20450*/  BSYNC B0 ;  /* 0x0000000000007941 */ /* 0x000fea0003800000 */
.L_x_710:
        /* <DEDUP_REMOVED lines=18> */
.L_x_764:
[----:B------:R-:W-:Y:S05]  /*20580*/  BSYNC B0 ;  /* 0x0000000000007941 */ /* 0x000fea0003800000 */
.L_x_763:
        /* <DEDUP_REMOVED lines=11> */
.L_x_854:
[----:B------:R-:W-:Y:S05]  /*20640*/  BSYNC B1 ;  /* 0x0000000000017941 */ /* 0x000fea0003800000 */
.L_x_767:
        /* <DEDUP_REMOVED lines=9> */
.L_x_770:
[----:B------:R-:W-:Y:S05]  /*206e0*/  BSYNC B1 ;  /* 0x0000000000017941 */ /* 0x000fea0003800000 */
.L_x_769:
        /* <DEDUP_REMOVED lines=12> */
.L_x_771:
        /* <DEDUP_REMOVED lines=15> */
.L_x_772:
        /* <DEDUP_REMOVED lines=10> */
.L_x_766:
[----:B------:R-:W-:Y:S05]  /*20940*/  BSYNC B0 ;  /* 0x0000000000007941 */ /* 0x000fea0003800000 */
.L_x_765:
[----:B------:R-:W3:Y:S01]  /*20950*/  LDL.LU R4, [R1+0x1c] ;  /* 0x00001c0001047983 */ /* 0x000ee20000300800 */
[----:B------:R-:W-:-:S05]  /*20960*/  VIADD R19, R19, 0x1 ;  /* 0x0000000113137836 */ /* 0x000fca0000000000 */
[----:B------:R-:W-:-:S04]  /*20970*/  ISETP.NE.AND P0, PT, R19, 0x2, PT ;  /* 0x000000021300780c */ /* 0x000fc80003f05270 */
[----:B------:R-:W-:Y:S02]  /*20980*/  SEL R0, RZ, 0x1, P0 ;  /* 0x00000001ff007807 */ /* 0x000fe40000000000 */
[----:B------:R-:W-:Y:S02]  /*20990*/  SEL R19, R19, RZ, P0 ;  /* 0x000000ff13137207 */ /* 0x000fe40000000000 */
[----:B---3--:R-:W-:-:S05]  /*209a0*/  LOP3.LUT R4, R4, R0, RZ, 0x3c, !PT ;  /* 0x0000000004047212 */ /* 0x008fca00078e3cff */
[----:B------:R4:W-:Y:S02]  /*209b0*/  STL [R1+0x1c], R4 ;  /* 0x00001c0401007387 */ /* 0x0009e40000100800 */
.L_x_690:
[----:B------:R-:W-:Y:S05]  /*209c0*/  BSYNC B7 ;  /* 0x0000000000077941 */ /* 0x000fea0003800000 */
.L_x_688:
[----:B---3--:R-:W3:Y:S02]  /*209d0*/  LDL R0, [R1+0x14] ;  /* 0x0000140001007983 */ /* 0x008ee40000100800 */
[----:B---3--:R-:W-:-:S13]  /*209e0*/  LOP3.LUT P0, RZ, R0, 0x2, RZ, 0xc0, !PT ;  /* 0x0000000200ff7812 */ /* 0x008fda000780c0ff */
[----:B------:R-:W-:Y:S05]  /*209f0*/  @!P0 BRA `(.L_x_773) ;  /* 0x00000000002c8947 */ /* 0x000fea0003800000 */
[----:B------:R-:W-:Y:S05]  /*20a00*/  WARPSYNC.ALL ;  /* 0x0000000000007948 */ /* 0x000fea0003800000 */
[----:B------:R-:W3:Y:S08]  /*20a10*/  S2UR UR5, SR_CgaCtaId ;  /* 0x00000000000579c3 */ /* 0x000ef00000008800 */
[----:B------:R-:W-:Y:S06]  /*20a20*/  BAR.SYNC.DEFER_BLOCKING 0x5, 0x180 ;  /* 0x0146000000007b1d */ /* 0x000fec0000010000 */
[----:B------:R-:W-:-:S02]  /*20a30*/  UMOV UR4, 0x400 ;  /* 0x0000040000047882 */ /* 0x000fc40000000000 */
[----:B---3--:R-:W-:-:S06]  /*20a40*/  ULEA UR4, UR5, UR4, 0x18 ;  /* 0x0000000405047291 */ /* 0x008fcc000f8ec03f */
[----:B------:R-:W-:-:S05]  /*20a50*/  IMAD.U32 R18, RZ, RZ, UR4 ;  /* 0x00000004ff127e24 */ /* 0x000fca000f8e00ff */
[----:B012-4-:R-:W0:Y:S04]  /*20a60*/  LDS.128 R4, [R18+0x348d0] ;  /* 0x0348d00012047984 */ /* 0x017e280000000c00 */
[----:B0-----:R1:W-:Y:S04]  /*20a70*/  STL.64 [R1], R4 ;  /* 0x0000000401007387 */ /* 0x0013e80000100a00 */
[----:B------:R1:W-:Y:S01]  /*20a80*/  STL.64 [R1+0x8], R6 ;  /* 0x0000080601007387 */ /* 0x0003e20000100a00 */
[----:B------:R-:W-:Y:S06]  /*20a90*/  BAR.ARV 0x4, 0x180 ;  /* 0x0106000000007b1d */ /* 0x000fec0000002000 */
[----:B------:R-:W-:Y:S05]  /*20aa0*/  BRA `(.L_x_774) ;  /* 0x0000000c00207947 */ /* 0x000fea0003800000 */
.L_x_773:
[----:B------:R-:W3:Y:S01]  /*20ab0*/  S2R R16, SR_TID.X ;  /* 0x0000000000107919 */ /* 0x000ee20000002100 */
[----:B------:R-:W-:Y:S01]  /*20ac0*/  UMOV UR4, 0xffffffff ;  /* 0xffffffff00047882 */ /* 0x000fe20000000000 */
[----:B---3--:R-:W-:-:S04]  /*20ad0*/  LOP3.LUT R16, R16, 0x1f, RZ, 0xc0, !PT ;  /* 0x0000001f10107812 */ /* 0x008fc800078ec0ff */
[----:B------:R-:W-:Y:S01]  /*20ae0*/  ISETP.NE.AND P0, PT, R16, 0x1f, PT ;  /* 0x0000001f1000780c */ /* 0x000fe20003f05270 */
[----:B------:R-:W-:-:S12]  /*20af0*/  BRA.DIV UR4, `(.L_x_775) ;  /* 0x0000002a04887947 */ /* 0x000fd8000b800000 */
[----:B------:R-:W0:Y:S01]  /*20b00*/  LDL.LU R2, [R1] ;  /* 0x0000000001027983 */ /* 0x000e220000300800 */
[----:B------:R-:W-:-:S03]  /*20b10*/  ULDC UR4, c[0x0][0xc3c] ;  /* 0x00030f0000047ab9 */ /* 0x000fc60000000800 */
[----:B-12---:R-:W2:Y:S01]  /*20b20*/  LDL R3, [R1+0xc] ;  /* 0x00000c0001037983 */ /* 0x006ea20000100800 */
[----:B0-----:R-:W-:Y:S02]  /*20b30*/  IMAD.MOV.U32 R10, RZ, RZ, R2 ;  /* 0x000000ffff0a7224 */ /* 0x001fe400078e0002 */
[----:B--2---:R-:W-:-:S05]  /*20b40*/  IMAD.IADD R0, R3, 0x1, R16 ;  /* 0x0000000103007824 */ /* 0x004fca00078e0210 */
[----:B------:R-:W-:-:S13]  /*20b50*/  ISETP.GE.OR P1, PT, R0, UR4, !P0 ;  /* 0x0000000400007c0c */ /* 0x000fda000c726670 */
[----:B------:R-:W0:Y:S08]  /*20b60*/  @!P1 LDC.64 R2, c[0x0][0xc80] ;  /* 0x00032000ff029b82 */ /* 0x000e300000000a00 */
[----:B------:R-:W1:Y:S01]  /*20b70*/  @!P1 LDC.64 R6, c[0x0][0xc78] ;  /* 0x00031e00ff069b82 */ /* 0x000e620000000a00 */
[----:B0-----:R-:W-:-:S05]  /*20b80*/  @!P1 IMAD.WIDE R2, R0, 0x4, R2 ;  /* 0x0000000400029825 */ /* 0x001fca00078e0202 */
[----:B------:R1:W2:Y:S02]  /*20b90*/  @!P1 LDG.E R8, desc[UR56][R2.64] ;  /* 0x0000003802089981 */ /* 0x0002a4000c1e1900 */
[----:B-1----:R-:W-:-:S06]  /*20ba0*/  @!P1 IMAD.WIDE R2, R0, 0x4, R6 ;  /* 0x0000000400029825 */ /* 0x002fcc00078e0206 */
[----:B------:R-:W3:Y:S01]  /*20bb0*/  @!P1 LDG.E R2, desc[UR56][R2.64] ;  /* 0x0000003802029981 */ /* 0x000ee2000c1e1900 */
[----:B----4-:R-:W-:Y:S01]  /*20bc0*/  IMAD.MOV.U32 R4, RZ, RZ, RZ ;  /* 0x000000ffff047224 */ /* 0x010fe200078e00ff */
[C---:B------:R-:W-:Y:S01]  /*20bd0*/  ISETP.GE.U32.AND P2, PT, R16.reuse, 0x2, PT ;  /* 0x000000021000780c */ /* 0x040fe20003f46070 */
[----:B------:R-:W-:Y:S01]  /*20be0*/  IMAD.MOV.U32 R6, RZ, RZ, RZ ;  /* 0x000000ffff067224 */ /* 0x000fe200078e00ff */
[C---:B------:R-:W-:Y:S01]  /*20bf0*/  ISETP.GE.U32.AND P3, PT, R16.reuse, 0x4, PT ;  /* 0x000000041000780c */ /* 0x040fe20003f66070 */
[----:B------:R-:W-:Y:S01]  /*20c00*/  SHFL.IDX PT, R5, R10, RZ, 0x1f ;  /* 0x00001fff0a057589 */ /* 0x000fe200000e0000 */
[C---:B------:R-:W-:Y:S02]  /*20c10*/  ISETP.GE.U32.AND P4, PT, R16.reuse, 0x8, PT ;  /* 0x000000081000780c */ /* 0x040fe40003f86070 */
[----:B------:R-:W-:Y:S01]  /*20c20*/  ISETP.GE.U32.AND P5, PT, R16, 0x10, PT ;  /* 0x000000101000780c */ /* 0x000fe20003fa6070 */
[----:B------:R-:W-:Y:S01]  /*20c30*/  SHFL.IDX PT, R0, R10, 0x1, 0x1f ;  /* 0x00201f000a007f89 */ /* 0x000fe200000e0000 */
[----:B--2---:R-:W-:-:S02]  /*20c40*/  @!P1 IMAD.MOV.U32 R4, RZ, RZ, R8 ;  /* 0x000000ffff049224 */ /* 0x004fc400078e0008 */
[----:B------:R-:W-:Y:S02]  /*20c50*/  IMAD.MOV.U32 R8, RZ, RZ, RZ ;  /* 0x000000ffff087224 */ /* 0x000fe400078e00ff */
[----:B---3--:R-:W-:Y:S01]  /*20c60*/  @!P1 IMAD.MOV.U32 R6, RZ, RZ, R2 ;  /* 0x000000ffff069224 */ /* 0x008fe200078e0002 */
[----:B------:R-:W-:-:S03]  /*20c70*/  ISETP.NE.AND P1, PT, R16, RZ, PT ;  /* 0x000000ff1000720c */ /* 0x000fc60003f25270 */
[----:B------:R-:W-:-:S05]  /*20c80*/  IMAD R2, R6, R4, RZ ;  /* 0x0000000406027224 */ /* 0x000fca00078e02ff */
        /* <DEDUP_REMOVED lines=15> */
[----:B------:R0:W1:Y:S02]  /*20d80*/  SHFL.IDX PT, R9, R7, 0x1f, 0x1f ;  /* 0x03e01f0007097f89 */ /* 0x00006400000e0000 */
.L_x_864:
[----:B------:R-:W-:Y:S02]  /*20d90*/  ULDC UR4, c[0x0][0xc38] ;  /* 0x00030e0000047ab9 */ /* 0x000fe40000000800 */
[----:B------:R-:W-:-:S04]  /*20da0*/  IMAD.U32 R2, RZ, RZ, UR4 ;  /* 0x00000004ff027e24 */ /* 0x000fc8000f8e00ff */
[----:B-1----:R-:W-:-:S04]  /*20db0*/  IMAD R9, R9, R2, RZ ;  /* 0x0000000209097224 */ /* 0x002fc800078e02ff */
[----:B------:R-:W-:-:S05]  /*20dc0*/  IMAD.IADD R0, R0, 0x1, R9 ;  /* 0x0000000100007824 */ /* 0x000fca00078e0209 */
[----:B------:R-:W-:-:S13]  /*20dd0*/  ISETP.GT.AND P6, PT, R0, R5, PT ;  /* 0x000000050000720c */ /* 0x000fda0003fc4270 */
[----:B------:R-:W-:Y:S05]  /*20de0*/  @P6 BRA `(.L_x_776) ;  /* 0x0000000000ac6947 */ /* 0x000fea0003800000 */
.L_x_779:
[----:B------:R-:W2:Y:S01]  /*20df0*/  LDL.LU R3, [R1+0xc] ;  /* 0x00000c0001037983 */ /* 0x000ea20000300800 */
[----:B------:R-:W1:Y:S01]  /*20e00*/  LDC R2, c[0x0][0xc3c] ;  /* 0x00030f00ff027b82 */ /* 0x000e620000000800 */
        /* <DEDUP_REMOVED lines=33> */
[----:B0-----:R-:W-:-:S05]  /*21020*/  IMAD.IADD R7, R2, 0x1, R3 ;  /* 0x0000000102077824 */ /* 0x001fca00078e0203 */
[----:B------:R0:W1:Y:S02]  /*21030*/  SHFL.IDX PT, R9, R7, 0x1f, 0x1f ;  /* 0x03e01f0007097f89 */ /* 0x00006400000e0000 */
.L_x_872:
[----:B------:R-:W-:Y:S02]  /*21040*/  ULDC UR4, c[0x0][0xc38] ;  /* 0x00030e0000047ab9 */ /* 0x000fe40000000800 */
[----:B------:R-:W-:-:S04]  /*21050*/  IMAD.U32 R2, RZ, RZ, UR4 ;  /* 0x00000004ff027e24 */ /* 0x000fc8000f8e00ff */
[----:B-1----:R-:W-:-:S04]  /*21060*/  IMAD R9, R9, R2, RZ ;  /* 0x0000000209097224 */ /* 0x002fc800078e02ff */
[----:B------:R-:W-:-:S05]  /*21070*/  IMAD.IADD R0, R9, 0x1, R0 ;  /* 0x0000000109007824 */ /* 0x000fca00078e0200 */
[----:B------:R-:W-:-:S13]  /*21080*/  ISETP.GT.AND P6, PT, R0, R5, PT ;  /* 0x000000050000720c */ /* 0x000fda0003fc4270 */
[----:B------:R-:W-:Y:S05]  /*21090*/  @!P6 BRA `(.L_x_779) ;  /* 0xfffffffc0054e947 */ /* 0x000fea000383ffff */
.L_x_776:
[----:B------:R-:W-:Y:S01]  /*210a0*/  IMAD.IADD R9, R0, 0x1, -R9 ;  /* 0x0000000100097824 */ /* 0x000fe200078e0a09 */
[----:B------:R-:W-:-:S03]  /*210b0*/  UMOV UR4, 0xffffffff ;  /* 0xffffffff00047882 */ /* 0x000fc60000000000 */
[----:B------:R-:W-:-:S05]  /*210c0*/  IMAD R0, R7, R2, R9 ;  /* 0x0000000207007224 */ /* 0x000fca00078e0209 */
[----:B------:R-:W-:Y:S01]  /*210d0*/  ISETP.GT.AND P6, PT, R0, R5, PT ;  /* 0x000000050000720c */ /* 0x000fe20003fc4270 */
[----:B------:R-:W-:-:S12]  /*210e0*/  BRA.DIV UR4, `(.L_x_780) ;  /* 0x0000002e04447947 */ /* 0x000fd8000b800000 */
[----:B------:R-:W-:-:S04]  /*210f0*/  VOTE.ANY R3, PT, !P6 ;  /* 0x0000000000037806 */ /* 0x000fc800070e0100 */
[----:B------:R-:W1:Y:S02]  /*21100*/  POPC R0, R3 ;  /* 0x0000000300007309 */ /* 0x000e640000000000 */
[----:B-1----:R1:W2:Y:S04]  /*21110*/  SHFL.IDX PT, R4, R4, R0, 0x1f ;  /* 0x00001f0004047589 */ /* 0x0022a800000e0000 */
[----:B------:R1:W3:Y:S02]  /*21120*/  SHFL.IDX PT, R6, R6, R0, 0x1f ;  /* 0x00001f0006067589 */ /* 0x0002e400000e0000 */
.L_x_877:
[----:B------:R-:W-:-:S13]  /*21130*/  ISETP.NE.AND P0, PT, R3, RZ, PT ;  /* 0x000000ff0300720c */ /* 0x000fda0003f05270 */
[----:B------:R-:W-:Y:S05]  /*21140*/  @!P0 BRA `(.L_x_781) ;  /* 0x0000000000148947 */ /* 0x000fea0003800000 */
[----:B------:R-:W-:Y:S01]  /*21150*/  UMOV UR4, 0xffffffff ;  /* 0xffffffff00047882 */ /* 0x000fe20000000000 */
[----:B------:R-:W-:Y:S02]  /*21160*/  VIADD R12, R0, 0xffffffff ;  /* 0xffffffff000c7836 */ /* 0x000fe40000000000 */
[----:B------:R-:W-:Y:S05]  /*21170*/  BRA.DIV UR4, `(.L_x_782) ;  /* 0x0000002e047c7947 */ /* 0x000fea000b800000 */
[----:B0-----:R0:W4:Y:S02]  /*21180*/  SHFL.IDX PT, R7, R7, R12, 0x1f ;  /* 0x00001f0c07077589 */ /* 0x00112400000e0000 */
.L_x_880:
[----:B----4-:R-:W-:-:S07]  /*21190*/  IMAD.MOV.U32 R8, RZ, RZ, R7 ;  /* 0x000000ffff087224 */ /* 0x010fce00078e0007 */
.L_x_781:
[----:B------:R-:W4:Y:S01]  /*211a0*/  LDL.LU R10, [R1+0xc] ;  /* 0x00000c00010a7983 */ /* 0x000f220000300800 */
[----:B0-2---:R-:W-:Y:S01]  /*211b0*/  IABS R7, R4 ;  /* 0x0000000400077213 */ /* 0x005fe20000000000 */
[----:B------:R-:W-:-:S03]  /*211c0*/  IMAD R9, R8, R2, R9 ;  /* 0x0000000208097224 */ /* 0x000fc600078e0209 */
[----:B------:R-:W0:Y:S01]  /*211d0*/  I2F.RP R2, R7 ;  /* 0x0000000700027306 */ /* 0x000e220000209400 */
[----:B------:R-:W-:Y:S01]  /*211e0*/  IMAD.IADD R5, R5, 0x1, -R9 ;  /* 0x0000000105057824 */ /* 0x000fe200078e0a09 */
[----:B------:R2:W-:Y:S02]  /*211f0*/  STL [R1], R9 ;  /* 0x0000000901007387 */ /* 0x0005e40000100800 */
[----:B--2---:R-:W-:-:S04]  /*21200*/  IABS R9, R4 ;  /* 0x0000000400097213 */ /* 0x004fc80000000000 */
[----:B0-----:R-:W0:Y:S01]  /*21210*/  MUFU.RCP R2, R2 ;  /* 0x0000000200027308 */ /* 0x001e220000001000 */
[----:B------:R-:W-:Y:S02]  /*21220*/  IMAD.MOV R9, RZ, RZ, -R9 ;  /* 0x000000ffff097224 */ /* 0x000fe400078e0a09 */
[----:B0-----:R-:W-:-:S05]  /*21230*/  VIADD R2, R2, 0xffffffe ;  /* 0x0ffffffe02027836 */ /* 0x001fca0000000000 */
[----:B------:R-:W0:Y:S02]  /*21240*/  F2I.FTZ.U32.TRUNC.NTZ R3, R2 ;  /* 0x0000000200037305 */ /* 0x000e24000021f000 */
[----:B0-----:R-:W-:-:S04]  /*21250*/  IMAD.MOV R2, RZ, RZ, -R3 ;  /* 0x000000ffff027224 */ /* 0x001fc800078e0a03 */
        /* <DEDUP_REMOVED lines=11> */
[----:B---3--:R-:W-:-:S04]  /*21310*/  IABS R7, R6 ;  /* 0x0000000600077213 */ /* 0x008fc80000000000 */
[----:B------:R-:W0:Y:S07]  /*21320*/  I2F.RP R2, R7 ;  /* 0x0000000700027306 */ /* 0x000e2e0000209400 */
[----:B------:R-:W-:Y:S01]  /*21330*/  @P0 VIADD R8, R8, 0x1 ;  /* 0x0000000108080836 */ /* 0x000fe20000000000 */
[----:B0-----:R-:W0:Y:S02]  /*21340*/  MUFU.RCP R2, R2 ;  /* 0x0000000200027308 */ /* 0x001e240000001000 */
[----:B0-----:R-:W-:-:S06]  /*21350*/  VIADD R2, R2, 0xffffffe ;  /* 0x0ffffffe02027836 */ /* 0x001fcc0000000000 */
[----:B------:R-:W0:Y:S02]  /*21360*/  F2I.FTZ.U32.TRUNC.NTZ R3, R2 ;  /* 0x0000000200037305 */ /* 0x000e24000021f000 */
[----:B0-----:R-:W-:-:S04]  /*21370*/  IMAD.MOV R2, RZ, RZ, -R3 ;  /* 0x000000ffff027224 */ /* 0x001fc800078e0a03 */
        /* <DEDUP_REMOVED lines=12> */
[----:B------:R-:W-:Y:S02]  /*21440*/  IMAD R3, R2, R9, R3 ;  /* 0x0000000902037224 */ /* 0x000fe400078e0203 */
[----:B------:R-:W-:-:S03]  /*21450*/  IMAD.IADD R4, R5, 0x1, -R4 ;  /* 0x0000000105047824 */ /* 0x000fc600078e0a04 */
        /* <DEDUP_REMOVED lines=13> */
[----:B----4-:R-:W-:Y:S02]  /*21530*/  IMAD.IADD R10, R0, 0x1, R10 ;  /* 0x00000001000a7824 */ /* 0x010fe400078e020a */
[----:B-1----:R-:W-:-:S05]  /*21540*/  IMAD R0, R3, 0x10000, R2 ;  /* 0x0001000003007824 */ /* 0x002fca00078e0202 */
[----:B------:R2:W-:Y:S04]  /*21550*/  STL [R1+0x8], R0 ;  /* 0x0000080001007387 */ /* 0x0005e80000100800 */
[----:B------:R2:W-:Y:S04]  /*21560*/  STL [R1+0xc], R10 ;  /* 0x00000c0a01007387 */ /* 0x0005e80000100800 */
[----:B------:R2:W-:Y:S01]  /*21570*/  STL [R1+0x4], R4 ;  /* 0x0000040401007387 */ /* 0x0005e20000100800 */
[----:B------:R-:W-:Y:S05]  /*21580*/  BRA `(.L_x_783) ;  /* 0x0000000000287947 */ /* 0x000fea0003800000 */
.L_x_777:
[----:B------:R-:W-:Y:S01]  /*21590*/  UMOV UR4, URZ ;  /* 0x0000003f00047c82 */ /* 0x000fe20008000000 */
[----:B------:R-:W-:Y:S01]  /*215a0*/  ULDC UR6, c[0x0][0xc3c] ;  /* 0x00030f0000067ab9 */ /* 0x000fe20000000800 */
[----:B------:R-:W-:Y:S01]  /*215b0*/  UMOV UR5, URZ ;  /* 0x0000003f00057c82 */ /* 0x000fe20008000000 */
[----:B------:R-:W-:Y:S01]  /*215c0*/  IMAD.U32 R3, RZ, RZ, UR4 ;  /* 0x00000004ff037e24 */ /* 0x000fe2000f8e00ff */
[----:B------:R1:W-:Y:S01]  /*215d0*/  STL [R1], R5 ;  /* 0x0000000501007387 */ /* 0x0003e20000100800 */
[----:B------:R-:W-:Y:S02]  /*215e0*/  IMAD.U32 R0, RZ, RZ, UR6 ;  /* 0x00000006ff007e24 */ /* 0x000fe4000f8e00ff */
[----:B------:R-:W-:Y:S01]  /*215f0*/  IMAD.U32 R2, RZ, RZ, UR5 ;  /* 0x00000005ff027e24 */ /* 0x000fe2000f8e00ff */
[----:B------:R1:W-:Y:S04]  /*21600*/  STL [R1+0x4], R3 ;  /* 0x0000040301007387 */ /* 0x0003e80000100800 */
[----:B------:R1:W-:Y:S04]  /*21610*/  STL [R1+0xc], R0 ;  /* 0x00000c0001007387 */ /* 0x0003e80000100800 */
[----:B------:R1:W-:Y:S02]  /*21620*/  STL [R1+0x8], R2 ;  /* 0x0000080201007387 */ /* 0x0003e40000100800 */
.L_x_783:
[----:B-1----:R-:W0:Y:S04]  /*21630*/  LDL R2, [R1+0xc] ;  /* 0x00000c0001027983 */ /* 0x002e280000100800 */
[----:B------:R-:W3:Y:S04]  /*21640*/  LDL R3, [R1+0x8] ;  /* 0x0000080001037983 */ /* 0x000ee80000100800 */
[----:B------:R-:W4:Y:S04]  /*21650*/  LDL R5, [R1+0x4] ;  /* 0x0000040001057983 */ /* 0x000f280000100800 */
[----:B--2---:R-:W4:Y:S01]  /*21660*/  LDL R4, [R1] ;  /* 0x0000000001047983 */ /* 0x004f220000100800 */
[----:B------:R-:W1:Y:S01]  /*21670*/  S2R R0, SR_TID.X ;  /* 0x0000000000007919 */ /* 0x000e620000002100 */
[----:B------:R-:W-:Y:S05]  /*21680*/  WARPSYNC.ALL ;  /* 0x0000000000007948 */ /* 0x000fea0003800000 */
[----:B-1----:R-:W-:Y:S01]  /*21690*/  LOP3.LUT R0, R0, 0x1f, RZ, 0xc0, !PT ;  /* 0x0000001f00007812 */ /* 0x002fe200078ec0ff */
[----:B------:R-:W-:Y:S03]  /*216a0*/  BAR.SYNC.DEFER_BLOCKING 0x4, 0x180 ;  /* 0x0106000000007b1d */ /* 0x000fe60000010000 */
[----:B------:R-:W-:-:S13]  /*216b0*/  ISETP.NE.AND P0, PT, R0, RZ, PT ;  /* 0x000000ff0000720c */ /* 0x000fda0003f05270 */
[----:B------:R-:W1:Y:S01]  /*216c0*/  @!P0 S2R R0, SR_CgaCtaId ;  /* 0x0000000000008919 */ /* 0x000e620000008800 */
[----:B0-----:R-:W-:Y:S01]  /*216d0*/  IMAD.MOV.U32 R7, RZ, RZ, R2 ;  /* 0x000000ffff077224 */ /* 0x001fe200078e0002 */
[----:B------:R-:W-:Y:S01]  /*216e0*/  @!P0 MOV R2, 0x400 ;  /* 0x0000040000028802 */ /* 0x000fe20000000f00 */
[----:B---3--:R-:W-:-:S03]  /*216f0*/  IMAD.MOV.U32 R6, RZ, RZ, R3 ;  /* 0x000000ffff067224 */ /* 0x008fc600078e0003 */
[----:B-1----:R-:W-:-:S05]  /*21700*/  @!P0 LEA R18, R0, R2, 0x18 ;  /* 0x0000000200128211 */ /* 0x002fca00078ec0ff */
[----:B----4-:R0:W-:Y:S01]  /*21710*/  @!P0 STS.128 [R18+0x348d0], R4 ;  /* 0x0348d00412008388 */ /* 0x0101e20000000c00 */
[----:B------:R-:W-:Y:S06]  /*21720*/  BAR.ARV 0x5, 0x180 ;  /* 0x0146000000007b1d */ /* 0x000fec0000002000 */
.L_x_774:
[----:B------:R-:W2:Y:S01]  /*21730*/  LDL R0, [R1+0xc] ;  /* 0x00000c0001007983 */ /* 0x000ea20000100800 */
[----:B------:R-:W-:Y:S02]  /*21740*/  ULDC UR4, c[0x0][0xc3c] ;  /* 0x00030f0000047ab9 */ /* 0x000fe40000000800 */
[----:B--2---:R-:W-:-:S13]  /*21750*/  ISETP.GE.AND P0, PT, R0, UR4, PT ;  /* 0x0000000400007c0c */ /* 0x004fda000bf06270 */
[----:B------:R-:W-:Y:S05]  /*21760*/  @!P0 BRA `(.L_x_784) ;  /* 0xffffff90008c8947 */ /* 0x000fea000383ffff */
[----:B------:R-:W-:Y:S05]  /*21770*/  BSYNC B8 ;  /* 0x0000000000087941 */ /* 0x000fea0003800000 */
.L_x_642:
[----:B--2---:R-:W2:Y:S01]  /*21780*/  LDL.LU R0, [R1+0x64] ;  /* 0x0000640001007983 */ /* 0x004ea20000300800 */
[----:B------:R-:W-:Y:S01]  /*21790*/  BSSY B0, `(.L_x_785) ;  /* 0x000000b000007945 */ /* 0x000fe20003800000 */
[----:B01----:R-:W0:Y:S01]  /*217a0*/  S2R R5, SR_CgaCtaId ;  /* 0x0000000000057919 */ /* 0x003e220000008800 */
[----:B--2---:R-:W-:-:S05]  /*217b0*/  VIADD R0, R0, 0x1 ;  /* 0x0000000100007836 */ /* 0x004fca0000000000 */
[----:B------:R-:W-:-:S04]  /*217c0*/  LEA.HI R2, R0, R0, RZ, 0x1 ;  /* 0x0000000000027211 */ /* 0x000fc800078f08ff */
[----:B------:R-:W-:-:S05]  /*217d0*/  LOP3.LUT R3, R2, 0xfffffffe, RZ, 0xc0, !PT ;  /* 0xfffffffe02037812 */ /* 0x000fca00078ec0ff */
[----:B------:R-:W-:Y:S01]  /*217e0*/  IMAD.IADD R3, R0, 0x1, -R3 ;  /* 0x0000000100037824 */ /* 0x000fe200078e0a03 */
[----:B------:R-:W-:-:S04]  /*217f0*/  MOV R0, 0x400 ;  /* 0x0000040000007802 */ /* 0x000fc80000000f00 */
[----:B0-----:R-:W-:Y:S02]  /*21800*/  LEA R0, R5, R0, 0x18 ;  /* 0x0000000005007211 */ /* 0x001fe400078ec0ff */
[----:B------:R-:W-:-:S04]  /*21810*/  SHF.L.U32 R3, R3, 0x1f, RZ ;  /* 0x0000001f03037819 */ /* 0x000fc800000006ff */
[----:B------:R-:W0:Y:S02]  /*21820*/  SYNCS.PHASECHK.TRANS64.TRYWAIT P0, [R0+URZ+0x34820], R3 ;  /* 0x03482003000075a7 */ /* 0x000e24000800017f */
[----:B0-----:R-:W-:Y:S05]  /*21830*/  @!P0 BRA `(.L_x_786) ;  /* 0x0000002400f48947 */ /* 0x001fea0003800000 */
.L_x_881:
[----:B------:R-:W-:Y:S05]  /*21840*/  BSYNC B0 ;  /* 0x0000000000007941 */ /* 0x000fea0003800000 */
.L_x_785:
[----:B------:R-:W-:-:S03]  /*21850*/  UMOV UR4, 0xffffffff ;  /* 0xffffffff00047882 */ /* 0x000fc60000000000 */
[----:B------:R-:W-:Y:S05]  /*21860*/  BRA.DIV UR4, `(.L_x_787) ;  /* 0x0000002604fc7947 */ /* 0x000fea000b800000 */
[----:B------:R-:W1:Y:S02]  /*21870*/  S2R R2, SR_TID.X ;  /* 0x0000000000027919 */ /* 0x000e640000002100 */
[----:B-1----:R-:W-:-:S04]  /*21880*/  SHF.R.U32.HI R2, RZ, 0x5, R2 ;  /* 0x00000005ff027819 */ /* 0x002fc80000011602 */
[----:B------:R-:W-:-:S05]  /*21890*/  LOP3.LUT R2, R2, 0x3, RZ, 0xc0, !PT ;  /* 0x0000000302027812 */ /* 0x000fca00078ec0ff */
[----:B------:R1:W2:Y:S02]  /*218a0*/  SHFL.IDX PT, R14, R2, RZ, 0x1f ;  /* 0x00001fff020e7589 */ /* 0x0002a400000e0000 */
.L_x_884:
[----:B--2---:R-:W-:-:S13]  /*218b0*/  ISETP.NE.AND P0, PT, R14, RZ, PT ;  /* 0x000000ff0e00720c */ /* 0x004fda0003f05270 */
[----:B------:R-:W-:Y:S05]  /*218c0*/  @P0 BRA `(.L_x_422) ;  /* 0x0000000000940947 */ /* 0x000fea0003800000 */
[----:B------:R-:W-:-:S03]  /*218d0*/  UMOV UR4, 0xffffffff ;  /* 0xffffffff00047882 */ /* 0x000fc60000000000 */
[----:B------:R-:W-:Y:S05]  /*218e0*/  BRA.DIV UR4, `(.L_x_788) ;  /* 0x0000002a04107947 */ /* 0x000fea000b800000 */
[----:B------:R-:W-:-:S13]  /*218f0*/  ELECT P6, URZ, PT ;  /* 0x00000000003f782f */ /* 0x000fda00038c0000 */
.L_x_887:
[----:B------:R-:W-:Y:S05]  /*21900*/  @!P6 BRA `(.L_x_422) ;  /* 0x000000000084e947 */ /* 0x000fea0003800000 */
[----:B-1----:R-:W2:Y:S02]  /*21910*/  LDL R2, [R1+0x88] ;  /* 0x0000880001027983 */ /* 0x002ea40000100800 */
[----:B--2---:R-:W-:-:S13]  /*21920*/  R2UR UR4, R2 ;  /* 0x00000000020472ca */ /* 0x004fda00000e0000 */
[----:B------:R-:W-:-:S06]  /*21930*/  ULOP3.LUT UR4, UR4, 0x2, URZ, 0xfc, !UPT ;  /* 0x0000000204047892 */ /* 0x000fcc000f8efc3f */
[----:B------:R-:W-:-:S05]  /*21940*/  IMAD.U32 R2, RZ, RZ, UR4 ;  /* 0x00000004ff027e24 */ /* 0x000fca000f8e00ff */
[----:B------:R-:W-:-:S13]  /*21950*/  ISETP.NE.AND P2, PT, R2, 0x3, PT ;  /* 0x000000030200780c */ /* 0x000fda0003f45270 */
[----:B------:R-:W-:Y:S05]  /*21960*/  @!P2 BRA `(.L_x_789) ;  /* 0x000000000004a947 */ /* 0x000fea0003800000 */
[----:B------:R-:W-:Y:S01]  /*21970*/  BPT.TRAP 0x1 ;  /* 0x000000040000795c */ /* 0x000fe20000300000 */
.L_x_789:
        /* <DEDUP_REMOVED lines=13> */
.L_x_888:
[----:B------:R-:W1:Y:S02]  /*21a50*/  SYNCS.PHASECHK.TRANS64.TRYWAIT P0, [R7+URZ], R2 ;  /* 0x00000002070075a7 */ /* 0x000e64000800017f */
[----:B-1----:R-:W-:Y:S05]  /*21a60*/  @!P0 BRA `(.L_x_791) ;  /* 0x0000002400e48947 */ /* 0x002fea0003800000 */
.L_x_889:
[----:B------:R-:W-:Y:S05]  /*21a70*/  @!P2 BRA `(.L_x_792) ;  /* 0x000000000004a947 */ /* 0x000fea0003800000 */
[----:B------:R-:W-:Y:S01]  /*21a80*/  BPT.TRAP 0x1 ;  /* 0x000000040000795c */ /* 0x000fe20000300000 */
.L_x_792:
[----:B------:R-:W-:-:S04]  /*21a90*/  VIADD R0, R0, 0x34860 ;  /* 0x0003486000007836 */ /* 0x000fc80000000000 */
[----:B------:R-:W-:-:S04]  /*21aa0*/  IMAD R4, R19, 0x8, R0 ;  /* 0x0000000813047824 */ /* 0x000fc800078e0200 */
[----:B------:R-:W2:Y:S02]  /*21ab0*/  SYNCS.PHASECHK.TRANS64.TRYWAIT P0, [R4+URZ], R5 ;  /* 0x00000005040075a7 */ /* 0x000ea4000800017f */
[----:B--2---:R-:W-:Y:S05]  /*21ac0*/  @!P0 BRA `(.L_x_793) ;  /* 0x0000002400e08947 */ /* 0x004fea0003800000 */
.L_x_890:
[----:B------:R-:W-:-:S07]  /*21ad0*/  IMAD R3, R3, 0x8, R0 ;  /* 0x0000000803037824 */ /* 0x000fce00078e0200 */
.L_x_794:
[----:B---3--:R3:W4:Y:S02]  /*21ae0*/  SYNCS.PHASECHK.TRANS64.TRYWAIT P0, [R3+URZ], R2 ;  /* 0x00000002030075a7 */ /* 0x008724000800017f */
[----:B----4-:R-:W-:Y:S05]  /*21af0*/  @!P0 NANOSLEEP.SYNCS 0x989680 ;  /* 0x009896800000895d */ /* 0x010fea0003900000 */
[----:B------:R-:W4:Y:S02]  /*21b00*/  @!P0 SYNCS.PHASECHK.TRANS64 P0, [R3+URZ], R2 ;  /* 0x00000002030085a7 */ /* 0x000f24000800007f */
[----:B----4-:R-:W-:Y:S05]  /*21b10*/  @!P0 BRA `(.L_x_794) ;  /* 0xfffffffc00f08947 */ /* 0x010fea000383ffff */
.L_x_422:
[----:B------:R-:W-:Y:S05]  /*21b20*/  BSYNC B9 ;  /* 0x0000000000097941 */ /* 0x000fea0003800000 */
.L_x_419:
[----:B------:R-:W-:Y:S05]  /*21b30*/  EXIT ;  /* 0x000000000000794d */ /* 0x000fea0003800000 */
.L_x_442:
[----:B0-----:R0:W1:Y:S02]  /*21b40*/  SYNCS.PHASECHK.TRANS64.TRYWAIT P5, [R101+URZ+0x34890], R102 ;  /* 0x03489066650075a7 */ /* 0x00106400080a017f */
[----:B-1----:R-:W-:Y:S05]  /*21b50*/  @!P5 NANOSLEEP.SYNCS 0x989680 ;  /* 0x009896800000d95d */ /* 0x002fea0003900000 */
[----:B------:R-:W1:Y:S02]  /*21b60*/  @!P5 SYNCS.PHASECHK.TRANS64 P5, [R101+URZ+0x34890], R102 ;  /* 0x034890666500d5a7 */ /* 0x000e6400080a007f */
[----:B-1----:R-:W-:Y:S05]  /*21b70*/  @!P5 BRA `(.L_x_442) ;  /* 0xfffffffc00f0d947 */ /* 0x002fea000383ffff */
[----:B------:R-:W-:Y:S05]  /*21b80*/  BRA `(.L_x_795) ;  /* 0xfffffe20001c7947 */ /* 0x000fea000383ffff */
.L_x_496:
[----:B-1----:R1:W2:Y:S02]  /*21b90*/  SYNCS.PHASECHK.TRANS64.TRYWAIT P5, [R101+URZ+0x34890], R102 ;  /* 0x03489066650075a7 */ /* 0x0022a400080a017f */
[----:B--2---:R-:W-:Y:S05]  /*21ba0*/  @!P5 NANOSLEEP.SYNCS 0x989680 ;  /* 0x009896800000d95d */ /* 0x004fea0003900000 */
[----:B------:R-:W2:Y:S02]  /*21bb0*/  @!P5 SYNCS.PHASECHK.TRANS64 P5, [R101+URZ+0x34890], R102 ;  /* 0x034890666500d5a7 */ /* 0x000ea400080a007f */
[----:B--2---:R-:W-:Y:S05]  /*21bc0*/  @!P5 BRA `(.L_x_496) ;  /* 0xfffffffc00f0d947 */ /* 0x004fea000383ffff */
[----:B------:R-:W-:Y:S05]  /*21bd0*/  BRA `(.L_x_796) ;  /* 0xfffffe5400747947 */ /* 0x000fea000383ffff */
.L_x_521:
[----:B0-----:R0:W1:Y:S02]  /*21be0*/  SYNCS.PHASECHK.TRANS64.TRYWAIT P3, [R101+URZ+0x34890], R102 ;  /* 0x03489066650075a7 */ /* 0x001064000806017f */
[----:B-1----:R-:W-:Y:S05]  /*21bf0*/  @!P3 NANOSLEEP.SYNCS 0x989680 ;  /* 0x009896800000b95d */ /* 0x002fea0003900000 */
[----:B------:R-:W1:Y:S02]  /*21c00*/  @!P3 SYNCS.PHASECHK.TRANS64 P3, [R101+URZ+0x34890], R102 ;  /* 0x034890666500b5a7 */ /* 0x000e64000806007f */
[----:B-1----:R-:W-:Y:S05]  /*21c10*/  @!P3 BRA `(.L_x_521) ;  /* 0xfffffffc00f0b947 */ /* 0x002fea000383ffff */
[----:B------:R-:W-:Y:S05]  /*21c20*/  BRA `(.L_x_797) ;  /* 0xfffffe8800347947 */ /* 0x000fea000383ffff */
.L_x_527:
[----:B-1----:R1:W2:Y:S02]  /*21c30*/  SYNCS.PHASECHK.TRANS64.TRYWAIT P2, [R101+URZ+0x348b0], R102 ;  /* 0x0348b066650075a7 */ /* 0x0022a4000804017f */
[----:B--2---:R-:W-:Y:S05]  /*21c40*/  @!P2 NANOSLEEP.SYNCS 0x989680 ;  /* 0x009896800000a95d */ /* 0x004fea0003900000 */
[----:B------:R-:W2:Y:S02]  /*21c50*/  @!P2 SYNCS.PHASECHK.TRANS64 P2, [R101+URZ+0x348b0], R102 ;  /* 0x0348b0666500a5a7 */ /* 0x000ea4000804007f */
[----:B--2---:R-:W-:Y:S05]  /*21c60*/  @!P2 BRA `(.L_x_527) ;  /* 0xfffffffc00f0a947 */ /* 0x004fea000383ffff */
[----:B------:R-:W-:Y:S05]  /*21c70*/  BRA `(.L_x_798) ;  /* 0xfffffe8c00307947 */ /* 0x000fea000383ffff */
.L_x_547:
[----:B------:R-:W-:Y:S01]  /*21c80*/  BSSY B1, `(.L_x_799) ;  /* 0x0000008000017945 */ /* 0x000fe20003800000 */
[----:B------:R-:W-:Y:S02]  /*21c90*/  IMAD.MOV.U32 R13, RZ, RZ, R25 ;  /* 0x000000ffff0d7224 */ /* 0x000fe400078e0019 */
[----:B------:R-:W-:Y:S02]  /*21ca0*/  IMAD.MOV.U32 R12, RZ, RZ, RZ ;  /* 0x000000ffff0c7224 */ /* 0x000fe400078e00ff */
[----:B------:R-:W-:Y:S02]  /*21cb0*/  IMAD.MOV.U32 R11, RZ, RZ, 0x1c1f ;  /* 0x00001c1fff0b7424 */ /* 0x000fe400078e00ff */
[----:B------:R-:W-:-:S07]  /*21cc0*/  IMAD.MOV.U32 R15, RZ, RZ, -0x1 ;  /* 0xffffffffff0f7424 */ /* 0x000fce00078e00ff */
[----:B------:R-:W-:Y:S05]  /*21cd0*/  WARPSYNC.COLLECTIVE R15, `(.L_x_800) ;  /* 0x000000000f087348 */ /* 0x000fea0003c00000 */
[----:B------:R0:W1:Y:S02]  /*21ce0*/  SHFL.IDX P6, R14, R13, R12, R11 ;  /* 0x0000000c0d0e7389 */ /* 0x00006400000c000b */
[----:B01----:R-:W-:Y:S01]  /*21cf0*/  ENDCOLLECTIVE ;  /* 0x000000000000791b */ /* 0x003fe20003800000 */
.L_x_800:
[----:B------:R-:W-:Y:S05]  /*21d00*/  BSYNC B1 ;  /* 0x0000000000017941 */ /* 0x000fea0003800000 */
.L_x_799:
[----:B------:R-:W-:Y:S02]  /*21d10*/  IMAD.MOV.U32 R13, RZ, RZ, R24 ;  /* 0x000000ffff0d7224 */ /* 0x000fe400078e0018 */
[----:B------:R-:W-:Y:S02]  /*21d20*/  IMAD.MOV.U32 R12, RZ, RZ, RZ ;  /* 0x000000ffff0c7224 */ /* 0x000fe400078e00ff */
[----:B------:R-:W-:Y:S02]  /*21d30*/  IMAD.MOV.U32 R11, RZ, RZ, 0x1c1f ;  /* 0x00001c1fff0b7424 */ /* 0x000fe400078e00ff */
[----:B------:R-:W-:Y:S02]  /*21d40*/  IMAD.MOV.U32 R15, RZ, RZ, -0x1 ;  /* 0xffffffffff0f7424 */ /* 0x000fe400078e00ff */
[----:B------:R-:W-:-:S07]  /*21d50*/  IMAD.MOV.U32 R0, RZ, RZ, R14 ;  /* 0x000000ffff007224 */ /* 0x000fce00078e000e */
[----:B------:R-:W-:Y:S05]  /*21d60*/  WARPSYNC.COLLECTIVE R15, `(.L_x_801) ;  /* 0x000000000f087348 */ /* 0x000fea0003c00000 */
[----:B------:R0:W1:Y:S02]  /*21d70*/  SHFL.IDX P6, R14, R13, R12, R11 ;  /* 0x0000000c0d0e7389 */ /* 0x00006400000c000b */
[----:B01----:R-:W-:Y:S01]  /*21d80*/  ENDCOLLECTIVE ;  /* 0x000000000000791b */ /* 0x003fe20003800000 */
.L_x_801:
[----:B------:R-:W-:Y:S02]  /*21d90*/  IMAD.MOV.U32 R13, RZ, RZ, R44 ;  /* 0x000000ffff0d7224 */ /* 0x000fe400078e002c */
[----:B------:R-:W-:-:S07]  /*21da0*/  IMAD.MOV.U32 R3, RZ, RZ, R14 ;  /* 0x000000ffff037224 */ /* 0x000fce00078e000e */
[----:B------:R-:W-:Y:S05]  /*21db0*/  WARPSYNC.COLLECTIVE R15, `(.L_x_802) ;  /* 0x000000000f087348 */ /* 0x000fea0003c00000 */
[----:B------:R0:W1:Y:S02]  /*21dc0*/  SHFL.IDX P6, R14, R13, R12, R11 ;  /* 0x0000000c0d0e7389 */ /* 0x00006400000c000b */
[----:B01----:R-:W-:Y:S01]  /*21dd0*/  ENDCOLLECTIVE ;  /* 0x000000000000791b */ /* 0x003fe20003800000 */
.L_x_802:
[----:B------:R-:W-:Y:S02]  /*21de0*/  IMAD.MOV.U32 R13, RZ, RZ, R43 ;  /* 0x000000ffff0d7224 */ /* 0x000fe400078e002b */
[----:B------:R-:W-:-:S07]  /*21df0*/  IMAD.MOV.U32 R44, RZ, RZ, R14 ;  /* 0x000000ffff2c7224 */ /* 0x000fce00078e000e */
[----:B------:R-:W-:Y:S05]  /*21e00*/  WARPSYNC.COLLECTIVE R15, `(.L_x_803) ;  /* 0x000000000f087348 */ /* 0x000fea0003c00000 */
[----:B------:R0:W1:Y:S02]  /*21e10*/  SHFL.IDX P6, R14, R13, R12, R11 ;  /* 0x0000000c0d0e7389 */ /* 0x00006400000c000b */
[----:B01----:R-:W-:Y:S01]  /*21e20*/  ENDCOLLECTIVE ;  /* 0x000000000000791b */ /* 0x003fe20003800000 */
.L_x_803:
[----:B------:R-:W-:Y:S01]  /*21e30*/  IMAD.MOV.U32 R43, RZ, RZ, R14 ;  /* 0x000000ffff2b7224 */ /* 0x000fe200078e000e */
[----:B------:R-:W-:Y:S06]  /*21e40*/  BRA `(.L_x_804) ;  /* 0xfffffe9800a07947 */ /* 0x000fec000383ffff */
.L_x_551:
[----:B0-----:R0:W1:Y:S02]  /*21e50*/  SYNCS.PHASECHK.TRANS64.TRYWAIT P0, [R2+URZ+0x34800], R5 ;  /* 0x03480005020075a7 */ /* 0x001064000800017f */
[----:B-1----:R-:W-:Y:S05]  /*21e60*/  @!P0 NANOSLEEP.SYNCS 0x989680 ;  /* 0x009896800000895d */ /* 0x002fea0003900000 */
[----:B------:R-:W1:Y:S02]  /*21e70*/  @!P0 SYNCS.PHASECHK.TRANS64 P0, [R2+URZ+0x34800], R5 ;  /* 0x03480005020085a7 */ /* 0x000e64000800007f */
[----:B-1----:R-:W-:Y:S05]  /*21e80*/  @!P0 BRA `(.L_x_551) ;  /* 0xfffffffc00f08947 */ /* 0x002fea000383ffff */
[----:B------:R-:W-:Y:S05]  /*21e90*/  BRA `(.L_x_805) ;  /* 0xfffffea4001c7947 */ /* 0x000fea000383ffff */
.L_x_575:
        /* <DEDUP_REMOVED lines=8> */
.L_x_807:
[----:B------:R-:W-:Y:S05]  /*21f20*/  BSYNC B1 ;  /* 0x0000000000017941 */ /* 0x000fea0003800000 */
.L_x_806:
        /* <DEDUP_REMOVED lines=8> */
.L_x_808:
[----:B------:R-:W-:Y:S02]  /*21fb0*/  IMAD.MOV.U32 R21, RZ, RZ, R3 ;  /* 0x000000ffff157224 */ /* 0x000fe400078e0003 */
[----:B------:R-:W-:Y:S02]  /*21fc0*/  IMAD.MOV.U32 R13, RZ, RZ, R44 ;  /* 0x000000ffff0d7224 */ /* 0x000fe400078e002c */
[----:B------:R-:W-:-:S07]  /*21fd0*/  IMAD.MOV.U32 R0, RZ, RZ, R14 ;  /* 0x000000ffff007224 */ /* 0x000fce00078e000e */
[----:B------:R-:W-:Y:S05]  /*21fe0*/  WARPSYNC.COLLECTIVE R15, `(.L_x_809) ;  /* 0x000000000f087348 */ /* 0x000fea0003c00000 */
[----:B------:R0:W1:Y:S02]  /*21ff0*/  SHFL.IDX P6, R14, R13, R12, R11 ;  /* 0x0000000c0d0e7389 */ /* 0x00006400000c000b */
[----:B01----:R-:W-:Y:S01]  /*22000*/  ENDCOLLECTIVE ;  /* 0x000000000000791b */ /* 0x003fe20003800000 */
.L_x_809:
[----:B------:R-:W-:Y:S02]  /*22010*/  IMAD.MOV.U32 R20, RZ, RZ, R0 ;  /* 0x000000ffff147224 */ /* 0x000fe400078e0000 */
[----:B------:R-:W-:Y:S02]  /*22020*/  IMAD.MOV.U32 R13, RZ, RZ, R43 ;  /* 0x000000ffff0d7224 */ /* 0x000fe400078e002b */
[----:B------:R-:W-:-:S07]  /*22030*/  IMAD.MOV.U32 R5, RZ, RZ, R14 ;  /* 0x000000ffff057224 */ /* 0x000fce00078e000e */
[----:B------:R-:W-:Y:S05]  /*22040*/  WARPSYNC.COLLECTIVE R15, `(.L_x_810) ;  /* 0x000000000f087348 */ /* 0x000fea0003c00000 */
[----:B------:R0:W1:Y:S02]  /*22050*/  SHFL.IDX P6, R14, R13, R12, R11 ;  /* 0x0000000c0d0e7389 */ /* 0x00006400000c000b */
[----:B01----:R-:W-:Y:S01]  /*22060*/  ENDCOLLECTIVE ;  /* 0x000000000000791b */ /* 0x003fe20003800000 */
.L_x_810:
[----:B------:R-:W-:Y:S05]  /*22070*/  BRA `(.L_x_811) ;  /* 0xfffffec000c87947 */ /* 0x000fea000383ffff */
.L_x_579:
[----:B0-----:R0:W1:Y:S02]  /*22080*/  SYNCS.PHASECHK.TRANS64.TRYWAIT P0, [R2+URZ+0x34800], R5 ;  /* 0x03480005020075a7 */ /* 0x001064000800017f */
[----:B-1----:R-:W-:Y:S05]  /*22090*/  @!P0 NANOSLEEP.SYNCS 0x989680 ;  /* 0x009896800000895d */ /* 0x002fea0003900000 */
[----:B------:R-:W1:Y:S02]  /*220a0*/  @!P0 SYNCS.PHASECHK.TRANS64 P0, [R2+URZ+0x34800], R5 ;  /* 0x03480005020085a7 */ /* 0x000e64000800007f */
[----:B-1----:R-:W-:Y:S05]  /*220b0*/  @!P0 BRA `(.L_x_579) ;  /* 0xfffffffc00f08947 */ /* 0x002fea000383ffff */
[----:B------:R-:W-:Y:S05]  /*220c0*/  BRA `(.L_x_812) ;  /* 0xfffffec800bc7947 */ /* 0x000fea000383ffff */
.L_x_593:
[----:B-1----:R1:W2:Y:S02]  /*220d0*/  SYNCS.PHASECHK.TRANS64.TRYWAIT P2, [R10+URZ+0x34830], R3 ;  /* 0x034830030a0075a7 */ /* 0x0022a4000804017f */
[----:B--2---:R-:W-:Y:S05]  /*220e0*/  @!P2 NANOSLEEP.SYNCS 0x989680 ;  /* 0x009896800000a95d */ /* 0x004fea0003900000 */
[----:B------:R-:W2:Y:S02]  /*220f0*/  @!P2 SYNCS.PHASECHK.TRANS64 P2, [R10+URZ+0x34830], R3 ;  /* 0x034830030a00a5a7 */ /* 0x000ea4000804007f */
[----:B--2---:R-:W-:Y:S05]  /*22100*/  @!P2 BRA `(.L_x_593) ;  /* 0xfffffffc00f0a947 */ /* 0x004fea000383ffff */
[----:B------:R-:W-:Y:S05]  /*22110*/  BRA `(.L_x_592) ;  /* 0xfffffeec00e07947 */ /* 0x000fea000383ffff */
.L_x_600:
[----:B-1----:R1:W2:Y:S02]  /*22120*/  SYNCS.PHASECHK.TRANS64.TRYWAIT P2, [R15+URZ+0x34830], R20 ;  /* 0x034830140f0075a7 */ /* 0x0022a4000804017f */
[----:B--2---:R-:W-:Y:S05]  /*22130*/  @!P2 NANOSLEEP.SYNCS 0x989680 ;  /* 0x009896800000a95d */ /* 0x004fea0003900000 */
[----:B------:R-:W2:Y:S02]  /*22140*/  @!P2 SYNCS.PHASECHK.TRANS64 P2, [R15+URZ+0x34830], R20 ;  /* 0x034830140f00a5a7 */ /* 0x000ea4000804007f */
[----:B--2---:R-:W-:Y:S05]  /*22150*/  @!P2 BRA `(.L_x_600) ;  /* 0xfffffffc00f0a947 */ /* 0x004fea000383ffff */
[----:B------:R-:W-:Y:S05]  /*22160*/  BRA `(.L_x_599) ;  /* 0xffffff1800807947 */ /* 0x000fea000383ffff */
.L_x_605:
[----:B-1----:R1:W2:Y:S02]  /*22170*/  SYNCS.PHASECHK.TRANS64.TRYWAIT P2, [R20+URZ+0x34850], R0 ;  /* 0x03485000140075a7 */ /* 0x0022a4000804017f */
[----:B--2---:R-:W-:Y:S05]  /*22180*/  @!P2 NANOSLEEP.SYNCS 0x989680 ;  /* 0x009896800000a95d */ /* 0x004fea0003900000 */
[----:B------:R-:W2:Y:S02]  /*22190*/  @!P2 SYNCS.PHASECHK.TRANS64 P2, [R20+URZ+0x34850], R0 ;  /* 0x034850001400a5a7 */ /* 0x000ea4000804007f */
[----:B--2---:R-:W-:Y:S05]  /*221a0*/  @!P2 BRA `(.L_x_605) ;  /* 0xfffffffc00f0a947 */ /* 0x004fea000383ffff */
[----:B------:R-:W-:Y:S05]  /*221b0*/  BRA `(.L_x_604) ;  /* 0xffffff2400447947 */ /* 0x000fea000383ffff */
.L_x_611:
[----:B-1----:R1:W2:Y:S02]  /*221c0*/  SYNCS.PHASECHK.TRANS64.TRYWAIT P0, [R6+URZ+0x34850], R9 ;  /* 0x03485009060075a7 */ /* 0x0022a4000800017f */
[----:B--2---:R-:W-:Y:S05]  /*221d0*/  @!P0 NANOSLEEP.SYNCS 0x989680 ;  /* 0x009896800000895d */ /* 0x004fea0003900000 */
[----:B------:R-:W2:Y:S02]  /*221e0*/  @!P0 SYNCS.PHASECHK.TRANS64 P0, [R6+URZ+0x34850], R9 ;  /* 0x03485009060085a7 */ /* 0x000ea4000800007f */
[----:B--2---:R-:W-:Y:S05]  /*221f0*/  @!P0 BRA `(.L_x_611) ;  /* 0xfffffffc00f08947 */ /* 0x004fea000383ffff */
[----:B------:R-:W-:Y:S05]  /*22200*/  BRA `(.L_x_610) ;  /* 0xffffff4000647947 */ /* 0x000fea000383ffff */
.L_x_650:
[----:B------:R-:W1:Y:S01]  /*22210*/  S2R R3, SR_TID.X ;  /* 0x0000000000037919 */ /* 0x000e620000002100 */
[----:B------:R-:W-:Y:S01]  /*22220*/  BSSY B1, `(.L_x_813) ;  /* 0x000000a000017945 */ /* 0x000fe20003800000 */
[----:B------:R-:W-:Y:S02]  /*22230*/  IMAD.MOV.U32 R12, RZ, RZ, RZ ;  /* 0x000000ffff0c7224 */ /* 0x000fe400078e00ff */
[----:B0-----:R-:W-:Y:S02]  /*22240*/  IMAD.MOV.U32 R11, RZ, RZ, 0x1f ;  /* 0x0000001fff0b7424 */ /* 0x001fe400078e00ff */
[----:B------:R-:W-:Y:S01]  /*22250*/  IMAD.MOV.U32 R15, RZ, RZ, -0x1 ;  /* 0xffffffffff0f7424 */ /* 0x000fe200078e00ff */
[----:B-1----:R-:W-:-:S04]  /*22260*/  SHF.R.U32.HI R3, RZ, 0x5, R3 ;  /* 0x00000005ff037819 */ /* 0x002fc80000011603 */
[----:B------:R-:W-:-:S05]  /*22270*/  LOP3.LUT R3, R3, 0x3, RZ, 0xc0, !PT ;  /* 0x0000000303037812 */ /* 0x000fca00078ec0ff */
[----:B------:R-:W-:-:S07]  /*22280*/  IMAD.MOV.U32 R13, RZ, RZ, R3 ;  /* 0x000000ffff0d7224 */ /* 0x000fce00078e0003 */
[----:B------:R-:W-:Y:S05]  /*22290*/  WARPSYNC.COLLECTIVE R15, `(.L_x_814) ;  /* 0x000000000f087348 */ /* 0x000fea0003c00000 */
[----:B------:R0:W1:Y:S02]  /*222a0*/  SHFL.IDX P6, R14, R13, R12, R11 ;  /* 0x0000000c0d0e7389 */ /* 0x00006400000c000b */
[----:B01----:R-:W-:Y:S01]  /*222b0*/  ENDCOLLECTIVE ;  /* 0x000000000000791b */ /* 0x003fe20003800000 */
.L_x_814:
[----:B------:R-:W-:Y:S05]  /*222c0*/  BSYNC B1 ;  /* 0x0000000000017941 */ /* 0x000fea0003800000 */
.L_x_813:
[----:B------:R-:W-:Y:S05]  /*222d0*/  BRA `(.L_x_815) ;  /* 0xffffff9000287947 */ /* 0x000fea000383ffff */
.L_x_652:
[----:B------:R-:W-:Y:S01]  /*222e0*/  BSSY B1, `(.L_x_816) ;  /* 0x0000006000017945 */ /* 0x000fe20003800000 */
[----:B------:R-:W-:-:S07]  /*222f0*/  IMAD.MOV.U32 R15, RZ, RZ, -0x1 ;  /* 0xffffffffff0f7424 */ /* 0x000fce00078e00ff */
[----:B01----:R-:W-:Y:S05]  /*22300*/  WARPSYNC.COLLECTIVE R15, `(.L_x_817) ;  /* 0x000000000f0c7348 */ /* 0x003fea0003c00000 */
[----:B------:R-:W-:Y:S02]  /*22310*/  ELECT P6, UR62, PT ;  /* 0x00000000003e782f */ /* 0x000fe400038c0000 */
[----:B------:R-:W-:Y:S01]  /*22320*/  MOV R14, UR62 ;  /* 0x0000003e000e7c02 */ /* 0x000fe20008000f00 */
[----:B01----:R-:W-:Y:S10]  /*22330*/  ENDCOLLECTIVE ;  /* 0x000000000000791b */ /* 0x003ff40003800000 */
.L_x_817:
[----:B------:R-:W-:Y:S05]  /*22340*/  BSYNC B1 ;  /* 0x0000000000017941 */ /* 0x000fea0003800000 */
.L_x_816:
[----:B------:R-:W-:Y:S05]  /*22350*/  BRA `(.L_x_651) ;  /* 0xffffff9000207947 */ /* 0x000fea000383ffff */
.L_x_654:
[----:B-1----:R1:W2:Y:S02]  /*22360*/  SYNCS.PHASECHK.TRANS64.TRYWAIT P0, [R18+URZ+0x34820], R3 ;  /* 0x03482003120075a7 */ /* 0x0022a4000800017f */
[----:B--2---:R-:W-:Y:S05]  /*22370*/  @!P0 NANOSLEEP.SYNCS 0x989680 ;  /* 0x009896800000895d */ /* 0x004fea0003900000 */
[----:B------:R-:W2:Y:S02]  /*22380*/  @!P0 SYNCS.PHASECHK.TRANS64 P0, [R18+URZ+0x34820], R3 ;  /* 0x03482003120085a7 */ /* 0x000ea4000800007f */
[----:B--2---:R-:W-:Y:S05]  /*22390*/  @!P0 BRA `(.L_x_654) ;  /* 0xfffffffc00f08947 */ /* 0x004fea000383ffff */
[----:B------:R-:W-:Y:S05]  /*223a0*/  BRA `(.L_x_818) ;  /* 0xffffff9000307947 */ /* 0x000fea000383ffff */
.L_x_658:
[----:B--2---:R2:W3:Y:S02]  /*223b0*/  SYNCS.PHASECHK.TRANS64.TRYWAIT P0, [R5+URZ+0x348a0], R9 ;  /* 0x0348a009050075a7 */ /* 0x0044e4000800017f */
[----:B---3--:R-:W-:Y:S05]  /*223c0*/  @!P0 NANOSLEEP.SYNCS 0x989680 ;  /* 0x009896800000895d */ /* 0x008fea0003900000 */
[----:B------:R-:W3:Y:S02]  /*223d0*/  @!P0 SYNCS.PHASECHK.TRANS64 P0, [R5+URZ+0x348a0], R9 ;  /* 0x0348a009050085a7 */ /* 0x000ee4000800007f */
[----:B---3--:R-:W-:Y:S05]  /*223e0*/  @!P0 BRA `(.L_x_658) ;  /* 0xfffffffc00f08947 */ /* 0x008fea000383ffff */
[----:B------:R-:W-:Y:S05]  /*223f0*/  BRA `(.L_x_819) ;  /* 0xffffff9000507947 */ /* 0x000fea000383ffff */
.L_x_665:
[----:B0-----:R0:W1:Y:S02]  /*22400*/  SYNCS.PHASECHK.TRANS64.TRYWAIT P0, [R5+URZ+0x348c0], R9 ;  /* 0x0348c009050075a7 */ /* 0x001064000800017f */
[----:B-1----:R-:W-:Y:S05]  /*22410*/  @!P0 NANOSLEEP.SYNCS 0x989680 ;  /* 0x009896800000895d */ /* 0x002fea0003900000 */
[----:B------:R-:W1:Y:S02]  /*22420*/  @!P0 SYNCS.PHASECHK.TRANS64 P0, [R5+URZ+0x348c0], R9 ;  /* 0x0348c009050085a7 */ /* 0x000e64000800007f */
[----:B-1----:R-:W-:Y:S05]  /*22430*/  @!P0 BRA `(.L_x_665) ;  /* 0xfffffffc00f08947 */ /* 0x002fea000383ffff */
[----:B------:R-:W-:Y:S05]  /*22440*/  BRA `(.L_x_820) ;  /* 0xffffff94004c7947 */ /* 0x000fea000383ffff */
.L_x_673:
[----:B-1----:R1:W2:Y:S02]  /*22450*/  SYNCS.PHASECHK.TRANS64.TRYWAIT P2, [R7+URZ+0x348a0], R6 ;  /* 0x0348a006070075a7 */ /* 0x0022a4000804017f */
[----:B--2---:R-:W-:Y:S05]  /*22460*/  @!P2 NANOSLEEP.SYNCS 0x989680 ;  /* 0x009896800000a95d */ /* 0x004fea0003900000 */
[----:B------:R-:W2:Y:S02]  /*22470*/  @!P2 SYNCS.PHASECHK.TRANS64 P2, [R7+URZ+0x348a0], R6 ;  /* 0x0348a0060700a5a7 */ /* 0x000ea4000804007f */
[----:B--2---:R-:W-:Y:S05]  /*22480*/  @!P2 BRA `(.L_x_673) ;  /* 0xfffffffc00f0a947 */ /* 0x004fea000383ffff */
[----:B------:R-:W-:Y:S05]  /*22490*/  BRA `(.L_x_821) ;  /* 0xffffff9800747947 */ /* 0x000fea000383ffff */
.L_x_680:
[----:B0-----:R0:W2:Y:S02]  /*224a0*/  SYNCS.PHASECHK.TRANS64.TRYWAIT P2, [R7+URZ+0x348c0], R6 ;  /* 0x0348c006070075a7 */ /* 0x0010a4000804017f */
[----:B--2---:R-:W-:Y:S05]  /*224b0*/  @!P2 NANOSLEEP.SYNCS 0x989680 ;  /* 0x009896800000a95d */ /* 0x004fea0003900000 */
[----:B------:R-:W2:Y:S02]  /*224c0*/  @!P2 SYNCS.PHASECHK.TRANS64 P2, [R7+URZ+0x348c0], R6 ;  /* 0x0348c0060700a5a7 */ /* 0x000ea4000804007f */
[----:B--2---:R-:W-:Y:S05]  /*224d0*/  @!P2 BRA `(.L_x_680) ;  /* 0xfffffffc00f0a947 */ /* 0x004fea000383ffff */
[----:B------:R-:W-:Y:S05]  /*224e0*/  BRA `(.L_x_822) ;  /* 0xffffff9c006c7947 */ /* 0x000fea000383ffff */
.L_x_696:
        /* <DEDUP_REMOVED lines=11> */
.L_x_824:
[----:B------:R-:W-:Y:S05]  /*225a0*/  BSYNC B0 ;  /* 0x0000000000007941 */ /* 0x000fea0003800000 */
.L_x_823:
[----:B------:R-:W-:Y:S05]  /*225b0*/  BRA `(.L_x_825) ;  /* 0xffffffa800747947 */ /* 0x000fea000383ffff */
.L_x_698:
[----:B------:R-:W-:Y:S01]  /*225c0*/  BSSY B0, `(.L_x_826) ;  /* 0x0000006000007945 */ /* 0x000fe20003800000 */
[----:B------:R-:W-:-:S07]  /*225d0*/  IMAD.MOV.U32 R15, RZ, RZ, -0x1 ;  /* 0xffffffffff0f7424 */ /* 0x000fce00078e00ff */
[----:B01----:R-:W-:Y:S05]  /*225e0*/  WARPSYNC.COLLECTIVE R15, `(.L_x_827) ;  /* 0x000000000f0c7348 */ /* 0x003fea0003c00000 */
[----:B------:R-:W-:Y:S02]  /*225f0*/  ELECT P6, UR62, PT ;  /* 0x00000000003e782f */ /* 0x000fe400038c0000 */
[----:B------:R-:W-:Y:S01]  /*22600*/  MOV R14, UR62 ;  /* 0x0000003e000e7c02 */ /* 0x000fe20008000f00 */
[----:B01----:R-:W-:Y:S10]  /*22610*/  ENDCOLLECTIVE ;  /* 0x000000000000791b */ /* 0x003ff40003800000 */
.L_x_827:
[----:B------:R-:W-:Y:S05]  /*22620*/  BSYNC B0 ;  /* 0x0000000000007941 */ /* 0x000fea0003800000 */
.L_x_826:
[----:B------:R-:W-:Y:S05]  /*22630*/  BRA `(.L_x_828) ;  /* 0xffffffa800807947 */ /* 0x000fea000383ffff */
.L_x_700:
[----:B-1----:R1:W2:Y:S02]  /*22640*/  SYNCS.PHASECHK.TRANS64.TRYWAIT P0, [R0+URZ+0x34840], R2 ;  /* 0x03484002000075a7 */ /* 0x0022a4000800017f */
[----:B--2---:R-:W-:Y:S05]  /*22650*/  @!P0 NANOSLEEP.SYNCS 0x989680 ;  /* 0x009896800000895d */ /* 0x004fea0003900000 */
[----:B------:R-:W2:Y:S02]  /*22660*/  @!P0 SYNCS.PHASECHK.TRANS64 P0, [R0+URZ+0x34840], R2 ;  /* 0x03484002000085a7 */ /* 0x000ea4000800007f */
[----:B--2---:R-:W-:Y:S05]  /*22670*/  @!P0 BRA `(.L_x_700) ;  /* 0xfffffffc00f08947 */ /* 0x004fea000383ffff */
[----:B------:R-:W-:Y:S05]  /*22680*/  BRA `(.L_x_829) ;  /* 0xffffffa800e07947 */ /* 0x000fea000383ffff */
.L_x_704:
[----:B------:R0:W5:Y:S01]  /*22690*/  LDL.LU R9, [R1+0x5c] ;  /* 0x00005c0001097983 */ /* 0x0001620000300800 */
[----:B------:R-:W-:Y:S02]  /*226a0*/  IMAD.MOV.U32 R13, RZ, RZ, R3 ;  /* 0x000000ffff0d7224 */ /* 0x000fe400078e0003 */
[----:B------:R-:W-:Y:S02]  /*226b0*/  IMAD.MOV.U32 R12, RZ, RZ, RZ ;  /* 0x000000ffff0c7224 */ /* 0x000fe400078e00ff */
[----:B------:R-:W-:Y:S02]  /*226c0*/  IMAD.MOV.U32 R11, RZ, RZ, 0x181f ;  /* 0x0000181fff0b7424 */ /* 0x000fe400078e00ff */
[----:B------:R-:W-:-:S07]  /*226d0*/  IMAD.MOV.U32 R15, RZ, RZ, -0x1 ;  /* 0xffffffffff0f7424 */ /* 0x000fce00078e00ff */
[----:B0----5:R-:W-:Y:S05]  /*226e0*/  WARPSYNC.COLLECTIVE R15, `(.L_x_830) ;  /* 0x000000000f087348 */ /* 0x021fea0003c00000 */
[----:B------:R1:W2:Y:S02]  /*226f0*/  SHFL.IDX P6, R14, R13, R12, R11 ;  /* 0x0000000c0d0e7389 */ /* 0x0002a400000c000b */
[----:B012--5:R-:W-:Y:S01]  /*22700*/  ENDCOLLECTIVE ;  /* 0x000000000000791b */ /* 0x027fe20003800000 */
.L_x_830:
[----:B------:R-:W-:Y:S02]  /*22710*/  IMAD.MOV.U32 R13, RZ, RZ, R4 ;  /* 0x000000ffff0d7224 */ /* 0x000fe400078e0004 */
[----:B------:R-:W-:-:S07]  /*22720*/  IMAD.MOV.U32 R6, RZ, RZ, R14 ;  /* 0x000000ffff067224 */ /* 0x000fce00078e000e */
[----:B------:R-:W-:Y:S05]  /*22730*/  WARPSYNC.COLLECTIVE R15, `(.L_x_831) ;  /* 0x000000000f087348 */ /* 0x000fea0003c00000 */
[----:B------:R0:W1:Y:S02]  /*22740*/  SHFL.IDX P6, R14, R13, R12, R11 ;  /* 0x0000000c0d0e7389 */ /* 0x00006400000c000b */
[----:B01----:R-:W-:Y:S01]  /*22750*/  ENDCOLLECTIVE ;  /* 0x000000000000791b */ /* 0x003fe20003800000 */
.L_x_831:
[----:B------:R-:W-:Y:S02]  /*22760*/  IMAD.MOV.U32 R13, RZ, RZ, R3 ;  /* 0x000000ffff0d7224 */ /* 0x000fe400078e0003 */
[----:B------:R-:W-:Y:S02]  /*22770*/  IMAD.MOV.U32 R12, RZ, RZ, 0x1 ;  /* 0x00000001ff0c7424 */ /* 0x000fe400078e00ff */
[----:B------:R-:W-:-:S07]  /*22780*/  IMAD.MOV.U32 R7, RZ, RZ, R14 ;  /* 0x000000ffff077224 */ /* 0x000fce00078e000e */
[----:B------:R-:W-:Y:S05]  /*22790*/  WARPSYNC.COLLECTIVE R15, `(.L_x_832) ;  /* 0x000000000f087348 */ /* 0x000fea0003c00000 */
[----:B------:R0:W1:Y:S02]  /*227a0*/  SHFL.IDX P6, R14, R13, R12, R11 ;  /* 0x0000000c0d0e7389 */ /* 0x00006400000c000b */
[----:B01----:R-:W-:Y:S01]  /*227b0*/  ENDCOLLECTIVE ;  /* 0x000000000000791b */ /* 0x003fe20003800000 */
.L_x_832:
[----:B------:R-:W-:Y:S02]  /*227c0*/  IMAD.MOV.U32 R13, RZ, RZ, R4 ;  /* 0x000000ffff0d7224 */ /* 0x000fe400078e0004 */
[----:B------:R-:W-:Y:S02]  /*227d0*/  IMAD R2, R9, R8, RZ ;  /* 0x0000000809027224 */ /* 0x000fe400078e02ff */
[----:B------:R-:W0:Y:S01]  /*227e0*/  S2R R9, SR_TID.X ;  /* 0x0000000000097919 */ /* 0x000e220000002100 */
[----:B------:R-:W1:Y:S01]  /*227f0*/  S2R R8, SR_TID.X ;  /* 0x0000000000087919 */ /* 0x000e620000002100 */
[----:B0-----:R-:W-:-:S04]  /*22800*/  LOP3.LUT R9, R9, 0x7f, RZ, 0xc0, !PT ;  /* 0x0000007f09097812 */ /* 0x001fc800078ec0ff */
[----:B------:R-:W-:Y:S01]  /*22810*/  SHF.R.U32.HI R9, RZ, 0x3, R9 ;  /* 0x00000003ff097819 */ /* 0x000fe20000011609 */
[----:B-1----:R-:W-:-:S04]  /*22820*/  IMAD.SHL.U32 R8, R8, 0x8, RZ ;  /* 0x0000000808087824 */ /* 0x002fc800078e00ff */
[----:B------:R-:W-:Y:S01]  /*22830*/  IMAD.IADD R0, R9, 0x1, R5 ;  /* 0x0000000109007824 */ /* 0x000fe200078e0205 */
[----:B------:R-:W-:Y:S01]  /*22840*/  LOP3.LUT R8, R8, 0x38, RZ, 0xc0, !PT ;  /* 0x0000003808087812 */ /* 0x000fe200078ec0ff */
[----:B------:R-:W-:-:S07]  /*22850*/  IMAD.MOV.U32 R9, RZ, RZ, R14 ;  /* 0x000000ffff097224 */ /* 0x000fce00078e000e */
[----:B------:R-:W-:Y:S05]  /*22860*/  WARPSYNC.COLLECTIVE R15, `(.L_x_833) ;  /* 0x000000000f087348 */ /* 0x000fea0003c00000 */
[----:B------:R0:W1:Y:S02]  /*22870*/  SHFL.IDX P6, R14, R13, R12, R11 ;  /* 0x0000000c0d0e7389 */ /* 0x00006400000c000b */
[----:B01----:R-:W-:Y:S01]  /*22880*/  ENDCOLLECTIVE ;  /* 0x000000000000791b */ /* 0x003fe20003800000 */
.L_x_833:
        /* <DEDUP_REMOVED lines=20> */
.L_x_834:
        /* <DEDUP_REMOVED lines=15> */
.L_x_835:
        /* <DEDUP_REMOVED lines=14> */
.L_x_836:
        /* <DEDUP_REMOVED lines=17> */
.L_x_837:
[----:B------:R-:W-:Y:S02]  /*22cb0*/  IMAD.MOV.U32 R13, RZ, RZ, R3 ;  /* 0x000000ffff0d7224 */ /* 0x000fe400078e0003 */
[----:B------:R-:W-:Y:S02]  /*22cc0*/  IMAD.MOV.U32 R12, RZ, RZ, 0x4 ;  /* 0x00000004ff0c7424 */ /* 0x000fe400078e00ff */
[----:B------:R-:W-:-:S07]  /*22cd0*/  IMAD.MOV.U32 R5, RZ, RZ, R14 ;  /* 0x000000ffff057224 */ /* 0x000fce00078e000e */
[----:B------:R-:W-:Y:S05]  /*22ce0*/  WARPSYNC.COLLECTIVE R15, `(.L_x_838) ;  /* 0x000000000f087348 */ /* 0x000fea0003c00000 */
[----:B------:R0:W1:Y:S02]  /*22cf0*/  SHFL.IDX P6, R14, R13, R12, R11 ;  /* 0x0000000c0d0e7389 */ /* 0x00006400000c000b */
[----:B01----:R-:W-:Y:S01]  /*22d00*/  ENDCOLLECTIVE ;  /* 0x000000000000791b */ /* 0x003fe20003800000 */
.L_x_838:
        /* <DEDUP_REMOVED lines=17> */
.L_x_839:
[----:B------:R-:W-:Y:S02]  /*22e20*/  IMAD.MOV.U32 R13, RZ, RZ, R3 ;  /* 0x000000ffff0d7224 */ /* 0x000fe400078e0003 */
[----:B------:R-:W-:Y:S02]  /*22e30*/  IMAD.MOV.U32 R12, RZ, RZ, 0x5 ;  /* 0x00000005ff0c7424 */ /* 0x000fe400078e00ff */
[----:B------:R-:W-:-:S07]  /*22e40*/  IMAD.MOV.U32 R5, RZ, RZ, R14 ;  /* 0x000000ffff057224 */ /* 0x000fce00078e000e */
[----:B------:R-:W-:Y:S05]  /*22e50*/  WARPSYNC.COLLECTIVE R15, `(.L_x_840) ;  /* 0x000000000f087348 */ /* 0x000fea0003c00000 */
[----:B------:R0:W1:Y:S02]  /*22e60*/  SHFL.IDX P6, R14, R13, R12, R11 ;  /* 0x0000000c0d0e7389 */ /* 0x00006400000c000b */
[----:B01----:R-:W-:Y:S01]  /*22e70*/  ENDCOLLECTIVE ;  /* 0x000000000000791b */ /* 0x003fe20003800000 */
.L_x_840:
        /* <DEDUP_REMOVED lines=17> */
.L_x_841:
[----:B------:R-:W-:Y:S02]  /*22f90*/  IMAD.MOV.U32 R13, RZ, RZ, R3 ;  /* 0x000000ffff0d7224 */ /* 0x000fe400078e0003 */
[----:B------:R-:W-:Y:S02]  /*22fa0*/  IMAD.MOV.U32 R12, RZ, RZ, 0x6 ;  /* 0x00000006ff0c7424 */ /* 0x000fe400078e00ff */
[----:B------:R-:W-:-:S07]  /*22fb0*/  IMAD.MOV.U32 R5, RZ, RZ, R14 ;  /* 0x000000ffff057224 */ /* 0x000fce00078e000e */
[----:B------:R-:W-:Y:S05]  /*22fc0*/  WARPSYNC.COLLECTIVE R15, `(.L_x_842) ;  /* 0x000000000f087348 */ /* 0x000fea0003c00000 */
[----:B------:R0:W1:Y:S02]  /*22fd0*/  SHFL.IDX P6, R14, R13, R12, R11 ;  /* 0x0000000c0d0e7389 */ /* 0x00006400000c000b */
[----:B01----:R-:W-:Y:S01]  /*22fe0*/  ENDCOLLECTIVE ;  /* 0x000000000000791b */ /* 0x003fe20003800000 */
.L_x_842:
        /* <DEDUP_REMOVED lines=15> */
.L_x_843:
        /* <DEDUP_REMOVED lines=8> */
.L_x_844:
        /* <DEDUP_REMOVED lines=14> */
.L_x_845:
[----:B------:R-:W-:Y:S01]  /*23240*/  @!PT LDS RZ, [RZ] ;  /* 0x00000000fffff984 */ /* 0x000fe20000000800 */
[----:B------:R-:W-:Y:S01]  /*23250*/  @!PT LDS RZ, [RZ] ;  /* 0x00000000fffff984 */ /* 0x000fe20000000800 */
[----:B------:R-:W-:Y:S01]  /*23260*/  @!PT LDS RZ, [RZ] ;  /* 0x00000000fffff984 */ /* 0x000fe20000000800 */
[----:B------:R0:W-:Y:S01]  /*23270*/  @!P4 LDGSTS.E.BYPASS.LTC128B.128 [R10+0x1b400], desc[UR56][R6.64+0x100], !P0 ;  /* 0x1b400100060acfae */ /* 0x0001e2000c101d78 */
[----:B------:R-:W-:Y:S01]  /*23280*/  IMAD.MOV.U32 R3, RZ, RZ, R14 ;  /* 0x000000ffff037224 */ /* 0x000fe200078e000e */
[----:B------:R-:W-:Y:S06]  /*23290*/  BRA `(.L_x_846) ;  /* 0xffffffac00807947 */ /* 0x000fec000383ffff */
.L_x_709:
[----:B----4-:R4:W0:Y:S02]  /*232a0*/  SYNCS.PHASECHK.TRANS64.TRYWAIT P0, [R18+URZ+0x34820], R0 ;  /* 0x03482000120075a7 */ /* 0x010824000800017f */
[----:B0-----:R-:W-:Y:S05]  /*232b0*/  @!P0 NANOSLEEP.SYNCS 0x989680 ;  /* 0x009896800000895d */ /* 0x001fea0003900000 */
[----:B------:R-:W0:Y:S02]  /*232c0*/  @!P0 SYNCS.PHASECHK.TRANS64 P0, [R18+URZ+0x34820], R0 ;  /* 0x03482000120085a7 */ /* 0x000e24000800007f */
[----:B0-----:R-:W-:Y:S05]  /*232d0*/  @!P0 BRA `(.L_x_709) ;  /* 0xfffffffc00f08947 */ /* 0x001fea000383ffff */
[----:B------:R-:W-:Y:S05]  /*232e0*/  BRA `(.L_x_847) ;  /* 0xffffffb000007947 */ /* 0x000fea000383ffff */
.L_x_718:
[----:B-1----:R1:W2:Y:S02]  /*232f0*/  SYNCS.PHASECHK.TRANS64.TRYWAIT P0, [R3+URZ+0x34840], R2 ;  /* 0x03484002030075a7 */ /* 0x0022a4000800017f */
[----:B--2---:R-:W-:Y:S05]  /*23300*/  @!P0 NANOSLEEP.SYNCS 0x989680 ;  /* 0x009896800000895d */ /* 0x004fea0003900000 */
[----:B------:R-:W2:Y:S02]  /*23310*/  @!P0 SYNCS.PHASECHK.TRANS64 P0, [R3+URZ+0x34840], R2 ;  /* 0x03484002030085a7 */ /* 0x000ea4000800007f */
[----:B--2---:R-:W-:Y:S05]  /*23320*/  @!P0 BRA `(.L_x_718) ;  /* 0xfffffffc00f08947 */ /* 0x004fea000383ffff */
[----:B------:R-:W-:Y:S05]  /*23330*/  BRA `(.L_x_848) ;  /* 0xffffffb000dc7947 */ /* 0x000fea000383ffff */
.L_x_725:
[----:B0-----:R0:W1:Y:S02]  /*23340*/  SYNCS.PHASECHK.TRANS64.TRYWAIT P0, [R3+URZ+0x60], R2 ;  /* 0x00006002030075a7 */ /* 0x001064000800017f */
[----:B-1----:R-:W-:Y:S05]  /*23350*/  @!P0 NANOSLEEP.SYNCS 0x989680 ;  /* 0x009896800000895d */ /* 0x002fea0003900000 */
[----:B------:R-:W1:Y:S02]  /*23360*/  @!P0 SYNCS.PHASECHK.TRANS64 P0, [R3+URZ+0x60], R2 ;  /* 0x00006002030085a7 */ /* 0x000e64000800007f */
[----:B-1----:R-:W-:Y:S05]  /*23370*/  @!P0 BRA `(.L_x_725) ;  /* 0xfffffffc00f08947 */ /* 0x002fea000383ffff */
[----:B------:R-:W-:Y:S05]  /*23380*/  BRA `(.L_x_849) ;  /* 0xffffffb400ec7947 */ /* 0x000fea000383ffff */
.L_x_734:
[----:B-1----:R1:W2:Y:S02]  /*23390*/  SYNCS.PHASECHK.TRANS64.TRYWAIT P0, [R3+URZ+0x34840], R2 ;  /* 0x03484002030075a7 */ /* 0x0022a4000800017f */
[----:B--2---:R-:W-:Y:S05]  /*233a0*/  @!P0 NANOSLEEP.SYNCS 0x989680 ;  /* 0x009896800000895d */ /* 0x004fea0003900000 */
[----:B------:R-:W2:Y:S02]  /*233b0*/  @!P0 SYNCS.PHASECHK.TRANS64 P0, [R3+URZ+0x34840], R2 ;  /* 0x03484002030085a7 */ /* 0x000ea4000800007f */
[----:B--2---:R-:W-:Y:S05]  /*233c0*/  @!P0 BRA `(.L_x_734) ;  /* 0xfffffffc00f08947 */ /* 0x004fea000383ffff */
[----:B------:R-:W-:Y:S05]  /*233d0*/  BRA `(.L_x_850) ;  /* 0xffffffbc007c7947 */ /* 0x000fea000383ffff */
.L_x_741:
[----:B0-----:R0:W1:Y:S02]  /*233e0*/  SYNCS.PHASECHK.TRANS64.TRYWAIT P0, [R2+URZ+0x60], R3 ;  /* 0x00006003020075a7 */ /* 0x001064000800017f */
[----:B-1----:R-:W-:Y:S05]  /*233f0*/  @!P0 NANOSLEEP.SYNCS 0x989680 ;  /* 0x009896800000895d */ /* 0x002fea0003900000 */
[----:B------:R-:W1:Y:S02]  /*23400*/  @!P0 SYNCS.PHASECHK.TRANS64 P0, [R2+URZ+0x60], R3 ;  /* 0x00006003020085a7 */ /* 0x000e64000800007f */
[----:B-1----:R-:W-:Y:S05]  /*23410*/  @!P0 BRA `(.L_x_741) ;  /* 0xfffffffc00f08947 */ /* 0x002fea000383ffff */
[----:B------:R-:W-:Y:S05]  /*23420*/  BRA `(.L_x_851) ;  /* 0xffffffc0008c7947 */ /* 0x000fea000383ffff */
.L_x_750:
[----:B--2---:R2:W3:Y:S02]  /*23430*/  SYNCS.PHASECHK.TRANS64.TRYWAIT P0, [R2+URZ+0x34840], R3 ;  /* 0x03484003020075a7 */ /* 0x0044e4000800017f */
[----:B---3--:R-:W-:Y:S05]  /*23440*/  @!P0 NANOSLEEP.SYNCS 0x989680 ;  /* 0x009896800000895d */ /* 0x008fea0003900000 */
[----:B------:R-:W3:Y:S02]  /*23450*/  @!P0 SYNCS.PHASECHK.TRANS64 P0, [R2+URZ+0x34840], R3 ;  /* 0x03484003020085a7 */ /* 0x000ee4000800007f */
[----:B---3--:R-:W-:Y:S05]  /*23460*/  @!P0 BRA `(.L_x_750) ;  /* 0xfffffffc00f08947 */ /* 0x008fea000383ffff */
[----:B------:R-:W-:Y:S05]  /*23470*/  BRA `(.L_x_852) ;  /* 0xffffffc400ec7947 */ /* 0x000fea000383ffff */
.L_x_757:
[----:B0-----:R0:W1:Y:S02]  /*23480*/  SYNCS.PHASECHK.TRANS64.TRYWAIT P0, [R2+URZ+0x60], R5 ;  /* 0x00006005020075a7 */ /* 0x001064000800017f */
[----:B-1----:R-:W-:Y:S05]  /*23490*/  @!P0 NANOSLEEP.SYNCS 0x989680 ;  /* 0x009896800000895d */ /* 0x002fea0003900000 */
[----:B------:R-:W1:Y:S02]  /*234a0*/  @!P0 SYNCS.PHASECHK.TRANS64 P0, [R2+URZ+0x60], R5 ;  /* 0x00006005020085a7 */ /* 0x000e64000800007f */
[----:B-1----:R-:W-:Y:S05]  /*234b0*/  @!P0 BRA `(.L_x_757) ;  /* 0xfffffffc00f08947 */ /* 0x002fea000383ffff */
[----:B------:R-:W-:Y:S05]  /*234c0*/  BRA `(.L_x_853) ;  /* 0xffffffc800fc7947 */ /* 0x000fea000383ffff */
.L_x_768:
[----:B---3--:R3:W4:Y:S02]  /*234d0*/  SYNCS.PHASECHK.TRANS64.TRYWAIT P0, [R0+URZ+0x34860], R2 ;  /* 0x03486002000075a7 */ /* 0x008724000800017f */
[----:B----4-:R-:W-:Y:S05]  /*234e0*/  @!P0 NANOSLEEP.SYNCS 0x989680 ;  /* 0x009896800000895d */ /* 0x010fea0003900000 */
[----:B------:R-:W4:Y:S02]  /*234f0*/  @!P0 SYNCS.PHASECHK.TRANS64 P0, [R0+URZ+0x34860], R2 ;  /* 0x03486002000085a7 */ /* 0x000f24000800007f */
[----:B----4-:R-:W-:Y:S05]  /*23500*/  @!P0 BRA `(.L_x_768) ;  /* 0xfffffffc00f08947 */ /* 0x010fea000383ffff */
[----:B------:R-:W-:Y:S05]  /*23510*/  BRA `(.L_x_854) ;  /* 0xffffffd000487947 */ /* 0x000fea000383ffff */
.L_x_775:
[----:B------:R-:W3:Y:S01]  /*23520*/  LDL R0, [R1] ;  /* 0x0000000001007983 */ /* 0x000ee20000100800 */
[----:B------:R-:W-:Y:S01]  /*23530*/  BSSY B0, `(.L_x_855) ;  /* 0x0000008000007945 */ /* 0x000fe20003800000 */
[----:B------:R-:W-:Y:S02]  /*23540*/  IMAD.MOV.U32 R12, RZ, RZ, RZ ;  /* 0x000000ffff0c7224 */ /* 0x000fe400078e00ff */
[----:B0-----:R-:W-:Y:S02]  /*23550*/  IMAD.MOV.U32 R11, RZ, RZ, 0x1f ;  /* 0x0000001fff0b7424 */ /* 0x001fe400078e00ff */
[----:B------:R-:W-:Y:S02]  /*23560*/  IMAD.MOV.U32 R15, RZ, RZ, -0x1 ;  /* 0xffffffffff0f7424 */ /* 0x000fe400078e00ff */
[----:B---3--:R-:W-:-:S07]  /*23570*/  IMAD.MOV.U32 R13, RZ, RZ, R0 ;  /* 0x000000ffff0d7224 */ /* 0x008fce00078e0000 */
[----:B-12-4-:R-:W-:Y:S05]  /*23580*/  WARPSYNC.COLLECTIVE R15, `(.L_x_856) ;  /* 0x000000000f087348 */ /* 0x016fea0003c00000 */
[----:B------:R0:W3:Y:S02]  /*23590*/  SHFL.IDX P6, R14, R13, R12, R11 ;  /* 0x0000000c0d0e7389 */ /* 0x0000e400000c000b */
[----:B01234-:R-:W-:Y:S01]  /*235a0*/  ENDCOLLECTIVE ;  /* 0x000000000000791b */ /* 0x01ffe20003800000 */
.L_x_856:
[----:B------:R-:W-:Y:S05]  /*235b0*/  BSYNC B0 ;  /* 0x0000000000007941 */ /* 0x000fea0003800000 */
.L_x_855:
        /* <DEDUP_REMOVED lines=9> */
.L_x_857:
        /* <DEDUP_REMOVED lines=12> */
[C---:B------:R-:W-:Y:S01]  /*23710*/  ISETP.GE.U32.AND P2, PT, R16.reuse, 0x2, PT ;  /* 0x000000021000780c */ /* 0x040fe20003f46070 */
[----:B------:R-:W-:Y:S01]  /*23720*/  IMAD.MOV.U32 R6, RZ, RZ, RZ ;  /* 0x000000ffff067224 */ /* 0x000fe200078e00ff */
[C---:B------:R-:W-:Y:S02]  /*23730*/  ISETP.GE.U32.AND P3, PT, R16.reuse, 0x4, PT ;  /* 0x000000041000780c */ /* 0x040fe40003f66070 */
[C---:B------:R-:W-:Y:S02]  /*23740*/  ISETP.GE.U32.AND P4, PT, R16.reuse, 0x8, PT ;  /* 0x000000081000780c */ /* 0x040fe40003f86070 */
[----:B------:R-:W-:Y:S01]  /*23750*/  ISETP.GE.U32.AND P5, PT, R16, 0x10, PT ;  /* 0x000000101000780c */ /* 0x000fe20003fa6070 */
[----:B--2---:R-:W-:Y:S02]  /*23760*/  @!P1 IMAD.MOV.U32 R4, RZ, RZ, R8 ;  /* 0x000000ffff049224 */ /* 0x004fe400078e0008 */
[----:B------:R-:W-:-:S02]  /*23770*/  IMAD.MOV.U32 R8, RZ, RZ, RZ ;  /* 0x000000ffff087224 */ /* 0x000fc400078e00ff */
[----:B---3--:R-:W-:Y:S01]  /*23780*/  @!P1 IMAD.MOV.U32 R6, RZ, RZ, R2 ;  /* 0x000000ffff069224 */ /* 0x008fe200078e0002 */
[----:B------:R-:W-:-:S03]  /*23790*/  ISETP.NE.AND P1, PT, R16, RZ, PT ;  /* 0x000000ff1000720c */ /* 0x000fc60003f25270 */
[----:B------:R-:W-:-:S04]  /*237a0*/  IMAD R2, R6, R4, RZ ;  /* 0x0000000406027224 */ /* 0x000fc800078e02ff */
[----:B------:R-:W-:-:S07]  /*237b0*/  IMAD.MOV.U32 R13, RZ, RZ, R2 ;  /* 0x000000ffff0d7224 */ /* 0x000fce00078e0002 */
[----:B------:R-:W-:Y:S05]  /*237c0*/  WARPSYNC.COLLECTIVE R15, `(.L_x_858) ;  /* 0x000000000f087348 */ /* 0x000fea0003c00000 */
[----:B------:R0:W1:Y:S02]  /*237d0*/  SHFL.UP P6, R14, R13, R12, R11 ;  /* 0x0400000c0d0e7389 */ /* 0x00006400000c000b */
[----:B01----:R-:W-:Y:S01]  /*237e0*/  ENDCOLLECTIVE ;  /* 0x000000000000791b */ /* 0x003fe20003800000 */
.L_x_858:
        /* <DEDUP_REMOVED lines=8> */
.L_x_859:
        /* <DEDUP_REMOVED lines=8> */
.L_x_860:
        /* <DEDUP_REMOVED lines=8> */
.L_x_861:
        /* <DEDUP_REMOVED lines=8> */
.L_x_862:
        /* <DEDUP_REMOVED lines=9> */
.L_x_863:
[----:B------:R-:W-:Y:S01]  /*23a80*/  IMAD.MOV.U32 R9, RZ, RZ, R14 ;  /* 0x000000ffff097224 */ /* 0x000fe200078e000e */
[----:B------:R-:W-:Y:S06]  /*23a90*/  BRA `(.L_x_864) ;  /* 0xffffffd000bc7947 */ /* 0x000fec000383ffff */
.L_x_778:
[----:B------:R-:W-:Y:S01]  /*23aa0*/  BSSY B0, `(.L_x_865) ;  /* 0x0000008000007945 */ /* 0x000fe20003800000 */
[----:B------:R-:W-:Y:S02]  /*23ab0*/  IMAD.MOV.U32 R13, RZ, RZ, R2 ;  /* 0x000000ffff0d7224 */ /* 0x000fe400078e0002 */
[----:B------:R-:W-:Y:S02]  /*23ac0*/  IMAD.MOV.U32 R12, RZ, RZ, 0x1 ;  /* 0x00000001ff0c7424 */ /* 0x000fe400078e00ff */
[----:B------:R-:W-:Y:S02]  /*23ad0*/  IMAD.MOV.U32 R11, RZ, RZ, RZ ;  /* 0x000000ffff0b7224 */ /* 0x000fe400078e00ff */
[----:B------:R-:W-:-:S07]  /*23ae0*/  IMAD.MOV.U32 R15, RZ, RZ, -0x1 ;  /* 0xffffffffff0f7424 */ /* 0x000fce00078e00ff */
[----:B0-----:R-:W-:Y:S05]  /*23af0*/  WARPSYNC.COLLECTIVE R15, `(.L_x_866) ;  /* 0x000000000f087348 */ /* 0x001fea0003c00000 */
[----:B------:R1:W2:Y:S02]  /*23b00*/  SHFL.UP P6, R14, R13, R12, R11 ;  /* 0x0400000c0d0e7389 */ /* 0x0002a400000c000b */
[----:B012---:R-:W-:Y:S01]  /*23b10*/  ENDCOLLECTIVE ;  /* 0x000000000000791b */ /* 0x007fe20003800000 */
.L_x_866:
[----:B------:R-:W-:Y:S05]  /*23b20*/  BSYNC B0 ;  /* 0x0000000000007941 */ /* 0x000fea0003800000 */
.L_x_865:
        /* <DEDUP_REMOVED lines=10> */
.L_x_867:
        /* <DEDUP_REMOVED lines=8> */
.L_x_868:
        /* <DEDUP_REMOVED lines=8> */
.L_x_869:
        /* <DEDUP_REMOVED lines=8> */
.L_x_870:
        /* <DEDUP_REMOVED lines=9> */
.L_x_871:
[----:B------:R-:W-:Y:S01]  /*23de0*/  IMAD.MOV.U32 R9, RZ, RZ, R14 ;  /* 0x000000ffff097224 */ /* 0x000fe200078e000e */
[----:B------:R-:W-:Y:S06]  /*23df0*/  BRA `(.L_x_872) ;  /* 0xffffffd000907947 */ /* 0x000fec000383ffff */
.L_x_780:
[----:B------:R-:W-:Y:S01]  /*23e00*/  BSSY B0, `(.L_x_873) ;  /* 0x0000006000007945 */ /* 0x000fe20003800000 */
[----:B------:R-:W-:Y:S01]  /*23e10*/  PLOP3.LUT P6, PT, P6, PT, PT, 0x8, 0x0 ;  /* 0x000000000000781c */ /* 0x000fe200037ce170 */
[----:B------:R-:W-:-:S12]  /*23e20*/  IMAD.MOV.U32 R15, RZ, RZ, -0x1 ;  /* 0xffffffffff0f7424 */ /* 0x000fd800078e00ff */
[----:B0-----:R-:W-:Y:S05]  /*23e30*/  WARPSYNC.COLLECTIVE R15, `(.L_x_874) ;  /* 0x000000000f087348 */ /* 0x001fea0003c00000 */
[----:B------:R-:W-:Y:S01]  /*23e40*/  VOTE.ANY R14, PT, P6 ;  /* 0x00000000000e7806 */ /* 0x000fe200030e0100 */
[----:B0-----:R-:W-:Y:S06]  /*23e50*/  ENDCOLLECTIVE ;  /* 0x000000000000791b */ /* 0x001fec0003800000 */
.L_x_874:
[----:B------:R-:W-:Y:S05]  /*23e60*/  BSYNC B0 ;  /* 0x0000000000007941 */ /* 0x000fea0003800000 */
.L_x_873:
        /* <DEDUP_REMOVED lines=9> */
.L_x_875:
[----:B------:R-:W-:Y:S02]  /*23f00*/  IMAD.MOV.U32 R13, RZ, RZ, R6 ;  /* 0x000000ffff0d7224 */ /* 0x000fe400078e0006 */
[----:B------:R-:W-:-:S07]  /*23f10*/  IMAD.MOV.U32 R4, RZ, RZ, R14 ;  /* 0x000000ffff047224 */ /* 0x000fce00078e000e */
[----:B------:R-:W-:Y:S05]  /*23f20*/  WARPSYNC.COLLECTIVE R15, `(.L_x_876) ;  /* 0x000000000f087348 */ /* 0x000fea0003c00000 */
[----:B------:R0:W1:Y:S02]  /*23f30*/  SHFL.IDX P6, R14, R13, R12, R11 ;  /* 0x0000000c0d0e7389 */ /* 0x00006400000c000b */
[----:B01----:R-:W-:Y:S01]  /*23f40*/  ENDCOLLECTIVE ;  /* 0x000000000000791b */ /* 0x003fe20003800000 */
.L_x_876:
[----:B------:R-:W-:Y:S01]  /*23f50*/  IMAD.MOV.U32 R6, RZ, RZ, R14 ;  /* 0x000000ffff067224 */ /* 0x000fe200078e000e */
[----:B------:R-:W-:Y:S06]  /*23f60*/  BRA `(.L_x_877) ;  /* 0xffffffd000707947 */ /* 0x000fec000383ffff */
.L_x_782:
[----:B------:R-:W-:Y:S01]  /*23f70*/  BSSY B0, `(.L_x_878) ;  /* 0x0000007000007945 */ /* 0x000fe20003800000 */
[----:B------:R-:W-:Y:S02]  /*23f80*/  IMAD.MOV.U32 R13, RZ, RZ, R7 ;  /* 0x000000ffff0d7224 */ /* 0x000fe400078e0007 */
[----:B------:R-:W-:Y:S02]  /*23f90*/  IMAD.MOV.U32 R11, RZ, RZ, 0x1f ;  /* 0x0000001fff0b7424 */ /* 0x000fe400078e00ff */
[----:B------:R-:W-:-:S07]  /*23fa0*/  IMAD.MOV.U32 R15, RZ, RZ, -0x1 ;  /* 0xffffffffff0f7424 */ /* 0x000fce00078e00ff */
[----:B0123--:R-:W-:Y:S05]  /*23fb0*/  WARPSYNC.COLLECTIVE R15, `(.L_x_879) ;  /* 0x000000000f087348 */ /* 0x00ffea0003c00000 */
[----:B------:R4:W0:Y:S02]  /*23fc0*/  SHFL.IDX P6, R14, R13, R12, R11 ;  /* 0x0000000c0d0e7389 */ /* 0x00082400000c000b */
[----:B01234-:R-:W-:Y:S01]  /*23fd0*/  ENDCOLLECTIVE ;  /* 0x000000000000791b */ /* 0x01ffe20003800000 */
.L_x_879:
[----:B------:R-:W-:Y:S05]  /*23fe0*/  BSYNC B0 ;  /* 0x0000000000007941 */ /* 0x000fea0003800000 */
.L_x_878:
[----:B------:R-:W-:Y:S01]  /*23ff0*/  IMAD.MOV.U32 R7, RZ, RZ, R14 ;  /* 0x000000ffff077224 */ /* 0x000fe200078e000e */
[----:B------:R-:W-:Y:S06]  /*24000*/  BRA `(.L_x_880) ;  /* 0xffffffd000607947 */ /* 0x000fec000383ffff */
.L_x_786:
[----:B0-----:R0:W1:Y:S02]  /*24010*/  SYNCS.PHASECHK.TRANS64.TRYWAIT P0, [R0+URZ+0x34820], R3 ;  /* 0x03482003000075a7 */ /* 0x001064000800017f */
[----:B-1----:R-:W-:Y:S05]  /*24020*/  @!P0 NANOSLEEP.SYNCS 0x989680 ;  /* 0x009896800000895d */ /* 0x002fea0003900000 */
[----:B------:R-:W1:Y:S02]  /*24030*/  @!P0 SYNCS.PHASECHK.TRANS64 P0, [R0+URZ+0x34820], R3 ;  /* 0x03482003000085a7 */ /* 0x000e64000800007f */
[----:B-1----:R-:W-:Y:S05]  /*24040*/  @!P0 BRA `(.L_x_786) ;  /* 0xfffffffc00f08947 */ /* 0x002fea000383ffff */
[----:B------:R-:W-:Y:S05]  /*24050*/  BRA `(.L_x_881) ;  /* 0xffffffd400f87947 */ /* 0x000fea000383ffff */
.L_x_787:
        /* <DEDUP_REMOVED lines=11> */
.L_x_883:
[----:B------:R-:W-:Y:S05]  /*24110*/  BSYNC B0 ;  /* 0x0000000000007941 */ /* 0x000fea0003800000 */
.L_x_882:
[----:B------:R-:W-:Y:S05]  /*24120*/  BRA `(.L_x_884) ;  /* 0xffffffd400e07947 */ /* 0x000fea000383ffff */
.L_x_788:
[----:B------:R-:W-:Y:S01]  /*24130*/  BSSY B0, `(.L_x_885) ;  /* 0x0000006000007945 */ /* 0x000fe20003800000 */
[----:B------:R-:W-:-:S07]  /*24140*/  IMAD.MOV.U32 R15, RZ, RZ, -0x1 ;  /* 0xffffffffff0f7424 */ /* 0x000fce00078e00ff */
[----:B01----:R-:W-:Y:S05]  /*24150*/  WARPSYNC.COLLECTIVE R15, `(.L_x_886) ;  /* 0x000000000f0c7348 */ /* 0x003fea0003c00000 */
[----:B------:R-:W-:Y:S02]  /*24160*/  ELECT P6, UR62, PT ;  /* 0x00000000003e782f */ /* 0x000fe400038c0000 */
[----:B------:R-:W-:Y:S01]  /*24170*/  MOV R14, UR62 ;  /* 0x0000003e000e7c02 */ /* 0x000fe20008000f00 */
[----:B01----:R-:W-:Y:S10]  /*24180*/  ENDCOLLECTIVE ;  /* 0x000000000000791b */ /* 0x003ff40003800000 */
.L_x_886:
[----:B------:R-:W-:Y:S05]  /*24190*/  BSYNC B0 ;  /* 0x0000000000007941 */ /* 0x000fea0003800000 */
.L_x_885:
[----:B------:R-:W-:Y:S05]  /*241a0*/  BRA `(.L_x_887) ;  /* 0xffffffd400d47947 */ /* 0x000fea000383ffff */
.L_x_790:
[----:B0-----:R0:W1:Y:S02]  /*241b0*/  SYNCS.PHASECHK.TRANS64.TRYWAIT P0, [R6+URZ], R5 ;  /* 0x00000005060075a7 */ /* 0x001064000800017f */
[----:B-1----:R-:W-:Y:S05]  /*241c0*/  @!P0 NANOSLEEP.SYNCS 0x989680 ;  /* 0x009896800000895d */ /* 0x002fea0003900000 */
[----:B------:R-:W1:Y:S02]  /*241d0*/  @!P0 SYNCS.PHASECHK.TRANS64 P0, [R6+URZ], R5 ;  /* 0x00000005060085a7 */ /* 0x000e64000800007f */
[----:B-1----:R-:W-:Y:S05]  /*241e0*/  @!P0 BRA `(.L_x_790) ;  /* 0xfffffffc00f08947 */ /* 0x002fea000383ffff */
[----:B------:R-:W-:Y:S05]  /*241f0*/  BRA `(.L_x_888) ;  /* 0xffffffd800147947 */ /* 0x000fea000383ffff */
.L_x_791:
[----:B-1----:R1:W2:Y:S02]  /*24200*/  SYNCS.PHASECHK.TRANS64.TRYWAIT P0, [R7+URZ], R2 ;  /* 0x00000002070075a7 */ /* 0x0022a4000800017f */
[----:B--2---:R-:W-:Y:S05]  /*24210*/  @!P0 NANOSLEEP.SYNCS 0x989680 ;  /* 0x009896800000895d */ /* 0x004fea0003900000 */
[----:B------:R-:W2:Y:S02]  /*24220*/  @!P0 SYNCS.PHASECHK.TRANS64 P0, [R7+URZ], R2 ;  /* 0x00000002070085a7 */ /* 0x000ea4000800007f */
[----:B--2---:R-:W-:Y:S05]  /*24230*/  @!P0 BRA `(.L_x_791) ;  /* 0xfffffffc00f08947 */ /* 0x004fea000383ffff */
[----:B------:R-:W-:Y:S05]  /*24240*/  BRA `(.L_x_889) ;  /* 0xffffffd800087947 */ /* 0x000fea000383ffff */
.L_x_793:
[----:B--2---:R2:W3:Y:S02]  /*24250*/  SYNCS.PHASECHK.TRANS64.TRYWAIT P0, [R4+URZ], R5 ;  /* 0x00000005040075a7 */ /* 0x0044e4000800017f */
[----:B---3--:R-:W-:Y:S05]  /*24260*/  @!P0 NANOSLEEP.SYNCS 0x989680 ;  /* 0x009896800000895d */ /* 0x008fea0003900000 */
[----:B------:R-:W3:Y:S02]  /*24270*/  @!P0 SYNCS.PHASECHK.TRANS64 P0, [R4+URZ], R5 ;  /* 0x00000005040085a7 */ /* 0x000ee4000800007f */
[----:B---3--:R-:W-:Y:S05]  /*24280*/  @!P0 BRA `(.L_x_793) ;  /* 0xfffffffc00f08947 */ /* 0x008fea000383ffff */
[----:B------:R-:W-:Y:S05]  /*24290*/  BRA `(.L_x_890) ;  /* 0xffffffd8000c7947 */ /* 0x000fea000383ffff */
.L_x_891:
        /* <DEDUP_REMOVED lines=14> */
.L_x_2983:


//--------------------- .text._ZN7cutlass13device_kernelIN5flash11enable_sm90INS1_16FlashAttnFwdSm90INS1_25CollectiveMainloopFwdSm90ILi2EN4cute5tupleIJNS5_1CILi1EEES8_S8_EEENS6_IJNS7_ILi128EEENS7_ILi96EEENS7_ILi192EEEEEELi128ENS_10bfloat16_tEfNS_4arch4Sm90ELb0ELb1ELb0ELb0ELb0ELb0ELb0ELb1ELb1ELb1ELb1ELb0EEENS1_21CollectiveEpilogueFwdINS6_IJSA_SA_SB_EEES9_SE_SG_Li256ELb0ELb1ELb1ELb0EEENS1_19SingleTileSchedulerILb0ELb1ELb1ELi128EEEEEEEEEvNT_6ParamsE --------------------------
	.section	.text._ZN7cutlass13device_kernelIN5flash11enable_sm90INS1_16FlashAttnFwdSm90INS1_25CollectiveMainloopFwdSm90ILi2EN4cute5tupleIJNS5_1CILi1EEES8_S8_EEENS6_IJNS7_ILi128EEENS7_ILi96EEENS7_ILi192EEEEEELi128ENS_10bfloat16_tEfNS_4arch4Sm90ELb0ELb1ELb0ELb0ELb0ELb0ELb0ELb1ELb1ELb1ELb1ELb0EEENS1_21CollectiveEpilogueFwdINS6_IJSA_SA_SB_EEES9_SE_SG_Li256ELb0ELb1ELb1ELb0EEENS1_19SingleTileSchedulerILb0ELb1ELb1ELi128EEEEEEEEEvNT_6ParamsE,"ax",@progbits
	.align	128
.text._ZN7cutlass13device_kernelIN5flash11enable_sm90INS1_16FlashAttnFwdSm90INS1_25CollectiveMainloopFwdSm90ILi2EN4cute5tupleIJNS5_1CILi1EEES8_S8_EEENS6_IJNS7_ILi128EEENS7_ILi96EEENS7_ILi192EEEEEELi128ENS_10bfloat16_tEfNS_4arch4Sm90ELb0ELb1ELb0ELb0ELb0ELb0ELb0ELb1ELb1ELb1ELb1ELb0EEENS1_21CollectiveEpilogueFwdINS6_IJSA_SA_SB_EEES9_SE_SG_Li256ELb0ELb1ELb1ELb0EEENS1_19SingleTileSchedulerILb0ELb1ELb1ELi128EEEEEEEEEvNT_6ParamsE:
        .type           _ZN7cutlass13device_kernelIN5flash11enable_sm90INS1_16FlashAttnFwdSm90INS1_25CollectiveMainloopFwdSm90ILi2EN4cute5tupleIJNS5_1CILi1EEES8_S8_EEENS6_IJNS7_ILi128EEENS7_ILi96EEENS7_ILi192EEEEEELi128ENS_10bfloat16_tEfNS_4arch4Sm90ELb0ELb1ELb0ELb0ELb0ELb0ELb0ELb1ELb1ELb1ELb1ELb0EEENS1_21CollectiveEpilogueFwdINS6_IJSA_SA_SB_EEES9_SE_SG_Li256ELb0ELb1ELb1ELb0EEENS1_19SingleTileSchedulerILb0ELb1ELb1ELi128EEEEEEEEEvNT_6ParamsE,@function
        .size           _ZN7cutlass13device_kernelIN5flash11enable_sm90INS1_16FlashAttnFwdSm90INS1_25CollectiveMainloopFwdSm90ILi2EN4cute5tupleIJNS5_1CILi1EEES8_S8_EEENS6_IJNS7_ILi128EEENS7_ILi96EEENS7_ILi192EEEEEELi128ENS_10bfloat16_tEfNS_4arch4Sm90ELb0ELb1ELb0ELb0ELb0ELb0ELb0ELb1ELb1ELb1ELb1ELb0EEENS1_21CollectiveEpilogueFwdINS6_IJSA_SA_SB_EEES9_SE_SG_Li256ELb0ELb1ELb1ELb0EEENS1_19SingleTileSchedulerILb0ELb1ELb1ELi128EEEEEEEEEvNT_6ParamsE,(.L_x_2984 - _ZN7cutlass13device_kernelIN5flash11enable_sm90INS1_16FlashAttnFwdSm90INS1_25CollectiveMainloopFwdSm90ILi2EN4cute5tupleIJNS5_1CILi1EEES8_S8_EEENS6_IJNS7_ILi128EEENS7_ILi96EEENS7_ILi192EEEEEELi128ENS_10bfloat16_tEfNS_4arch4Sm90ELb0ELb1ELb0ELb0ELb0ELb0ELb0ELb1ELb1ELb1ELb1ELb0EEENS1_21CollectiveEpilogueFwdINS6_IJSA_SA_SB_EEES9_SE_SG_Li256ELb0ELb1ELb1ELb0EEENS1_19SingleTileSchedulerILb0ELb1ELb1ELi128EEEEEEEEEvNT_6ParamsE)
        .other          _ZN7cutlass13device_kernelIN5flash11enable_sm90INS1_16FlashAttnFwdSm90INS1_25CollectiveMainloopFwdSm90ILi2EN4cute5tupleIJNS5_1CILi1EEES8_S8_EEENS6_IJNS7_ILi128EEENS7_ILi96EEENS7_ILi192EEEEEELi128ENS_10bfloat16_tEfNS_4arch4Sm90ELb0ELb1ELb0ELb0ELb0ELb0ELb0ELb1ELb1ELb1ELb1ELb0EEENS1_21CollectiveEpilogueFwdINS6_IJSA_SA_SB_EEES9_SE_SG_Li256ELb0ELb1ELb1ELb0EEENS1_19SingleTileSchedulerILb0ELb1ELb1ELi128EEEEEEEEEvNT_6ParamsE,@"STO_CUDA_ENTRY STV_DEFAULT"
_ZN7cutlass13device_kernelIN5flash11enable_sm90INS1_16FlashAttnFwdSm90INS1_25CollectiveMainloopFwdSm90ILi2EN4cute5tupleIJNS5_1CILi1EEES8_S8_EEENS6_IJNS7_ILi128EEENS7_ILi96EEENS7_ILi192EEEEEELi128ENS_10bfloat16_tEfNS_4arch4Sm90ELb0ELb1ELb0ELb0ELb0ELb0ELb0ELb1ELb1ELb1ELb1ELb0EEENS1_21CollectiveEpilogueFwdINS6_IJSA_SA_SB_EEES9_SE_SG_Li256ELb0ELb1ELb1ELb0EEENS1_19SingleTileSchedulerILb0ELb1ELb1ELi128EEEEEEEEEvNT_6ParamsE:
        /* <DEDUP_REMOVED lines=17> */
.L_x_893:
[----:B------:R-:W-:Y:S05]  /*0110*/  BSYNC B0 ;  /* 0x0000000000007941 */ /* 0x000fea0003800000 */
.L_x_892:
        /* <DEDUP_REMOVED lines=40> */
.L_x_894:
        /* <DEDUP_REMOVED lines=22> */
.L_x_895:
        /* <DEDUP_REMOVED lines=18> */
.L_x_896:
        /* <DEDUP_REMOVED lines=22> */
.L_x_897:
        /* <DEDUP_REMOVED lines=22> */
.L_x_898:
        /* <DEDUP_REMOVED lines=9> */
.L_x_901:
        /* <DEDUP_REMOVED lines=18> */
[----:B------:R-:W0:Y:S01]  /*0a90*/  LDC R0, c[0x0][0x448] ;  /* 0x00011200ff007b82 */ /* 0x000e220000000800 */
[----:B------:R-:W1:Y:S01]  /*0aa0*/  S2R R22, SR_CTAID.X ;  /* 0x0000000000167919 */ /* 0x000e620000002500 */
[----:B------:R-:W2:Y:S06]  /*0ab0*/  S2R R4, SR_TID.X ;  /* 0x0000000000047919 */ /* 0x000eac0000002100 */
[----:B------:R-:W3:Y:S08]  /*0ac0*/  LDC.64 R2, c[0x0][0x418] ;  /* 0x00010600ff027b82 */ /* 0x000ef00000000a00 */
[----:B------:R-:W4:Y:S01]  /*0ad0*/  LDC.64 R10, c[0x0][0x9e0] ;  /* 0x00027800ff0a7b82 */ /* 0x000f220000000a00 */
[----:B0-----:R-:W-:-:S07]  /*0ae0*/  ISETP.NE.AND P1, PT, R0, 0x1, PT ;  /* 0x000000010000780c */ /* 0x001fce0003f25270 */
[----:B------:R-:W0:Y:S01]  /*0af0*/  LDC R8, c[0x0][0x288] ;  /* 0x0000a200ff087b82 */ /* 0x000e220000000800 */
[----:B---3--:R-:W-:-:S07]  /*0b00*/  ISETP.NE.U32.AND P0, PT, R2, RZ, PT ;  /* 0x000000ff0200720c */ /* 0x008fce0003f05070 */
[----:B------:R-:W3:Y:S01]  /*0b10*/  LDC R16, c[0x0][0x424] ;  /* 0x00010900ff107b82 */ /* 0x000ee20000000800 */
[----:B-1----:R-:W-:Y:S01]  /*0b20*/  IMAD.SHL.U32 R22, R22, 0x80, RZ ;  /* 0x0000008016167824 */ /* 0x002fe200078e00ff */
[----:B------:R-:W-:Y:S01]  /*0b30*/  ISETP.NE.AND.EX P0, PT, R3, RZ, PT, P0 ;  /* 0x000000ff0300720c */ /* 0x000fe20003f05300 */
[----:B--2---:R-:W-:Y:S02]  /*0b40*/  VIADD R73, R4, 0xffffff80 ;  /* 0xffffff8004497836 */ /* 0x004fe40000000000 */
[----:B------:R-:W-:Y:S01]  /*0b50*/  @P1 VIADD R0, R22, 0x7f ;  /* 0x0000007f16001836 */ /* 0x000fe20000000000 */
[----:B----4-:R-:W-:Y:S02]  /*0b60*/  ISETP.GE.AND P2, PT, R11, 0x1, PT ;  /* 0x000000010b00780c */ /* 0x010fe40003f46270 */
[----:B------:R-:W1:Y:S08]  /*0b70*/  @P1 LDC R5, c[0x0][0x44c] ;  /* 0x00011300ff051b82 */ /* 0x000e700000000800 */
[----:B------:R-:W2:Y:S01]  /*0b80*/  @P1 LDC R7, c[0x0][0x450] ;  /* 0x00011400ff071b82 */ /* 0x000ea20000000800 */
[----:B0-----:R-:W-:-:S07]  /*0b90*/  IADD3 R3, -R8, 0x1, RZ ;  /* 0x0000000108037810 */ /* 0x001fce0007ffe1ff */
[----:B------:R-:W0:Y:S01]  /*0ba0*/  LDC R23, c[0x0][0x2f0] ;  /* 0x0000bc00ff177b82 */ /* 0x000e220000000800 */
[----:B---3--:R-:W-:Y:S01]  /*0bb0*/  SEL R16, R16, 0x1, P0 ;  /* 0x0000000110107807 */ /* 0x008fe20000000000 */
[----:B-1----:R-:W-:-:S04]  /*0bc0*/  @P1 IMAD.HI.U32 R2, R0, R5, RZ ;  /* 0x0000000500021227 */ /* 0x002fc800078e00ff */
[----:B------:R-:W-:Y:S01]  /*0bd0*/  VIADD R0, R22, 0x7f ;  /* 0x0000007f16007836 */ /* 0x000fe20000000000 */
[----:B--2---:R-:W-:Y:S01]  /*0be0*/  @P1 SHF.R.U32.HI R0, RZ, R7, R2 ;  /* 0x00000007ff001219 */ /* 0x004fe20000011602 */
[CC--:B0-----:R-:W-:Y:S02]  /*0bf0*/  IMAD R3, R16.reuse, R23.reuse, R3 ;  /* 0x0000001710037224 */ /* 0x0c1fe400078e0203 */
[----:B------:R-:W-:Y:S02]  /*0c00*/  IMAD R19, R16, R23, RZ ;  /* 0x0000001710137224 */ /* 0x000fe400078e02ff */
[----:B------:R-:W-:-:S04]  /*0c10*/  IMAD.IADD R3, R3, 0x1, R0 ;  /* 0x0000000103037824 */ /* 0x000fc800078e0200 */
[----:B------:R-:W-:Y:S01]  /*0c20*/  IMAD.IADD R0, R3, 0x1, R10 ;  /* 0x0000000103007824 */ /* 0x000fe200078e020a */
[----:B------:R-:W-:Y:S06]  /*0c30*/  @!P2 BRA `(.L_x_903) ;  /* 0x000000000040a947 */ /* 0x000fec0003800000 */
[C---:B------:R-:W-:Y:S01]  /*0c40*/  ISETP.GT.AND P0, PT, R3.reuse, RZ, PT ;  /* 0x000000ff0300720c */ /* 0x040fe20003f04270 */
[----:B------:R-:W-:-:S12]  /*0c50*/  VIADD R2, R3, 0xffffffff ;  /* 0xffffffff03027836 */ /* 0x000fd80000000000 */
[----:B------:R-:W-:Y:S05]  /*0c60*/  @P0 BRA `(.L_x_904) ;  /* 0x00000000001c0947 */ /* 0x000fea0003800000 */
[----:B------:R-:W-:Y:S01]  /*0c70*/  ISETP.NE.AND P0, PT, R11, 0x1, PT ;  /* 0x000000010b00780c */ /* 0x000fe20003f05270 */
[----:B------:R-:W-:-:S12]  /*0c80*/  IMAD.MOV R3, RZ, RZ, -R3 ;  /* 0x000000ffff037224 */ /* 0x000fd800078e0a03 */
[----:B------:R-:W0:Y:S02]  /*0c90*/  @P0 LDC.64 R4, c[0x0][0x9e8] ;  /* 0x00027a00ff040b82 */ /* 0x000e240000000a00 */
[----:B0-----:R-:W-:-:S05]  /*0ca0*/  @P0 IMAD.HI.U32 R2, R3, R4, RZ ;  /* 0x0000000403020227 */ /* 0x001fca00078e00ff */
[----:B------:R-:W-:-:S04]  /*0cb0*/  @P0 SHF.R.U32.HI R3, RZ, R5, R2 ;  /* 0x00000005ff030219 */ /* 0x000fc80000011602 */
[----:B------:R-:W-:Y:S01]  /*0cc0*/  LOP3.LUT R2, RZ, R3, RZ, 0x33, !PT ;  /* 0x00000003ff027212 */ /* 0x000fe200078e33ff */
[----:B------:R-:W-:Y:S06]  /*0cd0*/  BRA `(.L_x_905) ;  /* 0x0000000000107947 */ /* 0x000fec0003800000 */
.L_x_904:
[----:B------:R-:W-:-:S13]  /*0ce0*/  ISETP.NE.AND P0, PT, R11, 0x1, PT ;  /* 0x000000010b00780c */ /* 0x000fda0003f05270 */
[----:B------:R-:W0:Y:S02]  /*0cf0*/  @P0 LDC.64 R4, c[0x0][0x9e8] ;  /* 0x00027a00ff040b82 */ /* 0x000e240000000a00 */
[----:B0-----:R-:W-:-:S05]  /*0d00*/  @P0 IMAD.HI.U32 R4, R2, R4, RZ ;  /* 0x0000000402040227 */ /* 0x001fca00078e00ff */
[----:B------:R-:W-:-:S07]  /*0d10*/  @P0 SHF.R.U32.HI R2, RZ, R5, R4 ;  /* 0x00000005ff020219 */ /* 0x000fce0000011604 */
.L_x_905:
[----:B------:R-:W-:-:S05]  /*0d20*/  IMAD R3, R2, R11, R11 ;  /* 0x0000000b02037224 */ /* 0x000fca00078e020b */
[----:B------:R-:W-:-:S07]  /*0d30*/  VIMNMX R0, R0, R3, PT ;  /* 0x0000000300007248 */ /* 0x000fce0003fe0100 */
.L_x_903:
[----:B------:R-:W0:Y:S01]  /*0d40*/  @P1 LDC R3, c[0x0][0x44c] ;  /* 0x00011300ff031b82 */ /* 0x000e220000000800 */
[----:B------:R-:W-:Y:S01]  /*0d50*/  VIADD R2, R0, 0x5f ;  /* 0x0000005f00027836 */ /* 0x000fe20000000000 */
[----:B------:R-:W-:Y:S01]  /*0d60*/  ULDC UR4, c[0x0][0x9dc] ;  /* 0x0002770000047ab9 */ /* 0x000fe20000000800 */
[----:B------:R-:W-:Y:S02]  /*0d70*/  IMAD R0, R16, R23, 0x5f ;  /* 0x0000005f10007424 */ /* 0x000fe400078e0217 */
[----:B------:R-:W-:-:S03]  /*0d80*/  IMAD.HI R2, R2, 0x2aaaaaab, RZ ;  /* 0x2aaaaaab02027827 */ /* 0x000fc600078e02ff */
[----:B------:R-:W1:Y:S01]  /*0d90*/  @P1 LDC R7, c[0x0][0x450] ;  /* 0x00011400ff071b82 */ /* 0x000e620000000800 */
[----:B------:R-:W-:Y:S01]  /*0da0*/  IMAD.HI R0, R0, 0x2aaaaaab, RZ ;  /* 0x2aaaaaab00007827 */ /* 0x000fe200078e02ff */
[----:B------:R-:W-:-:S03]  /*0db0*/  SHF.R.U32.HI R5, RZ, 0x1f, R2 ;  /* 0x0000001fff057819 */ /* 0x000fc60000011602 */
[----:B------:R-:W-:Y:S01]  /*0dc0*/  IMAD.MOV.U32 R4, RZ, RZ, R22 ;  /* 0x000000ffff047224 */ /* 0x000fe200078e0016 */
[----:B------:R-:W-:Y:S01]  /*0dd0*/  LEA.HI.SX32 R2, R2, R5, 0x1c ;  /* 0x0000000502027211 */ /* 0x000fe200078fe2ff */
[----:B------:R-:W-:Y:S02]  /*0de0*/  IMAD R23, R16, R23, -R8 ;  /* 0x0000001710177224 */ /* 0x000fe400078e0a08 */
[----:B0-----:R-:W-:Y:S01]  /*0df0*/  @P1 IMAD.HI.U32 R6, R22, R3, RZ ;  /* 0x0000000316061227 */ /* 0x001fe200078e00ff */
[----:B------:R-:W-:-:S04]  /*0e00*/  SHF.R.U32.HI R3, RZ, 0x1f, R0 ;  /* 0x0000001fff037819 */ /* 0x000fc80000011600 */
[----:B------:R-:W-:Y:S02]  /*0e10*/  LEA.HI.SX32 R3, R0, R3, 0x1c ;  /* 0x0000000300037211 */ /* 0x000fe400078fe2ff */
[----:B-1----:R-:W-:Y:S02]  /*0e20*/  @P1 SHF.R.U32.HI R4, RZ, R7, R6 ;  /* 0x00000007ff041219 */ /* 0x002fe40000011606 */
[----:B------:R-:W-:-:S03]  /*0e30*/  VIMNMX R9, R3, R2, PT ;  /* 0x0000000203097248 */ /* 0x000fc60003fe0100 */
[----:B------:R-:W-:-:S04]  /*0e40*/  IMAD.IADD R0, R23, 0x1, R4 ;  /* 0x0000000117007824 */ /* 0x000fc800078e0204 */
[----:B------:R-:W-:Y:S01]  /*0e50*/  VIADD R2, R0, -UR4 ;  /* 0x8000000400027c36 */ /* 0x000fe20008000000 */
[----:B------:R-:W-:Y:S06]  /*0e60*/  @!P2 BRA `(.L_x_906) ;  /* 0x00000000003ca947 */ /* 0x000fec0003800000 */
[----:B------:R-:W-:-:S13]  /*0e70*/  ISETP.GT.AND P0, PT, R0, -0x1, PT ;  /* 0xffffffff0000780c */ /* 0x000fda0003f04270 */
[----:B------:R-:W-:Y:S05]  /*0e80*/  @P0 BRA `(.L_x_907) ;  /* 0x00000000001c0947 */ /* 0x000fea0003800000 */
[----:B------:R-:W-:Y:S02]  /*0e90*/  ISETP.NE.AND P0, PT, R11, 0x1, PT ;  /* 0x000000010b00780c */ /* 0x000fe40003f05270 */
[----:B------:R-:W-:-:S11]  /*0ea0*/  LOP3.LUT R3, RZ, R0, RZ, 0x33, !PT ;  /* 0x00000000ff037212 */ /* 0x000fd600078e33ff */
[----:B------:R-:W0:Y:S02]  /*0eb0*/  @P0 LDC.64 R4, c[0x0][0x9e8] ;  /* 0x00027a00ff040b82 */ /* 0x000e240000000a00 */
[----:B0-----:R-:W-:-:S05]  /*0ec0*/  @P0 IMAD.HI.U32 R0, R3, R4, RZ ;  /* 0x0000000403000227 */ /* 0x001fca00078e00ff */
[----:B------:R-:W-:-:S04]  /*0ed0*/  @P0 SHF.R.U32.HI R3, RZ, R5, R0 ;  /* 0x00000005ff030219 */ /* 0x000fc80000011600 */
[----:B------:R-:W-:Y:S01]  /*0ee0*/  LOP3.LUT R0, RZ, R3, RZ, 0x33, !PT ;  /* 0x00000003ff007212 */ /* 0x000fe200078e33ff */
[----:B------:R-:W-:Y:S06]  /*0ef0*/  BRA `(.L_x_908) ;  /* 0x0000000000107947 */ /* 0x000fec0003800000 */
.L_x_907:
[----:B------:R-:W-:-:S13]  /*0f00*/  ISETP.NE.AND P0, PT, R11, 0x1, PT ;  /* 0x000000010b00780c */ /* 0x000fda0003f05270 */
[----:B------:R-:W0:Y:S02]  /*0f10*/  @P0 LDC.64 R4, c[0x0][0x9e8] ;  /* 0x00027a00ff040b82 */ /* 0x000e240000000a00 */
[----:B0-----:R-:W-:-:S05]  /*0f20*/  @P0 IMAD.HI.U32 R4, R0, R4, RZ ;  /* 0x0000000400040227 */ /* 0x001fca00078e00ff */
[----:B------:R-:W-:-:S07]  /*0f30*/  @P0 SHF.R.U32.HI R0, RZ, R5, R4 ;  /* 0x00000005ff000219 */ /* 0x000fce0000011604 */
.L_x_908:
[----:B------:R-:W-:-:S05]  /*0f40*/  IMAD R3, R0, R11, RZ ;  /* 0x0000000b00037224 */ /* 0x000fca00078e02ff */
[----:B------:R-:W-:-:S07]  /*0f50*/  VIMNMX R2, R2, R3, !PT ;  /* 0x0000000302027248 */ /* 0x000fce0007fe0100 */
.L_x_906:
[----:B------:R-:W-:Y:S01]  /*0f60*/  SHF.R.U32.HI R0, RZ, 0x10, R17 ;  /* 0x00000010ff007819 */ /* 0x000fe20000011611 */
[----:B------:R-:W-:Y:S01]  /*0f70*/  IMAD.HI R2, R2, 0x2aaaaaab, RZ ;  /* 0x2aaaaaab02027827 */ /* 0x000fe200078e02ff */
[----:B------:R-:W-:Y:S02]  /*0f80*/  LOP3.LUT R17, R17, 0xffff, RZ, 0xc0, !PT ;  /* 0x0000ffff11117812 */ /* 0x000fe400078ec0ff */
[----:B------:R-:W-:Y:S01]  /*0f90*/  ISETP.NE.AND P0, PT, R0, RZ, PT ;  /* 0x000000ff0000720c */ /* 0x000fe20003f05270 */
[----:B------:R-:W-:Y:S01]  /*0fa0*/  IMAD.MOV.U32 R72, RZ, RZ, RZ ;  /* 0x000000ffff487224 */ /* 0x000fe200078e00ff */
[----:B------:R-:W-:-:S04]  /*0fb0*/  SHF.R.U32.HI R3, RZ, 0x1f, R2 ;  /* 0x0000001fff037819 */ /* 0x000fc80000011602 */
[----:B------:R-:W-:-:S04]  /*0fc0*/  LEA.HI.SX32 R3, R2, R3, 0x1c ;  /* 0x0000000302037211 */ /* 0x000fc800078fe2ff */
[----:B------:R-:W-:-:S03]  /*0fd0*/  VIMNMX R8, RZ, R3, !PT ;  /* 0x00000003ff087248 */ /* 0x000fc60007fe0100 */
[----:B------:R-:W0:Y:S01]  /*0fe0*/  @!P0 LDC R0, c[0x0][0x9f0] ;  /* 0x00027c00ff008b82 */ /* 0x000e220000000800 */
[----:B------:R-:W-:-:S13]  /*0ff0*/  ISETP.GT.AND P1, PT, R9, R8, PT ;  /* 0x000000080900720c */ /* 0x000fda0003f24270 */
[----:B------:R-:W-:Y:S05]  /*1000*/  @!P1 BRA `(.L_x_909) ;  /* 0x0000000000709947 */ /* 0x000fea0003800000 */
[-C--:B0-----:R-:W-:Y:S02]  /*1010*/  IABS R6, R0.reuse ;  /* 0x0000000000067213 */ /* 0x081fe40000000000 */
[----:B------:R-:W-:Y:S02]  /*1020*/  IADD3 R2, R0, -0x1, R9 ;  /* 0xffffffff00027810 */ /* 0x000fe40007ffe009 */
[----:B------:R-:W0:Y:S03]  /*1030*/  I2F.RP R4, R6 ;  /* 0x0000000600047306 */ /* 0x000e260000209400 */
[----:B------:R-:W-:Y:S01]  /*1040*/  IMAD.IADD R5, R2, 0x1, -R8 ;  /* 0x0000000102057824 */ /* 0x000fe200078e0a08 */
[----:B------:R-:W-:-:S04]  /*1050*/  IABS R2, R0 ;  /* 0x0000000000027213 */ /* 0x000fc80000000000 */
[----:B------:R-:W-:Y:S02]  /*1060*/  IABS R10, R5 ;  /* 0x00000005000a7213 */ /* 0x000fe40000000000 */
[----:B------:R-:W-:-:S04]  /*1070*/  LOP3.LUT R5, R5, R0, RZ, 0x3c, !PT ;  /* 0x0000000005057212 */ /* 0x000fc800078e3cff */
[----:B------:R-:W-:Y:S01]  /*1080*/  ISETP.GE.AND P2, PT, R5, RZ, PT ;  /* 0x000000ff0500720c */ /* 0x000fe20003f46270 */
[----:B0-----:R-:W0:Y:S02]  /*1090*/  MUFU.RCP R4, R4 ;  /* 0x0000000400047308 */ /* 0x001e240000001000 */
[----:B0-----:R-:W-:Y:S02]  /*10a0*/  VIADD R3, R4, 0xffffffe ;  /* 0x0ffffffe04037836 */ /* 0x001fe40000000000 */
[----:B------:R-:W-:Y:S02]  /*10b0*/  IMAD.MOV R4, RZ, RZ, -R2 ;  /* 0x000000ffff047224 */ /* 0x000fe400078e0a02 */
[----:B------:R-:W-:Y:S02]  /*10c0*/  IMAD.MOV.U32 R2, RZ, RZ, RZ ;  /* 0x000000ffff027224 */ /* 0x000fe400078e00ff */
[----:B------:R-:W0:Y:S02]  /*10d0*/  F2I.FTZ.U32.TRUNC.NTZ R3, R3 ;  /* 0x0000000300037305 */ /* 0x000e24000021f000 */
[----:B0-----:R-:W-:-:S04]  /*10e0*/  IMAD.MOV R7, RZ, RZ, -R3 ;  /* 0x000000ffff077224 */ /* 0x001fc800078e0a03 */
[----:B------:R-:W-:-:S04]  /*10f0*/  IMAD R7, R7, R6, RZ ;  /* 0x0000000607077224 */ /* 0x000fc800078e02ff */
[----:B------:R-:W-:-:S04]  /*1100*/  IMAD.HI.U32 R2, R3, R7, R2 ;  /* 0x0000000703027227 */ /* 0x000fc800078e0002 */
[----:B------:R-:W-:-:S04]  /*1110*/  IMAD.MOV.U32 R3, RZ, RZ, R10 ;  /* 0x000000ffff037224 */ /* 0x000fc800078e000a */
        /* <DEDUP_REMOVED lines=11> */
.L_x_909:
[-C--:B------:R-:W-:Y:S01]  /*11d0*/  IMAD R17, R17, R72.reuse, R8 ;  /* 0x0000004811117224 */ /* 0x080fe200078e0208 */
[----:B------:R-:W-:Y:S01]  /*11e0*/  PLOP3.LUT P0, PT, PT, PT, PT, 0x80, 0x0 ;  /* 0x000000000000781c */ /* 0x000fe20003f0f070 */
[----:B0-----:R-:W-:Y:S01]  /*11f0*/  IMAD.MOV.U32 R0, RZ, RZ, RZ ;  /* 0x000000ffff007224 */ /* 0x001fe200078e00ff */
[----:B------:R-:W-:Y:S01]  /*1200*/  CS2R R86, SRZ ;  /* 0x0000000000567805 */ /* 0x000fe2000001ff00 */
[----:B------:R-:W-:Y:S01]  /*1210*/  IMAD.MOV.U32 R4, RZ, RZ, RZ ;  /* 0x000000ffff047224 */ /* 0x000fe200078e00ff */
[----:B------:R-:W-:Y:S02]  /*1220*/  VIADDMNMX R72, R17, R72, R9, PT ;  /* 0x0000004811487246 */ /* 0x000fe40003800109 */
[----:B------:R-:W-:Y:S02]  /*1230*/  CS2R R84, SRZ ;  /* 0x0000000000547805 */ /* 0x000fe4000001ff00 */
[----:B------:R-:W-:Y:S02]  /*1240*/  CS2R R82, SRZ ;  /* 0x0000000000527805 */ /* 0x000fe4000001ff00 */
[----:B------:R-:W-:-:S02]  /*1250*/  CS2R R80, SRZ ;  /* 0x0000000000507805 */ /* 0x000fc4000001ff00 */
[----:B------:R-:W-:Y:S02]  /*1260*/  ISETP.GT.AND P1, PT, R72, R17, PT ;  /* 0x000000114800720c */ /* 0x000fe40003f24270 */
        /* <DEDUP_REMOVED lines=33> */
[----:B------:R-:W-:-:S05]  /*1480*/  SHF.R.S32.HI R76, RZ, 0x7, R75 ;  /* 0x00000007ff4c7819 */ /* 0x000fca000001144b */
        /* <DEDUP_REMOVED lines=29> */
.L_x_911:
[----:B------:R-:W2:Y:S01]  /*1660*/  LDL.LU R20, [R1+0x14] ;  /* 0x0000140001147983 */ /* 0x000ea20000300800 */
[----:B------:R-:W-:-:S04]  /*1670*/  SHF.L.U32 R2, RZ, 0x1f, RZ ;  /* 0x0000001fff027819 */ /* 0x000fc800000006ff */
[----:B------:R-:W0:Y:S01]  /*1680*/  SYNCS.PHASECHK.TRANS64.TRYWAIT P1, [UR56+0x2a800], R2 ;  /* 0x02a80002ff0075a7 */ /* 0x000e220008020178 */
[----:B--2---:R-:W-:-:S04]  /*1690*/  LOP3.LUT R0, R20, 0x1, RZ, 0xfc, !PT ;  /* 0x0000000114007812 */ /* 0x004fc800078efcff */
[----:B------:R-:W-:Y:S01]  /*16a0*/  ISETP.NE.AND P0, PT, R0, 0x3, PT ;  /* 0x000000030000780c */ /* 0x000fe20003f05270 */
[----:B0-----:R-:W-:-:S12]  /*16b0*/  @!P1 BRA `(.L_x_912) ;  /* 0x0000010c00549947 */ /* 0x001fd80003800000 */
.L_x_1075:
[----:B------:R-:W-:Y:S05]  /*16c0*/  @!P0 BRA `(.L_x_913) ;  /* 0x0000000000048947 */ /* 0x000fea0003800000 */
[----:B------:R-:W-:Y:S01]  /*16d0*/  BPT.TRAP 0x1 ;  /* 0x000000040000795c */ /* 0x000fe20000300000 */
.L_x_913:
[----:B------:R1:W2:Y:S01]  /*16e0*/  SYNCS.PHASECHK.TRANS64.TRYWAIT P2, [UR56+0x2a830], R2 ;  /* 0x02a83002ff0075a7 */ /* 0x0002a20008040178 */
[----:B------:R-:W-:Y:S05]  /*16f0*/  @!P0 BRA `(.L_x_914) ;  /* 0x0000000000048947 */ /* 0x000fea0003800000 */
[----:B------:R-:W-:Y:S01]  /*1700*/  BPT.TRAP 0x1 ;  /* 0x000000040000795c */ /* 0x000fe20000300000 */
.L_x_914:
[----:B------:R-:W3:Y:S01]  /*1710*/  S2R R0, SR_TID.X ;  /* 0x0000000000007919 */ /* 0x000ee20000002100 */
[----:B------:R-:W-:-:S05]  /*1720*/  IMAD.U32 R6, RZ, RZ, UR36 ;  /* 0x00000024ff067e24 */ /* 0x000fca000f8e00ff */
[----:B------:R-:W-:Y:S02]  /*1730*/  LOP3.LUT R6, R6, 0x10000, RZ, 0xfc, !PT ;  /* 0x0001000006067812 */ /* 0x000fe400078efcff */
[----:B---3--:R-:W-:-:S04]  /*1740*/  LOP3.LUT R0, R0, 0x7f, RZ, 0xc0, !PT ;  /* 0x0000007f00007812 */ /* 0x008fc800078ec0ff */
[----:B------:R-:W-:Y:S01]  /*1750*/  ISETP.NE.AND P1, PT, R0, RZ, PT ;  /* 0x000000ff0000720c */ /* 0x000fe20003f25270 */
[----:B--2---:R-:W-:-:S12]  /*1760*/  @P2 BRA `(.L_x_915) ;  /* 0x0000000000082947 */ /* 0x004fd80003800000 */
[----:B------:R-:W2:Y:S02]  /*1770*/  SYNCS.PHASECHK.TRANS64.TRYWAIT P2, [UR56+0x2a830], R2 ;  /* 0x02a83002ff0075a7 */ /* 0x000ea40008040178 */
[----:B--2---:R-:W-:Y:S05]  /*1780*/  @!P2 BRA `(.L_x_916) ;  /* 0x0000010c0038a947 */ /* 0x004fea0003800000 */
.L_x_915:
[----:B------:R-:W-:Y:S05]  /*1790*/  WARPSYNC.ALL ;  /* 0x0000000000007948 */ /* 0x000fea0003800000 */
[----:B------:R-:W-:Y:S01]  /*17a0*/  IMAD.MOV.U32 R7, RZ, RZ, 0x40000040 ;  /* 0x40000040ff077424 */ /* 0x000fe200078e00ff */
[----:B------:R-:W-:Y:S01]  /*17b0*/  UIADD3 UR4, UR56, 0x18400, URZ ;  /* 0x0001840038047890 */ /* 0x000fe2000fffe03f */
[----:B------:R-:W-:Y:S01]  /*17c0*/  R2UR UR8, R6 ;  /* 0x00000000060872ca */ /* 0x000fe200000e0000 */
[----:B------:R-:W-:Y:S02]  /*17d0*/  WARPGROUP.ARRIVE ;  /* 0x00000000000079c5 */ /* 0x000fe40000000000 */
[----:B------:R-:W-:Y:S01]  /*17e0*/  R2UR UR9, R7 ;  /* 0x00000000070972ca */ /* 0x000fe200000e0000 */
[----:B------:R-:W-:Y:S01]  /*17f0*/  USHF.R.U32.HI UR4, URZ, 0x4, UR4 ;  /* 0x000000043f047899 */ /* 0x000fe20008011604 */
[----:B------:R-:W2:Y:S01]  /*1800*/  LDC R160, c[0x0][0x448] ;  /* 0x00011200ffa07b82 */ /* 0x000ea20000000800 */
[----:B------:R-:W-:Y:S01]  /*1810*/  UMOV UR11, 0x40000040 ;  /* 0x40000040000b7882 */ /* 0x000fe20000000000 */
[----:B------:R-:W-:Y:S01]  /*1820*/  UMOV UR13, 0x40000040 ;  /* 0x40000040000d7882 */ /* 0x000fe20000000000 */
[----:B------:R-:W-:Y:S01]  /*1830*/  ULOP3.LUT UR4, UR4, 0x3fff, URZ, 0xc0, !UPT ;  /* 0x00003fff04047892 */ /* 0x000fe2000f8ec03f */
[----:B------:R-:W-:Y:S01]  /*1840*/  LOP3.LUT R0, R75, 0xffffff80, RZ, 0xc0, !PT ;  /* 0xffffff804b007812 */ /* 0x000fe200078ec0ff */
[----:B------:R-:W-:Y:S01]  /*1850*/  UMOV UR15, 0x40000040 ;  /* 0x40000040000f7882 */ /* 0x000fe20000000000 */
[----:B------:R-:W-:Y:S01]  /*1860*/  UMOV UR17, 0x40000040 ;  /* 0x4000004000117882 */ /* 0x000fe20000000000 */
[----:B------:R-:W-:Y:S01]  /*1870*/  ULOP3.LUT UR57, UR4, 0x10000, URZ, 0xfc, !UPT ;  /* 0x0001000004397892 */ /* 0x000fe2000f8efc3f */
[----:B------:R-:W-:Y:S01]  /*1880*/  LEA.HI R74, R74, R73, RZ, 0x2 ;  /* 0x000000494a4a7211 */ /* 0x000fe200078f10ff */
[----:B------:R-:W-:Y:S01]  /*1890*/  UMOV UR19, 0x40000040 ;  /* 0x4000004000137882 */ /* 0x000fe20000000000 */
[----:B------:R-:W-:Y:S01]  /*18a0*/  R2UR UR4, R6 ;  /* 0x00000000060472ca */ /* 0x000fe200000e0000 */
[----:B------:R-:W-:Y:S01]  /*18b0*/  UIADD3 UR14, UR57, 0x4, URZ ;  /* 0x00000004390e7890 */ /* 0x000fe2000fffe03f */
[----:B------:R-:W-:Y:S01]  /*18c0*/  IMAD.IADD R10, R73, 0x1, -R0 ;  /* 0x00000001490a7824 */ /* 0x000fe200078e0a00 */
[----:B------:R-:W-:Y:S01]  /*18d0*/  UIADD3 UR18, UR57, 0x6, URZ ;  /* 0x0000000639127890 */ /* 0x000fe2000fffe03f */
[----:B------:R-:W-:Y:S01]  /*18e0*/  LOP3.LUT R74, R74, 0xfffffffc, RZ, 0xc0, !PT ;  /* 0xfffffffc4a4a7812 */ /* 0x000fe200078ec0ff */
[----:B------:R-:W-:Y:S01]  /*18f0*/  UMOV UR10, UR57 ;  /* 0x00000039000a7c82 */ /* 0x000fe20008000000 */
[----:B------:R-:W-:Y:S01]  /*1900*/  UIADD3 UR22, UR57, 0x300, URZ ;  /* 0x0000030039167890 */ /* 0x000fe2000fffe03f */
[----:B------:R-:W-:Y:S01]  /*1910*/  HGMMA.64x96x16.F32.BF16 R24, gdesc[UR8], RZ, !UPT, gsb0 ;  /* 0x01600000081879f0 */ /* 0x000fe2000c0018ff */
[----:B------:R-:W-:Y:S01]  /*1920*/  UIADD3 UR10, UR57, 0x2, URZ ;  /* 0x00000002390a7890 */ /* 0x000fe2000fffe03f */
[----:B0-----:R-:W-:Y:S01]  /*1930*/  SHF.R.S32.HI R3, RZ, 0x1f, R10 ;  /* 0x0000001fff037819 */ /* 0x001fe2000001140a */
[----:B------:R-:W-:Y:S01]  /*1940*/  UMOV UR9, 0x40000040 ;  /* 0x4000004000097882 */ /* 0x000fe20000000000 */
[----:B------:R-:W-:Y:S01]  /*1950*/  UMOV UR11, 0x40000040 ;  /* 0x40000040000b7882 */ /* 0x000fe20000000000 */
[----:B------:R-:W-:Y:S01]  /*1960*/  UMOV UR21, 0x40000040 ;  /* 0x4000004000157882 */ /* 0x000fe20000000000 */
[----:B------:R-:W-:Y:S01]  /*1970*/  UIADD3 UR8, UR4, 0x2, URZ ;  /* 0x0000000204087890 */ /* 0x000fe2000fffe03f */
[----:B--2---:R-:W-:Y:S01]  /*1980*/  ISETP.NE.AND P2, PT, R160, 0x1, PT ;  /* 0x00000001a000780c */ /* 0x004fe20003f45270 */
[----:B------:R-:W-:Y:S01]  /*1990*/  UIADD3 UR12, UR4, 0x4, URZ ;  /* 0x00000004040c7890 */ /* 0x000fe2000fffe03f */
[CC--:B-1----:R-:W-:Y:S01]  /*19a0*/  LEA.HI R2, R3.reuse, R10.reuse, RZ, 0x2 ;  /* 0x0000000a03027211 */ /* 0x0c2fe200078f10ff */
[----:B------:R-:W-:Y:S01]  /*19b0*/  UIADD3 UR16, UR4, 0x6, URZ ;  /* 0x0000000604107890 */ /* 0x000fe2000fffe03f */
[----:B------:R-:W-:Y:S01]  /*19c0*/  LEA.HI R3, R3, R10, RZ, 0x5 ;  /* 0x0000000a03037211 */ /* 0x000fe200078f28ff */
[----:B------:R-:W-:Y:S01]  /*19d0*/  UIADD3 UR20, UR4, 0x400, URZ ;  /* 0x0000040004147890 */ /* 0x000fe2000fffe03f */
[--C-:B------:R-:W-:Y:S01]  /*19e0*/  SHF.R.S32.HI R0, RZ, 0x2, R2.reuse ;  /* 0x00000002ff007819 */ /* 0x100fe20000011402 */
[----:B------:R-:W-:Y:S01]  /*19f0*/  UMOV UR23, 0x40000040 ;  /* 0x4000004000177882 */ /* 0x000fe20000000000 */
[----:B------:R-:W-:Y:S01]  /*1a00*/  UIADD3 UR24, UR4, 0x402, URZ ;  /* 0x0000040204187890 */ /* 0x000fe2000fffe03f */
[----:B------:R-:W-:Y:S01]  /*1a10*/  SHF.R.S32.HI R5, RZ, 0x1f, R2 ;  /* 0x0000001fff057819 */ /* 0x000fe20000011402 */
[----:B------:R-:W-:Y:S01]  /*1a20*/  UIADD3 UR26, UR57, 0x302, URZ ;  /* 0x00000302391a7890 */ /* 0x000fe2000fffe03f */
[----:B------:R-:W-:Y:S01]  /*1a30*/  SHF.R.S32.HI R3, RZ, 0x5, R3 ;  /* 0x00000005ff037819 */ /* 0x000fe20000011403 */
[----:B------:R-:W-:Y:S01]  /*1a40*/  UMOV UR25, 0x40000040 ;  /* 0x4000004000197882 */ /* 0x000fe20000000000 */
[----:B------:R-:W-:Y:S01]  /*1a50*/  UMOV UR27, 0x40000040 ;  /* 0x40000040001b7882 */ /* 0x000fe20000000000 */
[----:B------:R-:W-:Y:S01]  /*1a60*/  UIADD3 UR28, UR4, 0x404, URZ ;  /* 0x00000404041c7890 */ /* 0x000fe2000fffe03f */
[----:B------:R-:W0:Y:S01]  /*1a70*/  @P2 LDC R12, c[0x0][0x44c] ;  /* 0x00011300ff0c2b82 */ /* 0x000e220000000800 */
[----:B------:R-:W-:Y:S01]  /*1a80*/  UIADD3 UR30, UR57, 0x304, URZ ;  /* 0x00000304391e7890 */ /* 0x000fe2000fffe03f */
[----:B------:R-:W-:Y:S01]  /*1a90*/  IMAD.IADD R74, R73, 0x1, -R74 ;  /* 0x00000001494a7824 */ /* 0x000fe200078e0a4a */
[----:B------:R-:W-:Y:S01]  /*1aa0*/  UMOV UR29, 0x40000040 ;  /* 0x40000040001d7882 */ /* 0x000fe20000000000 */
[----:B------:R-:W-:Y:S01]  /*1ab0*/  UMOV UR31, 0x40000040 ;  /* 0x40000040001f7882 */ /* 0x000fe20000000000 */
[----:B------:R-:W-:Y:S01]  /*1ac0*/  UIADD3 UR32, UR4, 0x406, URZ ;  /* 0x0000040604207890 */ /* 0x000fe2000fffe03f */
[----:B------:R-:W-:Y:S01]  /*1ad0*/  LEA.HI R4, R76, R76, RZ, 0x1 ;  /* 0x0000004c4c047211 */ /* 0x000fe200078f08ff */
[----:B------:R-:W-:Y:S01]  /*1ae0*/  UIADD3 UR34, UR57, 0x306, URZ ;  /* 0x0000030639227890 */ /* 0x000fe2000fffe03f */
[----:B------:R-:W-:Y:S01]  /*1af0*/  LEA.HI R5, R5, R0, RZ, 0x3 ;  /* 0x0000000005057211 */ /* 0x000fe200078f18ff */
[----:B------:R-:W-:Y:S01]  /*1b00*/  UMOV UR33, 0x40000040 ;  /* 0x4000004000217882 */ /* 0x000fe20000000000 */
[----:B------:R-:W-:Y:S01]  /*1b10*/  UMOV UR35, 0x40000040 ;  /* 0x4000004000237882 */ /* 0x000fe20000000000 */
[----:B------:R-:W-:Y:S01]  /*1b20*/  UIADD3 UR36, UR4, 0x800, URZ ;  /* 0x0000080004247890 */ /* 0x000fe2000fffe03f */
[----:B------:R-:W1:Y:S01]  /*1b30*/  @P2 LDC R11, c[0x0][0x450] ;  /* 0x00011400ff0b2b82 */ /* 0x000e620000000800 */
[----:B------:R-:W-:Y:S01]  /*1b40*/  UIADD3 UR38, UR57, 0x600, URZ ;  /* 0x0000060039267890 */ /* 0x000fe2000fffe03f */
[----:B------:R-:W-:Y:S01]  /*1b50*/  LOP3.LUT R9, R4, 0x3fffffe, RZ, 0xc0, !PT ;  /* 0x03fffffe04097812 */ /* 0x000fe200078ec0ff */
[----:B------:R-:W-:Y:S01]  /*1b60*/  UMOV UR37, 0x40000040 ;  /* 0x4000004000257882 */ /* 0x000fe20000000000 */
[----:B------:R-:W-:Y:S01]  /*1b70*/  UMOV UR39, 0x40000040 ;  /* 0x4000004000277882 */ /* 0x000fe20000000000 */
[----:B------:R-:W-:Y:S01]  /*1b80*/  UIADD3 UR40, UR4, 0x802, URZ ;  /* 0x0000080204287890 */ /* 0x000fe2000fffe03f */
[----:B------:R-:W-:Y:S01]  /*1b90*/  IMAD R8, R3, 0x10, R22 ;  /* 0x0000001003087824 */ /* 0x000fe200078e0216 */
[----:B------:R-:W-:Y:S01]  /*1ba0*/  UIADD3 UR42, UR57, 0x602, URZ ;  /* 0x00000602392a7890 */ /* 0x000fe2000fffe03f */
[----:B------:R-:W-:Y:S01]  /*1bb0*/  LEA.HI R4, R74, R74, RZ, 0x1 ;  /* 0x0000004a4a047211 */ /* 0x000fe200078f08ff */
[----:B------:R-:W-:Y:S01]  /*1bc0*/  UMOV UR41, 0x40000040 ;  /* 0x4000004000297882 */ /* 0x000fe20000000000 */
[----:B------:R-:W-:Y:S01]  /*1bd0*/  UMOV UR43, 0x40000040 ;  /* 0x40000040002b7882 */ /* 0x000fe20000000000 */
[----:B------:R-:W-:Y:S01]  /*1be0*/  UIADD3 UR44, UR4, 0x804, URZ ;  /* 0x00000804042c7890 */ /* 0x000fe2000fffe03f */
[----:B------:R-:W-:Y:S01]  /*1bf0*/  LOP3.LUT R5, R5, 0xfffffff8, RZ, 0xc0, !PT ;  /* 0xfffffff805057812 */ /* 0x000fe200078ec0ff */
[----:B------:R-:W-:Y:S01]  /*1c00*/  UIADD3 UR46, UR57, 0x604, URZ ;  /* 0x00000604392e7890 */ /* 0x000fe2000fffe03f */
[----:B------:R-:W-:Y:S01]  /*1c10*/  LOP3.LUT R3, R4, 0x1ffffffe, RZ, 0xc0, !PT ;  /* 0x1ffffffe04037812 */ /* 0x000fe200078ec0ff */
[----:B------:R-:W-:Y:S01]  /*1c20*/  UMOV UR45, 0x40000040 ;  /* 0x40000040002d7882 */ /* 0x000fe20000000000 */
[----:B------:R-:W-:Y:S01]  /*1c30*/  UMOV UR47, 0x40000040 ;  /* 0x40000040002f7882 */ /* 0x000fe20000000000 */
[----:B------:R-:W-:Y:S01]  /*1c40*/  UIADD3 UR48, UR4, 0x806, URZ ;  /* 0x0000080604307890 */ /* 0x000fe2000fffe03f */
[----:B------:R-:W-:Y:S01]  /*1c50*/  IADD3 R8, R8, R0, -R5 ;  /* 0x0000000008087210 */ /* 0x000fe20007ffe805 */
[----:B------:R-:W-:Y:S01]  /*1c60*/  UIADD3 UR50, UR57, 0x606, URZ ;  /* 0x0000060639327890 */ /* 0x000fe2000fffe03f */
[----:B------:R-:W-:Y:S01]  /*1c70*/  IMAD.IADD R9, R76, 0x1, -R9 ;  /* 0x000000014c097824 */ /* 0x000fe200078e0a09 */
[----:B------:R-:W-:Y:S01]  /*1c80*/  UMOV UR49, 0x40000040 ;  /* 0x4000004000317882 */ /* 0x000fe20000000000 */
[----:B------:R-:W-:Y:S01]  /*1c90*/  UMOV UR51, 0x40000040 ;  /* 0x4000004000337882 */ /* 0x000fe20000000000 */
[----:B------:R-:W-:Y:S01]  /*1ca0*/  IMAD.IADD R3, R74, 0x1, -R3 ;  /* 0x000000014a037824 */ /* 0x000fe200078e0a03 */
[----:B------:R-:W-:Y:S01]  /*1cb0*/  ULDC UR59, c[0x0][0x288] ;  /* 0x0000a200003b7ab9 */ /* 0x000fe20000000800 */
[----:B------:R-:W-:Y:S01]  /*1cc0*/  IMAD R8, R9, 0x40, R8 ;  /* 0x0000004009087824 */ /* 0x000fe200078e0208 */
[----:B------:R-:W2:Y:S01]  /*1cd0*/  LDC.64 R74, c[0x0][0x9e0] ;  /* 0x00027800ff4a7b82 */ /* 0x000ea20000000a00 */
[----:B------:R-:W-:Y:S01]  /*1ce0*/  IMAD.MOV.U32 R5, RZ, RZ, -0x60 ;  /* 0xffffffa0ff057424 */ /* 0x000fe200078e00ff */
[----:B------:R-:W-:Y:S01]  /*1cf0*/  ULDC UR4, c[0x0][0x9dc] ;  /* 0x0002770000047ab9 */ /* 0x000fe20000000800 */
[----:B------:R-:W-:Y:S01]  /*1d00*/  IMAD R9, R3, 0x8, R8 ;  /* 0x0000000803097824 */ /* 0x000fe200078e0208 */
[----:B------:R-:W-:Y:S01]  /*1d10*/  ULOP3.LUT UR5, URZ, UR4, URZ, 0x33, !UPT ;  /* 0x000000043f057292 */ /* 0x000fe2000f8e333f */
[----:B------:R-:W-:-:S02]  /*1d20*/  IMAD.U32 R3, RZ, RZ, UR56 ;  /* 0x00000038ff037e24 */ /* 0x000fc4000f8e00ff */
[----:B0-----:R-:W-:-:S04]  /*1d30*/  @P2 IMAD.HI.U32 R0, R9, R12, RZ ;  /* 0x0000000c09002227 */ /* 0x001fc800078e00ff */
[----:B------:R-:W-:Y:S01]  /*1d40*/  IMAD.MOV.U32 R4, RZ, RZ, R9 ;  /* 0x000000ffff047224 */ /* 0x000fe200078e0009 */
[----:B-1----:R-:W-:Y:S01]  /*1d50*/  @P2 SHF.R.U32.HI R4, RZ, R11, R0 ;  /* 0x0000000bff042219 */ /* 0x002fe20000011600 */
[----:B------:R-:W-:Y:S01]  /*1d60*/  @!P1 VIADD R0, R3, 0x2a840 ;  /* 0x0002a84003009836 */ /* 0x000fe20000000000 */
[----:B------:R-:W-:Y:S01]  /*1d70*/  LOP3.LUT R3, R2, 0x7ffffffc, RZ, 0xc0, !PT ;  /* 0x7ffffffc02037812 */ /* 0x000fe200078ec0ff */
[----:B------:R-:W-:Y:S02]  /*1d80*/  IMAD R5, R72, R5, 0x61 ;  /* 0x0000006148057424 */ /* 0x000fe400078e0205 */
[----:B------:R-:W0:Y:S01]  /*1d90*/  SHFL.IDX PT, R8, R4, RZ, 0x1c1f ;  /* 0x001c1fff04087589 */ /* 0x000e2200000e0000 */
[----:B------:R-:W-:Y:S01]  /*1da0*/  @!P1 PRMT R0, RZ, 0x654, R0 ;  /* 0x00000654ff009816 */ /* 0x000fe20000000000 */
[----:B------:R-:W-:Y:S02]  /*1db0*/  IMAD.IADD R10, R10, 0x1, -R3 ;  /* 0x000000010a0a7824 */ /* 0x000fe400078e0a03 */
[----:B------:R-:W-:-:S02]  /*1dc0*/  IMAD.U32 R12, RZ, RZ, UR5 ;  /* 0x00000005ff0c7e24 */ /* 0x000fc4000f8e00ff */
[----:B------:R-:W-:Y:S01]  /*1dd0*/  IMAD R2, R10, -0x2, R5 ;  /* 0xfffffffe0a027824 */ /* 0x000fe200078e0205 */
[----:B--2---:R-:W-:Y:S01]  /*1de0*/  ISETP.GE.AND P2, PT, R75, 0x1, PT ;  /* 0x000000014b00780c */ /* 0x004fe20003f46270 */
[----:B------:R-:W-:Y:S02]  /*1df0*/  VIADD R5, R5, 0xffffffff ;  /* 0xffffffff05057836 */ /* 0x000fe40000000000 */
[C---:B------:R-:W-:Y:S01]  /*1e00*/  VIADD R20, R2.reuse, 0xffffffff ;  /* 0xffffffff02147836 */ /* 0x040fe20000000000 */
[----:B------:R-:W-:Y:S02]  /*1e10*/  IADD3 R11, R2, -UR59, R19 ;  /* 0x8000003b020b7c10 */ /* 0x000fe4000fffe013 */
[----:B------:R-:W-:-:S03]  /*1e20*/  P2R R161, PR, RZ, 0x4 ;  /* 0x00000004ffa17803 */ /* 0x000fc60000000000 */
[C---:B------:R-:W-:Y:S02]  /*1e30*/  IMAD.IADD R14, R11.reuse, 0x1, R74 ;  /* 0x000000010b0e7824 */ /* 0x040fe400078e024a */
[----:B------:R-:W-:-:S04]  /*1e40*/  VIADD R15, R11, UR5 ;  /* 0x000000050b0f7c36 */ /* 0x000fc80008000000 */
[----:B0-----:R-:W-:Y:S01]  /*1e50*/  IMAD.IADD R2, R15, 0x1, R8 ;  /* 0x000000010f027824 */ /* 0x001fe200078e0208 */
[----:B------:R-:W-:Y:S02]  /*1e60*/  WARPGROUP.DEPBAR.LE gsb0, 0x0 ;  /* 0x00008000000079c5 */ /* 0x000fe40000010000 */
[----:B------:R-:W-:-:S06]  /*1e70*/  WARPGROUP.ARRIVE ;  /* 0x00000000000079c5 */ /* 0x000fcc0000000000 */
[----:B------:R-:W-:Y:S03]  /*1e80*/  HGMMA.64x96x16.F32.BF16 R24, gdesc[UR8], R24, gsb0 ;  /* 0x01600000081879f0 */ /* 0x000fe60008001818 */
        /* <DEDUP_REMOVED lines=31> */
[----:B------:R0:W-:Y:S02]  /*2080*/  @!P1 SYNCS.ARRIVE.TRANS64.RED.A1T0 RZ, [R0+URZ], RZ ;  /* 0x000000ff00ff99a7 */ /* 0x0001e4000810043f */
[----:B0-----:R-:W-:-:S04]  /*2090*/  IMAD R0, R72, -0x60, R19 ;  /* 0xffffffa048007824 */ /* 0x001fc800078e0213 */
[----:B------:R-:W-:-:S04]  /*20a0*/  VIADD R3, R0, 0x60 ;  /* 0x0000006000037836 */ /* 0x000fc80000000000 */
[----:B------:R-:W-:-:S05]  /*20b0*/  IMAD R13, R10, -0x2, R3 ;  /* 0xfffffffe0a0d7824 */ /* 0x000fca00078e0203 */
[----:B------:R-:W-:Y:S01]  /*20c0*/  VIADDMNMX R0, R8, R14, R13, PT ;  /* 0x0000000e08007246 */ /* 0x000fe2000380010d */
[----:B------:R-:W-:Y:S06]  /*20d0*/  @!P2 BRA `(.L_x_917) ;  /* 0x00000000004ca947 */ /* 0x000fec0003800000 */
[----:B------:R-:W-:Y:S01]  /*20e0*/  IADD3 R3, R19, -UR59, R8 ;  /* 0x8000003b13037c10 */ /* 0x000fe2000fffe008 */
[----:B------:R-:W-:Y:S03]  /*20f0*/  BSSY B0, `(.L_x_918) ;  /* 0x000000e000007945 */ /* 0x000fe60003800000 */
        /* <DEDUP_REMOVED lines=9> */
.L_x_919:
[----:B------:R-:W-:-:S13]  /*2190*/  ISETP.NE.AND P2, PT, R75, 0x1, PT ;  /* 0x000000014b00780c */ /* 0x000fda0003f45270 */
[----:B------:R-:W0:Y:S02]  /*21a0*/  @P2 LDC.64 R76, c[0x0][0x9e8] ;  /* 0x00027a00ff4c2b82 */ /* 0x000e240000000a00 */
[----:B0-----:R-:W-:-:S05]  /*21b0*/  @P2 IMAD.HI.U32 R8, R3, R76, RZ ;  /* 0x0000004c03082227 */ /* 0x001fca00078e00ff */
[----:B------:R-:W-:-:S07]  /*21c0*/  @P2 SHF.R.U32.HI R3, RZ, R77, R8 ;  /* 0x0000004dff032219 */ /* 0x000fce0000011608 */
.L_x_920:
[----:B------:R-:W-:Y:S05]  /*21d0*/  BSYNC B0 ;  /* 0x0000000000007941 */ /* 0x000fea0003800000 */
.L_x_918:
[----:B------:R-:W-:-:S05]  /*21e0*/  IMAD R3, R3, R75, R20 ;  /* 0x0000004b03037224 */ /* 0x000fca00078e0214 */
[----:B------:R-:W-:Y:S02]  /*21f0*/  VIMNMX R2, R2, R3, !PT ;  /* 0x0000000302027248 */ /* 0x000fe40007fe0100 */
[----:B------:R-:W-:-:S07]  /*2200*/  VIADDMNMX R0, R3, R75, R0, PT ;  /* 0x0000004b03007246 */ /* 0x000fce0003800100 */
.L_x_917:
[C---:B------:R-:W-:Y:S01]  /*2210*/  ISETP.GE.AND P2, PT, R5.reuse, 0x2, PT ;  /* 0x000000020500780c */ /* 0x040fe20003f46270 */
[----:B------:R-:W0:Y:S01]  /*2220*/  SHFL.IDX PT, R4, R4, 0x1, 0x1c1f ;  /* 0x003c1f0004047f89 */ /* 0x000e2200000e0000 */
[C---:B------:R-:W-:Y:S02]  /*2230*/  ISETP.GE.AND P6, PT, R5.reuse, 0x9, PT ;  /* 0x000000090500780c */ /* 0x040fe40003fc6270 */
[----:B------:R-:W-:Y:S02]  /*2240*/  ISETP.GT.AND P3, PT, R2, 0x1, !P2 ;  /* 0x000000010200780c */ /* 0x000fe40005764270 */
[----:B------:R-:W-:Y:S02]  /*2250*/  ISETP.GE.AND P4, PT, R5, 0xa, PT ;  /* 0x0000000a0500780c */ /* 0x000fe40003f86270 */
[----:B------:R-:W-:Y:S02]  /*2260*/  ISETP.LT.OR P3, PT, R0, 0x2, P3 ;  /* 0x000000020000780c */ /* 0x000fe40001f61670 */
[----:B------:R-:W-:-:S02]  /*2270*/  P2R R8, PR, RZ, 0x10 ;  /* 0x00000010ff087803 */ /* 0x000fc40000000000 */
[----:B------:R-:W-:Y:S02]  /*2280*/  FSEL R76, R25, -INF , !P3 ;  /* 0xff800000194c7808 */ /* 0x000fe40005800000 */
[----:B------:R-:W-:-:S04]  /*2290*/  ISETP.GT.AND P3, PT, R2, 0x8, !P6 ;  /* 0x000000080200780c */ /* 0x000fc80007764270 */
[----:B------:R-:W-:-:S04]  /*22a0*/  ISETP.LT.OR P3, PT, R0, 0x9, P3 ;  /* 0x000000090000780c */ /* 0x000fc80001f61670 */
[----:B------:R-:W-:Y:S02]  /*22b0*/  FSEL R28, R28, -INF , !P3 ;  /* 0xff8000001c1c7808 */ /* 0x000fe40005800000 */
[----:B------:R-:W-:Y:S02]  /*22c0*/  ISETP.GT.AND P3, PT, R2, 0x9, !P4 ;  /* 0x000000090200780c */ /* 0x000fe40006764270 */
[----:B------:R-:W-:Y:S02]  /*22d0*/  ISETP.GE.AND P4, PT, R5, 0x11, PT ;  /* 0x000000110500780c */ /* 0x000fe40003f86270 */
[----:B------:R-:W-:Y:S02]  /*22e0*/  ISETP.LT.OR P3, PT, R0, 0xa, P3 ;  /* 0x0000000a0000780c */ /* 0x000fe40001f61670 */
[----:B------:R-:W-:Y:S02]  /*22f0*/  P2R R11, PR, RZ, 0x10 ;  /* 0x00000010ff0b7803 */ /* 0x000fe40000000000 */
[----:B------:R-:W-:-:S02]  /*2300*/  FSEL R78, R29, -INF , !P3 ;  /* 0xff8000001d4e7808 */ /* 0x000fc40005800000 */
[----:B------:R-:W-:Y:S02]  /*2310*/  ISETP.GT.AND P3, PT, R2, 0x10, !P4 ;  /* 0x000000100200780c */ /* 0x000fe40006764270 */
[----:B------:R-:W-:Y:S02]  /*2320*/  ISETP.GE.AND P4, PT, R5, 0x12, PT ;  /* 0x000000120500780c */ /* 0x000fe40003f86270 */
[----:B------:R-:W-:Y:S02]  /*2330*/  ISETP.LT.OR P3, PT, R0, 0x11, P3 ;  /* 0x000000110000780c */ /* 0x000fe40001f61670 */
[----:B------:R-:W-:Y:S02]  /*2340*/  P2R R21, PR, RZ, 0x10 ;  /* 0x00000010ff157803 */ /* 0x000fe40000000000 */
[----:B------:R-:W-:Y:S02]  /*2350*/  FSEL R32, R32, -INF , !P3 ;  /* 0xff80000020207808 */ /* 0x000fe40005800000 */
[----:B------:R-:W-:-:S02]  /*2360*/  ISETP.GT.AND P3, PT, R2, 0x11, !P4 ;  /* 0x000000110200780c */ /* 0x000fc40006764270 */
[----:B------:R-:W-:Y:S02]  /*2370*/  ISETP.GE.AND P4, PT, R5, 0x19, PT ;  /* 0x000000190500780c */ /* 0x000fe40003f86270 */
[----:B------:R-:W-:Y:S02]  /*2380*/  ISETP.LT.OR P3, PT, R0, 0x12, P3 ;  /* 0x000000120000780c */ /* 0x000fe40001f61670 */
[----:B------:R-:W-:Y:S02]  /*2390*/  P2R R25, PR, RZ, 0x10 ;  /* 0x00000010ff197803 */ /* 0x000fe40000000000 */
[----:B------:R-:W-:Y:S02]  /*23a0*/  FSEL R80, R33, -INF , !P3 ;  /* 0xff80000021507808 */ /* 0x000fe40005800000 */
[----:B------:R-:W-:Y:S02]  /*23b0*/  ISETP.GT.AND P3, PT, R2, 0x18, !P4 ;  /* 0x000000180200780c */ /* 0x000fe40006764270 */
[----:B------:R-:W-:-:S02]  /*23c0*/  ISETP.GE.AND P4, PT, R5, 0x1a, PT ;  /* 0x0000001a0500780c */ /* 0x000fc40003f86270 */
[----:B------:R-:W-:Y:S02]  /*23d0*/  ISETP.LT.OR P3, PT, R0, 0x19, P3 ;  /* 0x000000190000780c */ /* 0x000fe40001f61670 */
[----:B------:R-:W-:Y:S02]  /*23e0*/  P2R R29, PR, RZ, 0x10 ;  /* 0x00000010ff1d7803 */ /* 0x000fe40000000000 */
[----:B------:R-:W-:Y:S02]  /*23f0*/  FSEL R36, R36, -INF , !P3 ;  /* 0xff80000024247808 */ /* 0x000fe40005800000 */
[----:B------:R-:W-:Y:S02]  /*2400*/  ISETP.GT.AND P3, PT, R2, 0x19, !P4 ;  /* 0x000000190200780c */ /* 0x000fe40006764270 */
[----:B------:R-:W-:Y:S02]  /*2410*/  ISETP.GE.AND P4, PT, R5, 0x21, PT ;  /* 0x000000210500780c */ /* 0x000fe40003f86270 */
[----:B------:R-:W-:-:S02]  /*2420*/  ISETP.LT.OR P3, PT, R0, 0x1a, P3 ;  /* 0x0000001a0000780c */ /* 0x000fc40001f61670 */
[----:B------:R-:W-:Y:S02]  /*2430*/  P2R R33, PR, RZ, 0x10 ;  /* 0x00000010ff217803 */ /* 0x000fe40000000000 */
[----:B------:R-:W-:Y:S02]  /*2440*/  FSEL R82, R37, -INF , !P3 ;  /* 0xff80000025527808 */ /* 0x000fe40005800000 */
[----:B------:R-:W-:Y:S02]  /*2450*/  ISETP.GT.AND P3, PT, R2, 0x20, !P4 ;  /* 0x000000200200780c */ /* 0x000fe40006764270 */
[----:B------:R-:W-:Y:S02]  /*2460*/  ISETP.GE.AND P4, PT, R5, 0x22, PT ;  /* 0x000000220500780c */ /* 0x000fe40003f86270 */
[----:B------:R-:W-:Y:S02]  /*2470*/  ISETP.LT.OR P3, PT, R0, 0x21, P3 ;  /* 0x000000210000780c */ /* 0x000fe40001f61670 */
[----:B------:R-:W-:-:S02]  /*2480*/  P2R R37, PR, RZ, 0x10 ;  /* 0x00000010ff257803 */ /* 0x000fc40000000000 */
[----:B------:R-:W-:Y:S02]  /*2490*/  FSEL R40, R40, -INF , !P3 ;  /* 0xff80000028287808 */ /* 0x000fe40005800000 */
[----:B------:R-:W-:Y:S02]  /*24a0*/  ISETP.GT.AND P3, PT, R2, 0x21, !P4 ;  /* 0x000000210200780c */ /* 0x000fe40006764270 */
[----:B------:R-:W-:Y:S02]  /*24b0*/  ISETP.GE.AND P4, PT, R5, 0x29, PT ;  /* 0x000000290500780c */ /* 0x000fe40003f86270 */
[----:B------:R-:W-:-:S04]  /*24c0*/  ISETP.LT.OR P3, PT, R0, 0x22, P3 ;  /* 0x000000220000780c */ /* 0x000fc80001f61670 */
[----:B------:R-:W-:Y:S02]  /*24d0*/  FSEL R84, R41, -INF , !P3 ;  /* 0xff80000029547808 */ /* 0x000fe40005800000 */
[----:B------:R-:W-:Y:S02]  /*24e0*/  ISETP.GT.AND P3, PT, R2, 0x28, !P4 ;  /* 0x000000280200780c */ /* 0x000fe40006764270 */
[----:B------:R-:W-:Y:S02]  /*24f0*/  P2R R41, PR, RZ, 0x10 ;  /* 0x00000010ff297803 */ /* 0x000fe40000000000 */
[----:B------:R-:W-:Y:S02]  /*2500*/  ISETP.LT.OR P3, PT, R0, 0x29, P3 ;  /* 0x000000290000780c */ /* 0x000fe40001f61670 */
[----:B------:R-:W-:Y:S02]  /*2510*/  ISETP.GE.AND P4, PT, R5, 0x2a, PT ;  /* 0x0000002a0500780c */ /* 0x000fe40003f86270 */
[----:B------:R-:W-:-:S02]  /*2520*/  FSEL R44, R44, -INF , !P3 ;  /* 0xff8000002c2c7808 */ /* 0x000fc40005800000 */
[----:B------:R-:W-:Y:S02]  /*2530*/  ISETP.GT.AND P3, PT, R2, 0x29, !P4 ;  /* 0x000000290200780c */ /* 0x000fe40006764270 */
[----:B------:R-:W-:Y:S02]  /*2540*/  P2R R73, PR, RZ, 0x10 ;  /* 0x00000010ff497803 */ /* 0x000fe40000000000 */
[----:B------:R-:W-:Y:S02]  /*2550*/  ISETP.LT.OR P3, PT, R0, 0x2a, P3 ;  /* 0x0000002a0000780c */ /* 0x000fe40001f61670 */
[----:B------:R-:W-:Y:S02]  /*2560*/  ISETP.GE.AND P4, PT, R5, 0x31, PT ;  /* 0x000000310500780c */ /* 0x000fe40003f86270 */
[----:B------:R-:W-:Y:S02]  /*2570*/  FSEL R86, R45, -INF , !P3 ;  /* 0xff8000002d567808 */ /* 0x000fe40005800000 */
[----:B------:R-:W-:-:S02]  /*2580*/  ISETP.GT.AND P3, PT, R2, 0x30, !P4 ;  /* 0x000000300200780c */ /* 0x000fc40006764270 */
[----:B------:R-:W-:Y:S02]  /*2590*/  P2R R45, PR, RZ, 0x10 ;  /* 0x00000010ff2d7803 */ /* 0x000fe40000000000 */
[----:B------:R-:W-:Y:S02]  /*25a0*/  ISETP.LT.OR P3, PT, R0, 0x31, P3 ;  /* 0x000000310000780c */ /* 0x000fe40001f61670 */
[----:B------:R-:W-:Y:S02]  /*25b0*/  ISETP.GE.AND P4, PT, R5, 0x32, PT ;  /* 0x000000320500780c */ /* 0x000fe40003f86270 */
[----:B------:R-:W-:Y:S02]  /*25c0*/  FSEL R48, R48, -INF , !P3 ;  /* 0xff80000030307808 */ /* 0x000fe40005800000 */
[----:B------:R-:W-:Y:S02]  /*25d0*/  ISETP.GT.AND P3, PT, R2, 0x31, !P4 ;  /* 0x000000310200780c */ /* 0x000fe40006764270 */
[----:B------:R-:W-:-:S02]  /*25e0*/  P2R R77, PR, RZ, 0x10 ;  /* 0x00000010ff4d7803 */ /* 0x000fc40000000000 */
[----:B------:R-:W-:Y:S02]  /*25f0*/  ISETP.LT.OR P3, PT, R0, 0x32, P3 ;  /* 0x000000320000780c */ /* 0x000fe40001f61670 */
[----:B------:R-:W-:Y:S02]  /*2600*/  ISETP.GE.AND P4, PT, R5, 0x39, PT ;  /* 0x000000390500780c */ /* 0x000fe40003f86270 */
[----:B------:R-:W-:Y:S02]  /*2610*/  FSEL R88, R49, -INF , !P3 ;  /* 0xff80000031587808 */ /* 0x000fe40005800000 */
[----:B------:R-:W-:Y:S02]  /*2620*/  ISETP.GT.AND P3, PT, R2, 0x38, !P4 ;  /* 0x000000380200780c */ /* 0x000fe40006764270 */
[----:B------:R-:W-:Y:S02]  /*2630*/  P2R R49, PR, RZ, 0x10 ;  /* 0x00000010ff317803 */ /* 0x000fe40000000000 */
[----:B------:R-:W-:-:S02]  /*2640*/  ISETP.LT.OR P3, PT, R0, 0x39, P3 ;  /* 0x000000390000780c */ /* 0x000fc40001f61670 */
[C---:B------:R-:W-:Y:S02]  /*2650*/  ISETP.GE.AND P4, PT, R5.reuse, 0x3a, PT ;  /* 0x0000003a0500780c */ /* 0x040fe40003f86270 */
[----:B------:R-:W-:Y:S02]  /*2660*/  FSEL R52, R52, -INF , !P3 ;  /* 0xff80000034347808 */ /* 0x000fe40005800000 */
[----:B------:R-:W-:Y:S02]  /*2670*/  ISETP.GT.AND P3, PT, R2, 0x39, !P4 ;  /* 0x000000390200780c */ /* 0x000fe40006764270 */
[----:B------:R-:W-:Y:S02]  /*2680*/  P2R R79, PR, RZ, 0x10 ;  /* 0x00000010ff4f7803 */ /* 0x000fe40000000000 */
[----:B------:R-:W-:Y:S02]  /*2690*/  ISETP.LT.OR P3, PT, R0, 0x3a, P3 ;  /* 0x0000003a0000780c */ /* 0x000fe40001f61670 */
[----:B------:R-:W-:-:S02]  /*26a0*/  ISETP.GE.AND P4, PT, R5, 0x41, PT ;  /* 0x000000410500780c */ /* 0x000fc40003f86270 */
        /* <DEDUP_REMOVED lines=24> */
[----:B------:R-:W-:Y:S02]  /*2830*/  ISETP.GE.AND P4, PT, R5, 0x52, PT ;  /* 0x000000520500780c */ /* 0x000fe40003f86270 */
[----:B------:R-:W-:Y:S02]  /*2840*/  FSEL R64, R64, -INF , !P3 ;  /* 0xff80000040407808 */ /* 0x000fe40005800000 */
[----:B------:R-:W-:Y:S02]  /*2850*/  ISETP.GT.AND P3, PT, R2, 0x51, !P4 ;  /* 0x000000510200780c */ /* 0x000fe40006764270 */
[----:B------:R-:W-:Y:S02]  /*2860*/  P2R R85, PR, RZ, 0x10 ;  /* 0x00000010ff557803 */ /* 0x000fe40000000000 */
[----:B------:R-:W-:-:S04]  /*2870*/  ISETP.LT.OR P3, PT, R0, 0x52, P3 ;  /* 0x000000520000780c */ /* 0x000fc80001f61670 */
[----:B------:R-:W-:Y:S02]  /*2880*/  FSEL R96, R65, -INF , !P3 ;  /* 0xff80000041607808 */ /* 0x000fe40005800000 */
[----:B------:R-:W-:-:S04]  /*2890*/  ISETP.GE.AND P3, PT, R5, 0x59, PT ;  /* 0x000000590500780c */ /* 0x000fc80003f66270 */
[----:B------:R-:W-:-:S04]  /*28a0*/  ISETP.GT.AND P4, PT, R2, 0x58, !P3 ;  /* 0x000000580200780c */ /* 0x000fc80005f84270 */
[----:B------:R-:W-:-:S04]  /*28b0*/  ISETP.LT.OR P4, PT, R0, 0x59, P4 ;  /* 0x000000590000780c */ /* 0x000fc80002781670 */
[----:B------:R-:W-:Y:S02]  /*28c0*/  FSEL R68, R68, -INF , !P4 ;  /* 0xff80000044447808 */ /* 0x000fe40006000000 */
[----:B------:R-:W-:-:S04]  /*28d0*/  ISETP.GE.AND P4, PT, R5, 0x1, PT ;  /* 0x000000010500780c */ /* 0x000fc80003f86270 */
[----:B------:R-:W-:-:S04]  /*28e0*/  ISETP.GT.AND P5, PT, R2, RZ, !P4 ;  /* 0x000000ff0200720c */ /* 0x000fc800067a4270 */
[----:B------:R-:W-:-:S04]  /*28f0*/  ISETP.LT.OR P5, PT, R0, 0x1, P5 ;  /* 0x000000010000780c */ /* 0x000fc80002fa1670 */
[----:B------:R-:W-:Y:S02]  /*2900*/  FSEL R24, R24, -INF , !P5 ;  /* 0xff80000018187808 */ /* 0x000fe40006800000 */
[----:B------:R-:W-:-:S04]  /*2910*/  ISETP.GE.AND P5, PT, R5, 0x5a, PT ;  /* 0x0000005a0500780c */ /* 0x000fc80003fa6270 */
[----:B------:R-:W-:Y:S02]  /*2920*/  P2R R65, PR, RZ, 0x20 ;  /* 0x00000020ff417803 */ /* 0x000fe40000000000 */
[----:B------:R-:W-:Y:S01]  /*2930*/  ISETP.GT.AND P5, PT, R2, 0x59, !P5 ;  /* 0x000000590200780c */ /* 0x000fe20006fa4270 */
[----:B0-----:R-:W-:-:S03]  /*2940*/  IMAD.IADD R2, R15, 0x1, R4 ;  /* 0x000000010f027824 */ /* 0x001fc600078e0204 */
[----:B------:R-:W-:Y:S02]  /*2950*/  ISETP.LT.OR P5, PT, R0, 0x5a, P5 ;  /* 0x0000005a0000780c */ /* 0x000fe40002fa1670 */
[----:B------:R-:W-:Y:S02]  /*2960*/  VIADDMNMX R0, R4, R14, R13, PT ;  /* 0x0000000e04007246 */ /* 0x000fe4000380010d */
[----:B------:R-:W-:Y:S02]  /*2970*/  FSEL R98, R69, -INF , !P5 ;  /* 0xff80000045627808 */ /* 0x000fe40006800000 */
[----:B------:R-:W-:-:S13]  /*2980*/  ISETP.GE.AND P5, PT, R75, 0x1, PT ;  /* 0x000000014b00780c */ /* 0x000fda0003fa6270 */
[----:B------:R-:W-:Y:S05]  /*2990*/  @!P5 BRA `(.L_x_921) ;  /* 0x00000000004cd947 */ /* 0x000fea0003800000 */
        /* <DEDUP_REMOVED lines=11> */
.L_x_923:
[----:B------:R-:W-:-:S13]  /*2a50*/  ISETP.NE.AND P5, PT, R75, 0x1, PT ;  /* 0x000000014b00780c */ /* 0x000fda0003fa5270 */
[----:B------:R-:W0:Y:S02]  /*2a60*/  @P5 LDC.64 R4, c[0x0][0x9e8] ;  /* 0x00027a00ff045b82 */ /* 0x000e240000000a00 */
[----:B0-----:R-:W-:-:S05]  /*2a70*/  @P5 IMAD.HI.U32 R4, R3, R4, RZ ;  /* 0x0000000403045227 */ /* 0x001fca00078e00ff */
[----:B------:R-:W-:-:S07]  /*2a80*/  @P5 SHF.R.U32.HI R3, RZ, R5, R4 ;  /* 0x00000005ff035219 */ /* 0x000fce0000011604 */
.L_x_924:
[----:B------:R-:W-:Y:S05]  /*2a90*/  BSYNC B0 ;  /* 0x0000000000007941 */ /* 0x000fea0003800000 */
.L_x_922:
[----:B------:R-:W-:-:S05]  /*2aa0*/  IMAD R3, R3, R75, R20 ;  /* 0x0000004b03037224 */ /* 0x000fca00078e0214 */
[----:B------:R-:W-:Y:S02]  /*2ab0*/  VIMNMX R2, R2, R3, !PT ;  /* 0x0000000302027248 */ /* 0x000fe40007fe0100 */
[----:B------:R-:W-:-:S07]  /*2ac0*/  VIADDMNMX R0, R3, R75, R0, PT ;  /* 0x0000004b03007246 */ /* 0x000fce0003800100 */
.L_x_921:
[----:B------:R-:W-:Y:S01]  /*2ad0*/  ISETP.GT.AND P2, PT, R2, 0x1, !P2 ;  /* 0x000000010200780c */ /* 0x000fe20005744270 */
[----:B------:R-:W-:Y:S01]  /*2ae0*/  ULDC UR4, c[0x0][0x988] ;  /* 0x0002620000047ab9 */ /* 0x000fe20000000800 */
[----:B------:R-:W-:Y:S01]  /*2af0*/  FMNMX.FTZ R3, R24, R76, !PT ;  /* 0x0000004c18037209 */ /* 0x000fe20007810000 */
[----:B------:R-:W-:Y:S01]  /*2b00*/  IMAD.U32 R14, RZ, RZ, UR4 ;  /* 0x00000004ff0e7e24 */ /* 0x000fe2000f8e00ff */
[----:B------:R-:W-:Y:S02]  /*2b10*/  ISETP.LT.OR P2, PT, R0, 0x2, P2 ;  /* 0x000000020000780c */ /* 0x000fe40001741670 */
[----:B------:R-:W-:Y:S02]  /*2b20*/  FMNMX.FTZ R3, R28, R3, !PT ;  /* 0x000000031c037209 */ /* 0x000fe40007810000 */
[----:B------:R-:W-:Y:S02]  /*2b30*/  FSEL R27, R27, -INF , !P2 ;  /* 0xff8000001b1b7808 */ /* 0x000fe40005000000 */
[----:B------:R-:W-:-:S02]  /*2b40*/  ISETP.NE.AND P2, PT, R8, RZ, PT ;  /* 0x000000ff0800720c */ /* 0x000fc40003f45270 */
[C---:B------:R-:W-:Y:S02]  /*2b50*/  ISETP.GT.AND P6, PT, R2.reuse, 0x8, !P6 ;  /* 0x000000080200780c */ /* 0x040fe400077c4270 */
[----:B------:R-:W-:Y:S02]  /*2b60*/  ISETP.GT.AND P2, PT, R2, 0x9, !P2 ;  /* 0x000000090200780c */ /* 0x000fe40005744270 */
[----:B------:R-:W-:Y:S02]  /*2b70*/  FMNMX.FTZ R3, R78, R3, !PT ;  /* 0x000000034e037209 */ /* 0x000fe40007810000 */
[C---:B------:R-:W-:Y:S02]  /*2b80*/  ISETP.LT.OR P2, PT, R0.reuse, 0xa, P2 ;  /* 0x0000000a0000780c */ /* 0x040fe40001741670 */
[----:B------:R-:W-:Y:S02]  /*2b90*/  ISETP.LT.OR P6, PT, R0, 0x9, P6 ;  /* 0x000000090000780c */ /* 0x000fe400037c1670 */
[----:B------:R-:W-:-:S02]  /*2ba0*/  FSEL R31, R31, -INF , !P2 ;  /* 0xff8000001f1f7808 */ /* 0x000fc40005000000 */
[----:B------:R-:W-:Y:S02]  /*2bb0*/  ISETP.NE.AND P2, PT, R11, RZ, PT ;  /* 0x000000ff0b00720c */ /* 0x000fe40003f45270 */
[----:B------:R-:W-:Y:S02]  /*2bc0*/  FMNMX.FTZ R3, R32, R3, !PT ;  /* 0x0000000320037209 */ /* 0x000fe40007810000 */
[----:B------:R-:W-:Y:S02]  /*2bd0*/  ISETP.GT.AND P2, PT, R2, 0x10, !P2 ;  /* 0x000000100200780c */ /* 0x000fe40005744270 */
[----:B------:R-:W-:Y:S02]  /*2be0*/  FSEL R13, R30, -INF , !P6 ;  /* 0xff8000001e0d7808 */ /* 0x000fe40007000000 */
[----:B------:R-:W-:Y:S02]  /*2bf0*/  ISETP.LT.OR P2, PT, R0, 0x11, P2 ;  /* 0x000000110000780c */ /* 0x000fe40001741670 */
[----:B------:R-:W-:-:S02]  /*2c00*/  ISETP.NE.AND P6, PT, R29, RZ, PT ;  /* 0x000000ff1d00720c */ /* 0x000fc40003fc5270 */
[----:B------:R-:W-:Y:S02]  /*2c10*/  FSEL R15, R34, -INF , !P2 ;  /* 0xff800000220f7808 */ /* 0x000fe40005000000 */
[----:B------:R-:W-:Y:S02]  /*2c20*/  ISETP.NE.AND P2, PT, R21, RZ, PT ;  /* 0x000000ff1500720c */ /* 0x000fe40003f45270 */
[----:B------:R-:W-:Y:S02]  /*2c30*/  FMNMX.FTZ R3, R80, R3, !PT ;  /* 0x0000000350037209 */ /* 0x000fe40007810000 */
[----:B------:R-:W-:Y:S02]  /*2c40*/  ISETP.GT.AND P2, PT, R2, 0x11, !P2 ;  /* 0x000000110200780c */ /* 0x000fe40005744270 */
[----:B------:R-:W-:Y:S02]  /*2c50*/  FMNMX.FTZ R3, R36, R3, !PT ;  /* 0x0000000324037209 */ /* 0x000fe40007810000 */
[----:B------:R-:W-:-:S02]  /*2c60*/  ISETP.LT.OR P2, PT, R0, 0x12, P2 ;  /* 0x000000120000780c */ /* 0x000fc40001741670 */
[----:B------:R-:W-:Y:S02]  /*2c70*/  ISETP.NE.AND P5, PT, R33, RZ, PT ;  /* 0x000000ff2100720c */ /* 0x000fe40003fa5270 */
[----:B------:R-:W-:Y:S02]  /*2c80*/  FSEL R35, R35, -INF , !P2 ;  /* 0xff80000023237808 */ /* 0x000fe40005000000 */
[----:B------:R-:W-:Y:S02]  /*2c90*/  ISETP.NE.AND P2, PT, R25, RZ, PT ;  /* 0x000000ff1900720c */ /* 0x000fe40003f45270 */
[----:B------:R-:W-:Y:S02]  /*2ca0*/  FMNMX.FTZ R3, R82, R3, !PT ;  /* 0x0000000352037209 */ /* 0x000fe40007810000 */
[----:B------:R-:W-:Y:S02]  /*2cb0*/  ISETP.GT.AND P2, PT, R2, 0x18, !P2 ;  /* 0x000000180200780c */ /* 0x000fe40005744270 */
[----:B------:R-:W-:-:S02]  /*2cc0*/  FMNMX.FTZ R3, R40, R3, !PT ;  /* 0x0000000328037209 */ /* 0x000fc40007810000 */
[----:B------:R-:W-:Y:S02]  /*2cd0*/  ISETP.LT.OR P2, PT, R0, 0x19, P2 ;  /* 0x000000190000780c */ /* 0x000fe40001741670 */
[----:B------:R-:W-:Y:S02]  /*2ce0*/  FMNMX.FTZ R3, R84, R3, !PT ;  /* 0x0000000354037209 */ /* 0x000fe40007810000 */
[----:B------:R-:W-:Y:S02]  /*2cf0*/  FSEL R21, R38, -INF , !P2 ;  /* 0xff80000026157808 */ /* 0x000fe40005000000 */
[----:B------:R-:W-:Y:S02]  /*2d00*/  ISETP.GT.AND P2, PT, R2, 0x19, !P6 ;  /* 0x000000190200780c */ /* 0x000fe40007744270 */
[----:B------:R-:W-:Y:S02]  /*2d10*/  FMNMX.FTZ R3, R44, R3, !PT ;  /* 0x000000032c037209 */ /* 0x000fe40007810000 */
[----:B------:R-:W-:-:S02]  /*2d20*/  ISETP.LT.OR P2, PT, R0, 0x1a, P2 ;  /* 0x0000001a0000780c */ /* 0x000fc40001741670 */
[----:B------:R-:W-:Y:S02]  /*2d30*/  FMNMX.FTZ R3, R86, R3, !PT ;  /* 0x0000000356037209 */ /* 0x000fe40007810000 */
[----:B------:R-:W-:Y:S02]  /*2d40*/  FSEL R39, R39, -INF , !P2 ;  /* 0xff80000027277808 */ /* 0x000fe40005000000 */
[----:B------:R-:W-:Y:S02]  /*2d50*/  ISETP.GT.AND P2, PT, R2, 0x20, !P5 ;  /* 0x000000200200780c */ /* 0x000fe40006f44270 */
[----:B------:R-:W-:Y:S02]  /*2d60*/  FMNMX.FTZ R3, R48, R3, !PT ;  /* 0x0000000330037209 */ /* 0x000fe40007810000 */
[----:B------:R-:W-:Y:S02]  /*2d70*/  ISETP.LT.OR P2, PT, R0, 0x21, P2 ;  /* 0x000000210000780c */ /* 0x000fe40001741670 */
[----:B------:R-:W-:-:S02]  /*2d80*/  FMNMX.FTZ R3, R88, R3, !PT ;  /* 0x0000000358037209 */ /* 0x000fc40007810000 */
[----:B------:R-:W-:Y:S02]  /*2d90*/  FSEL R25, R42, -INF , !P2 ;  /* 0xff8000002a197808 */ /* 0x000fe40005000000 */
[----:B------:R-:W-:Y:S02]  /*2da0*/  ISETP.NE.AND P2, PT, R37, RZ, PT ;  /* 0x000000ff2500720c */ /* 0x000fe40003f45270 */
[----:B------:R-:W-:Y:S02]  /*2db0*/  FMNMX.FTZ R3, R52, R3, !PT ;  /* 0x0000000334037209 */ /* 0x000fe40007810000 */
[----:B------:R-:W-:Y:S02]  /*2dc0*/  ISETP.GT.AND P2, PT, R2, 0x21, !P2 ;  /* 0x000000210200780c */ /* 0x000fe40005744270 */
[----:B------:R-:W-:Y:S02]  /*2dd0*/  FMNMX.FTZ R3, R90, R3, !PT ;  /* 0x000000035a037209 */ /* 0x000fe40007810000 */
[----:B------:R-:W-:-:S02]  /*2de0*/  ISETP.LT.OR P2, PT, R0, 0x22, P2 ;  /* 0x000000220000780c */ /* 0x000fc40001741670 */
[----:B------:R-:W-:Y:S02]  /*2df0*/  FMNMX.FTZ R3, R56, R3, !PT ;  /* 0x0000000338037209 */ /* 0x000fe40007810000 */
        /* <DEDUP_REMOVED lines=8> */
[----:B------:R-:W-:Y:S02]  /*2e80*/  ISETP.NE.AND P2, PT, R73, RZ, PT ;  /* 0x000000ff4900720c */ /* 0x000fe40003f45270 */
[----:B------:R-:W-:Y:S02]  /*2e90*/  FMNMX.FTZ R3, R64, R3, !PT ;  /* 0x0000000340037209 */ /* 0x000fe40007810000 */
[----:B------:R-:W-:-:S02]  /*2ea0*/  ISETP.GT.AND P2, PT, R2, 0x29, !P2 ;  /* 0x000000290200780c */ /* 0x000fc40005744270 */
[----:B------:R-:W-:Y:S02]  /*2eb0*/  FMNMX.FTZ R3, R96, R3, !PT ;  /* 0x0000000360037209 */ /* 0x000fe40007810000 */
[----:B------:R-:W-:Y:S02]  /*2ec0*/  ISETP.LT.OR P2, PT, R0, 0x2a, P2 ;  /* 0x0000002a0000780c */ /* 0x000fe40001741670 */
[----:B------:R-:W-:Y:S02]  /*2ed0*/  FMNMX.FTZ R3, R68, R3, !PT ;  /* 0x0000000344037209 */ /* 0x000fe40007810000 */
[----:B------:R-:W-:Y:S02]  /*2ee0*/  FSEL R47, R47, -INF , !P2 ;  /* 0xff8000002f2f7808 */ /* 0x000fe40005000000 */
[----:B------:R-:W-:Y:S02]  /*2ef0*/  ISETP.NE.AND P2, PT, R45, RZ, PT ;  /* 0x000000ff2d00720c */ /* 0x000fe40003f45270 */
[----:B------:R-:W-:-:S02]  /*2f00*/  FMNMX.FTZ R4, R98, R3, !PT ;  /* 0x0000000362047209 */ /* 0x000fc40007810000 */
[C---:B------:R-:W-:Y:S02]  /*2f10*/  ISETP.GT.AND P2, PT, R2.reuse, 0x30, !P2 ;  /* 0x000000300200780c */ /* 0x040fe40005744270 */
[----:B------:R-:W-:Y:S01]  /*2f20*/  ISETP.GT.AND P4, PT, R2, RZ, !P4 ;  /* 0x000000ff0200720c */ /* 0x000fe20006784270 */
[----:B------:R-:W0:Y:S01]  /*2f30*/  SHFL.BFLY PT, R3, R4, 0x2, 0x1f ;  /* 0x0c401f0004037f89 */ /* 0x000e2200000e0000 */
[C---:B------:R-:W-:Y:S02]  /*2f40*/  ISETP.LT.OR P2, PT, R0.reuse, 0x31, P2 ;  /* 0x000000310000780c */ /* 0x040fe40001741670 */
[----:B------:R-:W-:Y:S02]  /*2f50*/  ISETP.LT.OR P4, PT, R0, 0x1, P4 ;  /* 0x000000010000780c */ /* 0x000fe40002781670 */
[----:B------:R-:W-:Y:S02]  /*2f60*/  FSEL R33, R50, -INF , !P2 ;  /* 0xff80000032217808 */ /* 0x000fe40005000000 */
[----:B------:R-:W-:-:S02]  /*2f70*/  ISETP.NE.AND P2, PT, R77, RZ, PT ;  /* 0x000000ff4d00720c */ /* 0x000fc40003f45270 */
[----:B------:R-:W-:Y:S02]  /*2f80*/  FSEL R5, R26, -INF , !P4 ;  /* 0xff8000001a057808 */ /* 0x000fe40006000000 */
[----:B------:R-:W-:Y:S02]  /*2f90*/  ISETP.GT.AND P2, PT, R2, 0x31, !P2 ;  /* 0x000000310200780c */ /* 0x000fe40005744270 */
[----:B------:R-:W-:Y:S02]  /*2fa0*/  ISETP.NE.AND P6, PT, R57, RZ, PT ;  /* 0x000000ff3900720c */ /* 0x000fe40003fc5270 */
[----:B------:R-:W-:Y:S02]  /*2fb0*/  ISETP.LT.OR P2, PT, R0, 0x32, P2 ;  /* 0x000000320000780c */ /* 0x000fe40001741670 */
[----:B------:R-:W-:Y:S02]  /*2fc0*/  ISETP.NE.AND P5, PT, R83, RZ, PT ;  /* 0x000000ff5300720c */ /* 0x000fe40003fa5270 */
[----:B------:R-:W-:-:S02]  /*2fd0*/  FSEL R51, R51, -INF , !P2 ;  /* 0xff80000033337808 */ /* 0x000fc40005000000 */
[----:B------:R-:W-:Y:S02]  /*2fe0*/  ISETP.NE.AND P2, PT, R49, RZ, PT ;  /* 0x000000ff3100720c */ /* 0x000fe40003f45270 */
[C---:B------:R-:W-:Y:S02]  /*2ff0*/  ISETP.GT.AND P3, PT, R2.reuse, 0x58, !P3 ;  /* 0x000000580200780c */ /* 0x040fe40005f64270 */
[----:B------:R-:W-:Y:S02]  /*3000*/  ISETP.GT.AND P2, PT, R2, 0x38, !P2 ;  /* 0x000000380200780c */ /* 0x000fe40005744270 */
[----:B0-----:R-:W-:Y:S02]  /*3010*/  FMNMX.FTZ R8, R4, R3, !PT ;  /* 0x0000000304087209 */ /* 0x001fe40007810000 */
[----:B------:R-:W-:Y:S02]  /*3020*/  ISETP.LT.OR P2, PT, R0, 0x39, P2 ;  /* 0x000000390000780c */ /* 0x000fe40001741670 */
[----:B------:R-:W-:Y:S01]  /*3030*/  FMNMX.FTZ R4, R5, R27, !PT ;  /* 0x0000001b05047209 */ /* 0x000fe20007810000 */
[----:B------:R-:W0:Y:S01]  /*3040*/  SHFL.BFLY PT, R3, R8, 0x1, 0x1f ;  /* 0x0c201f0008037f89 */ /* 0x000e2200000e0000 */
[----:B------:R-:W-:-:S02]  /*3050*/  FSEL R37, R54, -INF , !P2 ;  /* 0xff80000036257808 */ /* 0x000fc40005000000 */
[----:B------:R-:W-:Y:S02]  /*3060*/  ISETP.NE.AND P2, PT, R79, RZ, PT ;  /* 0x000000ff4f00720c */ /* 0x000fe40003f45270 */
[----:B------:R-:W-:Y:S02]  /*3070*/  FMNMX.FTZ R4, R13, R4, !PT ;  /* 0x000000040d047209 */ /* 0x000fe40007810000 */
        /* <DEDUP_REMOVED lines=25> */
[----:B0-----:R-:W-:Y:S02]  /*3210*/  FMNMX.FTZ R3, R8, R3, !PT ;  /* 0x0000000308037209 */ /* 0x001fe40007810000 */
[----:B------:R-:W-:Y:S02]  /*3220*/  FMNMX.FTZ R4, R51, R4, !PT ;  /* 0x0000000433047209 */ /* 0x000fe40007810000 */
[----:B------:R-:W-:Y:S01]  /*3230*/  ISETP.LT.OR P2, PT, R0, 0x4a, P2 ;  /* 0x0000004a0000780c */ /* 0x000fe20001741670 */
[----:B------:R-:W-:Y:S01]  /*3240*/  FMUL.FTZ R11, R3, R14 ;  /* 0x0000000e030b7220 */ /* 0x000fe20000410000 */
[----:B------:R-:W-:-:S02]  /*3250*/  FMNMX.FTZ R4, R37, R4, !PT ;  /* 0x0000000425047209 */ /* 0x000fc40007810000 */
[----:B------:R-:W-:Y:S02]  /*3260*/  FSEL R63, R63, -INF , !P2 ;  /* 0xff8000003f3f7808 */ /* 0x000fe40005000000 */
[----:B------:R-:W-:Y:S02]  /*3270*/  FSETP.NEU.FTZ.AND P2, PT, R3, -INF , PT ;  /* 0xff8000000300780b */ /* 0x000fe40003f5d000 */
[----:B------:R-:W-:Y:S02]  /*3280*/  ISETP.NE.AND P5, PT, R61, RZ, PT ;  /* 0x000000ff3d00720c */ /* 0x000fe40003fa5270 */
[----:B------:R-:W-:Y:S02]  /*3290*/  FMNMX.FTZ R4, R55, R4, !PT ;  /* 0x0000000437047209 */ /* 0x000fe40007810000 */
[----:B------:R-:W-:Y:S02]  /*32a0*/  FSEL R57, R11, RZ, P2 ;  /* 0x000000ff0b397208 */ /* 0x000fe40001000000 */
[----:B------:R-:W-:-:S02]  /*32b0*/  ISETP.GT.AND P2, PT, R2, 0x50, !P5 ;  /* 0x000000500200780c */ /* 0x000fc40006f44270 */
[----:B------:R-:W-:Y:S01]  /*32c0*/  FMNMX.FTZ R4, R41, R4, !PT ;  /* 0x0000000429047209 */ /* 0x000fe20007810000 */
[-CC-:B------:R-:W-:Y:S01]  /*32d0*/  FFMA.FTZ R11, R76, R14.reuse, -R57.reuse ;  /* 0x0000000e4c0b7223 */ /* 0x180fe20000010839 */
[----:B------:R-:W-:Y:S01]  /*32e0*/  ISETP.LT.OR P2, PT, R0, 0x51, P2 ;  /* 0x000000510000780c */ /* 0x000fe20001741670 */
[--C-:B------:R-:W-:Y:S01]  /*32f0*/  FFMA.FTZ R8, R24, R14, -R57.reuse ;  /* 0x0000000e18087223 */ /* 0x100fe20000010839 */
[----:B------:R-:W-:Y:S01]  /*3300*/  ISETP.NE.AND P6, PT, R85, RZ, PT ;  /* 0x000000ff5500720c */ /* 0x000fe20003fc5270 */
[----:B------:R0:W-:Y:S01]  /*3310*/  MUFU.EX2 R61, R11 ;  /* 0x0000000b003d7308 */ /* 0x0001e20000000800 */
[----:B------:R-:W-:Y:S01]  /*3320*/  FMNMX.FTZ R4, R59, R4, !PT ;  /* 0x000000043b047209 */ /* 0x000fe20007810000 */
[-CC-:B------:R-:W-:Y:S01]  /*3330*/  FFMA.FTZ R24, R78, R14.reuse, -R57.reuse ;  /* 0x0000000e4e187223 */ /* 0x180fe20000010839 */
[----:B------:R-:W-:Y:S01]  /*3340*/  FSEL R49, R66, -INF , !P2 ;  /* 0xff80000042317808 */ /* 0x000fe20005000000 */
[-CC-:B------:R-:W-:Y:S01]  /*3350*/  FFMA.FTZ R20, R28, R14.reuse, -R57.reuse ;  /* 0x0000000e1c147223 */ /* 0x180fe20000010839 */
[----:B------:R-:W-:Y:S01]  /*3360*/  ISETP.GT.AND P2, PT, R2, 0x51, !P6 ;  /* 0x000000510200780c */ /* 0x000fe20007744270 */
[--C-:B------:R-:W-:Y:S01]  /*3370*/  FFMA.FTZ R26, R32, R14, -R57.reuse ;  /* 0x0000000e201a7223 */ /* 0x100fe20000010839 */
[----:B------:R-:W-:Y:S01]  /*3380*/  FMNMX.FTZ R4, R45, R4, !PT ;  /* 0x000000042d047209 */ /* 0x000fe20007810000 */
[----:B------:R-:W1:Y:S01]  /*3390*/  MUFU.EX2 R8, R8 ;  /* 0x0000000800087308 */ /* 0x000e620000000800 */
[----:B------:R-:W-:Y:S01]  /*33a0*/  ISETP.NE.AND P5, PT, R65, RZ, PT ;  /* 0x000000ff4100720c */ /* 0x000fe20003fa5270 */
[-CC-:B0-----:R-:W-:Y:S01]  /*33b0*/  FFMA.FTZ R11, R80, R14.reuse, -R57.reuse ;  /* 0x0000000e500b7223 */ /* 0x181fe20000010839 */
[----:B------:R-:W-:Y:S01]  /*33c0*/  ISETP.LT.OR P2, PT, R0, 0x52, P2 ;  /* 0x000000520000780c */ /* 0x000fe20001741670 */
[--C-:B------:R-:W-:Y:S01]  /*33d0*/  FFMA.FTZ R38, R96, R14, -R57.reuse ;  /* 0x0000000e60267223 */ /* 0x100fe20000010839 */
[----:B------:R-:W-:Y:S01]  /*33e0*/  FMNMX.FTZ R4, R63, R4, !PT ;  /* 0x000000043f047209 */ /* 0x000fe20007810000 */
[-CC-:B------:R-:W-:Y:S01]  /*33f0*/  FFMA.FTZ R28, R36, R14.reuse, -R57.reuse ;  /* 0x0000000e241c7223 */ /* 0x180fe20000010839 */
[----:B------:R-:W-:Y:S01]  /*3400*/  ISETP.GT.AND P4, PT, R2, 0x59, !P5 ;  /* 0x000000590200780c */ /* 0x000fe20006f84270 */
[----:B------:R0:W-:Y:S01]  /*3410*/  MUFU.EX2 R69, R11 ;  /* 0x0000000b00457308 */ /* 0x0001e20000000800 */
[----:B------:R-:W-:Y:S01]  /*3420*/  ISETP.LT.OR P3, PT, R0, 0x59, P3 ;  /* 0x000000590000780c */ /* 0x000fe20001f61670 */
[-CC-:B------:R-:W-:Y:S01]  /*3430*/  FFMA.FTZ R2, R84, R14.reuse, -R57.reuse ;  /* 0x0000000e54027223 */ /* 0x180fe20000010839 */
[----:B------:R-:W-:Y:S01]  /*3440*/  FSEL R67, R67, -INF , !P2 ;  /* 0xff80000043437808 */ /* 0x000fe20005000000 */
[--C-:B------:R-:W-:Y:S01]  /*3450*/  FFMA.FTZ R32, R52, R14, -R57.reuse ;  /* 0x0000000e34207223 */ /* 0x100fe20000010839 */
[----:B------:R-:W-:Y:S01]  /*3460*/  FMNMX.FTZ R4, R49, R4, !PT ;  /* 0x0000000431047209 */ /* 0x000fe20007810000 */
[-CC-:B------:R-:W-:Y:S01]  /*3470*/  FFMA.FTZ R30, R48, R14.reuse, -R57.reuse ;  /* 0x0000000e301e7223 */ /* 0x180fe20000010839 */
[----:B------:R-:W-:Y:S01]  /*3480*/  ISETP.LT.OR P4, PT, R0, 0x5a, P4 ;  /* 0x0000005a0000780c */ /* 0x000fe20002781670 */
[-CC-:B------:R-:W-:Y:S01]  /*3490*/  FFMA.FTZ R0, R44, R14.reuse, -R57.reuse ;  /* 0x0000000e2c007223 */ /* 0x180fe20000010839 */
[----:B------:R-:W-:Y:S01]  /*34a0*/  FSEL R53, R70, -INF , !P3 ;  /* 0xff80000046357808 */ /* 0x000fe20005800000 */
[--C-:B0-----:R-:W-:Y:S01]  /*34b0*/  FFMA.FTZ R11, R40, R14, -R57.reuse ;  /* 0x0000000e280b7223 */ /* 0x101fe20000010839 */
[----:B------:R-:W-:Y:S01]  /*34c0*/  FMNMX.FTZ R4, R67, R4, !PT ;  /* 0x0000000443047209 */ /* 0x000fe20007810000 */
[----:B------:R-:W-:Y:S01]  /*34d0*/  MUFU.EX2 R150, R0 ;  /* 0x0000000000967308 */ /* 0x000fe20000000800 */
[----:B------:R-:W-:Y:S01]  /*34e0*/  FSEL R71, R71, -INF , !P4 ;  /* 0xff80000047477808 */ /* 0x000fe20006000000 */
[--C-:B------:R-:W-:Y:S01]  /*34f0*/  FFMA.FTZ R36, R56, R14, -R57.reuse ;  /* 0x0000000e38247223 */ /* 0x100fe20000010839 */
[----:B------:R-:W-:Y:S01]  /*3500*/  FMNMX.FTZ R4, R53, R4, !PT ;  /* 0x0000000435047209 */ /* 0x000fe20007810000 */
[----:B------:R-:W-:Y:S01]  /*3510*/  FFMA.FTZ R34, R90, R14, -R57 ;  /* 0x0000000e5a227223 */ /* 0x000fe20000010839 */
[----:B------:R-:W-:-:S02]  /*3520*/  ISETP.NE.AND P5, PT, R160, 0x1, PT ;  /* 0x00000001a000780c */ /* 0x000fc40003fa5270 */
[----:B------:R-:W-:Y:S01]  /*3530*/  FMNMX.FTZ R4, R71, R4, !PT ;  /* 0x0000000447047209 */ /* 0x000fe20007810000 */
[----:B------:R0:W-:Y:S01]  /*3540*/  MUFU.EX2 R148, R11 ;  /* 0x0000000b00947308 */ /* 0x0001e20000000800 */
[----:B-1----:R-:W-:-:S07]  /*3550*/  F2FP.BF16.F32.PACK_AB R156, R61, R8 ;  /* 0x000000083d9c723e */ /* 0x002fce00000010ff */
[----:B------:R1:W-:Y:S01]  /*3560*/  MUFU.EX2 R65, R24 ;  /* 0x0000001800417308 */ /* 0x0003e20000000800 */
[----:B0-----:R-:W0:Y:S01]  /*3570*/  SHFL.BFLY PT, R11, R4, 0x2, 0x1f ;  /* 0x0c401f00040b7f89 */ /* 0x001e2200000e0000 */
[----:B------:R-:W2:Y:S06]  /*3580*/  @P5 LDC R58, c[0x0][0x450] ;  /* 0x00011400ff3a5b82 */ /* 0x000eac0000000800 */
[----:B------:R-:W3:Y:S01]  /*3590*/  MUFU.EX2 R20, R20 ;  /* 0x0000001400147308 */ /* 0x000ee20000000800 */
[----:B-1----:R-:W-:-:S07]  /*35a0*/  FFMA.FTZ R24, R82, R14, -R57 ;  /* 0x0000000e52187223 */ /* 0x002fce0000010839 */
[----:B------:R1:W-:Y:S08]  /*35b0*/  MUFU.EX2 R73, R24 ;  /* 0x0000001800497308 */ /* 0x0003f00000000800 */
[----:B------:R-:W4:Y:S01]  /*35c0*/  MUFU.EX2 R26, R26 ;  /* 0x0000001a001a7308 */ /* 0x000f220000000800 */
[----:B0-----:R-:W-:Y:S01]  /*35d0*/  FMNMX.FTZ R0, R4, R11, !PT ;  /* 0x0000000b04007209 */ /* 0x001fe20007810000 */
[-CC-:B------:R-:W-:Y:S01]  /*35e0*/  FFMA.FTZ R4, R92, R14.reuse, -R57.reuse ;  /* 0x0000000e5c047223 */ /* 0x180fe20000010839 */
[----:B-1----:R-:W-:Y:S01]  /*35f0*/  FFMA.FTZ R24, R86, R14, -R57 ;  /* 0x0000000e56187223 */ /* 0x002fe20000010839 */
[----:B---3--:R-:W-:-:S02]  /*3600*/  F2FP.BF16.F32.PACK_AB R158, R65, R20 ;  /* 0x00000014419e723e */ /* 0x008fc400000010ff */
[----:B------:R-:W0:Y:S02]  /*3610*/  SHFL.BFLY PT, R11, R0, 0x1, 0x1f ;  /* 0x0c201f00000b7f89 */ /* 0x000e2400000e0000 */
[----:B------:R-:W-:Y:S08]  /*3620*/  MUFU.EX2 R85, R4 ;  /* 0x0000000400557308 */ /* 0x000ff00000000800 */
[----:B------:R1:W-:Y:S01]  /*3630*/  MUFU.EX2 R79, R24 ;  /* 0x00000018004f7308 */ /* 0x0003e20000000800 */
[----:B----4-:R-:W-:-:S07]  /*3640*/  F2FP.BF16.F32.PACK_AB R152, R69, R26 ;  /* 0x0000001a4598723e */ /* 0x010fce00000010ff */
[----:B------:R-:W-:Y:S01]  /*3650*/  MUFU.EX2 R89, R38 ;  /* 0x0000002600597308 */ /* 0x000fe20000000800 */
[-CC-:B-1----:R-:W-:Y:S01]  /*3660*/  FFMA.FTZ R24, R94, R14.reuse, -R57.reuse ;  /* 0x0000000e5e187223 */ /* 0x182fe20000010839 */
[----:B0-----:R-:W-:Y:S01]  /*3670*/  FMNMX.FTZ R11, R0, R11, !PT ;  /* 0x0000000b000b7209 */ /* 0x001fe20007810000 */
[----:B------:R-:W-:-:S05]  /*3680*/  FFMA.FTZ R0, R68, R14, -R57 ;  /* 0x0000000e44007223 */ /* 0x000fca0000010839 */
[----:B------:R-:W-:Y:S01]  /*3690*/  MUFU.EX2 R87, R24 ;  /* 0x0000001800577308 */ /* 0x000fe20000000800 */
[C---:B------:R-:W-:Y:S01]  /*36a0*/  FSETP.NEU.FTZ.AND P2, PT, R11.reuse, -INF , PT ;  /* 0xff8000000b00780b */ /* 0x040fe20003f5d000 */
[----:B------:R-:W-:-:S05]  /*36b0*/  FMUL.FTZ R4, R11, R14 ;  /* 0x0000000e0b047220 */ /* 0x000fca0000410000 */
[----:B------:R-:W-:Y:S01]  /*36c0*/  FSEL R4, R4, RZ, P2 ;  /* 0x000000ff04047208 */ /* 0x000fe20001000000 */
[----:B------:R-:W-:Y:S04]  /*36d0*/  MUFU.EX2 R28, R28 ;  /* 0x0000001c001c7308 */ /* 0x000fe80000000800 */
        /* <DEDUP_REMOVED lines=14> */
[----:B0-----:R-:W-:Y:S01]  /*37c0*/  FADD.FTZ R27, R8, R61 ;  /* 0x0000003d081b7221 */ /* 0x001fe20000010000 */
[-CC-:B------:R-:W-:Y:S01]  /*37d0*/  FFMA.FTZ R33, R33, R14.reuse, -R4.reuse ;  /* 0x0000000e21217223 */ /* 0x180fe20000010804 */
[-CC-:B------:R-:W-:Y:S01]  /*37e0*/  FFMA.FTZ R51, R51, R14.reuse, -R4.reuse ;  /* 0x0000000e33337223 */ /* 0x180fe20000010804 */
[-CC-:B------:R-:W-:Y:S01]  /*37f0*/  FFMA.FTZ R37, R37, R14.reuse, -R4.reuse ;  /* 0x0000000e25257223 */ /* 0x180fe20000010804 */
[----:B------:R-:W-:Y:S01]  /*3800*/  FADD.FTZ R50, R20, R27 ;  /* 0x0000001b14327221 */ /* 0x000fe20000010000 */
[-CC-:B------:R-:W-:Y:S01]  /*3810*/  FFMA.FTZ R55, R55, R14.reuse, -R4.reuse ;  /* 0x0000000e37377223 */ /* 0x180fe20000010804 */
[-C--:B------:R-:W-:Y:S01]  /*3820*/  FFMA.FTZ R41, R41, R14.reuse, -R4 ;  /* 0x0000000e29297223 */ /* 0x080fe20000010804 */
[----:B------:R-:W0:Y:S01]  /*3830*/  MUFU.EX2 R13, R13 ;  /* 0x0000000d000d7308 */ /* 0x000e220000000800 */
[----:B------:R-:W-:Y:S01]  /*3840*/  FADD.FTZ R27, R65, R50 ;  /* 0x00000032411b7221 */ /* 0x000fe20000010000 */
[-CC-:B------:R-:W-:Y:S01]  /*3850*/  FFMA.FTZ R59, R59, R14.reuse, -R4.reuse ;  /* 0x0000000e3b3b7223 */ /* 0x180fe20000010804 */
[-CC-:B------:R-:W-:Y:S01]  /*3860*/  FFMA.FTZ R45, R45, R14.reuse, -R4.reuse ;  /* 0x0000000e2d2d7223 */ /* 0x180fe20000010804 */
[-CC-:B------:R-:W-:Y:S01]  /*3870*/  FFMA.FTZ R63, R63, R14.reuse, -R4.reuse ;  /* 0x0000000e3f3f7223 */ /* 0x180fe20000010804 */
[----:B------:R-:W-:Y:S01]  /*3880*/  FADD.FTZ R52, R26, R27 ;  /* 0x0000001b1a347221 */ /* 0x000fe20000010000 */
[-CC-:B------:R-:W-:Y:S01]  /*3890*/  FFMA.FTZ R49, R49, R14.reuse, -R4.reuse ;  /* 0x0000000e31317223 */ /* 0x180fe20000010804 */
[-C--:B------:R-:W-:Y:S01]  /*38a0*/  FFMA.FTZ R67, R67, R14.reuse, -R4 ;  /* 0x0000000e43437223 */ /* 0x080fe20000010804 */
[----:B------:R3:W4:Y:S01]  /*38b0*/  MUFU.EX2 R38, R31 ;  /* 0x0000001f00267308 */ /* 0x0007220000000800 */
[----:B-1----:R-:W-:Y:S01]  /*38c0*/  FADD.FTZ R50, R5, R24 ;  /* 0x0000001805327221 */ /* 0x002fe20000010000 */
[-CC-:B------:R-:W-:Y:S01]  /*38d0*/  FFMA.FTZ R53, R53, R14.reuse, -R4.reuse ;  /* 0x0000000e35357223 */ /* 0x180fe20000010804 */
[----:B------:R-:W-:Y:S01]  /*38e0*/  FFMA.FTZ R71, R71, R14, -R4 ;  /* 0x0000000e47477223 */ /* 0x000fe20000010804 */
[----:B------:R-:W-:-:S02]  /*38f0*/  F2FP.BF16.F32.PACK_AB R157, R24, R5 ;  /* 0x00000005189d723e */ /* 0x000fc400000010ff */
[----:B------:R-:W-:Y:S02]  /*3900*/  F2FP.BF16.F32.PACK_AB R154, R73, R28 ;  /* 0x0000001c499a723e */ /* 0x000fe400000010ff */
[----:B------:R-:W1:Y:S01]  /*3910*/  MUFU.EX2 R15, R15 ;  /* 0x0000000f000f7308 */ /* 0x000e620000000800 */
[----:B0-----:R-:W-:Y:S01]  /*3920*/  FADD.FTZ R27, R13, R50 ;  /* 0x000000320d1b7221 */ /* 0x001fe20000010000 */
[----:B---3--:R-:W-:-:S04]  /*3930*/  FADD.FTZ R31, R69, R52 ;  /* 0x00000034451f7221 */ /* 0x008fc80000010000 */
[----:B------:R-:W-:Y:S02]  /*3940*/  FADD.FTZ R54, R28, R31 ;  /* 0x0000001f1c367221 */ /* 0x000fe40000010000 */
[----:B------:R0:W3:Y:S01]  /*3950*/  MUFU.EX2 R40, R35 ;  /* 0x0000002300287308 */ /* 0x0000e20000000800 */
[C---:B----4-:R-:W-:Y:S01]  /*3960*/  FADD.FTZ R52, R38.reuse, R27 ;  /* 0x0000001b26347221 */ /* 0x050fe20000010000 */
[----:B------:R-:W-:Y:S01]  /*3970*/  FADD.FTZ R31, R73, R54 ;  /* 0x00000036491f7221 */ /* 0x000fe20000010000 */
[----:B------:R-:W-:-:S03]  /*3980*/  F2FP.BF16.F32.PACK_AB R159, R38, R13 ;  /* 0x0000000d269f723e */ /* 0x000fc600000010ff */
[----:B------:R-:W-:Y:S02]  /*3990*/  FADD.FTZ R54, R148, R31 ;  /* 0x0000001f94367221 */ /* 0x000fe40000010000 */
[----:B------:R-:W4:Y:S01]  /*39a0*/  MUFU.EX2 R21, R21 ;  /* 0x0000001500157308 */ /* 0x000f220000000800 */
[----:B0-----:R-:W0:Y:S01]  /*39b0*/  @P5 LDC R35, c[0x0][0x44c] ;  /* 0x00011300ff235b82 */ /* 0x001e220000000800 */
[----:B-1----:R-:W-:-:S06]  /*39c0*/  FADD.FTZ R27, R15, R52 ;  /* 0x000000340f1b7221 */ /* 0x002fcc0000010000 */
[----:B------:R1:W5:Y:S01]  /*39d0*/  MUFU.EX2 R77, R2 ;  /* 0x00000002004d7308 */ /* 0x0003620000000800 */
[C---:B---3--:R-:W-:Y:S01]  /*39e0*/  FADD.FTZ R52, R40.reuse, R27 ;  /* 0x0000001b28347221 */ /* 0x048fe20000010000 */
[----:B------:R-:W-:-:S06]  /*39f0*/  F2FP.BF16.F32.PACK_AB R153, R40, R15 ;  /* 0x0000000f2899723e */ /* 0x000fcc00000010ff */
[----:B------:R-:W3:Y:S01]  /*3a00*/  MUFU.EX2 R42, R39 ;  /* 0x00000027002a7308 */ /* 0x000ee20000000800 */
[----:B-1----:R-:W-:Y:S01]  /*3a10*/  FFMA.FTZ R2, R88, R14, -R57 ;  /* 0x0000000e58027223 */ /* 0x002fe20000010839 */
[----:B----4-:R-:W-:-:S06]  /*3a20*/  FADD.FTZ R27, R21, R52 ;  /* 0x00000034151b7221 */ /* 0x010fcc0000010000 */
[----:B------:R-:W1:Y:S01]  /*3a30*/  MUFU.EX2 R25, R25 ;  /* 0x0000001900197308 */ /* 0x000e620000000800 */
[C---:B-----5:R-:W-:Y:S01]  /*3a40*/  FADD.FTZ R31, R77.reuse, R54 ;  /* 0x000000364d1f7221 */ /* 0x060fe20000010000 */
[----:B0-----:R-:W-:Y:S01]  /*3a50*/  @P5 IMAD.HI.U32 R35, R22, R35, RZ ;  /* 0x0000002316235227 */ /* 0x001fe200078e00ff */
[----:B------:R-:W-:-:S03]  /*3a60*/  F2FP.BF16.F32.PACK_AB R148, R77, R148 ;  /* 0x000000944d94723e */ /* 0x000fc600000010ff */
[----:B------:R-:W-:Y:S01]  /*3a70*/  FADD.FTZ R56, R150, R31 ;  /* 0x0000001f96387221 */ /* 0x000fe20000010000 */
[C---:B------:R-:W-:Y:S01]  /*3a80*/  F2FP.BF16.F32.PACK_AB R150, R79.reuse, R150 ;  /* 0x000000964f96723e */ /* 0x040fe200000010ff */
[----:B------:R-:W0:Y:S01]  /*3a90*/  MUFU.EX2 R44, R43 ;  /* 0x0000002b002c7308 */ /* 0x000e220000000800 */
[C---:B---3--:R-:W-:Y:S01]  /*3aa0*/  FADD.FTZ R54, R42.reuse, R27 ;  /* 0x0000001b2a367221 */ /* 0x048fe20000010000 */
[----:B------:R-:W-:Y:S01]  /*3ab0*/  FADD.FTZ R31, R79, R56 ;  /* 0x000000384f1f7221 */ /* 0x000fe20000010000 */
[----:B--2---:R-:W-:Y:S02]  /*3ac0*/  @P5 SHF.R.U32.HI R22, RZ, R58, R35 ;  /* 0x0000003aff165219 */ /* 0x004fe40000011623 */
[----:B------:R-:W-:Y:S02]  /*3ad0*/  ISETP.GE.AND P5, PT, R75, 0x1, PT ;  /* 0x000000014b00780c */ /* 0x000fe40003fa6270 */
[----:B------:R-:W-:Y:S01]  /*3ae0*/  F2FP.BF16.F32.PACK_AB R155, R42, R21 ;  /* 0x000000152a9b723e */ /* 0x000fe200000010ff */
[----:B------:R-:W2:Y:S01]  /*3af0*/  MUFU.EX2 R30, R30 ;  /* 0x0000001e001e7308 */ /* 0x000ea20000000800 */
[----:B-1----:R-:W-:-:S07]  /*3b00*/  FADD.FTZ R27, R25, R54 ;  /* 0x00000036191b7221 */ /* 0x002fce0000010000 */
[----:B------:R-:W1:Y:S01]  /*3b10*/  MUFU.EX2 R29, R29 ;  /* 0x0000001d001d7308 */ /* 0x000e620000000800 */
[C---:B0-----:R-:W-:Y:S01]  /*3b20*/  FADD.FTZ R54, R44.reuse, R27 ;  /* 0x0000001b2c367221 */ /* 0x041fe20000010000 */
[----:B------:R-:W-:-:S06]  /*3b30*/  F2FP.BF16.F32.PACK_AB R149, R44, R25 ;  /* 0x000000192c95723e */ /* 0x000fcc00000010ff */
[----:B------:R0:W3:Y:S01]  /*3b40*/  MUFU.EX2 R81, R2 ;  /* 0x0000000200517308 */ /* 0x0000e20000000800 */
[----:B--2---:R-:W-:-:S07]  /*3b50*/  FADD.FTZ R56, R30, R31 ;  /* 0x0000001f1e387221 */ /* 0x004fce0000010000 */
[----:B------:R-:W2:Y:S01]  /*3b60*/  MUFU.EX2 R46, R47 ;  /* 0x0000002f002e7308 */ /* 0x000ea20000000800 */
[----:B0-----:R-:W-:Y:S01]  /*3b70*/  FFMA.FTZ R2, R60, R14, -R57 ;  /* 0x0000000e3c027223 */ /* 0x001fe20000010839 */
[----:B-1----:R-:W-:-:S06]  /*3b80*/  FADD.FTZ R27, R29, R54 ;  /* 0x000000361d1b7221 */ /* 0x002fcc0000010000 */
[----:B------:R-:W0:Y:S01]  /*3b90*/  MUFU.EX2 R32, R32 ;  /* 0x0000002000207308 */ /* 0x000e220000000800 */
[C---:B---3--:R-:W-:Y:S01]  /*3ba0*/  FADD.FTZ R31, R81.reuse, R56 ;  /* 0x00000038511f7221 */ /* 0x048fe20000010000 */
[----:B------:R-:W-:-:S06]  /*3bb0*/  F2FP.BF16.F32.PACK_AB R144, R81, R30 ;  /* 0x0000001e5190723e */ /* 0x000fcc00000010ff */
[----:B------:R-:W1:Y:S01]  /*3bc0*/  MUFU.EX2 R33, R33 ;  /* 0x0000002100217308 */ /* 0x000e620000000800 */
[C---:B--2---:R-:W-:Y:S01]  /*3bd0*/  FADD.FTZ R54, R46.reuse, R27 ;  /* 0x0000001b2e367221 */ /* 0x044fe20000010000 */
[----:B------:R-:W-:-:S06]  /*3be0*/  F2FP.BF16.F32.PACK_AB R151, R46, R29 ;  /* 0x0000001d2e97723e */ /* 0x000fcc00000010ff */
[----:B------:R2:W3:Y:S01]  /*3bf0*/  MUFU.EX2 R83, R34 ;  /* 0x0000002200537308 */ /* 0x0004e20000000800 */
[----:B0-----:R-:W-:Y:S01]  /*3c00*/  FADD.FTZ R56, R32, R31 ;  /* 0x0000001f20387221 */ /* 0x001fe20000010000 */
[----:B------:R-:W-:-:S04]  /*3c10*/  IMAD.IADD R31, R23, 0x1, R22 ;  /* 0x00000001171f7824 */ /* 0x000fc800078e0216 */
[----:B------:R-:W-:Y:S02]  /*3c20*/  IMAD.IADD R74, R31, 0x1, R74 ;  /* 0x000000011f4a7824 */ /* 0x000fe400078e024a */
[----:B------:R-:W0:Y:S01]  /*3c30*/  MUFU.EX2 R48, R51 ;  /* 0x0000003300307308 */ /* 0x000e220000000800 */
[-CC-:B--2---:R-:W-:Y:S01]  /*3c40*/  FFMA.FTZ R34, R64, R14.reuse, -R57.reuse ;  /* 0x0000000e40227223 */ /* 0x184fe20000010839 */
[----:B-1----:R-:W-:Y:S01]  /*3c50*/  FADD.FTZ R23, R33, R54 ;  /* 0x0000003621177221 */ /* 0x002fe20000010000 */
[----:B------:R-:W-:-:S05]  /*3c60*/  FFMA.FTZ R57, R98, R14, -R57 ;  /* 0x0000000e62397223 */ /* 0x000fca0000010839 */
[----:B------:R-:W1:Y:S01]  /*3c70*/  MUFU.EX2 R36, R36 ;  /* 0x0000002400247308 */ /* 0x000e620000000800 */
[C---:B---3--:R-:W-:Y:S01]  /*3c80*/  FADD.FTZ R27, R83.reuse, R56 ;  /* 0x00000038531b7221 */ /* 0x048fe20000010000 */
[----:B------:R-:W-:-:S06]  /*3c90*/  F2FP.BF16.F32.PACK_AB R146, R83, R32 ;  /* 0x000000205392723e */ /* 0x000fcc00000010ff */
[----:B------:R-:W2:Y:S01]  /*3ca0*/  MUFU.EX2 R37, R37 ;  /* 0x0000002500257308 */ /* 0x000ea20000000800 */
[C---:B0-----:R-:W-:Y:S01]  /*3cb0*/  FADD.FTZ R8, R48.reuse, R23 ;  /* 0x0000001730087221 */ /* 0x041fe20000010000 */
[----:B------:R-:W-:-:S06]  /*3cc0*/  F2FP.BF16.F32.PACK_AB R145, R48, R33 ;  /* 0x000000213091723e */ /* 0x000fcc00000010ff */
[----:B------:R-:W0:Y:S01]  /*3cd0*/  MUFU.EX2 R50, R55 ;  /* 0x0000003700327308 */ /* 0x000e220000000800 */
[----:B-1----:R-:W-:Y:S01]  /*3ce0*/  FADD.FTZ R22, R36, R27 ;  /* 0x0000001b24167221 */ /* 0x002fe20000010000 */
[----:B------:R-:W-:-:S03]  /*3cf0*/  F2FP.BF16.F32.PACK_AB R140, R85, R36 ;  /* 0x00000024558c723e */ /* 0x000fc600000010ff */
[----:B------:R-:W-:-:S03]  /*3d00*/  FADD.FTZ R27, R85, R22 ;  /* 0x00000016551b7221 */ /* 0x000fc60000010000 */
[----:B------:R-:W1:Y:S01]  /*3d10*/  MUFU.EX2 R2, R2 ;  /* 0x0000000200027308 */ /* 0x000e620000000800 */
[----:B--2---:R-:W-:-:S07]  /*3d20*/  FADD.FTZ R23, R37, R8 ;  /* 0x0000000825177221 */ /* 0x004fce0000010000 */
        /* <DEDUP_REMOVED lines=26> */
[C---:B0-----:R-:W-:Y:S01]  /*3ed0*/  F2FP.BF16.F32.PACK_AB R138, R57.reuse, R0 ;  /* 0x00000000398a723e */ /* 0x041fe200000010ff */
[----:B------:R-:W-:-:S06]  /*3ee0*/  FADD.FTZ R8, R57, R8 ;  /* 0x0000000839087221 */ /* 0x000fcc0000010000 */
[----:B------:R-:W0:Y:S01]  /*3ef0*/  MUFU.EX2 R2, R71 ;  /* 0x0000004700027308 */ /* 0x000e220000000800 */
[C---:B-1----:R-:W-:Y:S01]  /*3f00*/  FADD.FTZ R0, R20.reuse, R5 ;  /* 0x0000000514007221 */ /* 0x042fe20000010000 */
[----:B------:R-:W-:Y:S01]  /*3f10*/  F2FP.BF16.F32.PACK_AB R137, R20, R49 ;  /* 0x000000311489723e */ /* 0x000fe200000010ff */
[----:B------:R-:W-:Y:S02]  /*3f20*/  VIADD R20, R72, 0xfffffffe ;  /* 0xfffffffe48147836 */ /* 0x000fe40000000000 */
[----:B--2---:R-:W-:-:S04]  /*3f30*/  FADD.FTZ R5, R53, R0 ;  /* 0x0000000035057221 */ /* 0x004fc80000010000 */
[C---:B0-----:R-:W-:Y:S01]  /*3f40*/  FADD.FTZ R5, R2.reuse, R5 ;  /* 0x0000000502057221 */ /* 0x041fe20000010000 */
[----:B------:R-:W-:Y:S01]  /*3f50*/  F2FP.BF16.F32.PACK_AB R139, R2, R53 ;  /* 0x00000035028b723e */ /* 0x000fe200000010ff */
        /* <DEDUP_REMOVED lines=11> */
.L_x_926:
[----:B------:R-:W-:-:S13]  /*4010*/  ISETP.NE.AND P2, PT, R75, 0x1, PT ;  /* 0x000000014b00780c */ /* 0x000fda0003f45270 */
[----:B------:R-:W0:Y:S02]  /*4020*/  @P2 LDC.64 R22, c[0x0][0x9e8] ;  /* 0x00027a00ff162b82 */ /* 0x000e240000000a00 */
[----:B0-----:R-:W-:-:S05]  /*4030*/  @P2 IMAD.HI.U32 R2, R0, R22, RZ ;  /* 0x0000001600022227 */ /* 0x001fca00078e00ff */
[----:B------:R-:W-:-:S07]  /*4040*/  @P2 SHF.R.U32.HI R0, RZ, R23, R2 ;  /* 0x00000017ff002219 */ /* 0x000fce0000011602 */
.L_x_927:
[----:B------:R-:W-:-:S05]  /*4050*/  IMAD R75, R0, R75, R75 ;  /* 0x0000004b004b7224 */ /* 0x000fca00078e024b */
[----:B------:R-:W-:-:S07]  /*4060*/  VIMNMX R74, R74, R75, PT ;  /* 0x0000004b4a4a7248 */ /* 0x000fce0003fe0100 */
.L_x_925:
[----:B------:R-:W-:Y:S01]  /*4070*/  IMAD.HI R74, R74, 0x2aaaaaab, RZ ;  /* 0x2aaaaaab4a4a7827 */ /* 0x000fe200078e02ff */
[----:B------:R-:W-:Y:S01]  /*4080*/  UMOV UR4, URZ ;  /* 0x0000003f00047c82 */ /* 0x000fe20008000000 */
[----:B------:R-:W-:Y:S02]  /*4090*/  CS2R R86, SRZ ;  /* 0x0000000000567805 */ /* 0x000fe4000001ff00 */
[----:B------:R-:W-:Y:S01]  /*40a0*/  CS2R R84, SRZ ;  /* 0x0000000000547805 */ /* 0x000fe2000001ff00 */
[----:B------:R-:W-:Y:S01]  /*40b0*/  IMAD.MOV.U32 R2, RZ, RZ, 0x3f800000 ;  /* 0x3f800000ff027424 */ /* 0x000fe200078e00ff */
[----:B------:R-:W-:Y:S01]  /*40c0*/  SHF.R.U32.HI R13, RZ, 0x1f, R74 ;  /* 0x0000001fff0d7819 */ /* 0x000fe2000001164a */
[----:B------:R-:W-:Y:S01]  /*40d0*/  IMAD.MOV.U32 R0, RZ, RZ, 0x3f800000 ;  /* 0x3f800000ff007424 */ /* 0x000fe200078e00ff */
[----:B------:R-:W-:Y:S01]  /*40e0*/  CS2R R82, SRZ ;  /* 0x0000000000527805 */ /* 0x000fe2000001ff00 */
[----:B------:R-:W-:Y:S01]  /*40f0*/  IMAD.MOV.U32 R4, RZ, RZ, RZ ;  /* 0x000000ffff047224 */ /* 0x000fe200078e00ff */
[----:B------:R-:W-:-:S02]  /*4100*/  LEA.HI.SX32 R22, R74, R13, 0x1c ;  /* 0x0000000d4a167211 */ /* 0x000fc400078fe2ff */
[----:B------:R-:W-:Y:S02]  /*4110*/  CS2R R80, SRZ ;  /* 0x0000000000507805 */ /* 0x000fe4000001ff00 */
[----:B------:R-:W-:Y:S02]  /*4120*/  CS2R R78, SRZ ;  /* 0x00000000004e7805 */ /* 0x000fe4000001ff00 */
[----:B------:R-:W-:Y:S02]  /*4130*/  CS2R R76, SRZ ;  /* 0x00000000004c7805 */ /* 0x000fe4000001ff00 */
[----:B------:R-:W-:Y:S02]  /*4140*/  VIMNMX R13, R17, R22, !PT ;  /* 0x00000016110d7248 */ /* 0x000fe40007fe0100 */
[----:B------:R-:W-:Y:S02]  /*4150*/  CS2R R74, SRZ ;  /* 0x00000000004a7805 */ /* 0x000fe4000001ff00 */
[----:B------:R-:W-:-:S02]  /*4160*/  CS2R R72, SRZ ;  /* 0x0000000000487805 */ /* 0x000fc4000001ff00 */
[----:B------:R-:W-:Y:S02]  /*4170*/  CS2R R70, SRZ ;  /* 0x0000000000467805 */ /* 0x000fe4000001ff00 */
[----:B------:R-:W-:Y:S02]  /*4180*/  ISETP.GE.AND P2, PT, R20, R13, PT ;  /* 0x0000000d1400720c */ /* 0x000fe40003f46270 */
        /* <DEDUP_REMOVED lines=22> */
[----:B------:R-:W-:Y:S01]  /*42f0*/  CS2R R24, SRZ ;  /* 0x0000000000187805 */ /* 0x000fe2000001ff00 */
[----:B------:R-:W-:Y:S06]  /*4300*/  @!P2 BRA `(.L_x_928) ;  /* 0x0000002c0064a947 */ /* 0x000fec0003800000 */
[----:B------:R-:W-:Y:S01]  /*4310*/  IMAD.MOV.U32 R21, RZ, RZ, RZ ;  /* 0x000000ffff157224 */ /* 0x000fe200078e00ff */
[----:B------:R-:W-:Y:S01]  /*4320*/  UMOV UR5, URZ ;  /* 0x0000003f00057c82 */ /* 0x000fe20008000000 */
[----:B------:R-:W-:Y:S01]  /*4330*/  IMAD.MOV.U32 R2, RZ, RZ, 0x3f800000 ;  /* 0x3f800000ff027424 */ /* 0x000fe200078e00ff */
[----:B------:R-:W-:Y:S01]  /*4340*/  ULDC UR6, c[0x0][0x9e4] ;  /* 0x0002790000067ab9 */ /* 0x000fe20000000800 */
[----:B------:R-:W-:Y:S01]  /*4350*/  IMAD.MOV.U32 R87, RZ, RZ, RZ ;  /* 0x000000ffff577224 */ /* 0x000fe200078e00ff */
[----:B------:R-:W-:Y:S01]  /*4360*/  ULDC UR59, c[0x0][0x288] ;  /* 0x0000a200003b7ab9 */ /* 0x000fe20000000800 */
[----:B------:R-:W-:-:S05]  /*4370*/  ULDC UR7, c[0x0][0x2f0] ;  /* 0x0000bc0000077ab9 */ /* 0x000fca0000000800 */
.L_x_945:
[----:B------:R-:W-:-:S04]  /*4380*/  UIADD3 UR4, UR5, 0x1, URZ ;  /* 0x0000000105047890 */ /* 0x000fc8000fffe03f */
[----:B------:R-:W-:-:S04]  /*4390*/  UISETP.NE.AND UP0, UPT, UR4, 0x2, UPT ;  /* 0x000000020400788c */ /* 0x000fc8000bf05270 */
[----:B------:R-:W-:Y:S02]  /*43a0*/  USEL UR10, URZ, 0x1, UP0 ;  /* 0x000000013f0a7887 */ /* 0x000fe40008000000 */
[----:B------:R-:W-:-:S04]  /*43b0*/  USEL UR4, UR4, URZ, UP0 ;  /* 0x0000003f04047287 */ /* 0x000fc80008000000 */
[----:B------:R-:W-:Y:S01]  /*43c0*/  LOP3.LUT R4, R21, UR10, RZ, 0x3c, !PT ;  /* 0x0000000a15047c12 */ /* 0x000fe2000f8e3cff */
[----:B------:R-:W-:Y:S07]  /*43d0*/  @!P0 BRA `(.L_x_929) ;  /* 0x0000000000048947 */ /* 0x000fee0003800000 */
[----:B------:R-:W-:Y:S01]  /*43e0*/  BPT.TRAP 0x1 ;  /* 0x000000040000795c */ /* 0x000fe20000300000 */
.L_x_929:
[----:B------:R-:W-:Y:S01]  /*43f0*/  ULEA UR58, UR4, UR56, 0x3 ;  /* 0x00000038043a7291 */ /* 0x000fe2000f8e183f */
[----:B------:R-:W-:-:S08]  /*4400*/  SHF.L.U32 R14, R4, 0x1f, RZ ;  /* 0x0000001f040e7819 */ /* 0x000fd000000006ff */
[----:B------:R0:W1:Y:S01]  /*4410*/  SYNCS.PHASECHK.TRANS64.TRYWAIT P2, [UR58+0x2a830], R14 ;  /* 0x02a8300eff0075a7 */ /* 0x000062000804017a */
[----:B------:R-:W-:Y:S05]  /*4420*/  @!P0 BRA `(.L_x_930) ;  /* 0x0000000000048947 */ /* 0x000fea0003800000 */
[----:B------:R-:W-:Y:S01]  /*4430*/  BPT.TRAP 0x1 ;  /* 0x000000040000795c */ /* 0x000fe20000300000 */
.L_x_930:
[----:B-1----:R-:W-:Y:S05]  /*4440*/  @P2 BRA `(.L_x_931) ;  /* 0x0000000000082947 */ /* 0x002fea0003800000 */
[----:B------:R-:W1:Y:S02]  /*4450*/  SYNCS.PHASECHK.TRANS64.TRYWAIT P2, [UR58+0x2a830], R14 ;  /* 0x02a8300eff0075a7 */ /* 0x000e64000804017a */
[----:B-1----:R-:W-:Y:S05]  /*4460*/  @!P2 BRA `(.L_x_932) ;  /* 0x000000e00018a947 */ /* 0x002fea0003800000 */
.L_x_931:
[----:B------:R-:W-:Y:S01]  /*4470*/  R2UR UR52, R6 ;  /* 0x00000000063472ca */ /* 0x000fe200000e0000 */
[----:B------:R-:W-:Y:S01]  /*4480*/  UIMAD UR50, UR4, 0x900, UR57 ;  /* 0x00000900043278a4 */ /* 0x000fe2000f8e0239 */
[----:B------:R-:W-:Y:S01]  /*4490*/  R2UR UR53, R7 ;  /* 0x00000000073572ca */ /* 0x000fe200000e0000 */
[----:B------:R-:W-:Y:S01]  /*44a0*/  WARPGROUP.ARRIVE ;  /* 0x00000000000079c5 */ /* 0x000fe20000000000 */
[----:B------:R-:W-:Y:S01]  /*44b0*/  UMOV UR55, 0x40000040 ;  /* 0x4000004000377882 */ /* 0x000fe20000000000 */
[----:B------:R-:W-:Y:S01]  /*44c0*/  UIADD3 UR10, UR50, 0x2, URZ ;  /* 0x00000002320a7890 */ /* 0x000fe2000fffe03f */
[-C--:B------:R-:W-:Y:S01]  /*44d0*/  FMUL.FTZ R24, R24, R0.reuse ;  /* 0x0000000018187220 */ /* 0x080fe20000410000 */
[----:B------:R-:W-:Y:S01]  /*44e0*/  UMOV UR11, 0x40000040 ;  /* 0x40000040000b7882 */ /* 0x000fe20000000000 */
[----:B------:R-:W-:Y:S01]  /*44f0*/  UMOV UR54, UR50 ;  /* 0x0000003200367c82 */ /* 0x000fe20008000000 */
[----:B------:R-:W-:Y:S01]  /*4500*/  UIADD3 UR14, UR50, 0x4, URZ ;  /* 0x00000004320e7890 */ /* 0x000fe2000fffe03f */
[-C--:B------:R-:W-:Y:S01]  /*4510*/  FMUL.FTZ R25, R25, R0.reuse ;  /* 0x0000000019197220 */ /* 0x080fe20000410000 */
[----:B------:R-:W-:Y:S01]  /*4520*/  UMOV UR15, 0x40000040 ;  /* 0x40000040000f7882 */ /* 0x000fe20000000000 */
[----:B------:R-:W-:Y:S01]  /*4530*/  UIADD3 UR18, UR50, 0x6, URZ ;  /* 0x0000000632127890 */ /* 0x000fe2000fffe03f */
[-C--:B------:R-:W-:Y:S01]  /*4540*/  FMUL.FTZ R28, R28, R0.reuse ;  /* 0x000000001c1c7220 */ /* 0x080fe20000410000 */
[----:B------:R-:W-:Y:S01]  /*4550*/  UMOV UR19, 0x40000040 ;  /* 0x4000004000137882 */ /* 0x000fe20000000000 */
[----:B------:R-:W-:Y:S01]  /*4560*/  HGMMA.64x96x16.F32.BF16 R88, gdesc[UR52], RZ, !UPT, gsb0 ;  /* 0x01600000345879f0 */ /* 0x000fe2000c0018ff */
[----:B------:R-:W-:Y:S01]  /*4570*/  UIADD3 UR22, UR50, 0x300, URZ ;  /* 0x0000030032167890 */ /* 0x000fe2000fffe03f */
[-C--:B------:R-:W-:Y:S01]  /*4580*/  FMUL.FTZ R29, R29, R0.reuse ;  /* 0x000000001d1d7220 */ /* 0x080fe20000410000 */
[----:B------:R-:W-:Y:S01]  /*4590*/  UMOV UR23, 0x40000040 ;  /* 0x4000004000177882 */ /* 0x000fe20000000000 */
        /* <DEDUP_REMOVED lines=108> */
[----:B------:R-:W-:Y:S05]  /*4c60*/  @!P0 BRA `(.L_x_933) ;  /* 0x0000000000048947 */ /* 0x000fea0003800000 */
[----:B------:R-:W-:Y:S01]  /*4c70*/  BPT.TRAP 0x1 ;  /* 0x000000040000795c */ /* 0x000fe20000300000 */
.L_x_933:
[----:B------:R-:W-:Y:S01]  /*4c80*/  ULEA UR11, UR5, UR56, 0x3 ;  /* 0x00000038050b7291 */ /* 0x000fe2000f8e183f */
[----:B------:R-:W-:-:S08]  /*4c90*/  SHF.L.U32 R0, R21, 0x1f, RZ ;  /* 0x0000001f15007819 */ /* 0x000fd000000006ff */
[----:B------:R2:W3:Y:S01]  /*4ca0*/  SYNCS.PHASECHK.TRANS64.TRYWAIT P2, [UR11+0x2a850], R0 ;  /* 0x02a85000ff0075a7 */ /* 0x0004e2000804014b */
[----:B------:R-:W-:Y:S05]  /*4cb0*/  @!P0 BRA `(.L_x_934) ;  /* 0x0000000000048947 */ /* 0x000fea0003800000 */
[----:B------:R-:W-:Y:S01]  /*4cc0*/  BPT.TRAP 0x1 ;  /* 0x000000040000795c */ /* 0x000fe20000300000 */
.L_x_934:
[----:B---3--:R-:W-:Y:S05]  /*4cd0*/  @P2 BRA `(.L_x_935) ;  /* 0x0000000000082947 */ /* 0x008fea0003800000 */
[----:B------:R-:W3:Y:S02]  /*4ce0*/  SYNCS.PHASECHK.TRANS64.TRYWAIT P2, [UR11+0x2a850], R0 ;  /* 0x02a85000ff0075a7 */ /* 0x000ee4000804014b */
[----:B---3--:R-:W-:Y:S05]  /*4cf0*/  @!P2 BRA `(.L_x_936) ;  /* 0x000000d8000ca947 */ /* 0x008fea0003800000 */
.L_x_935:
[----:B------:R-:W-:Y:S01]  /*4d00*/  UIADD3 UR10, UR56, 0x400, URZ ;  /* 0x00000400380a7890 */ /* 0x000fe2000fffe03f */
[----:B------:R-:W-:Y:S01]  /*4d10*/  WARPGROUP.ARRIVE ;  /* 0x00000000000079c5 */ /* 0x000fe20000000000 */
[----:B------:R-:W-:Y:S01]  /*4d20*/  UMOV UR15, 0x40000040 ;  /* 0x40000040000f7882 */ /* 0x000fe20000000000 */
[----:B------:R-:W-:Y:S01]  /*4d30*/  ISETP.NE.AND P3, PT, R160, 0x1, PT ;  /* 0x00000001a000780c */ /* 0x000fe20003f65270 */
[----:B------:R-:W-:Y:S01]  /*4d40*/  USHF.R.U32.HI UR10, URZ, 0x4, UR10 ;  /* 0x000000043f0a7899 */ /* 0x000fe2000801160a */
[----:B01----:R-:W-:Y:S01]  /*4d50*/  IMAD.MOV.U32 R14, RZ, RZ, R9 ;  /* 0x000000ffff0e7224 */ /* 0x003fe200078e0009 */
[----:B------:R-:W-:Y:S01]  /*4d60*/  R2UR UR18, R12 ;  /* 0x000000000c1272ca */ /* 0x000fe200000e0000 */
[----:B------:R-:W-:Y:S01]  /*4d70*/  IMAD.U32 R2, RZ, RZ, UR58 ;  /* 0x0000003aff027e24 */ /* 0x000fe2000f8e00ff */
[----:B------:R-:W-:Y:S01]  /*4d80*/  ULOP3.LUT UR10, UR10, 0x3fff, URZ, 0xc0, !UPT ;  /* 0x00003fff0a0a7892 */ /* 0x000fe2000f8ec03f */
[----:B------:R-:W-:Y:S01]  /*4d90*/  ISETP.NE.AND P2, PT, R161, RZ, PT ;  /* 0x000000ffa100720c */ /* 0x000fe20003f45270 */
[----:B------:R-:W-:-:S02]  /*4da0*/  ULDC UR19, c[0x0][0x9e0] ;  /* 0x0002780000137ab9 */ /* 0x000fc40000000800 */
[----:B------:R-:W-:-:S04]  /*4db0*/  ULOP3.LUT UR10, UR10, 0x3000000, URZ, 0xfc, !UPT ;  /* 0x030000000a0a7892 */ /* 0x000fc8000f8efc3f */
[----:B------:R-:W-:Y:S01]  /*4dc0*/  UIMAD UR10, UR5, 0x600, UR10 ;  /* 0x00000600050a78a4 */ /* 0x000fe2000f8e020a */
[----:B--2---:R-:W0:Y:S06]  /*4dd0*/  @P3 LDC R0, c[0x0][0x44c] ;  /* 0x00011300ff003b82 */ /* 0x004e2c0000000800 */
[----:B------:R-:W-:Y:S02]  /*4de0*/  UMOV UR14, UR10 ;  /* 0x0000000a000e7c82 */ /* 0x000fe40008000000 */
[----:B------:R-:W-:Y:S01]  /*4df0*/  HGMMA.64x128x16.F32.BF16 R24, R156, gdesc[UR12].tnspB, R24, gsb0 ;  /* 0x41e0000c9c187df0 */ /* 0x000fe20008001818 */
[----:B------:R-:W-:Y:S01]  /*4e00*/  UIADD3 UR14, UR10, 0x80, URZ ;  /* 0x000000800a0e7890 */ /* 0x000fe2000fffe03f */
[----:B------:R-:W1:Y:S01]  /*4e10*/  @P3 LDC R15, c[0x0][0x450] ;  /* 0x00011400ff0f3b82 */ /* 0x000e620000000800 */
[----:B------:R-:W-:Y:S01]  /*4e20*/  UMOV UR15, 0x40000040 ;  /* 0x40000040000f7882 */ /* 0x000fe20000000000 */
[----:B0-----:R-:W-:-:S05]  /*4e30*/  @P3 IMAD.HI.U32 R0, R9, R0, RZ ;  /* 0x0000000009003227 */ /* 0x001fca00078e00ff */
[----:B-1----:R-:W-:Y:S01]  /*4e40*/  @P3 SHF.R.U32.HI R14, RZ, R15, R0 ;  /* 0x0000000fff0e3219 */ /* 0x002fe20000011600 */
[----:B------:R-:W-:-:S04]  /*4e50*/  @!P1 VIADD R0, R2, 0x2a840 ;  /* 0x0002a84002009836 */ /* 0x000fc80000000000 */
[----:B------:R-:W0:Y:S01]  /*4e60*/  SHFL.IDX PT, R21, R14, RZ, 0x1c1f ;  /* 0x001c1fff0e157589 */ /* 0x000e2200000e0000 */
[----:B------:R-:W-:Y:S01]  /*4e70*/  @!P1 PRMT R0, RZ, 0x654, R0 ;  /* 0x00000654ff009816 */ /* 0x000fe20000000000 */
        /* <DEDUP_REMOVED lines=11> */
[----:B------:R-:W-:Y:S01]  /*4f30*/  WARPGROUP.ARRIVE ;  /* 0x00000000000079c5 */ /* 0x000fe20000000000 */
[----:B------:R-:W-:-:S04]  /*4f40*/  IMAD R149, R20, -0x60, RZ ;  /* 0xffffffa014957824 */ /* 0x000fc800078e02ff */
[----:B------:R-:W-:Y:S02]  /*4f50*/  VIADD R15, R149, 0x1 ;  /* 0x00000001950f7836 */ /* 0x000fe40000000000 */
[----:B------:R-:W-:Y:S01]  /*4f60*/  HGMMA.64x128x16.F32.BF16 R24, R144, gdesc[UR12].tnspB, R24, gsb0 ;  /* 0x41e0000c90187df0 */ /* 0x000fe20008001818 */
[----:B------:R-:W-:Y:S01]  /*4f70*/  UIADD3 UR14, UR10, 0x200, URZ ;  /* 0x000002000a0e7890 */ /* 0x000fe2000fffe03f */
[----:B------:R-:W-:Y:S01]  /*4f80*/  UMOV UR15, 0x40000040 ;  /* 0x40000040000f7882 */ /* 0x000fe20000000000 */
[----:B------:R-:W-:Y:S01]  /*4f90*/  UIADD3 UR10, UR10, 0x280, URZ ;  /* 0x000002800a0a7890 */ /* 0x000fe2000fffe03f */
[----:B------:R-:W-:Y:S01]  /*4fa0*/  IMAD R15, R10, -0x2, R15 ;  /* 0xfffffffe0a0f7824 */ /* 0x000fe200078e020f */
[----:B------:R-:W-:Y:S02]  /*4fb0*/  WARPGROUP.DEPBAR.LE gsb0, 0x0 ;  /* 0x00008000000079c5 */ /* 0x000fe40000010000 */
[----:B------:R-:W-:-:S06]  /*4fc0*/  WARPGROUP.ARRIVE ;  /* 0x00000000000079c5 */ /* 0x000fcc0000000000 */
[----:B------:R-:W-:Y:S01]  /*4fd0*/  HGMMA.64x128x16.F32.BF16 R24, R140, gdesc[UR12].tnspB, R24, gsb0 ;  /* 0x41e0000c8c187df0 */ /* 0x000fe20008001818 */
[----:B------:R-:W-:Y:S01]  /*4fe0*/  UMOV UR14, UR10 ;  /* 0x0000000a000e7c82 */ /* 0x000fe20008000000 */
[----:B------:R-:W-:Y:S01]  /*4ff0*/  UMOV UR15, 0x40000040 ;  /* 0x40000040000f7882 */ /* 0x000fe20000000000 */
[----:B------:R-:W-:Y:S02]  /*5000*/  WARPGROUP.DEPBAR.LE gsb0, 0x0 ;  /* 0x00008000000079c5 */ /* 0x000fe40000010000 */
[----:B------:R-:W-:Y:S01]  /*5010*/  WARPGROUP.ARRIVE ;  /* 0x00000000000079c5 */ /* 0x000fe20000000000 */
[----:B------:R-:W-:-:S06]  /*5020*/  VIADD R140, R15, 0xffffffff ;  /* 0xffffffff0f8c7836 */ /* 0x000fcc0000000000 */
[----:B------:R-:W-:Y:S03]  /*5030*/  HGMMA.64x128x16.F32.BF16 R24, R136, gdesc[UR12].tnspB, R24, gsb0 ;  /* 0x41e0000c88187df0 */ /* 0x000fe60008001818 */
[----:B------:R-:W-:Y:S02]  /*5040*/  WARPGROUP.DEPBAR.LE gsb0, 0x0 ;  /* 0x00008000000079c5 */ /* 0x000fe40000010000 */
[----:B------:R1:W-:Y:S02]  /*5050*/  @!P1 SYNCS.ARRIVE.TRANS64.RED.A1T0 RZ, [R0+URZ], RZ ;  /* 0x000000ff00ff99a7 */ /* 0x0003e4000810043f */
[----:B-1----:R-:W-:-:S04]  /*5060*/  IMAD R0, R16, UR7, R15 ;  /* 0x0000000710007c24 */ /* 0x002fc8000f8e020f */
[----:B------:R-:W-:-:S04]  /*5070*/  VIADD R0, R0, -UR59 ;  /* 0x8000003b00007c36 */ /* 0x000fc80008000000 */
[C---:B------:R-:W-:Y:S02]  /*5080*/  VIADD R136, R0.reuse, UR19 ;  /* 0x0000001300887c36 */ /* 0x040fe40008000000 */
[----:B------:R-:W-:Y:S02]  /*5090*/  VIADD R138, R0, UR18 ;  /* 0x00000012008a7c36 */ /* 0x000fe40008000000 */
[--C-:B0-----:R-:W-:Y:S02]  /*50a0*/  IMAD.IADD R0, R136, 0x1, R21.reuse ;  /* 0x0000000188007824 */ /* 0x101fe400078e0215 */
[----:B------:R-:W-:Y:S01]  /*50b0*/  IMAD.IADD R2, R138, 0x1, R21 ;  /* 0x000000018a027824 */ /* 0x000fe200078e0215 */
[----:B------:R-:W-:Y:S06]  /*50c0*/  @!P2 BRA `(.L_x_937) ;  /* 0x000000000058a947 */ /* 0x000fec0003800000 */
[----:B------:R-:W-:Y:S01]  /*50d0*/  IMAD R15, R16, UR7, R21 ;  /* 0x00000007100f7c24 */ /* 0x000fe2000f8e0215 */
[----:B------:R-:W-:Y:S03]  /*50e0*/  BSSY B0, `(.L_x_938) ;  /* 0x0000011000007945 */ /* 0x000fe60003800000 */
[----:B------:R-:W-:-:S05]  /*50f0*/  VIADD R15, R15, -UR59 ;  /* 0x8000003b0f0f7c36 */ /* 0x000fca0008000000 */
[----:B------:R-:W-:-:S13]  /*5100*/  ISETP.GT.AND P2, PT, R15, -0x1, PT ;  /* 0xffffffff0f00780c */ /* 0x000fda0003f44270 */
[----:B------:R-:W-:Y:S05]  /*5110*/  @P2 BRA `(.L_x_939) ;  /* 0x0000000000202947 */ /* 0x000fea0003800000 */
[----:B------:R-:W-:Y:S01]  /*5120*/  IMAD.U32 R21, RZ, RZ, UR6 ;  /* 0x00000006ff157e24 */ /* 0x000fe2000f8e00ff */
[----:B------:R-:W-:-:S04]  /*5130*/  LOP3.LUT R15, RZ, R15, RZ, 0x33, !PT ;  /* 0x0000000fff0f7212 */ /* 0x000fc800078e33ff */
[----:B------:R-:W-:-:S13]  /*5140*/  ISETP.NE.AND P2, PT, R21, 0x1, PT ;  /* 0x000000011500780c */ /* 0x000fda0003f45270 */
[----:B------:R-:W0:Y:S02]  /*5150*/  @P2 LDC.64 R22, c[0x0][0x9e8] ;  /* 0x00027a00ff162b82 */ /* 0x000e240000000a00 */
[----:B0-----:R-:W-:-:S05]  /*5160*/  @P2 IMAD.HI.U32 R22, R15, R22, RZ ;  /* 0x000000160f162227 */ /* 0x001fca00078e00ff */
[----:B------:R-:W-:-:S04]  /*5170*/  @P2 SHF.R.U32.HI R15, RZ, R23, R22 ;  /* 0x00000017ff0f2219 */ /* 0x000fc80000011616 */
[----:B------:R-:W-:Y:S01]  /*5180*/  LOP3.LUT R15, RZ, R15, RZ, 0x33, !PT ;  /* 0x0000000fff0f7212 */ /* 0x000fe200078e33ff */
[----:B------:R-:W-:Y:S06]  /*5190*/  BRA `(.L_x_940) ;  /* 0x0000000000147947 */ /* 0x000fec0003800000 */
.L_x_939:
[----:B------:R-:W-:-:S05]  /*51a0*/  IMAD.U32 R21, RZ, RZ, UR6 ;  /* 0x00000006ff157e24 */ /* 0x000fca000f8e00ff */
[----:B------:R-:W-:-:S13]  /*51b0*/  ISETP.NE.AND P2, PT, R21, 0x1, PT ;  /* 0x000000011500780c */ /* 0x000fda0003f45270 */
[----:B------:R-:W0:Y:S02]  /*51c0*/  @P2 LDC.64 R22, c[0x0][0x9e8] ;  /* 0x00027a00ff162b82 */ /* 0x000e240000000a00 */
[----:B0-----:R-:W-:-:S05]  /*51d0*/  @P2 IMAD.HI.U32 R22, R15, R22, RZ ;  /* 0x000000160f162227 */ /* 0x001fca00078e00ff */
[----:B------:R-:W-:-:S07]  /*51e0*/  @P2 SHF.R.U32.HI R15, RZ, R23, R22 ;  /* 0x00000017ff0f2219 */ /* 0x000fce0000011616 */
.L_x_940:
[----:B------:R-:W-:Y:S05]  /*51f0*/  BSYNC B0 ;  /* 0x0000000000007941 */ /* 0x000fea0003800000 */
.L_x_938:
[----:B------:R-:W-:-:S05]  /*5200*/  IMAD R15, R15, R21, R140 ;  /* 0x000000150f0f7224 */ /* 0x000fca00078e028c */
[----:B------:R-:W-:Y:S02]  /*5210*/  VIADDMNMX R0, R15, R21, R0, PT ;  /* 0x000000150f007246 */ /* 0x000fe40003800100 */
[----:B------:R-:W-:-:S07]  /*5220*/  VIMNMX R2, R2, R15, !PT ;  /* 0x0000000f02027248 */ /* 0x000fce0007fe0100 */
.L_x_937:
[C---:B------:R-:W-:Y:S02]  /*5230*/  ISETP.GE.AND P2, PT, R149.reuse, 0x2, PT ;  /* 0x000000029500780c */ /* 0x040fe40003f46270 */
[C---:B------:R-:W-:Y:S02]  /*5240*/  ISETP.GE.AND P5, PT, R149.reuse, 0xa, PT ;  /* 0x0000000a9500780c */ /* 0x040fe40003fa6270 */
[----:B------:R-:W-:Y:S02]  /*5250*/  ISETP.GT.AND P3, PT, R2, 0x1, !P2 ;  /* 0x000000010200780c */ /* 0x000fe40005764270 */
[----:B------:R-:W-:Y:S02]  /*5260*/  P2R R139, PR, RZ, 0x20 ;  /* 0x00000020ff8b7803 */ /* 0x000fe40000000000 */
[----:B------:R-:W-:Y:S02]  /*5270*/  ISETP.LT.OR P4, PT, R0, 0x2, P3 ;  /* 0x000000020000780c */ /* 0x000fe40001f81670 */
[----:B------:R-:W-:-:S02]  /*5280*/  ISETP.GE.AND P3, PT, R149, 0x9, PT ;  /* 0x000000099500780c */ /* 0x000fc40003f66270 */
        /* <DEDUP_REMOVED lines=28> */
[----:B------:R-:W-:Y:S01]  /*5450*/  ISETP.GT.AND P4, PT, R2, 0x20, !P5 ;  /* 0x000000200200780c */ /* 0x000fe20006f84270 */
[----:B------:R-:W0:Y:S01]  /*5460*/  SHFL.IDX PT, R101, R14, 0x1, 0x1c1f ;  /* 0x003c1f000e657f89 */ /* 0x000e2200000e0000 */
        /* <DEDUP_REMOVED lines=61> */
[----:B------:R-:W-:-:S04]  /*5840*/  ISETP.LT.OR P4, PT, R0, 0x51, P4 ;  /* 0x000000510000780c */ /* 0x000fc80002781670 */
[----:B------:R-:W-:Y:S02]  /*5850*/  FSEL R93, R128, -INF , !P4 ;  /* 0xff800000805d7808 */ /* 0x000fe40006000000 */
[----:B------:R-:W-:-:S04]  /*5860*/  ISETP.GE.AND P4, PT, R149, 0x52, PT ;  /* 0x000000529500780c */ /* 0x000fc80003f86270 */
[----:B------:R-:W-:-:S04]  /*5870*/  ISETP.GT.AND P5, PT, R2, 0x51, !P4 ;  /* 0x000000510200780c */ /* 0x000fc800067a4270 */
[----:B------:R-:W-:-:S04]  /*5880*/  ISETP.LT.OR P5, PT, R0, 0x52, P5 ;  /* 0x000000520000780c */ /* 0x000fc80002fa1670 */
[----:B------:R-:W-:Y:S02]  /*5890*/  FSEL R129, R129, -INF , !P5 ;  /* 0xff80000081817808 */ /* 0x000fe40006800000 */
[----:B------:R-:W-:-:S04]  /*58a0*/  ISETP.GE.AND P5, PT, R149, 0x59, PT ;  /* 0x000000599500780c */ /* 0x000fc80003fa6270 */
[----:B------:R-:W-:-:S04]  /*58b0*/  ISETP.GT.AND P6, PT, R2, 0x58, !P5 ;  /* 0x000000580200780c */ /* 0x000fc80006fc4270 */
[----:B------:R-:W-:-:S04]  /*58c0*/  ISETP.LT.OR P6, PT, R0, 0x59, P6 ;  /* 0x000000590000780c */ /* 0x000fc800037c1670 */
[----:B------:R-:W-:Y:S02]  /*58d0*/  FSEL R89, R132, -INF , !P6 ;  /* 0xff80000084597808 */ /* 0x000fe40007000000 */
[----:B------:R-:W-:-:S04]  /*58e0*/  ISETP.GE.AND P6, PT, R149, 0x1, PT ;  /* 0x000000019500780c */ /* 0x000fc80003fc6270 */
[----:B------:R-:W-:Y:S02]  /*58f0*/  P2R R92, PR, RZ, 0x40 ;  /* 0x00000040ff5c7803 */ /* 0x000fe40000000000 */
[----:B------:R-:W-:-:S04]  /*5900*/  ISETP.GT.AND P6, PT, R2, RZ, !P6 ;  /* 0x000000ff0200720c */ /* 0x000fc800077c4270 */
[----:B------:R-:W-:-:S04]  /*5910*/  ISETP.LT.OR P6, PT, R0, 0x1, P6 ;  /* 0x000000010000780c */ /* 0x000fc800037c1670 */
[----:B------:R-:W-:Y:S02]  /*5920*/  FSEL R165, R88, -INF , !P6 ;  /* 0xff80000058a57808 */ /* 0x000fe40007000000 */
[----:B------:R-:W-:-:S04]  /*5930*/  ISETP.GE.AND P6, PT, R149, 0x5a, PT ;  /* 0x0000005a9500780c */ /* 0x000fc80003fc6270 */
[----:B------:R-:W-:Y:S02]  /*5940*/  P2R R128, PR, RZ, 0x40 ;  /* 0x00000040ff807803 */ /* 0x000fe40000000000 */
[----:B------:R-:W-:Y:S01]  /*5950*/  ISETP.GT.AND P6, PT, R2, 0x59, !P6 ;  /* 0x000000590200780c */ /* 0x000fe200077c4270 */
[----:B0-----:R-:W-:-:S03]  /*5960*/  IMAD.IADD R2, R138, 0x1, R101 ;  /* 0x000000018a027824 */ /* 0x001fc600078e0265 */
[----:B------:R-:W-:Y:S01]  /*5970*/  ISETP.LT.OR P6, PT, R0, 0x5a, P6 ;  /* 0x0000005a0000780c */ /* 0x000fe200037c1670 */
[----:B------:R-:W-:-:S03]  /*5980*/  IMAD.IADD R0, R136, 0x1, R101 ;  /* 0x0000000188007824 */ /* 0x000fc600078e0265 */
[----:B------:R-:W-:Y:S02]  /*5990*/  FSEL R133, R133, -INF , !P6 ;  /* 0xff80000085857808 */ /* 0x000fe40007000000 */
[----:B------:R-:W-:-:S13]  /*59a0*/  ISETP.NE.AND P6, PT, R161, RZ, PT ;  /* 0x000000ffa100720c */ /* 0x000fda0003fc5270 */
[----:B------:R-:W-:Y:S05]  /*59b0*/  @!P6 BRA `(.L_x_941) ;  /* 0x000000000058e947 */ /* 0x000fea0003800000 */
        /* <DEDUP_REMOVED lines=13> */
.L_x_943:
[----:B------:R-:W-:-:S05]  /*5a90*/  IMAD.U32 R22, RZ, RZ, UR6 ;  /* 0x00000006ff167e24 */ /* 0x000fca000f8e00ff */
[----:B------:R-:W-:-:S13]  /*5aa0*/  ISETP.NE.AND P6, PT, R22, 0x1, PT ;  /* 0x000000011600780c */ /* 0x000fda0003fc5270 */
[----:B------:R-:W0:Y:S02]  /*5ab0*/  @P6 LDC.64 R104, c[0x0][0x9e8] ;  /* 0x00027a00ff686b82 */ /* 0x000e240000000a00 */
[----:B0-----:R-:W-:-:S05]  /*5ac0*/  @P6 IMAD.HI.U32 R14, R101, R104, RZ ;  /* 0x00000068650e6227 */ /* 0x001fca00078e00ff */
[----:B------:R-:W-:-:S07]  /*5ad0*/  @P6 SHF.R.U32.HI R101, RZ, R105, R14 ;  /* 0x00000069ff656219 */ /* 0x000fce000001160e */
.L_x_944:
[----:B------:R-:W-:Y:S05]  /*5ae0*/  BSYNC B0 ;  /* 0x0000000000007941 */ /* 0x000fea0003800000 */
.L_x_942:
[----:B------:R-:W-:-:S05]  /*5af0*/  IMAD R101, R101, R22, R140 ;  /* 0x0000001665657224 */ /* 0x000fca00078e028c */
[----:B------:R-:W-:Y:S02]  /*5b00*/  VIADDMNMX R0, R101, R22, R0, PT ;  /* 0x0000001665007246 */ /* 0x000fe40003800100 */
[----:B------:R-:W-:-:S07]  /*5b10*/  VIMNMX R2, R2, R101, !PT ;  /* 0x0000006502027248 */ /* 0x000fce0007fe0100 */
.L_x_941:
[C---:B------:R-:W-:Y:S01]  /*5b20*/  ISETP.GT.AND P2, PT, R2.reuse, 0x1, !P2 ;  /* 0x000000010200780c */ /* 0x040fe20005744270 */
[----:B------:R-:W-:Y:S01]  /*5b30*/  UMOV UR5, UR4 ;  /* 0x0000000400057c82 */ /* 0x000fe20008000000 */
[----:B------:R-:W-:Y:S02]  /*5b40*/  ISETP.GT.AND P3, PT, R2, 0x8, !P3 ;  /* 0x000000080200780c */ /* 0x000fe40005f64270 */
        /* <DEDUP_REMOVED lines=38> */
[----:B------:R-:W-:Y:S02]  /*5db0*/  ISETP.GT.AND P2, PT, R2, 0x20, !P3 ;  /* 0x000000200200780c */ /* 0x000fe40005f44270 */
[----:B------:R-:W-:-:S02]  /*5dc0*/  FMNMX.FTZ R14, R23, R14, !PT ;  /* 0x0000000e170e7209 */ /* 0x000fc40007810000 */
[----:B------:R-:W-:Y:S02]  /*5dd0*/  ISETP.LT.OR P2, PT, R0, 0x21, P2 ;  /* 0x000000210000780c */ /* 0x000fe40001741670 */
[----:B------:R-:W-:Y:S02]  /*5de0*/  FMNMX.FTZ R14, R113, R14, !PT ;  /* 0x0000000e710e7209 */ /* 0x000fe40007810000 */
[----:B------:R-:W-:Y:S02]  /*5df0*/  FSEL R141, R106, -INF , !P2 ;  /* 0xff8000006a8d7808 */ /* 0x000fe40005000000 */
[----:B------:R-:W-:Y:S02]  /*5e00*/  ISETP.GT.AND P2, PT, R2, 0x21, !P6 ;  /* 0x000000210200780c */ /* 0x000fe40007744270 */
[----:B------:R-:W-:Y:S02]  /*5e10*/  ISETP.NE.AND P6, PT, R147, RZ, PT ;  /* 0x000000ff9300720c */ /* 0x000fe40003fc5270 */
        /* <DEDUP_REMOVED lines=19> */
[----:B------:R-:W-:Y:S02]  /*5f50*/  ISETP.GT.AND P2, PT, R2, 0x30, !P2 ;  /* 0x000000300200780c */ /* 0x000fe40005744270 */
[----:B------:R-:W-:Y:S02]  /*5f60*/  ISETP.NE.AND P3, PT, R124, RZ, PT ;  /* 0x000000ff7c00720c */ /* 0x000fe40003f65270 */
[----:B------:R-:W-:Y:S02]  /*5f70*/  ISETP.LT.OR P2, PT, R0, 0x31, P2 ;  /* 0x000000310000780c */ /* 0x000fe40001741670 */
[----:B------:R-:W-:Y:S02]  /*5f80*/  FMNMX.FTZ R14, R89, R14, !PT ;  /* 0x0000000e590e7209 */ /* 0x000fe40007810000 */
[----:B------:R-:W-:Y:S02]  /*5f90*/  FSEL R107, R114, -INF , !P2 ;  /* 0xff800000726b7808 */ /* 0x000fe40005000000 */
[----:B------:R-:W-:-:S02]  /*5fa0*/  ISETP.NE.AND P2, PT, R112, RZ, PT ;  /* 0x000000ff7000720c */ /* 0x000fc40003f45270 */
[----:B------:R-:W-:Y:S02]  /*5fb0*/  FMNMX.FTZ R22, R133, R14, !PT ;  /* 0x0000000e85167209 */ /* 0x000fe40007810000 */
[C---:B------:R-:W-:Y:S01]  /*5fc0*/  ISETP.GT.AND P2, PT, R2.reuse, 0x31, !P2 ;  /* 0x000000310200780c */ /* 0x040fe20005744270 */
[----:B------:R-:W0:Y:S01]  /*5fd0*/  LDC R14, c[0x0][0x988] ;  /* 0x00026200ff0e7b82 */ /* 0x000e220000000800 */
[----:B------:R-:W-:Y:S01]  /*5fe0*/  ISETP.GT.AND P4, PT, R2, 0x51, !P4 ;  /* 0x000000510200780c */ /* 0x000fe20006784270 */
[----:B------:R-:W1:Y:S01]  /*5ff0*/  SHFL.BFLY PT, R163, R22, 0x2, 0x1f ;  /* 0x0c401f0016a37f89 */ /* 0x000e6200000e0000 */
[C---:B------:R-:W-:Y:S02]  /*6000*/  ISETP.LT.OR P2, PT, R0.reuse, 0x32, P2 ;  /* 0x000000320000780c */ /* 0x040fe40001741670 */
[----:B------:R-:W-:Y:S02]  /*6010*/  ISETP.LT.OR P4, PT, R0, 0x52, P4 ;  /* 0x000000520000780c */ /* 0x000fe40002781670 */
[----:B------:R-:W-:-:S02]  /*6020*/  FSEL R115, R115, -INF , !P2 ;  /* 0xff80000073737808 */ /* 0x000fc40005000000 */
[----:B------:R-:W-:Y:S02]  /*6030*/  ISETP.NE.AND P2, PT, R150, RZ, PT ;  /* 0x000000ff9600720c */ /* 0x000fe40003f45270 */
[C---:B------:R-:W-:Y:S02]  /*6040*/  ISETP.GT.AND P5, PT, R2.reuse, 0x58, !P5 ;  /* 0x000000580200780c */ /* 0x040fe40006fa4270 */
[----:B------:R-:W-:Y:S02]  /*6050*/  ISETP.GT.AND P2, PT, R2, 0x38, !P2 ;  /* 0x000000380200780c */ /* 0x000fe40005744270 */
[----:B------:R-:W-:Y:S02]  /*6060*/  FSEL R131, R131, -INF , !P4 ;  /* 0xff80000083837808 */ /* 0x000fe40006000000 */
[C---:B------:R-:W-:Y:S02]  /*6070*/  ISETP.LT.OR P2, PT, R0.reuse, 0x39, P2 ;  /* 0x000000390000780c */ /* 0x040fe40001741670 */
[----:B------:R-:W-:-:S02]  /*6080*/  ISETP.LT.OR P5, PT, R0, 0x59, P5 ;  /* 0x000000590000780c */ /* 0x000fc40002fa1670 */
[----:B------:R-:W-:Y:S02]  /*6090*/  FSEL R111, R118, -INF , !P2 ;  /* 0xff800000766f7808 */ /* 0x000fe40005000000 */
[----:B------:R-:W-:Y:S02]  /*60a0*/  ISETP.NE.AND P2, PT, R116, RZ, PT ;  /* 0x000000ff7400720c */ /* 0x000fe40003f45270 */
[----:B-1----:R-:W-:Y:S02]  /*60b0*/  FMNMX.FTZ R88, R22, R163, !PT ;  /* 0x000000a316587209 */ /* 0x002fe40007810000 */
[----:B------:R-:W-:-:S03]  /*60c0*/  ISETP.GT.AND P2, PT, R2, 0x39, !P2 ;  /* 0x000000390200780c */ /* 0x000fc60005744270 */
[----:B------:R-:W1:Y:S01]  /*60d0*/  SHFL.BFLY PT, R163, R88, 0x1, 0x1f ;  /* 0x0c201f0058a37f89 */ /* 0x000e6200000e0000 */
[----:B------:R-:W-:-:S04]  /*60e0*/  ISETP.LT.OR P2, PT, R0, 0x3a, P2 ;  /* 0x0000003a0000780c */ /* 0x000fc80001741670 */
[----:B------:R-:W-:Y:S02]  /*60f0*/  FSEL R119, R119, -INF , !P2 ;  /* 0xff80000077777808 */ /* 0x000fe40005000000 */
[----:B------:R-:W-:-:S04]  /*6100*/  ISETP.NE.AND P2, PT, R152, RZ, PT ;  /* 0x000000ff9800720c */ /* 0x000fc80003f45270 */
[----:B------:R-:W-:-:S04]  /*6110*/  ISETP.GT.AND P2, PT, R2, 0x40, !P2 ;  /* 0x000000400200780c */ /* 0x000fc80005744270 */
[----:B------:R-:W-:-:S04]  /*6120*/  ISETP.LT.OR P2, PT, R0, 0x41, P2 ;  /* 0x000000410000780c */ /* 0x000fc80001741670 */
[----:B------:R-:W-:Y:S02]  /*6130*/  FSEL R153, R122, -INF , !P2 ;  /* 0xff8000007a997808 */ /* 0x000fe40005000000 */
[----:B------:R-:W-:Y:S02]  /*6140*/  ISETP.NE.AND P2, PT, R120, RZ, PT ;  /* 0x000000ff7800720c */ /* 0x000fe40003f45270 */
[----:B-1----:R-:W-:Y:S02]  /*6150*/  FMNMX.FTZ R163, R88, R163, !PT ;  /* 0x000000a358a37209 */ /* 0x002fe40007810000 */
[----:B------:R-:W-:-:S04]  /*6160*/  ISETP.GT.AND P2, PT, R2, 0x41, !P2 ;  /* 0x000000410200780c */ /* 0x000fc80005744270 */
[----:B------:R-:W-:-:S04]  /*6170*/  ISETP.LT.OR P2, PT, R0, 0x42, P2 ;  /* 0x000000420000780c */ /* 0x000fc80001741670 */
[----:B------:R-:W-:Y:S02]  /*6180*/  FSEL R123, R123, -INF , !P2 ;  /* 0xff8000007b7b7808 */ /* 0x000fe40005000000 */
[----:B------:R-:W-:-:S04]  /*6190*/  ISETP.NE.AND P2, PT, R154, RZ, PT ;  /* 0x000000ff9a00720c */ /* 0x000fc80003f45270 */
[----:B------:R-:W-:-:S04]  /*61a0*/  ISETP.GT.AND P2, PT, R2, 0x48, !P2 ;  /* 0x000000480200780c */ /* 0x000fc80005744270 */
[----:B------:R-:W-:-:S04]  /*61b0*/  ISETP.LT.OR P2, PT, R0, 0x49, P2 ;  /* 0x000000490000780c */ /* 0x000fc80001741670 */
[----:B------:R-:W-:Y:S02]  /*61c0*/  FSEL R157, R126, -INF , !P2 ;  /* 0xff8000007e9d7808 */ /* 0x000fe40005000000 */
[----:B------:R-:W-:-:S04]  /*61d0*/  ISETP.GT.AND P2, PT, R2, 0x49, !P3 ;  /* 0x000000490200780c */ /* 0x000fc80005f44270 */
[----:B------:R-:W-:-:S04]  /*61e0*/  ISETP.LT.OR P2, PT, R0, 0x4a, P2 ;  /* 0x0000004a0000780c */ /* 0x000fc80001741670 */
[----:B------:R-:W-:Y:S02]  /*61f0*/  FSEL R127, R127, -INF , !P2 ;  /* 0xff8000007f7f7808 */ /* 0x000fe40005000000 */
[----:B------:R-:W-:Y:S02]  /*6200*/  ISETP.GT.AND P2, PT, R2, 0x50, !P6 ;  /* 0x000000500200780c */ /* 0x000fe40007744270 */
[----:B------:R-:W-:Y:S01]  /*6210*/  ISETP.NE.AND P6, PT, R92, RZ, PT ;  /* 0x000000ff5c00720c */ /* 0x000fe20003fc5270 */
[----:B0-----:R-:W-:Y:S01]  /*6220*/  FMUL.FTZ R92, R163, R14 ;  /* 0x0000000ea35c7220 */ /* 0x001fe20000410000 */
[----:B------:R-:W-:-:S04]  /*6230*/  ISETP.LT.OR P2, PT, R0, 0x51, P2 ;  /* 0x000000510000780c */ /* 0x000fc80001741670 */
[----:B------:R-:W-:Y:S02]  /*6240*/  FSEL R159, R130, -INF , !P2 ;  /* 0xff800000829f7808 */ /* 0x000fe40005000000 */
[----:B------:R-:W-:Y:S02]  /*6250*/  ISETP.GT.AND P2, PT, R2, RZ, !P6 ;  /* 0x000000ff0200720c */ /* 0x000fe40007744270 */
[----:B------:R-:W-:Y:S02]  /*6260*/  ISETP.NE.AND P6, PT, R128, RZ, PT ;  /* 0x000000ff8000720c */ /* 0x000fe40003fc5270 */
[----:B------:R-:W-:Y:S02]  /*6270*/  ISETP.LT.OR P2, PT, R0, 0x1, P2 ;  /* 0x000000010000780c */ /* 0x000fe40001741670 */
[----:B------:R-:W-:Y:S02]  /*6280*/  ISETP.GT.AND P3, PT, R2, 0x59, !P6 ;  /* 0x000000590200780c */ /* 0x000fe40007764270 */
[----:B------:R-:W-:-:S02]  /*6290*/  FSEL R90, R90, -INF , !P2 ;  /* 0xff8000005a5a7808 */ /* 0x000fc40005000000 */
[----:B------:R-:W-:Y:S02]  /*62a0*/  FSETP.NEU.FTZ.AND P2, PT, R163, -INF , PT ;  /* 0xff800000a300780b */ /* 0x000fe40003f5d000 */
[----:B------:R-:W-:Y:S02]  /*62b0*/  FMNMX.FTZ R22, R90, R11, !PT ;  /* 0x0000000b5a167209 */ /* 0x000fe40007810000 */
[----:B------:R-:W-:Y:S02]  /*62c0*/  FSEL R92, R92, RZ, P2 ;  /* 0x000000ff5c5c7208 */ /* 0x000fe40001000000 */
[----:B------:R-:W-:Y:S02]  /*62d0*/  FMNMX.FTZ R22, R101, R22, !PT ;  /* 0x0000001665167209 */ /* 0x000fe40007810000 */
[----:B------:R-:W-:Y:S01]  /*62e0*/  ISETP.LT.OR P3, PT, R0, 0x5a, P3 ;  /* 0x0000005a0000780c */ /* 0x000fe20001f61670 */
[--C-:B------:R-:W-:Y:S01]  /*62f0*/  FFMA.FTZ R148, R151, R14, -R92.reuse ;  /* 0x0000000e97947223 */ /* 0x100fe2000001085c */
[----:B------:R-:W-:Y:S01]  /*6300*/  FMNMX.FTZ R22, R91, R22, !PT ;  /* 0x000000165b167209 */ /* 0x000fe20007810000 */
[-CC-:B------:R-:W-:Y:S01]  /*6310*/  FFMA.FTZ R150, R137, R14.reuse, -R92.reuse ;  /* 0x0000000e89967223 */ /* 0x180fe2000001085c */
[----:B------:R-:W-:Y:S01]  /*6320*/  FSEL R151, R134, -INF , !P5 ;  /* 0xff80000086977808 */ /* 0x000fe20006800000 */
[--C-:B------:R-:W-:Y:S01]  /*6330*/  FFMA.FTZ R142, R15, R14, -R92.reuse ;  /* 0x0000000e0f8e7223 */ /* 0x100fe2000001085c */
[----:B------:R-:W-:Y:S01]  /*6340*/  FMNMX.FTZ R22, R95, R22, !PT ;  /* 0x000000165f167209 */ /* 0x000fe20007810000 */
[-CC-:B------:R-:W-:Y:S01]  /*6350*/  FFMA.FTZ R138, R89, R14.reuse, -R92.reuse ;  /* 0x0000000e598a7223 */ /* 0x180fe2000001085c */
[----:B------:R-:W-:Y:S01]  /*6360*/  FSEL R135, R135, -INF , !P3 ;  /* 0xff80000087877808 */ /* 0x000fe20005800000 */
[--C-:B------:R-:W-:Y:S01]  /*6370*/  FFMA.FTZ R144, R23, R14, -R92.reuse ;  /* 0x0000000e17907223 */ /* 0x100fe2000001085c */
[----:B------:R-:W-:Y:S01]  /*6380*/  FMNMX.FTZ R22, R105, R22, !PT ;  /* 0x0000001669167209 */ /* 0x000fe20007810000 */
[-CC-:B------:R-:W-:Y:S01]  /*6390*/  FFMA.FTZ R23, R113, R14.reuse, -R92.reuse ;  /* 0x0000000e71177223 */ /* 0x180fe2000001085c */
[----:B------:R-:W-:Y:S01]  /*63a0*/  FSEL R2, R163, RZ, P2 ;  /* 0x000000ffa3027208 */ /* 0x000fe20001000000 */
[--C-:B------:R-:W-:Y:S01]  /*63b0*/  FFMA.FTZ R146, R97, R14, -R92.reuse ;  /* 0x0000000e61927223 */ /* 0x100fe2000001085c */
[----:B------:R-:W-:Y:S01]  /*63c0*/  FMNMX.FTZ R22, R99, R22, !PT ;  /* 0x0000001663167209 */ /* 0x000fe20007810000 */
[-CC-:B------:R-:W-:Y:S01]  /*63d0*/  FFMA.FTZ R140, R21, R14.reuse, -R92.reuse ;  /* 0x0000000e158c7223 */ /* 0x180fe2000001085c */
[--C-:B------:R-:W-:Y:S01]  /*63e0*/  FFMA.FTZ R136, R93, R14, -R92.reuse ;  /* 0x0000000e5d887223 */ /* 0x100fe2000001085c */
[----:B------:R-:W-:Y:S01]  /*63f0*/  FADD.FTZ R89, -R2, R3 ;  /* 0x0000000302597221 */ /* 0x000fe20000010100 */
        /* <DEDUP_REMOVED lines=39> */
[----:B------:R-:W-:Y:S04]  /*6670*/  MUFU.EX2 R154, R154 ;  /* 0x0000009a009a7308 */ /* 0x000fe80000000800 */
[----:B------:R-:W0:Y:S04]  /*6680*/  SHFL.BFLY PT, R137, R22, 0x2, 0x1f ;  /* 0x0c401f0016897f89 */ /* 0x000e2800000e0000 */
        /* <DEDUP_REMOVED lines=9> */
[----:B0-----:R-:W-:Y:S01]  /*6720*/  FMNMX.FTZ R15, R137, R0, !PT ;  /* 0x00000000890f7209 */ /* 0x001fe20007810000 */
[----:B------:R-:W-:-:S03]  /*6730*/  FMUL.FTZ R0, R89, R14 ;  /* 0x0000000e59007220 */ /* 0x000fc60000410000 */
[C---:B------:R-:W-:Y:S01]  /*6740*/  FSETP.NEU.FTZ.AND P2, PT, R15.reuse, -INF , PT ;  /* 0xff8000000f00780b */ /* 0x040fe20003f5d000 */
[CC--:B------:R-:W-:Y:S02]  /*6750*/  FMUL.FTZ R2, R15.reuse, R14.reuse ;  /* 0x0000000e0f027220 */ /* 0x0c0fe40000410000 */
[----:B------:R-:W0:Y:S03]  /*6760*/  MUFU.EX2 R0, R0 ;  /* 0x0000000000007308 */ /* 0x000e260000000800 */
[----:B------:R-:W-:Y:S02]  /*6770*/  FSEL R92, R2, RZ, P2 ;  /* 0x000000ff025c7208 */ /* 0x000fe40001000000 */
[----:B------:R-:W-:Y:S02]  /*6780*/  FSEL R2, R15, RZ, P2 ;  /* 0x000000ff0f027208 */ /* 0x000fe40001000000 */
[----:B------:R-:W-:Y:S01]  /*6790*/  ISETP.GT.AND P2, PT, R20, R13, PT ;  /* 0x0000000d1400720c */ /* 0x000fe20003f44270 */
[-CC-:B------:R-:W-:Y:S01]  /*67a0*/  FFMA.FTZ R89, R90, R14.reuse, -R92.reuse ;  /* 0x0000000e5a597223 */ /* 0x180fe2000001085c */
[-CC-:B------:R-:W-:Y:S01]  /*67b0*/  FFMA.FTZ R88, R101, R14.reuse, -R92.reuse ;  /* 0x0000000e65587223 */ /* 0x180fe2000001085c */
[----:B------:R-:W-:Y:S01]  /*67c0*/  FADD.FTZ R11, -R2, R11 ;  /* 0x0000000b020b7221 */ /* 0x000fe20000010100 */
[-CC-:B------:R-:W-:Y:S01]  /*67d0*/  FFMA.FTZ R22, R91, R14.reuse, -R92.reuse ;  /* 0x0000000e5b167223 */ /* 0x180fe2000001085c */
[-CC-:B------:R-:W-:Y:S01]  /*67e0*/  FFMA.FTZ R95, R95, R14.reuse, -R92.reuse ;  /* 0x0000000e5f5f7223 */ /* 0x180fe2000001085c */
[-CC-:B------:R-:W-:Y:S01]  /*67f0*/  FFMA.FTZ R105, R105, R14.reuse, -R92.reuse ;  /* 0x0000000e69697223 */ /* 0x180fe2000001085c */
[-C--:B------:R-:W-:Y:S01]  /*6800*/  FMUL.FTZ R11, R11, R14.reuse ;  /* 0x0000000e0b0b7220 */ /* 0x080fe20000410000 */
[----:B------:R-:W-:Y:S01]  /*6810*/  MUFU.EX2 R89, R89 ;  /* 0x0000005900597308 */ /* 0x000fe20000000800 */
[--C-:B------:R-:W-:Y:S01]  /*6820*/  FFMA.FTZ R99, R99, R14, -R92.reuse ;  /* 0x0000000e63637223 */ /* 0x100fe2000001085c */
[----:B0-----:R-:W-:Y:S01]  /*6830*/  FFMA.FTZ R91, R0, R8, R165 ;  /* 0x00000008005b7223 */ /* 0x001fe200000100a5 */
[-CC-:B------:R-:W-:Y:S01]  /*6840*/  FFMA.FTZ R139, R139, R14.reuse, -R92.reuse ;  /* 0x0000000e8b8b7223 */ /* 0x180fe2000001085c */
[-CC-:B------:R-:W-:Y:S01]  /*6850*/  FFMA.FTZ R103, R103, R14.reuse, -R92.reuse ;  /* 0x0000000e67677223 */ /* 0x180fe2000001085c */
[-CC-:B------:R-:W-:Y:S01]  /*6860*/  FFMA.FTZ R141, R141, R14.reuse, -R92.reuse ;  /* 0x0000000e8d8d7223 */ /* 0x180fe2000001085c */
[----:B------:R-:W-:Y:S01]  /*6870*/  FADD.FTZ R91, R156, R91 ;  /* 0x0000005b9c5b7221 */ /* 0x000fe20000010000 */
[-CC-:B------:R-:W-:Y:S01]  /*6880*/  FFMA.FTZ R143, R143, R14.reuse, -R92.reuse ;  /* 0x0000000e8f8f7223 */ /* 0x180fe2000001085c */
[----:B------:R0:W1:Y:S01]  /*6890*/  MUFU.EX2 R2, R11 ;  /* 0x0000000b00027308 */ /* 0x0000620000000800 */
[-CC-:B------:R-:W-:Y:S01]  /*68a0*/  FFMA.FTZ R147, R147, R14.reuse, -R92.reuse ;  /* 0x0000000e93937223 */ /* 0x180fe2000001085c */
[----:B------:R-:W-:Y:S01]  /*68b0*/  FADD.FTZ R8, R158, R91 ;  /* 0x0000005b9e087221 */ /* 0x000fe20000010000 */
[-CC-:B------:R-:W-:Y:S01]  /*68c0*/  FFMA.FTZ R149, R149, R14.reuse, -R92.reuse ;  /* 0x0000000e95957223 */ /* 0x180fe2000001085c */
[-CC-:B------:R-:W-:Y:S01]  /*68d0*/  FFMA.FTZ R107, R107, R14.reuse, -R92.reuse ;  /* 0x0000000e6b6b7223 */ /* 0x180fe2000001085c */
[-C--:B------:R-:W-:Y:S01]  /*68e0*/  FFMA.FTZ R115, R115, R14.reuse, -R92 ;  /* 0x0000000e73737223 */ /* 0x080fe2000001085c */
[----:B------:R-:W-:Y:S01]  /*68f0*/  FADD.FTZ R91, R167, R8 ;  /* 0x00000008a75b7221 */ /* 0x000fe20000010000 */
[-CC-:B------:R-:W-:Y:S01]  /*6900*/  FFMA.FTZ R111, R111, R14.reuse, -R92.reuse ;  /* 0x0000000e6f6f7223 */ /* 0x180fe2000001085c */
[----:B------:R-:W2:Y:S01]  /*6910*/  MUFU.EX2 R88, R88 ;  /* 0x0000005800587308 */ /* 0x000ea20000000800 */
[----:B------:R-:W-:Y:S01]  /*6920*/  FFMA.FTZ R119, R119, R14, -R92 ;  /* 0x0000000e77777223 */ /* 0x000fe2000001085c */
[----:B------:R-:W-:Y:S01]  /*6930*/  FADD.FTZ R8, R152, R91 ;  /* 0x0000005b98087221 */ /* 0x000fe20000010000 */
[----:B------:R-:W-:-:S02]  /*6940*/  IMAD.U32 R90, RZ, RZ, UR11 ;  /* 0x0000000bff5a7e24 */ /* 0x000fc4000f8e00ff */
[-CC-:B------:R-:W-:Y:S01]  /*6950*/  FFMA.FTZ R153, R153, R14.reuse, -R92.reuse ;  /* 0x0000000e99997223 */ /* 0x180fe2000001085c */
[-C--:B------:R-:W-:Y:S01]  /*6960*/  FFMA.FTZ R123, R123, R14.reuse, -R92 ;  /* 0x0000000e7b7b7223 */ /* 0x080fe2000001085c */
[----:B0-----:R-:W-:Y:S01]  /*6970*/  FADD.FTZ R11, R169, R8 ;  /* 0x00000008a90b7221 */ /* 0x001fe20000010000 */
[----:B------:R-:W-:Y:S01]  /*6980*/  @!P1 VIADD R90, R90, 0x2a860 ;  /* 0x0002a8605a5a9836 */ /* 0x000fe20000000000 */
[----:B------:R-:W0:Y:S01]  /*6990*/  MUFU.EX2 R22, R22 ;  /* 0x0000001600167308 */ /* 0x000e220000000800 */
[----:B-1----:R-:W-:Y:S01]  /*69a0*/  FFMA.FTZ R5, R2, R5, R89 ;  /* 0x0000000502057223 */ /* 0x002fe20000010059 */
[----:B------:R-:W-:Y:S01]  /*69b0*/  FADD.FTZ R8, R154, R11 ;  /* 0x0000000b9a087221 */ /* 0x000fe20000010000 */
[-C--:B------:R-:W-:Y:S01]  /*69c0*/  FFMA.FTZ R157, R157, R14.reuse, -R92 ;  /* 0x0000000e9d9d7223 */ /* 0x080fe2000001085c */
[----:B------:R-:W-:Y:S01]  /*69d0*/  @!P1 PRMT R90, RZ, 0x654, R90 ;  /* 0x00000654ff5a9816 */ /* 0x000fe2000000005a */
[-C--:B------:R-:W-:Y:S01]  /*69e0*/  FFMA.FTZ R127, R127, R14.reuse, -R92 ;  /* 0x0000000e7f7f7223 */ /* 0x080fe2000001085c */
[----:B------:R-:W-:Y:S01]  /*69f0*/  FADD.FTZ R11, R155, R8 ;  /* 0x000000089b0b7221 */ /* 0x000fe20000010000 */
[-CC-:B------:R-:W-:Y:S01]  /*6a00*/  FFMA.FTZ R159, R159, R14.reuse, -R92.reuse ;  /* 0x0000000e9f9f7223 */ /* 0x180fe2000001085c */
[----:B------:R-:W1:Y:S01]  /*6a10*/  MUFU.EX2 R95, R95 ;  /* 0x0000005f005f7308 */ /* 0x000e620000000800 */
[----:B--2---:R-:W-:Y:S01]  /*6a20*/  FADD.FTZ R5, R88, R5 ;  /* 0x0000000558057221 */ /* 0x004fe20000010000 */
[----:B------:R-:W-:Y:S01]  /*6a30*/  FADD.FTZ R8, R148, R11 ;  /* 0x0000000b94087221 */ /* 0x000fe20000010000 */
[----:B------:R2:W-:Y:S01]  /*6a40*/  @!P1 SYNCS.ARRIVE.TRANS64.RED.A1T0 RZ, [R90+URZ], RZ ;  /* 0x000000ff5aff99a7 */ /* 0x0005e2000810043f */
[-CC-:B------:R-:W-:Y:S01]  /*6a50*/  FFMA.FTZ R131, R131, R14.reuse, -R92.reuse ;  /* 0x0000000e83837223 */ /* 0x180fe2000001085c */
[-C--:B------:R-:W-:Y:S01]  /*6a60*/  FFMA.FTZ R151, R151, R14.reuse, -R92 ;  /* 0x0000000e97977223 */ /* 0x080fe2000001085c */
[----:B------:R-:W-:Y:S01]  /*6a70*/  FADD.FTZ R11, R145, R8 ;  /* 0x00000008910b7221 */ /* 0x000fe20000010000 */
[----:B------:R-:W-:Y:S01]  /*6a80*/  FFMA.FTZ R92, R135, R14, -R92 ;  /* 0x0000000e875c7223 */ /* 0x000fe2000001085c */
[----:B------:R-:W3:Y:S01]  /*6a90*/  MUFU.EX2 R94, R105 ;  /* 0x00000069005e7308 */ /* 0x000ee20000000800 */
[----:B0-----:R-:W-:Y:S01]  /*6aa0*/  FADD.FTZ R5, R22, R5 ;  /* 0x0000000516057221 */ /* 0x001fe20000010000 */
[----:B------:R-:W-:Y:S01]  /*6ab0*/  FADD.FTZ R8, R150, R11 ;  /* 0x0000000b96087221 */ /* 0x000fe20000010000 */
[----:B------:R-:W-:Y:S01]  /*6ac0*/  F2FP.BF16.F32.PACK_AB R154, R155, R154 ;  /* 0x0000009a9b9a723e */ /* 0x000fe200000010ff */
[----:B------:R-:W-:Y:S01]  /*6ad0*/  VIADD R20, R20, 0xffffffff ;  /* 0xffffffff14147836 */ /* 0x000fe20000000000 */
[----:B------:R-:W-:Y:S01]  /*6ae0*/  F2FP.BF16.F32.PACK_AB R148, R145, R148 ;  /* 0x000000949194723e */ /* 0x000fe200000010ff */
[----:B------:R-:W-:Y:S01]  /*6af0*/  FADD.FTZ R11, R109, R8 ;  /* 0x000000086d0b7221 */ /* 0x000fe20000010000 */
[----:B------:R-:W-:Y:S01]  /*6b00*/  F2FP.BF16.F32.PACK_AB R156, R156, R165 ;  /* 0x000000a59c9c723e */ /* 0x000fe200000010ff */
[----:B------:R-:W0:Y:S01]  /*6b10*/  MUFU.EX2 R99, R99 ;  /* 0x0000006300637308 */ /* 0x000e220000000800 */
[----:B-1----:R-:W-:Y:S01]  /*6b20*/  FADD.FTZ R5, R95, R5 ;  /* 0x000000055f057221 */ /* 0x002fe20000010000 */
[----:B------:R-:W-:Y:S01]  /*6b30*/  FADD.FTZ R8, R144, R11 ;  /* 0x0000000b90087221 */ /* 0x000fe20000010000 */
[----:B------:R-:W-:-:S02]  /*6b40*/  F2FP.BF16.F32.PACK_AB R158, R167, R158 ;  /* 0x0000009ea79e723e */ /* 0x000fc400000010ff */
[----:B------:R-:W-:Y:S01]  /*6b50*/  F2FP.BF16.F32.PACK_AB R152, R169, R152 ;  /* 0x00000098a998723e */ /* 0x000fe200000010ff */
[----:B------:R-:W-:Y:S01]  /*6b60*/  FADD.FTZ R11, R23, R8 ;  /* 0x00000008170b7221 */ /* 0x000fe20000010000 */
[----:B------:R-:W-:Y:S01]  /*6b70*/  F2FP.BF16.F32.PACK_AB R150, R109, R150 ;  /* 0x000000966d96723e */ /* 0x000fe200000010ff */
[----:B------:R-:W1:Y:S01]  /*6b80*/  MUFU.EX2 R96, R139 ;  /* 0x0000008b00607308 */ /* 0x000e620000000800 */
[----:B---3--:R-:W-:Y:S01]  /*6b90*/  FADD.FTZ R5, R94, R5 ;  /* 0x000000055e057221 */ /* 0x008fe20000010000 */
[----:B------:R-:W-:-:S06]  /*6ba0*/  F2FP.BF16.F32.PACK_AB R144, R23, R144 ;  /* 0x000000901790723e */ /* 0x000fcc00000010ff */
[----:B------:R-:W3:Y:S01]  /*6bb0*/  MUFU.EX2 R103, R103 ;  /* 0x0000006700677308 */ /* 0x000ee20000000800 */
[----:B0-----:R-:W-:-:S07]  /*6bc0*/  FADD.FTZ R5, R99, R5 ;  /* 0x0000000563057221 */ /* 0x001fce0000010000 */
[----:B------:R-:W0:Y:S01]  /*6bd0*/  MUFU.EX2 R98, R141 ;  /* 0x0000008d00627308 */ /* 0x000e220000000800 */
[----:B-1----:R-:W-:-:S07]  /*6be0*/  FADD.FTZ R5, R96, R5 ;  /* 0x0000000560057221 */ /* 0x002fce0000010000 */
[----:B------:R-:W1:Y:S01]  /*6bf0*/  MUFU.EX2 R143, R143 ;  /* 0x0000008f008f7308 */ /* 0x000e620000000800 */
[C---:B---3--:R-:W-:Y:S01]  /*6c00*/  FADD.FTZ R5, R103.reuse, R5 ;  /* 0x0000000567057221 */ /* 0x048fe20000010000 */
[----:B------:R-:W-:-:S06]  /*6c10*/  F2FP.BF16.F32.PACK_AB R155, R103, R96 ;  /* 0x00000060679b723e */ /* 0x000fcc00000010ff */
[----:B------:R-:W3:Y:S01]  /*6c20*/  MUFU.EX2 R100, R147 ;  /* 0x0000009300647308 */ /* 0x000ee20000000800 */
[----:B0-----:R-:W-:-:S07]  /*6c30*/  FADD.FTZ R5, R98, R5 ;  /* 0x0000000562057221 */ /* 0x001fce0000010000 */
[----:B------:R0:W4:Y:S01]  /*6c40*/  MUFU.EX2 R101, R149 ;  /* 0x0000009500657308 */ /* 0x0001220000000800 */
[----:B-1----:R-:W-:-:S07]  /*6c50*/  FADD.FTZ R5, R143, R5 ;  /* 0x000000058f057221 */ /* 0x002fce0000010000 */
[----:B------:R-:W1:Y:S01]  /*6c60*/  MUFU.EX2 R102, R107 ;  /* 0x0000006b00667308 */ /* 0x000e620000000800 */
[----:B---3--:R-:W-:Y:S01]  /*6c70*/  FADD.FTZ R5, R100, R5 ;  /* 0x0000000564057221 */ /* 0x008fe20000010000 */
[----:B0-----:R-:W-:-:S06]  /*6c80*/  F2FP.BF16.F32.PACK_AB R149, R143, R98 ;  /* 0x000000628f95723e */ /* 0x001fcc00000010ff */
[----:B------:R-:W0:Y:S01]  /*6c90*/  MUFU.EX2 R115, R115 ;  /* 0x0000007300737308 */ /* 0x000e220000000800 */
[----:B----4-:R-:W-:-:S07]  /*6ca0*/  FADD.FTZ R5, R101, R5 ;  /* 0x0000000565057221 */ /* 0x010fce0000010000 */
[----:B------:R-:W3:Y:S01]  /*6cb0*/  MUFU.EX2 R146, R146 ;  /* 0x0000009200927308 */ /* 0x000ee20000000800 */
[----:B-1----:R-:W-:-:S07]  /*6cc0*/  FADD.FTZ R5, R102, R5 ;  /* 0x0000000566057221 */ /* 0x002fce0000010000 */
[----:B------:R-:W1:Y:S01]  /*6cd0*/  MUFU.EX2 R104, R111 ;  /* 0x0000006f00687308 */ /* 0x000e620000000800 */
[C---:B0-----:R-:W-:Y:S01]  /*6ce0*/  FADD.FTZ R5, R115.reuse, R5 ;  /* 0x0000000573057221 */ /* 0x041fe20000010000 */
[----:B------:R-:W-:-:S06]  /*6cf0*/  F2FP.BF16.F32.PACK_AB R145, R115, R102 ;  /* 0x000000667391723e */ /* 0x000fcc00000010ff */
[----:B------:R-:W0:Y:S01]  /*6d00*/  MUFU.EX2 R97, R97 ;  /* 0x0000006100617308 */ /* 0x000e220000000800 */
[----:B---3--:R-:W-:-:S07]  /*6d10*/  FADD.FTZ R8, R146, R11 ;  /* 0x0000000b92087221 */ /* 0x008fce0000010000 */
[----:B------:R-:W3:Y:S01]  /*6d20*/  MUFU.EX2 R119, R119 ;  /* 0x0000007700777308 */ /* 0x000ee20000000800 */
[----:B-1----:R-:W-:-:S07]  /*6d30*/  FADD.FTZ R5, R104, R5 ;  /* 0x0000000568057221 */ /* 0x002fce0000010000 */
[----:B------:R-:W1:Y:S01]  /*6d40*/  MUFU.EX2 R140, R140 ;  /* 0x0000008c008c7308 */ /* 0x000e620000000800 */
[C---:B0-----:R-:W-:Y:S01]  /*6d50*/  FADD.FTZ R11, R97.reuse, R8 ;  /* 0x00000008610b7221 */ /* 0x041fe20000010000 */
[----:B------:R-:W-:-:S06]  /*6d60*/  F2FP.BF16.F32.PACK_AB R146, R97, R146 ;  /* 0x000000926192723e */ /* 0x000fcc00000010ff */
[----:B------:R0:W4:Y:S01]  /*6d70*/  MUFU.EX2 R106, R153 ;  /* 0x00000099006a7308 */ /* 0x0001220000000800 */
[C---:B---3--:R-:W-:Y:S01]  /*6d80*/  FADD.FTZ R5, R119.reuse, R5 ;  /* 0x0000000577057221 */ /* 0x048fe20000010000 */
[----:B------:R-:W-:-:S06]  /*6d90*/  F2FP.BF16.F32.PACK_AB R147, R119, R104 ;  /* 0x000000687793723e */ /* 0x000fcc00000010ff */
[----:B------:R-:W3:Y:S01]  /*6da0*/  MUFU.EX2 R21, R21 ;  /* 0x0000001500157308 */ /* 0x000ee20000000800 */
[----:B-1----:R-:W-:Y:S01]  /*6db0*/  FADD.FTZ R8, R140, R11 ;  /* 0x0000000b8c087221 */ /* 0x002fe20000010000 */
[----:B0-----:R-:W-:-:S06]  /*6dc0*/  F2FP.BF16.F32.PACK_AB R153, R99, R94 ;  /* 0x0000005e6399723e */ /* 0x001fcc00000010ff */
[----:B------:R-:W0:Y:S01]  /*6dd0*/  MUFU.EX2 R123, R123 ;  /* 0x0000007b007b7308 */ /* 0x000e220000000800 */
[----:B----4-:R-:W-:-:S07]  /*6de0*/  FADD.FTZ R5, R106, R5 ;  /* 0x000000056a057221 */ /* 0x010fce0000010000 */
[----:B------:R-:W1:Y:S01]  /*6df0*/  MUFU.EX2 R142, R142 ;  /* 0x0000008e008e7308 */ /* 0x000e620000000800 */
[C---:B---3--:R-:W-:Y:S01]  /*6e00*/  FADD.FTZ R11, R21.reuse, R8 ;  /* 0x00000008150b7221 */ /* 0x048fe20000010000 */
[----:B------:R-:W-:Y:S01]  /*6e10*/  F2FP.BF16.F32.PACK_AB R140, R21, R140 ;  /* 0x0000008c158c723e */ /* 0x000fe200000010ff */
[----:B------:R-:W-:-:S05]  /*6e20*/  IMAD.MOV.U32 R21, RZ, RZ, R4 ;  /* 0x000000ffff157224 */ /* 0x000fca00078e0004 */
[----:B--2---:R2:W3:Y:S01]  /*6e30*/  MUFU.EX2 R90, R157 ;  /* 0x0000009d005a7308 */ /* 0x0044e20000000800 */
[C---:B0-----:R-:W-:Y:S01]  /*6e40*/  FADD.FTZ R5, R123.reuse, R5 ;  /* 0x000000057b057221 */ /* 0x041fe20000010000 */
[----:B------:R-:W-:-:S06]  /*6e50*/  F2FP.BF16.F32.PACK_AB R141, R123, R106 ;  /* 0x0000006a7b8d723e */ /* 0x000fcc00000010ff */
[----:B------:R-:W0:Y:S01]  /*6e60*/  MUFU.EX2 R113, R113 ;  /* 0x0000007100717308 */ /* 0x000e220000000800 */
[----:B-1----:R-:W-:Y:S01]  /*6e70*/  FADD.FTZ R8, R142, R11 ;  /* 0x0000000b8e087221 */ /* 0x002fe20000010000 */
[----:B--2---:R-:W-:-:S06]  /*6e80*/  F2FP.BF16.F32.PACK_AB R157, R88, R89 ;  /* 0x00000059589d723e */ /* 0x004fcc00000010ff */
[----:B------:R-:W1:Y:S01]  /*6e90*/  MUFU.EX2 R127, R127 ;  /* 0x0000007f007f7308 */ /* 0x000e620000000800 */
[----:B---3--:R-:W-:-:S07]  /*6ea0*/  FADD.FTZ R5, R90, R5 ;  /* 0x000000055a057221 */ /* 0x008fce0000010000 */
[----:B------:R-:W2:Y:S01]  /*6eb0*/  MUFU.EX2 R136, R136 ;  /* 0x0000008800887308 */ /* 0x000ea20000000800 */
[C---:B0-----:R-:W-:Y:S01]  /*6ec0*/  FADD.FTZ R11, R113.reuse, R8 ;  /* 0x00000008710b7221 */ /* 0x041fe20000010000 */
[----:B------:R-:W-:-:S06]  /*6ed0*/  F2FP.BF16.F32.PACK_AB R142, R113, R142 ;  /* 0x0000008e718e723e */ /* 0x000fcc00000010ff */
[----:B------:R0:W3:Y:S01]  /*6ee0*/  MUFU.EX2 R108, R159 ;  /* 0x0000009f006c7308 */ /* 0x0000e20000000800 */
[C---:B-1----:R-:W-:Y:S01]  /*6ef0*/  FADD.FTZ R5, R127.reuse, R5 ;  /* 0x000000057f057221 */ /* 0x042fe20000010000 */
[----:B------:R-:W-:-:S06]  /*6f00*/  F2FP.BF16.F32.PACK_AB R143, R127, R90 ;  /* 0x0000005a7f8f723e */ /* 0x000fcc00000010ff */
[----:B------:R-:W1:Y:S01]  /*6f10*/  MUFU.EX2 R93, R93 ;  /* 0x0000005d005d7308 */ /* 0x000e620000000800 */
[----:B--2---:R-:W-:Y:S01]  /*6f20*/  FADD.FTZ R8, R136, R11 ;  /* 0x0000000b88087221 */ /* 0x004fe20000010000 */
[----:B0-----:R-:W-:-:S06]  /*6f30*/  F2FP.BF16.F32.PACK_AB R159, R95, R22 ;  /* 0x000000165f9f723e */ /* 0x001fcc00000010ff */
[----:B------:R-:W0:Y:S01]  /*6f40*/  MUFU.EX2 R131, R131 ;  /* 0x0000008300837308 */ /* 0x000e220000000800 */
[----:B---3--:R-:W-:-:S07]  /*6f50*/  FADD.FTZ R5, R108, R5 ;  /* 0x000000056c057221 */ /* 0x008fce0000010000 */
[----:B------:R-:W2:Y:S01]  /*6f60*/  MUFU.EX2 R138, R138 ;  /* 0x0000008a008a7308 */ /* 0x000ea20000000800 */
[C---:B-1----:R-:W-:Y:S01]  /*6f70*/  FADD.FTZ R11, R93.reuse, R8 ;  /* 0x000000085d0b7221 */ /* 0x042fe20000010000 */
[----:B------:R-:W-:-:S06]  /*6f80*/  F2FP.BF16.F32.PACK_AB R136, R93, R136 ;  /* 0x000000885d88723e */ /* 0x000fcc00000010ff */
[----:B------:R1:W3:Y:S01]  /*6f90*/  MUFU.EX2 R110, R151 ;  /* 0x00000097006e7308 */ /* 0x0002e20000000800 */
[C---:B0-----:R-:W-:Y:S01]  /*6fa0*/  FADD.FTZ R5, R131.reuse, R5 ;  /* 0x0000000583057221 */ /* 0x041fe20000010000 */
[----:B------:R-:W-:-:S06]  /*6fb0*/  F2FP.BF16.F32.PACK_AB R137, R131, R108 ;  /* 0x0000006c8389723e */ /* 0x000fcc00000010ff */
[----:B------:R-:W0:Y:S01]  /*6fc0*/  MUFU.EX2 R3, R3 ;  /* 0x0000000300037308 */ /* 0x000e220000000800 */
[----:B--2---:R-:W-:Y:S01]  /*6fd0*/  FADD.FTZ R8, R138, R11 ;  /* 0x0000000b8a087221 */ /* 0x004fe20000010000 */
[----:B-1----:R-:W-:Y:S01]  /*6fe0*/  F2FP.BF16.F32.PACK_AB R151, R101, R100 ;  /* 0x000000646597723e */ /* 0x002fe200000010ff */
[----:B------:R-:W-:-:S05]  /*6ff0*/  IMAD.MOV.U32 R11, RZ, RZ, R15 ;  /* 0x000000ffff0b7224 */ /* 0x000fca00078e000f */
[----:B------:R-:W1:Y:S01]  /*7000*/  MUFU.EX2 R92, R92 ;  /* 0x0000005c005c7308 */ /* 0x000e620000000800 */
[----:B---3--:R-:W-:Y:S01]  /*7010*/  FADD.FTZ R5, R110, R5 ;  /* 0x000000056e057221 */ /* 0x008fe20000010000 */
[C---:B0-----:R-:W-:Y:S01]  /*7020*/  FADD.FTZ R8, R3.reuse, R8 ;  /* 0x0000000803087221 */ /* 0x041fe20000010000 */
[----:B------:R-:W-:Y:S01]  /*7030*/  F2FP.BF16.F32.PACK_AB R138, R3, R138 ;  /* 0x0000008a038a723e */ /* 0x000fe200000010ff */
[----:B------:R-:W-:Y:S02]  /*7040*/  IMAD.MOV.U32 R3, RZ, RZ, R163 ;  /* 0x000000ffff037224 */ /* 0x000fe400078e00a3 */
[C---:B-1----:R-:W-:Y:S01]  /*7050*/  FADD.FTZ R5, R92.reuse, R5 ;  /* 0x000000055c057221 */ /* 0x042fe20000010000 */
[----:B------:R-:W-:Y:S01]  /*7060*/  F2FP.BF16.F32.PACK_AB R139, R92, R110 ;  /* 0x0000006e5c8b723e */ /* 0x000fe200000010ff */
[----:B------:R-:W-:Y:S06]  /*7070*/  @P2 BRA `(.L_x_945) ;  /* 0xffffffd000c02947 */ /* 0x000fec000383ffff */
[----:B------:R-:W-:Y:S02]  /*7080*/  IMAD.MOV.U32 R11, RZ, RZ, R15 ;  /* 0x000000ffff0b7224 */ /* 0x000fe400078e000f */
[----:B------:R-:W-:-:S07]  /*7090*/  IMAD.MOV.U32 R3, RZ, RZ, R163 ;  /* 0x000000ffff037224 */ /* 0x000fce00078e00a3 */
.L_x_928:
[----:B------:R-:W0:Y:S01]  /*70a0*/  LDC R160, c[0x0][0x448] ;  /* 0x00011200ffa07b82 */ /* 0x000e220000000800 */
[----:B------:R-:W-:-:S07]  /*70b0*/  UIADD3 UR59, -UR59, 0x1, URZ ;  /* 0x000000013b3b7890 */ /* 0x000fce000fffe13f */
[----:B------:R-:W1:Y:S08]  /*70c0*/  S2UR UR5, SR_CTAID.X ;  /* 0x00000000000579c3 */ /* 0x000e700000002500 */
[----:B------:R-:W2:Y:S01]  /*70d0*/  LDC R13, c[0x0][0x9e4] ;  /* 0x00027900ff0d7b82 */ /* 0x000ea20000000800 */
[----:B0-----:R-:W-:-:S07]  /*70e0*/  ISETP.NE.AND P2, PT, R160, 0x1, PT ;  /* 0x00000001a000780c */ /* 0x001fce0003f45270 */
[----:B------:R-:W0:Y:S01]  /*70f0*/  LDC R23, c[0x0][0x2f0] ;  /* 0x0000bc00ff177b82 */ /* 0x000e220000000800 */
[----:B-1----:R-:W-:-:S07]  /*7100*/  ULEA UR5, UR5, 0x7f, 0x7 ;  /* 0x0000007f05057891 */ /* 0x002fce000f8e383f */
[----:B------:R-:W1:Y:S01]  /*7110*/  @P2 LDC R21, c[0x0][0x44c] ;  /* 0x00011300ff152b82 */ /* 0x000e620000000800 */
[----:B------:R-:W-:-:S07]  /*7120*/  IMAD.U32 R15, RZ, RZ, UR5 ;  /* 0x00000005ff0f7e24 */ /* 0x000fce000f8e00ff */
[----:B------:R-:W3:Y:S01]  /*7130*/  @P2 LDC R22, c[0x0][0x450] ;  /* 0x00011400ff162b82 */ /* 0x000ee20000000800 */
[----:B0-----:R-:W-:Y:S02]  /*7140*/  IMAD R88, R16, R23, UR59 ;  /* 0x0000003b10587e24 */ /* 0x001fe4000f8e0217 */
[----:B-1----:R-:W-:Y:S01]  /*7150*/  @P2 IMAD.HI.U32 R21, R21, UR5, RZ ;  /* 0x0000000515152c27 */ /* 0x002fe2000f8e00ff */
[----:B------:R-:W-:-:S04]  /*7160*/  ULDC UR5, c[0x0][0x9dc] ;  /* 0x0002770000057ab9 */ /* 0x000fc80000000800 */
[----:B---3--:R-:W-:Y:S02]  /*7170*/  @P2 SHF.R.U32.HI R15, RZ, R22, R21 ;  /* 0x00000016ff0f2219 */ /* 0x008fe40000011615 */
[----:B--2---:R-:W-:-:S03]  /*7180*/  ISETP.GE.AND P2, PT, R13, 0x1, PT ;  /* 0x000000010d00780c */ /* 0x004fc60003f46270 */
[----:B------:R-:W-:-:S04]  /*7190*/  IMAD.IADD R15, R88, 0x1, R15 ;  /* 0x00000001580f7824 */ /* 0x000fc800078e020f */
[----:B------:R-:W-:-:S06]  /*71a0*/  VIADD R21, R15, -UR5 ;  /* 0x800000050f157c36 */ /* 0x000fcc0008000000 */
[----:B------:R-:W-:Y:S05]  /*71b0*/  @!P2 BRA `(.L_x_946) ;  /* 0x00000000003ca947 */ /* 0x000fea0003800000 */
        /* <DEDUP_REMOVED lines=9> */
.L_x_947:
[----:B------:R-:W-:-:S13]  /*7250*/  ISETP.NE.AND P2, PT, R13, 0x1, PT ;  /* 0x000000010d00780c */ /* 0x000fda0003f45270 */
[----:B------:R-:W0:Y:S02]  /*7260*/  @P2 LDC.64 R22, c[0x0][0x9e8] ;  /* 0x00027a00ff162b82 */ /* 0x000e240000000a00 */
[----:B0-----:R-:W-:-:S05]  /*7270*/  @P2 IMAD.HI.U32 R22, R15, R22, RZ ;  /* 0x000000160f162227 */ /* 0x001fca00078e00ff */
[----:B------:R-:W-:-:S07]  /*7280*/  @P2 SHF.R.U32.HI R15, RZ, R23, R22 ;  /* 0x00000017ff0f2219 */ /* 0x000fce0000011616 */
.L_x_948:
[----:B------:R-:W-:-:S05]  /*7290*/  IMAD R22, R15, R13, RZ ;  /* 0x0000000d0f167224 */ /* 0x000fca00078e02ff */
[----:B------:R-:W-:-:S07]  /*72a0*/  VIMNMX R21, R21, R22, !PT ;  /* 0x0000001615157248 */ /* 0x000fce0007fe0100 */
.L_x_946:
[----:B------:R-:W-:-:S04]  /*72b0*/  VIADD R21, R21, 0x5f ;  /* 0x0000005f15157836 */ /* 0x000fc80000000000 */
[----:B------:R-:W-:-:S05]  /*72c0*/  IMAD.HI R21, R21, 0x2aaaaaab, RZ ;  /* 0x2aaaaaab15157827 */ /* 0x000fca00078e02ff */
[----:B------:R-:W-:-:S04]  /*72d0*/  SHF.R.U32.HI R22, RZ, 0x1f, R21 ;  /* 0x0000001fff167819 */ /* 0x000fc80000011615 */
[----:B------:R-:W-:-:S04]  /*72e0*/  LEA.HI.SX32 R22, R21, R22, 0x1c ;  /* 0x0000001615167211 */ /* 0x000fc800078fe2ff */
[----:B------:R-:W-:-:S04]  /*72f0*/  VIMNMX R15, R17, R22, !PT ;  /* 0x00000016110f7248 */ /* 0x000fc80007fe0100 */
[----:B------:R-:W-:-:S13]  /*7300*/  ISETP.GE.AND P2, PT, R20, R15, PT ;  /* 0x0000000f1400720c */ /* 0x000fda0003f46270 */
[----:B------:R-:W-:Y:S05]  /*7310*/  @!P2 BRA `(.L_x_949) ;  /* 0x0000001800eca947 */ /* 0x000fea0003800000 */
[----:B------:R-:W-:Y:S01]  /*7320*/  IMAD.MOV.U32 R21, RZ, RZ, R11 ;  /* 0x000000ffff157224 */ /* 0x000fe200078e000b */
[----:B------:R-:W-:Y:S01]  /*7330*/  UMOV UR5, UR4 ;  /* 0x0000000400057c82 */ /* 0x000fe20008000000 */
[----:B------:R-:W-:Y:S02]  /*7340*/  IMAD.MOV.U32 R22, RZ, RZ, R3 ;  /* 0x000000ffff167224 */ /* 0x000fe400078e0003 */
[----:B------:R-:W-:-:S07]  /*7350*/  IMAD.MOV.U32 R23, RZ, RZ, R4 ;  /* 0x000000ffff177224 */ /* 0x000fce00078e0004 */
.L_x_958:
[----:B------:R-:W-:-:S04]  /*7360*/  UIADD3 UR4, UR5, 0x1, URZ ;  /* 0x0000000105047890 */ /* 0x000fc8000fffe03f */
[----:B------:R-:W-:-:S04]  /*7370*/  UISETP.NE.AND UP0, UPT, UR4, 0x2, UPT ;  /* 0x000000020400788c */ /* 0x000fc8000bf05270 */
[----:B------:R-:W-:Y:S02]  /*7380*/  USEL UR6, URZ, 0x1, UP0 ;  /* 0x000000013f067887 */ /* 0x000fe40008000000 */
[----:B------:R-:W-:-:S04]  /*7390*/  USEL UR4, UR4, URZ, UP0 ;  /* 0x0000003f04047287 */ /* 0x000fc80008000000 */
[----:B------:R-:W-:Y:S01]  /*73a0*/  LOP3.LUT R4, R23, UR6, RZ, 0x3c, !PT ;  /* 0x0000000617047c12 */ /* 0x000fe2000f8e3cff */
[----:B------:R-:W-:Y:S07]  /*73b0*/  @!P0 BRA `(.L_x_950) ;  /* 0x0000000000048947 */ /* 0x000fee0003800000 */
[----:B------:R-:W-:Y:S01]  /*73c0*/  BPT.TRAP 0x1 ;  /* 0x000000040000795c */ /* 0x000fe20000300000 */
.L_x_950:
[----:B------:R-:W-:Y:S01]  /*73d0*/  ULEA UR7, UR4, UR56, 0x3 ;  /* 0x0000003804077291 */ /* 0x000fe2000f8e183f */
[----:B------:R-:W-:-:S08]  /*73e0*/  SHF.L.U32 R3, R4, 0x1f, RZ ;  /* 0x0000001f04037819 */ /* 0x000fd000000006ff */
[----:B------:R0:W1:Y:S01]  /*73f0*/  SYNCS.PHASECHK.TRANS64.TRYWAIT P2, [UR7+0x2a830], R3 ;  /* 0x02a83003ff0075a7 */ /* 0x0000620008040147 */
[----:B------:R-:W-:Y:S05]  /*7400*/  @!P0 BRA `(.L_x_951) ;  /* 0x0000000000048947 */ /* 0x000fea0003800000 */
[----:B------:R-:W-:Y:S01]  /*7410*/  BPT.TRAP 0x1 ;  /* 0x000000040000795c */ /* 0x000fe20000300000 */
.L_x_951:
[----:B-1----:R-:W-:Y:S05]  /*7420*/  @P2 BRA `(.L_x_952) ;  /* 0x0000000000082947 */ /* 0x002fea0003800000 */
[----:B------:R-:W1:Y:S02]  /*7430*/  SYNCS.PHASECHK.TRANS64.TRYWAIT P2, [UR7+0x2a830], R3 ;  /* 0x02a83003ff0075a7 */ /* 0x000e640008040147 */
[----:B-1----:R-:W-:Y:S05]  /*7440*/  @!P2 BRA `(.L_x_953) ;  /* 0x000000b00050a947 */ /* 0x002fea0003800000 */
.L_x_952:
        /* <DEDUP_REMOVED lines=129> */
.L_x_954:
[----:B------:R-:W-:Y:S01]  /*7c60*/  ULEA UR11, UR5, UR56, 0x3 ;  /* 0x00000038050b7291 */ /* 0x000fe2000f8e183f */
[----:B------:R-:W-:-:S08]  /*7c70*/  SHF.L.U32 R0, R23, 0x1f, RZ ;  /* 0x0000001f17007819 */ /* 0x000fd000000006ff */
[----:B------:R2:W3:Y:S01]  /*7c80*/  SYNCS.PHASECHK.TRANS64.TRYWAIT P2, [UR11+0x2a850], R0 ;  /* 0x02a85000ff0075a7 */ /* 0x0004e2000804014b */
[----:B------:R-:W-:Y:S05]  /*7c90*/  @!P0 BRA `(.L_x_955) ;  /* 0x0000000000048947 */ /* 0x000fea0003800000 */
[----:B------:R-:W-:Y:S01]  /*7ca0*/  BPT.TRAP 0x1 ;  /* 0x000000040000795c */ /* 0x000fe20000300000 */
.L_x_955:
[----:B---3--:R-:W-:Y:S05]  /*7cb0*/  @P2 BRA `(.L_x_956) ;  /* 0x0000000000082947 */ /* 0x008fea0003800000 */
[----:B------:R-:W3:Y:S02]  /*7cc0*/  SYNCS.PHASECHK.TRANS64.TRYWAIT P2, [UR11+0x2a850], R0 ;  /* 0x02a85000ff0075a7 */ /* 0x000ee4000804014b */
[----:B---3--:R-:W-:Y:S05]  /*7cd0*/  @!P2 BRA `(.L_x_957) ;  /* 0x000000a80044a947 */ /* 0x008fea0003800000 */
.L_x_956:
[----:B------:R-:W-:Y:S01]  /*7ce0*/  UIADD3 UR6, UR56, 0x400, URZ ;  /* 0x0000040038067890 */ /* 0x000fe2000fffe03f */
[----:B------:R-:W-:Y:S01]  /*7cf0*/  WARPGROUP.ARRIVE ;  /* 0x00000000000079c5 */ /* 0x000fe20000000000 */
[----:B------:R-:W-:Y:S01]  /*7d00*/  UMOV UR15, 0x40000040 ;  /* 0x40000040000f7882 */ /* 0x000fe20000000000 */
[----:B0-2---:R-:W-:Y:S01]  /*7d10*/  FMNMX.FTZ R0, R88, R22, !PT ;  /* 0x0000001658007209 */ /* 0x005fe20007810000 */
[----:B------:R-:W-:Y:S01]  /*7d20*/  USHF.R.U32.HI UR6, URZ, 0x4, UR6 ;  /* 0x000000043f067899 */ /* 0x000fe20008011606 */
[----:B-1----:R-:W0:Y:S01]  /*7d30*/  LDC R14, c[0x0][0x988] ;  /* 0x00026200ff0e7b82 */ /* 0x002e220000000800 */
[----:B------:R-:W-:Y:S02]  /*7d40*/  FMNMX.FTZ R2, R90, R21, !PT ;  /* 0x000000155a027209 */ /* 0x000fe40007810000 */
[----:B------:R-:W-:Y:S01]  /*7d50*/  ULOP3.LUT UR6, UR6, 0x3fff, URZ, 0xc0, !UPT ;  /* 0x00003fff06067892 */ /* 0x000fe2000f8ec03f */
[----:B------:R-:W-:Y:S02]  /*7d60*/  FMNMX.FTZ R3, R89, R0, !PT ;  /* 0x0000000059037209 */ /* 0x000fe40007810000 */
[----:B------:R-:W-:Y:S01]  /*7d70*/  ISETP.GT.AND P2, PT, R20, R15, PT ;  /* 0x0000000f1400720c */ /* 0x000fe20003f44270 */
[----:B------:R-:W-:Y:S01]  /*7d80*/  ULOP3.LUT UR6, UR6, 0x3000000, URZ, 0xfc, !UPT ;  /* 0x0300000006067892 */ /* 0x000fe2000f8efc3f */
[----:B------:R-:W-:Y:S01]  /*7d90*/  FMNMX.FTZ R0, R92, R3, !PT ;  /* 0x000000035c007209 */ /* 0x000fe20007810000 */
[----:B------:R-:W-:-:S02]  /*7da0*/  VIADD R20, R20, 0xffffffff ;  /* 0xffffffff14147836 */ /* 0x000fc40000000000 */
[----:B------:R-:W-:Y:S01]  /*7db0*/  UIMAD UR6, UR5, 0x600, UR6 ;  /* 0x00000600050678a4 */ /* 0x000fe2000f8e0206 */
[----:B------:R-:W-:Y:S02]  /*7dc0*/  FMNMX.FTZ R3, R93, R0, !PT ;  /* 0x000000005d037209 */ /* 0x000fe40007810000 */
[----:B------:R-:W-:Y:S01]  /*7dd0*/  UMOV UR5, UR4 ;  /* 0x0000000400057c82 */ /* 0x000fe20008000000 */
[----:B------:R-:W-:Y:S01]  /*7de0*/  UIADD3 UR10, UR6, 0x80, URZ ;  /* 0x00000080060a7890 */ /* 0x000fe2000fffe03f */
[----:B------:R-:W-:Y:S02]  /*7df0*/  FMNMX.FTZ R0, R96, R3, !PT ;  /* 0x0000000360007209 */ /* 0x000fe40007810000 */
[----:B------:R-:W-:Y:S02]  /*7e00*/  UMOV UR14, UR6 ;  /* 0x00000006000e7c82 */ /* 0x000fe40008000000 */
[----:B------:R-:W-:Y:S01]  /*7e10*/  HGMMA.64x128x16.F32.BF16 R24, R156, gdesc[UR12].tnspB, R24, gsb0 ;  /* 0x41e0000c9c187df0 */ /* 0x000fe20008001818 */
[----:B------:R-:W-:Y:S01]  /*7e20*/  UMOV UR15, 0x40000040 ;  /* 0x40000040000f7882 */ /* 0x000fe20000000000 */
[----:B------:R-:W-:Y:S01]  /*7e30*/  UMOV UR14, UR10 ;  /* 0x0000000a000e7c82 */ /* 0x000fe20008000000 */
[----:B------:R-:W-:Y:S01]  /*7e40*/  UIADD3 UR10, UR6, 0x100, URZ ;  /* 0x00000100060a7890 */ /* 0x000fe2000fffe03f */
        /* <DEDUP_REMOVED lines=19> */
[----:B------:R-:W1:Y:S01]  /*7f80*/  SHFL.BFLY PT, R3, R0, 0x2, 0x1f ;  /* 0x0c401f0000037f89 */ /* 0x000e6200000e0000 */
[----:B------:R-:W-:Y:S02]  /*7f90*/  WARPGROUP.DEPBAR.LE gsb0, 0x0 ;  /* 0x00008000000079c5 */ /* 0x000fe40000010000 */
[----:B------:R-:W-:-:S06]  /*7fa0*/  WARPGROUP.ARRIVE ;  /* 0x00000000000079c5 */ /* 0x000fcc0000000000 */
[----:B------:R-:W-:Y:S01]  /*7fb0*/  HGMMA.64x128x16.F32.BF16 R24, R152, gdesc[UR12].tnspB, R24, gsb0 ;  /* 0x41e0000c98187df0 */ /* 0x000fe20008001818 */
[----:B------:R-:W-:Y:S01]  /*7fc0*/  UMOV UR14, UR10 ;  /* 0x0000000a000e7c82 */ /* 0x000fe20008000000 */
[----:B------:R-:W-:Y:S01]  /*7fd0*/  UMOV UR15, 0x40000040 ;  /* 0x40000040000f7882 */ /* 0x000fe20000000000 */
[----:B------:R-:W-:Y:S01]  /*7fe0*/  UIADD3 UR10, UR6, 0x180, URZ ;  /* 0x00000180060a7890 */ /* 0x000fe2000fffe03f */
[----:B------:R-:W-:Y:S02]  /*7ff0*/  WARPGROUP.DEPBAR.LE gsb0, 0x0 ;  /* 0x00008000000079c5 */ /* 0x000fe40000010000 */
[----:B------:R-:W-:-:S06]  /*8000*/  WARPGROUP.ARRIVE ;  /* 0x00000000000079c5 */ /* 0x000fcc0000000000 */
[----:B------:R-:W-:Y:S01]  /*8010*/  HGMMA.64x128x16.F32.BF16 R24, R148, gdesc[UR12].tnspB, R24, gsb0 ;  /* 0x41e0000c94187df0 */ /* 0x000fe20008001818 */
[----:B------:R-:W-:Y:S01]  /*8020*/  UMOV UR14, UR10 ;  /* 0x0000000a000e7c82 */ /* 0x000fe20008000000 */
[----:B------:R-:W-:Y:S01]  /*8030*/  UMOV UR15, 0x40000040 ;  /* 0x40000040000f7882 */ /* 0x000fe20000000000 */
[----:B------:R-:W-:Y:S02]  /*8040*/  UIADD3 UR10, UR6, 0x200, URZ ;  /* 0x00000200060a7890 */ /* 0x000fe4000fffe03f */
[----:B------:R-:W-:Y:S01]  /*8050*/  UIADD3 UR6, UR6, 0x280, URZ ;  /* 0x0000028006067890 */ /* 0x000fe2000fffe03f */
[----:B------:R-:W-:Y:S02]  /*8060*/  WARPGROUP.DEPBAR.LE gsb0, 0x0 ;  /* 0x00008000000079c5 */ /* 0x000fe40000010000 */
[----:B------:R-:W-:Y:S01]  /*8070*/  WARPGROUP.ARRIVE ;  /* 0x00000000000079c5 */ /* 0x000fe20000000000 */
[----:B-1----:R-:W-:-:S05]  /*8080*/  FMNMX.FTZ R148, R0, R3, !PT ;  /* 0x0000000300947209 */ /* 0x002fca0007810000 */
[----:B------:R-:W-:Y:S01]  /*8090*/  HGMMA.64x128x16.F32.BF16 R24, R144, gdesc[UR12].tnspB, R24, gsb0 ;  /* 0x41e0000c90187df0 */ /* 0x000fe20008001818 */
[----:B------:R-:W1:Y:S01]  /*80a0*/  SHFL.BFLY PT, R3, R148, 0x1, 0x1f ;  /* 0x0c201f0094037f89 */ /* 0x000e6200000e0000 */
[----:B------:R-:W-:Y:S01]  /*80b0*/  UMOV UR14, UR10 ;  /* 0x0000000a000e7c82 */ /* 0x000fe20008000000 */
[----:B------:R-:W-:Y:S01]  /*80c0*/  UMOV UR15, 0x40000040 ;  /* 0x40000040000f7882 */ /* 0x000fe20000000000 */
[----:B-1----:R-:W-:-:S05]  /*80d0*/  FMNMX.FTZ R3, R148, R3, !PT ;  /* 0x0000000394037209 */ /* 0x002fca0007810000 */
[C---:B------:R-:W-:Y:S01]  /*80e0*/  FADD.FTZ R11, -R3.reuse, R22 ;  /* 0x00000016030b7221 */ /* 0x040fe20000010100 */
[----:B0-----:R-:W-:-:S03]  /*80f0*/  FMUL.FTZ R149, R3, R14 ;  /* 0x0000000e03957220 */ /* 0x001fc60000410000 */
[----:B------:R-:W-:Y:S01]  /*8100*/  FMUL.FTZ R22, R11, R14 ;  /* 0x0000000e0b167220 */ /* 0x000fe20000410000 */
        /* <DEDUP_REMOVED lines=17> */
[----:B------:R0:W-:Y:S01]  /*8220*/  MUFU.EX2 R0, R22 ;  /* 0x0000001600007308 */ /* 0x0001e20000000800 */
[-CC-:B------:R-:W-:Y:S01]  /*8230*/  FFMA.FTZ R158, R92, R14.reuse, -R149.reuse ;  /* 0x0000000e5c9e7223 */ /* 0x180fe20000010895 */
[-CC-:B------:R-:W-:Y:S01]  /*8240*/  FFMA.FTZ R154, R100, R14.reuse, -R149.reuse ;  /* 0x0000000e649a7223 */ /* 0x180fe20000010895 */
[----:B------:R-:W-:Y:S01]  /*8250*/  FMNMX.FTZ R2, R102, R11, !PT ;  /* 0x0000000b66027209 */ /* 0x000fe20007810000 */
[-CC-:B------:R-:W-:Y:S01]  /*8260*/  FFMA.FTZ R152, R96, R14.reuse, -R149.reuse ;  /* 0x0000000e60987223 */ /* 0x180fe20000010895 */
[-CC-:B------:R-:W-:Y:S01]  /*8270*/  FFMA.FTZ R148, R104, R14.reuse, -R149.reuse ;  /* 0x0000000e68947223 */ /* 0x180fe20000010895 */
[--C-:B------:R-:W-:Y:S01]  /*8280*/  FFMA.FTZ R150, R108, R14, -R149.reuse ;  /* 0x0000000e6c967223 */ /* 0x100fe20000010895 */
[----:B------:R-:W-:Y:S01]  /*8290*/  FMNMX.FTZ R11, R103, R2, !PT ;  /* 0x00000002670b7209 */ /* 0x000fe20007810000 */
[----:B------:R-:W-:Y:S01]  /*82a0*/  MUFU.EX2 R23, R23 ;  /* 0x0000001700177308 */ /* 0x000fe20000000800 */
[-CC-:B0-----:R-:W-:Y:S01]  /*82b0*/  FFMA.FTZ R22, R120, R14.reuse, -R149.reuse ;  /* 0x0000000e78167223 */ /* 0x181fe20000010895 */
[-CC-:B------:R-:W-:Y:S01]  /*82c0*/  FFMA.FTZ R88, R124, R14.reuse, -R149.reuse ;  /* 0x0000000e7c587223 */ /* 0x180fe20000010895 */
        /* <DEDUP_REMOVED lines=36> */
[----:B0-----:R-:W-:-:S06]  /*8510*/  FMNMX.FTZ R11, R2, R11, !PT ;  /* 0x0000000b020b7209 */ /* 0x001fcc0007810000 */
[----:B------:R-:W-:Y:S01]  /*8520*/  MUFU.EX2 R144, R144 ;  /* 0x0000009000907308 */ /* 0x000fe20000000800 */
[----:B------:R-:W0:Y:S07]  /*8530*/  SHFL.BFLY PT, R2, R11, 0x1, 0x1f ;  /* 0x0c201f000b027f89 */ /* 0x000e2e00000e0000 */
[----:B------:R-:W-:Y:S08]  /*8540*/  MUFU.EX2 R109, R109 ;  /* 0x0000006d006d7308 */ /* 0x000ff00000000800 */
[----:B------:R-:W-:Y:S08]  /*8550*/  MUFU.EX2 R146, R146 ;  /* 0x0000009200927308 */ /* 0x000ff00000000800 */
[----:B------:R-:W-:Y:S01]  /*8560*/  MUFU.EX2 R113, R113 ;  /* 0x0000007100717308 */ /* 0x000fe20000000800 */
[----:B0-----:R-:W-:-:S05]  /*8570*/  FMNMX.FTZ R11, R11, R2, !PT ;  /* 0x000000020b0b7209 */ /* 0x001fca0007810000 */
[----:B------:R-:W-:Y:S02]  /*8580*/  FADD.FTZ R129, -R11, R21 ;  /* 0x000000150b817221 */ /* 0x000fe40000010100 */
[----:B------:R-:W-:Y:S02]  /*8590*/  MUFU.EX2 R22, R22 ;  /* 0x0000001600167308 */ /* 0x000fe40000000800 */
[----:B------:R-:W-:-:S06]  /*85a0*/  FMUL.FTZ R129, R129, R14 ;  /* 0x0000000e81817220 */ /* 0x000fcc0000410000 */
[----:B------:R-:W-:Y:S08]  /*85b0*/  MUFU.EX2 R2, R129 ;  /* 0x0000008100027308 */ /* 0x000ff00000000800 */
[----:B------:R-:W0:Y:S08]  /*85c0*/  MUFU.EX2 R117, R117 ;  /* 0x0000007500757308 */ /* 0x000e300000000800 */
[----:B------:R-:W-:Y:S08]  /*85d0*/  MUFU.EX2 R88, R88 ;  /* 0x0000005800587308 */ /* 0x000ff00000000800 */
[----:B------:R-:W-:Y:S08]  /*85e0*/  MUFU.EX2 R121, R121 ;  /* 0x0000007900797308 */ /* 0x000ff00000000800 */
[----:B------:R-:W-:Y:S08]  /*85f0*/  MUFU.EX2 R92, R92 ;  /* 0x0000005c005c7308 */ /* 0x000ff00000000800 */
[----:B------:R-:W-:Y:S08]  /*8600*/  MUFU.EX2 R125, R125 ;  /* 0x0000007d007d7308 */ /* 0x000ff00000000800 */
[----:B------:R-:W-:Y:S08]  /*8610*/  MUFU.EX2 R96, R96 ;  /* 0x0000006000607308 */ /* 0x000ff00000000800 */
[----:B------:R-:W-:Y:S01]  /*8620*/  MUFU.EX2 R21, R133 ;  /* 0x0000008500157308 */ /* 0x000fe20000000800 */
[----:B------:R-:W-:-:S02]  /*8630*/  WARPGROUP.DEPBAR.LE gsb0, 0x0 ;  /* 0x00008000000079c5 */ /* 0x000fc40000010000 */
[----:B------:R-:W-:Y:S01]  /*8640*/  FMUL.FTZ R141, R11, R14 ;  /* 0x0000000e0b8d7220 */ /* 0x000fe20000410000 */
[----:B------:R-:W-:Y:S01]  /*8650*/  WARPGROUP.ARRIVE ;  /* 0x00000000000079c5 */ /* 0x000fe20000000000 */
[----:B0-----:R-:W-:Y:S02]  /*8660*/  F2FP.BF16.F32.PACK_AB R140, R117, R22 ;  /* 0x00000016758c723e */ /* 0x001fe400000010ff */
[-CC-:B------:R-:W-:Y:S01]  /*8670*/  FFMA.FTZ R90, R90, R14.reuse, -R141.reuse ;  /* 0x0000000e5a5a7223 */ /* 0x180fe2000001088d */
[-CC-:B------:R-:W-:Y:S01]  /*8680*/  FFMA.FTZ R91, R91, R14.reuse, -R141.reuse ;  /* 0x0000000e5b5b7223 */ /* 0x180fe2000001088d */
[-CC-:B------:R-:W-:Y:S01]  /*8690*/  FFMA.FTZ R94, R94, R14.reuse, -R141.reuse ;  /* 0x0000000e5e5e7223 */ /* 0x180fe2000001088d */
[-CC-:B------:R-:W-:Y:S01]  /*86a0*/  FFMA.FTZ R95, R95, R14.reuse, -R141.reuse ;  /* 0x0000000e5f5f7223 */ /* 0x180fe2000001088d */
[----:B------:R0:W1:Y:S01]  /*86b0*/  MUFU.EX2 R157, R90 ;  /* 0x0000005a009d7308 */ /* 0x0000620000000800 */
[-CC-:B------:R-:W-:Y:S01]  /*86c0*/  FFMA.FTZ R98, R98, R14.reuse, -R141.reuse ;  /* 0x0000000e62627223 */ /* 0x180fe2000001088d */
[-CC-:B------:R-:W-:Y:S01]  /*86d0*/  FFMA.FTZ R99, R99, R14.reuse, -R141.reuse ;  /* 0x0000000e63637223 */ /* 0x180fe2000001088d */
[-CC-:B------:R-:W-:Y:S01]  /*86e0*/  FFMA.FTZ R102, R102, R14.reuse, -R141.reuse ;  /* 0x0000000e66667223 */ /* 0x180fe2000001088d */
[-CC-:B------:R-:W-:Y:S01]  /*86f0*/  FFMA.FTZ R103, R103, R14.reuse, -R141.reuse ;  /* 0x0000000e67677223 */ /* 0x180fe2000001088d */
[-CC-:B------:R-:W-:Y:S01]  /*8700*/  FFMA.FTZ R106, R106, R14.reuse, -R141.reuse ;  /* 0x0000000e6a6a7223 */ /* 0x180fe2000001088d */
[-CC-:B------:R-:W-:Y:S01]  /*8710*/  FFMA.FTZ R107, R107, R14.reuse, -R141.reuse ;  /* 0x0000000e6b6b7223 */ /* 0x180fe2000001088d */
[-CC-:B------:R-:W-:Y:S01]  /*8720*/  FFMA.FTZ R110, R110, R14.reuse, -R141.reuse ;  /* 0x0000000e6e6e7223 */ /* 0x180fe2000001088d */
[----:B------:R2:W3:Y:S01]  /*8730*/  MUFU.EX2 R100, R91 ;  /* 0x0000005b00647308 */ /* 0x0004e20000000800 */
[----:B0-----:R-:W-:Y:S01]  /*8740*/  IMAD.U32 R90, RZ, RZ, UR7 ;  /* 0x00000007ff5a7e24 */ /* 0x001fe2000f8e00ff */
[----:B------:R-:W-:Y:S01]  /*8750*/  UMOV UR7, 0x40000040 ;  /* 0x4000004000077882 */ /* 0x000fe20000000000 */
[-CC-:B------:R-:W-:Y:S01]  /*8760*/  FFMA.FTZ R111, R111, R14.reuse, -R141.reuse ;  /* 0x0000000e6f6f7223 */ /* 0x180fe2000001088d */
[----:B------:R-:W-:Y:S01]  /*8770*/  HGMMA.64x128x16.F32.BF16 R24, R136, gdesc[UR4].tnspB, R24, gsb0 ;  /* 0x41e0000488187df0 */ /* 0x000fe20008001818 */
[-CC-:B------:R-:W-:Y:S01]  /*8780*/  FFMA.FTZ R114, R114, R14.reuse, -R141.reuse ;  /* 0x0000000e72727223 */ /* 0x180fe2000001088d */
[-CC-:B------:R-:W-:Y:S01]  /*8790*/  FFMA.FTZ R115, R115, R14.reuse, -R141.reuse ;  /* 0x0000000e73737223 */ /* 0x180fe2000001088d */
[----:B------:R-:W-:Y:S01]  /*87a0*/  FFMA.FTZ R118, R118, R14, -R141 ;  /* 0x0000000e76767223 */ /* 0x000fe2000001088d */
[----:B------:R-:W0:Y:S01]  /*87b0*/  MUFU.EX2 R94, R94 ;  /* 0x0000005e005e7308 */ /* 0x000e220000000800 */
[----:B--2---:R-:W-:Y:S01]  /*87c0*/  FFMA.FTZ R91, R0, R8, R23 ;  /* 0x00000008005b7223 */ /* 0x004fe20000010017 */
[----:B-1----:R-:W-:Y:S01]  /*87d0*/  FFMA.FTZ R5, R2, R5, R157 ;  /* 0x0000000502057223 */ /* 0x002fe2000001009d */
[-CC-:B------:R-:W-:Y:S01]  /*87e0*/  FFMA.FTZ R119, R119, R14.reuse, -R141.reuse ;  /* 0x0000000e77777223 */ /* 0x180fe2000001088d */
[-C--:B------:R-:W-:Y:S01]  /*87f0*/  FFMA.FTZ R122, R122, R14.reuse, -R141 ;  /* 0x0000000e7a7a7223 */ /* 0x080fe2000001088d */
[C---:B------:R-:W-:Y:S01]  /*8800*/  FADD.FTZ R91, R156.reuse, R91 ;  /* 0x0000005b9c5b7221 */ /* 0x040fe20000010000 */
[----:B------:R-:W-:Y:S01]  /*8810*/  F2FP.BF16.F32.PACK_AB R156, R156, R23 ;  /* 0x000000179c9c723e */ /* 0x000fe200000010ff */
[-C--:B------:R-:W-:Y:S01]  /*8820*/  FFMA.FTZ R123, R123, R14.reuse, -R141 ;  /* 0x0000000e7b7b7223 */ /* 0x080fe2000001088d */
[----:B------:R-:W1:Y:S01]  /*8830*/  MUFU.EX2 R95, R95 ;  /* 0x0000005f005f7308 */ /* 0x000e620000000800 */
[----:B---3--:R-:W-:Y:S01]  /*8840*/  FADD.FTZ R5, R100, R5 ;  /* 0x0000000564057221 */ /* 0x008fe20000010000 */
[----:B------:R-:W-:Y:S01]  /*8850*/  FADD.FTZ R8, R158, R91 ;  /* 0x0000005b9e087221 */ /* 0x000fe20000010000 */
[-CC-:B------:R-:W-:Y:S01]  /*8860*/  FFMA.FTZ R126, R126, R14.reuse, -R141.reuse ;  /* 0x0000000e7e7e7223 */ /* 0x180fe2000001088d */
[-CC-:B------:R-:W-:Y:S01]  /*8870*/  FFMA.FTZ R127, R127, R14.reuse, -R141.reuse ;  /* 0x0000000e7f7f7223 */ /* 0x180fe2000001088d */
[-CC-:B------:R-:W-:Y:S01]  /*8880*/  FFMA.FTZ R130, R130, R14.reuse, -R141.reuse ;  /* 0x0000000e82827223 */ /* 0x180fe2000001088d */
[----:B------:R-:W-:Y:S01]  /*8890*/  FADD.FTZ R91, R89, R8 ;  /* 0x00000008595b7221 */ /* 0x000fe20000010000 */
[-C--:B------:R-:W-:Y:S01]  /*88a0*/  FFMA.FTZ R131, R131, R14.reuse, -R141 ;  /* 0x0000000e83837223 */ /* 0x080fe2000001088d */
[----:B------:R-:W2:Y:S01]  /*88b0*/  MUFU.EX2 R98, R98 ;  /* 0x0000006200627308 */ /* 0x000ea20000000800 */
[----:B0-----:R-:W-:Y:S01]  /*88c0*/  FADD.FTZ R5, R94, R5 ;  /* 0x000000055e057221 */ /* 0x001fe20000010000 */
[----:B------:R-:W-:Y:S01]  /*88d0*/  FADD.FTZ R8, R152, R91 ;  /* 0x0000005b98087221 */ /* 0x000fe20000010000 */
[----:B------:R-:W-:Y:S01]  /*88e0*/  FFMA.FTZ R134, R134, R14, -R141 ;  /* 0x0000000e86867223 */ /* 0x000fe2000001088d */
[----:B------:R-:W-:-:S02]  /*88f0*/  @!P1 VIADD R90, R90, 0x2a840 ;  /* 0x0002a8405a5a9836 */ /* 0x000fc40000000000 */
[----:B------:R-:W-:Y:S01]  /*8900*/  FFMA.FTZ R135, R135, R14, -R141 ;  /* 0x0000000e87877223 */ /* 0x000fe2000001088d */
[----:B------:R-:W-:Y:S01]  /*8910*/  FADD.FTZ R91, R93, R8 ;  /* 0x000000085d5b7221 */ /* 0x000fe20000010000 */
[----:B------:R-:W-:Y:S01]  /*8920*/  F2FP.BF16.F32.PACK_AB R158, R89, R158 ;  /* 0x0000009e599e723e */ /* 0x000fe200000010ff */
[----:B------:R-:W0:Y:S01]  /*8930*/  MUFU.EX2 R99, R99 ;  /* 0x0000006300637308 */ /* 0x000e220000000800 */
[----:B-1----:R-:W-:Y:S01]  /*8940*/  FADD.FTZ R5, R95, R5 ;  /* 0x000000055f057221 */ /* 0x002fe20000010000 */
[----:B------:R-:W-:Y:S01]  /*8950*/  FADD.FTZ R8, R154, R91 ;  /* 0x0000005b9a087221 */ /* 0x000fe20000010000 */
[----:B------:R-:W-:Y:S02]  /*8960*/  @!P1 PRMT R90, RZ, 0x654, R90 ;  /* 0x00000654ff5a9816 */ /* 0x000fe4000000005a */
[----:B------:R-:W-:Y:S01]  /*8970*/  F2FP.BF16.F32.PACK_AB R152, R93, R152 ;  /* 0x000000985d98723e */ /* 0x000fe200000010ff */
[----:B------:R-:W-:Y:S01]  /*8980*/  FADD.FTZ R91, R97, R8 ;  /* 0x00000008615b7221 */ /* 0x000fe20000010000 */
[----:B------:R-:W-:Y:S01]  /*8990*/  F2FP.BF16.F32.PACK_AB R157, R100, R157 ;  /* 0x0000009d649d723e */ /* 0x000fe200000010ff */
[----:B------:R-:W1:Y:S01]  /*89a0*/  MUFU.EX2 R102, R102 ;  /* 0x0000006600667308 */ /* 0x000e620000000800 */
[----:B--2---:R-:W-:Y:S01]  /*89b0*/  FADD.FTZ R5, R98, R5 ;  /* 0x0000000562057221 */ /* 0x004fe20000010000 */
[----:B------:R-:W-:Y:S01]  /*89c0*/  FADD.FTZ R8, R148, R91 ;  /* 0x0000005b94087221 */ /* 0x000fe20000010000 */
[----:B------:R-:W-:-:S02]  /*89d0*/  F2FP.BF16.F32.PACK_AB R159, R95, R94 ;  /* 0x0000005e5f9f723e */ /* 0x000fc400000010ff */
[----:B------:R-:W-:Y:S01]  /*89e0*/  F2FP.BF16.F32.PACK_AB R154, R97, R154 ;  /* 0x0000009a619a723e */ /* 0x000fe200000010ff */
[C---:B------:R-:W-:Y:S01]  /*89f0*/  FADD.FTZ R91, R101.reuse, R8 ;  /* 0x00000008655b7221 */ /* 0x040fe20000010000 */
[----:B------:R-:W-:Y:S01]  /*8a00*/  F2FP.BF16.F32.PACK_AB R148, R101, R148 ;  /* 0x000000946594723e */ /* 0x000fe200000010ff */
[----:B------:R-:W2:Y:S01]  /*8a10*/  MUFU.EX2 R103, R103 ;  /* 0x0000006700677308 */ /* 0x000ea20000000800 */
[C---:B0-----:R-:W-:Y:S01]  /*8a20*/  FADD.FTZ R5, R99.reuse, R5 ;  /* 0x0000000563057221 */ /* 0x041fe20000010000 */
[----:B------:R-:W-:Y:S01]  /*8a30*/  FADD.FTZ R8, R150, R91 ;  /* 0x0000005b96087221 */ /* 0x000fe20000010000 */
[----:B------:R-:W-:Y:S02]  /*8a40*/  F2FP.BF16.F32.PACK_AB R153, R99, R98 ;  /* 0x000000626399723e */ /* 0x000fe400000010ff */
[C---:B------:R-:W-:Y:S01]  /*8a50*/  F2FP.BF16.F32.PACK_AB R150, R105.reuse, R150 ;  /* 0x000000966996723e */ /* 0x040fe200000010ff */
[----:B------:R-:W-:Y:S01]  /*8a60*/  FADD.FTZ R23, R105, R8 ;  /* 0x0000000869177221 */ /* 0x000fe20000010000 */
[----:B------:R-:W-:Y:S01]  /*8a70*/  F2FP.BF16.F32.PACK_AB R142, R121, R88 ;  /* 0x00000058798e723e */ /* 0x000fe200000010ff */
[----:B------:R-:W0:Y:S01]  /*8a80*/  MUFU.EX2 R106, R106 ;  /* 0x0000006a006a7308 */ /* 0x000e220000000800 */
[----:B-1----:R-:W-:Y:S01]  /*8a90*/  FADD.FTZ R5, R102, R5 ;  /* 0x0000000566057221 */ /* 0x002fe20000010000 */
[----:B------:R-:W-:Y:S01]  /*8aa0*/  FADD.FTZ R8, R144, R23 ;  /* 0x0000001790087221 */ /* 0x000fe20000010000 */
[----:B------:R-:W-:-:S03]  /*8ab0*/  F2FP.BF16.F32.PACK_AB R144, R109, R144 ;  /* 0x000000906d90723e */ /* 0x000fc600000010ff */
[----:B------:R-:W-:Y:S02]  /*8ac0*/  FADD.FTZ R23, R109, R8 ;  /* 0x000000086d177221 */ /* 0x000fe40000010000 */
[----:B------:R-:W1:Y:S01]  /*8ad0*/  MUFU.EX2 R107, R107 ;  /* 0x0000006b006b7308 */ /* 0x000e620000000800 */
[C---:B--2---:R-:W-:Y:S01]  /*8ae0*/  FADD.FTZ R5, R103.reuse, R5 ;  /* 0x0000000567057221 */ /* 0x044fe20000010000 */
[----:B------:R-:W-:Y:S01]  /*8af0*/  FADD.FTZ R8, R146, R23 ;  /* 0x0000001792087221 */ /* 0x000fe20000010000 */
[----:B------:R-:W-:Y:S02]  /*8b00*/  F2FP.BF16.F32.PACK_AB R155, R103, R102 ;  /* 0x00000066679b723e */ /* 0x000fe400000010ff */
[C---:B------:R-:W-:Y:S01]  /*8b10*/  F2FP.BF16.F32.PACK_AB R146, R113.reuse, R146 ;  /* 0x000000927192723e */ /* 0x040fe200000010ff */
[----:B------:R-:W-:Y:S02]  /*8b20*/  FADD.FTZ R23, R113, R8 ;  /* 0x0000000871177221 */ /* 0x000fe40000010000 */
[----:B------:R-:W2:Y:S01]  /*8b30*/  MUFU.EX2 R110, R110 ;  /* 0x0000006e006e7308 */ /* 0x000ea20000000800 */
[----:B0-----:R-:W-:Y:S01]  /*8b40*/  FADD.FTZ R5, R106, R5 ;  /* 0x000000056a057221 */ /* 0x001fe20000010000 */
[----:B------:R-:W-:Y:S01]  /*8b50*/  FADD.FTZ R8, R22, R23 ;  /* 0x0000001716087221 */ /* 0x000fe20000010000 */
[----:B------:R-:W-:-:S03]  /*8b60*/  IMAD.MOV.U32 R22, RZ, RZ, R3 ;  /* 0x000000ffff167224 */ /* 0x000fc600078e0003 */
[----:B------:R-:W-:Y:S02]  /*8b70*/  FADD.FTZ R23, R117, R8 ;  /* 0x0000000875177221 */ /* 0x000fe40000010000 */
[----:B------:R-:W0:Y:S01]  /*8b80*/  MUFU.EX2 R111, R111 ;  /* 0x0000006f006f7308 */ /* 0x000e220000000800 */
[C---:B-1----:R-:W-:Y:S01]  /*8b90*/  FADD.FTZ R5, R107.reuse, R5 ;  /* 0x000000056b057221 */ /* 0x042fe20000010000 */
[----:B------:R-:W-:Y:S01]  /*8ba0*/  FADD.FTZ R8, R88, R23 ;  /* 0x0000001758087221 */ /* 0x000fe20000010000 */
[----:B------:R-:W-:-:S03]  /*8bb0*/  F2FP.BF16.F32.PACK_AB R149, R107, R106 ;  /* 0x0000006a6b95723e */ /* 0x000fc600000010ff */
[----:B------:R-:W-:Y:S02]  /*8bc0*/  FADD.FTZ R23, R121, R8 ;  /* 0x0000000879177221 */ /* 0x000fe40000010000 */
[----:B------:R-:W1:Y:S01]  /*8bd0*/  MUFU.EX2 R114, R114 ;  /* 0x0000007200727308 */ /* 0x000e620000000800 */
[----:B--2---:R-:W-:Y:S01]  /*8be0*/  FADD.FTZ R5, R110, R5 ;  /* 0x000000056e057221 */ /* 0x004fe20000010000 */
[----:B------:R-:W-:-:S04]  /*8bf0*/  FADD.FTZ R8, R92, R23 ;  /* 0x000000175c087221 */ /* 0x000fc80000010000 */
[----:B------:R-:W-:Y:S02]  /*8c00*/  FADD.FTZ R23, R125, R8 ;  /* 0x000000087d177221 */ /* 0x000fe40000010000 */
[----:B------:R-:W2:Y:S01]  /*8c10*/  MUFU.EX2 R115, R115 ;  /* 0x0000007300737308 */ /* 0x000ea20000000800 */
[C---:B0-----:R-:W-:Y:S01]  /*8c20*/  FADD.FTZ R5, R111.reuse, R5 ;  /* 0x000000056f057221 */ /* 0x041fe20000010000 */
[----:B------:R-:W-:Y:S01]  /*8c30*/  FADD.FTZ R8, R96, R23 ;  /* 0x0000001760087221 */ /* 0x000fe20000010000 */
[----:B------:R-:W-:Y:S01]  /*8c40*/  F2FP.BF16.F32.PACK_AB R151, R111, R110 ;  /* 0x0000006e6f97723e */ /* 0x000fe200000010ff */
[----:B------:R-:W-:Y:S02]  /*8c50*/  IMAD.MOV.U32 R23, RZ, RZ, R4 ;  /* 0x000000ffff177224 */ /* 0x000fe400078e0004 */
[----:B------:R-:W-:Y:S02]  /*8c60*/  FADD.FTZ R8, R21, R8 ;  /* 0x0000000815087221 */ /* 0x000fe40000010000 */
[----:B------:R-:W0:Y:S01]  /*8c70*/  MUFU.EX2 R118, R118 ;  /* 0x0000007600767308 */ /* 0x000e220000000800 */
[----:B-1----:R-:W-:-:S07]  /*8c80*/  FADD.FTZ R5, R114, R5 ;  /* 0x0000000572057221 */ /* 0x002fce0000010000 */
[----:B------:R-:W1:Y:S01]  /*8c90*/  MUFU.EX2 R119, R119 ;  /* 0x0000007700777308 */ /* 0x000e620000000800 */
[C---:B--2---:R-:W-:Y:S01]  /*8ca0*/  FADD.FTZ R5, R115.reuse, R5 ;  /* 0x0000000573057221 */ /* 0x044fe20000010000 */
[----:B------:R-:W-:-:S06]  /*8cb0*/  F2FP.BF16.F32.PACK_AB R145, R115, R114 ;  /* 0x000000727391723e */ /* 0x000fcc00000010ff */
        /* <DEDUP_REMOVED lines=8> */
[----:B0-----:R-:W-:Y:S01]  /*8d40*/  FADD.FTZ R5, R123, R5 ;  /* 0x000000057b057221 */ /* 0x001fe20000010000 */
[----:B------:R-:W-:Y:S02]  /*8d50*/  WARPGROUP.DEPBAR.LE gsb0, 0x0 ;  /* 0x00008000000079c5 */ /* 0x000fe40000010000 */
[----:B------:R0:W-:Y:S01]  /*8d60*/  @!P1 SYNCS.ARRIVE.TRANS64.RED.A1T0 RZ, [R90+URZ], RZ ;  /* 0x000000ff5aff99a7 */ /* 0x0001e2000810043f */
[----:B------:R-:W-:Y:S01]  /*8d70*/  F2FP.BF16.F32.PACK_AB R138, R21, R96 ;  /* 0x00000060158a723e */ /* 0x000fe200000010ff */
[----:B------:R-:W-:Y:S01]  /*8d80*/  IMAD.MOV.U32 R21, RZ, RZ, R11 ;  /* 0x000000ffff157224 */ /* 0x000fe200078e000b */
[----:B------:R-:W-:Y:S01]  /*8d90*/  F2FP.BF16.F32.PACK_AB R141, R123, R122 ;  /* 0x0000007a7b8d723e */ /* 0x000fe200000010ff */
[----:B------:R-:W3:Y:S01]  /*8da0*/  MUFU.EX2 R130, R130 ;  /* 0x0000008200827308 */ /* 0x000ee20000000800 */
[----:B-1----:R-:W-:Y:S01]  /*8db0*/  FADD.FTZ R5, R126, R5 ;  /* 0x000000057e057221 */ /* 0x002fe20000010000 */
[----:B------:R-:W-:Y:S01]  /*8dc0*/  F2FP.BF16.F32.PACK_AB R136, R125, R92 ;  /* 0x0000005c7d88723e */ /* 0x000fe200000010ff */
[----:B0-----:R-:W-:-:S05]  /*8dd0*/  IMAD.U32 R90, RZ, RZ, UR11 ;  /* 0x0000000bff5a7e24 */ /* 0x001fca000f8e00ff */
[----:B------:R-:W0:Y:S01]  /*8de0*/  MUFU.EX2 R131, R131 ;  /* 0x0000008300837308 */ /* 0x000e220000000800 */
[C---:B--2---:R-:W-:Y:S01]  /*8df0*/  FADD.FTZ R5, R127.reuse, R5 ;  /* 0x000000057f057221 */ /* 0x044fe20000010000 */
[----:B------:R-:W-:Y:S01]  /*8e00*/  @!P1 VIADD R90, R90, 0x2a860 ;  /* 0x0002a8605a5a9836 */ /* 0x000fe20000000000 */
[----:B------:R-:W-:-:S04]  /*8e10*/  F2FP.BF16.F32.PACK_AB R143, R127, R126 ;  /* 0x0000007e7f8f723e */ /* 0x000fc800000010ff */
[----:B------:R-:W-:Y:S01]  /*8e20*/  @!P1 PRMT R90, RZ, 0x654, R90 ;  /* 0x00000654ff5a9816 */ /* 0x000fe2000000005a */
[----:B------:R-:W1:Y:S01]  /*8e30*/  MUFU.EX2 R134, R134 ;  /* 0x0000008600867308 */ /* 0x000e620000000800 */
[----:B---3--:R-:W-:Y:S02]  /*8e40*/  FADD.FTZ R5, R130, R5 ;  /* 0x0000000582057221 */ /* 0x008fe40000010000 */
[----:B------:R2:W-:Y:S05]  /*8e50*/  @!P1 SYNCS.ARRIVE.TRANS64.RED.A1T0 RZ, [R90+URZ], RZ ;  /* 0x000000ff5aff99a7 */ /* 0x0005ea000810043f */
[----:B------:R-:W3:Y:S01]  /*8e60*/  MUFU.EX2 R135, R135 ;  /* 0x0000008700877308 */ /* 0x000ee20000000800 */
[C---:B0-----:R-:W-:Y:S01]  /*8e70*/  FADD.FTZ R5, R131.reuse, R5 ;  /* 0x0000000583057221 */ /* 0x041fe20000010000 */
[----:B------:R-:W-:-:S03]  /*8e80*/  F2FP.BF16.F32.PACK_AB R137, R131, R130 ;  /* 0x000000828389723e */ /* 0x000fc600000010ff */
[----:B-1----:R-:W-:-:S04]  /*8e90*/  FADD.FTZ R5, R134, R5 ;  /* 0x0000000586057221 */ /* 0x002fc80000010000 */
[C---:B---3--:R-:W-:Y:S01]  /*8ea0*/  FADD.FTZ R5, R135.reuse, R5 ;  /* 0x0000000587057221 */ /* 0x048fe20000010000 */
[----:B------:R-:W-:Y:S01]  /*8eb0*/  F2FP.BF16.F32.PACK_AB R139, R135, R134 ;  /* 0x00000086878b723e */ /* 0x000fe200000010ff */
[----:B--2---:R-:W-:Y:S06]  /*8ec0*/  @P2 BRA `(.L_x_958) ;  /* 0xffffffe400242947 */ /* 0x004fec000383ffff */
.L_x_949:
[----:B------:R-:W-:-:S13]  /*8ed0*/  ISETP.GE.AND P2, PT, R20, R17, PT ;  /* 0x000000111400720c */ /* 0x000fda0003f46270 */
[----:B------:R-:W-:Y:S05]  /*8ee0*/  @!P2 BRA `(.L_x_959) ;  /* 0x0000002c006ca947 */ /* 0x000fea0003800000 */
[----:B------:R-:W-:Y:S01]  /*8ef0*/  IMAD.MOV.U32 R15, RZ, RZ, R11 ;  /* 0x000000ffff0f7224 */ /* 0x000fe200078e000b */
[----:B------:R-:W-:Y:S01]  /*8f00*/  UMOV UR5, UR4 ;  /* 0x0000000400057c82 */ /* 0x000fe20008000000 */
[----:B------:R-:W-:Y:S01]  /*8f10*/  IMAD.MOV.U32 R21, RZ, RZ, R3 ;  /* 0x000000ffff157224 */ /* 0x000fe200078e0003 */
[----:B------:R-:W-:Y:S01]  /*8f20*/  ULDC UR58, c[0x0][0x9e4] ;  /* 0x00027900003a7ab9 */ /* 0x000fe20000000800 */
[----:B------:R-:W-:Y:S01]  /*8f30*/  IMAD.MOV.U32 R22, RZ, RZ, R4 ;  /* 0x000000ffff167224 */ /* 0x000fe200078e0004 */
[----:B------:R-:W-:-:S06]  /*8f40*/  ULDC UR59, c[0x0][0x288] ;  /* 0x0000a200003b7ab9 */ /* 0x000fcc0000000800 */
.L_x_976:
[----:B------:R-:W-:-:S04]  /*8f50*/  UIADD3 UR4, UR5, 0x1, URZ ;  /* 0x0000000105047890 */ /* 0x000fc8000fffe03f */
[----:B------:R-:W-:-:S04]  /*8f60*/  UISETP.NE.AND UP0, UPT, UR4, 0x2, UPT ;  /* 0x000000020400788c */ /* 0x000fc8000bf05270 */
[----:B------:R-:W-:Y:S02]  /*8f70*/  USEL UR6, URZ, 0x1, UP0 ;  /* 0x000000013f067887 */ /* 0x000fe40008000000 */
[----:B------:R-:W-:-:S04]  /*8f80*/  USEL UR4, UR4, URZ, UP0 ;  /* 0x0000003f04047287 */ /* 0x000fc80008000000 */
[----:B------:R-:W-:Y:S01]  /*8f90*/  LOP3.LUT R4, R22, UR6, RZ, 0x3c, !PT ;  /* 0x0000000616047c12 */ /* 0x000fe2000f8e3cff */
[----:B------:R-:W-:Y:S07]  /*8fa0*/  @!P0 BRA `(.L_x_960) ;  /* 0x0000000000048947 */ /* 0x000fee0003800000 */
[----:B------:R-:W-:Y:S01]  /*8fb0*/  BPT.TRAP 0x1 ;  /* 0x000000040000795c */ /* 0x000fe20000300000 */
.L_x_960:
[----:B------:R-:W-:Y:S01]  /*8fc0*/  ULEA UR7, UR4, UR56, 0x3 ;  /* 0x0000003804077291 */ /* 0x000fe2000f8e183f */
[----:B------:R-:W-:-:S08]  /*8fd0*/  SHF.L.U32 R3, R4, 0x1f, RZ ;  /* 0x0000001f04037819 */ /* 0x000fd000000006ff */
[----:B------:R0:W1:Y:S01]  /*8fe0*/  SYNCS.PHASECHK.TRANS64.TRYWAIT P2, [UR7+0x2a830], R3 ;  /* 0x02a83003ff0075a7 */ /* 0x0000620008040147 */
[----:B------:R-:W-:Y:S05]  /*8ff0*/  @!P0 BRA `(.L_x_961) ;  /* 0x0000000000048947 */ /* 0x000fea0003800000 */
[----:B------:R-:W-:Y:S01]  /*9000*/  BPT.TRAP 0x1 ;  /* 0x000000040000795c */ /* 0x000fe20000300000 */
.L_x_961:
[----:B-1----:R-:W-:Y:S05]  /*9010*/  @P2 BRA `(.L_x_962) ;  /* 0x0000000000082947 */ /* 0x002fea0003800000 */
[----:B------:R-:W1:Y:S02]  /*9020*/  SYNCS.PHASECHK.TRANS64.TRYWAIT P2, [UR7+0x2a830], R3 ;  /* 0x02a83003ff0075a7 */ /* 0x000e640008040147 */
[----:B-1----:R-:W-:Y:S05]  /*9030*/  @!P2 BRA `(.L_x_963) ;  /* 0x000000940084a947 */ /* 0x002fea0003800000 */
.L_x_962:
        /* <DEDUP_REMOVED lines=129> */
.L_x_964:
[----:B------:R-:W-:Y:S01]  /*9850*/  ULEA UR11, UR5, UR56, 0x3 ;  /* 0x00000038050b7291 */ /* 0x000fe2000f8e183f */
[----:B------:R-:W-:-:S08]  /*9860*/  SHF.L.U32 R0, R22, 0x1f, RZ ;  /* 0x0000001f16007819 */ /* 0x000fd000000006ff */
[----:B------:R2:W3:Y:S01]  /*9870*/  SYNCS.PHASECHK.TRANS64.TRYWAIT P2, [UR11+0x2a850], R0 ;  /* 0x02a85000ff0075a7 */ /* 0x0004e2000804014b */
[----:B------:R-:W-:Y:S05]  /*9880*/  @!P0 BRA `(.L_x_965) ;  /* 0x0000000000048947 */ /* 0x000fea0003800000 */
[----:B------:R-:W-:Y:S01]  /*9890*/  BPT.TRAP 0x1 ;  /* 0x000000040000795c */ /* 0x000fe20000300000 */
.L_x_965:
[----:B---3--:R-:W-:Y:S05]  /*98a0*/  @P2 BRA `(.L_x_966) ;  /* 0x0000000000082947 */ /* 0x008fea0003800000 */
[----:B------:R-:W3:Y:S02]  /*98b0*/  SYNCS.PHASECHK.TRANS64.TRYWAIT P2, [UR11+0x2a850], R0 ;  /* 0x02a85000ff0075a7 */ /* 0x000ee4000804014b */
[----:B---3--:R-:W-:Y:S05]  /*98c0*/  @!P2 BRA `(.L_x_967) ;  /* 0x0000008c0078a947 */ /* 0x008fea0003800000 */
.L_x_966:
        /* <DEDUP_REMOVED lines=9> */
[----:B------:R-:W-:Y:S01]  /*9960*/  IMAD R22, R20, -0x60, RZ ;  /* 0xffffffa014167824 */ /* 0x000fe200078e02ff */
[----:B------:R-:W-:-:S02]  /*9970*/  ULDC UR19, c[0x0][0x9e0] ;  /* 0x0002780000137ab9 */ /* 0x000fc40000000800 */
[----:B------:R-:W-:-:S04]  /*9980*/  ULOP3.LUT UR6, UR6, 0x3000000, URZ, 0xfc, !UPT ;  /* 0x0300000006067892 */ /* 0x000fc8000f8efc3f */
[----:B------:R-:W-:Y:S01]  /*9990*/  UIMAD UR6, UR5, 0x600, UR6 ;  /* 0x00000600050678a4 */ /* 0x000fe2000f8e0206 */
[----:B--2---:R-:W0:Y:S03]  /*99a0*/  @P2 LDC R0, c[0x0][0x44c] ;  /* 0x00011300ff002b82 */ /* 0x004e260000000800 */
[----:B------:R-:W-:-:S03]  /*99b0*/  UIADD3 UR10, UR6, 0x80, URZ ;  /* 0x00000080060a7890 */ /* 0x000fc6000fffe03f */
[----:B------:R-:W-:Y:S02]  /*99c0*/  UMOV UR14, UR6 ;  /* 0x00000006000e7c82 */ /* 0x000fe40008000000 */
[----:B------:R-:W-:Y:S01]  /*99d0*/  HGMMA.64x128x16.F32.BF16 R24, R156, gdesc[UR12].tnspB, R24, gsb0 ;  /* 0x41e0000c9c187df0 */ /* 0x000fe20008001818 */
[----:B------:R-:W-:Y:S01]  /*99e0*/  UMOV UR15, 0x40000040 ;  /* 0x40000040000f7882 */ /* 0x000fe20000000000 */
[----:B------:R-:W-:Y:S01]  /*99f0*/  UMOV UR14, UR10 ;  /* 0x0000000a000e7c82 */ /* 0x000fe20008000000 */
[----:B------:R-:W-:Y:S01]  /*9a00*/  UIADD3 UR10, UR6, 0x100, URZ ;  /* 0x00000100060a7890 */ /* 0x000fe2000fffe03f */
[----:B------:R-:W1:Y:S01]  /*9a10*/  @P2 LDC R11, c[0x0][0x450] ;  /* 0x00011400ff0b2b82 */ /* 0x000e620000000800 */
[----:B0-----:R-:W-:-:S05]  /*9a20*/  @P2 IMAD.HI.U32 R0, R9, R0, RZ ;  /* 0x0000000009002227 */ /* 0x001fca00078e00ff */
[----:B-1----:R-:W-:Y:S01]  /*9a30*/  @P2 SHF.R.U32.HI R3, RZ, R11, R0 ;  /* 0x0000000bff032219 */ /* 0x002fe20000011600 */
[----:B------:R-:W-:Y:S01]  /*9a40*/  @!P1 VIADD R0, R2, 0x2a840 ;  /* 0x0002a84002009836 */ /* 0x000fe20000000000 */
[----:B------:R-:W-:Y:S01]  /*9a50*/  ISETP.GE.AND P2, PT, R13, 0x1, PT ;  /* 0x000000010d00780c */ /* 0x000fe20003f46270 */
[----:B------:R-:W-:Y:S02]  /*9a60*/  VIADD R11, R22, 0x1 ;  /* 0x00000001160b7836 */ /* 0x000fe40000000000 */
[----:B------:R-:W0:Y:S01]  /*9a70*/  SHFL.IDX PT, R23, R3, RZ, 0x1c1f ;  /* 0x001c1fff03177589 */ /* 0x000e2200000e0000 */
[----:B------:R-:W-:Y:S01]  /*9a80*/  @!P1 PRMT R0, RZ, 0x654, R0 ;  /* 0x00000654ff009816 */ /* 0x000fe20000000000 */
        /* <DEDUP_REMOVED lines=20> */
[----:B------:R-:W-:Y:S01]  /*9bd0*/  HGMMA.64x128x16.F32.BF16 R24, R140, gdesc[UR12].tnspB, R24, gsb0 ;  /* 0x41e0000c8c187df0 */ /* 0x000fe20008001818 */
[----:B------:R-:W-:Y:S01]  /*9be0*/  UMOV UR14, UR6 ;  /* 0x00000006000e7c82 */ /* 0x000fe20008000000 */
[----:B------:R-:W-:Y:S01]  /*9bf0*/  UMOV UR15, 0x40000040 ;  /* 0x40000040000f7882 */ /* 0x000fe20000000000 */
[----:B------:R-:W-:Y:S02]  /*9c00*/  WARPGROUP.DEPBAR.LE gsb0, 0x0 ;  /* 0x00008000000079c5 */ /* 0x000fe40000010000 */
[----:B------:R-:W-:-:S07]  /*9c10*/  WARPGROUP.ARRIVE ;  /* 0x00000000000079c5 */ /* 0x000fce0000000000 */
[----:B------:R-:W-:Y:S03]  /*9c20*/  HGMMA.64x128x16.F32.BF16 R24, R136, gdesc[UR12].tnspB, R24, gsb0 ;  /* 0x41e0000c88187df0 */ /* 0x000fe60008001818 */
[----:B------:R-:W-:Y:S02]  /*9c30*/  WARPGROUP.DEPBAR.LE gsb0, 0x0 ;  /* 0x00008000000079c5 */ /* 0x000fe40000010000 */
[----:B------:R1:W-:Y:S02]  /*9c40*/  @!P1 SYNCS.ARRIVE.TRANS64.RED.A1T0 RZ, [R0+URZ], RZ ;  /* 0x000000ff00ff99a7 */ /* 0x0003e4000810043f */
[----:B-1----:R-:W-:-:S04]  /*9c50*/  IMAD R0, R10, -0x2, R11 ;  /* 0xfffffffe0a007824 */ /* 0x002fc800078e020b */
[C---:B------:R-:W-:Y:S01]  /*9c60*/  VIADD R138, R0.reuse, 0xffffffff ;  /* 0xffffffff008a7836 */ /* 0x040fe20000000000 */
[----:B------:R-:W-:-:S05]  /*9c70*/  IADD3 R2, R0, -UR59, R19 ;  /* 0x8000003b00027c10 */ /* 0x000fca000fffe013 */
[C---:B------:R-:W-:Y:S02]  /*9c80*/  VIADD R136, R2.reuse, UR19 ;  /* 0x0000001302887c36 */ /* 0x040fe40008000000 */
[----:B------:R-:W-:Y:S02]  /*9c90*/  VIADD R137, R2, UR18 ;  /* 0x0000001202897c36 */ /* 0x000fe40008000000 */
[--C-:B0-----:R-:W-:Y:S02]  /*9ca0*/  IMAD.IADD R0, R136, 0x1, R23.reuse ;  /* 0x0000000188007824 */ /* 0x101fe400078e0217 */
[----:B------:R-:W-:Y:S01]  /*9cb0*/  IMAD.IADD R2, R137, 0x1, R23 ;  /* 0x0000000189027824 */ /* 0x000fe200078e0217 */
[----:B------:R-:W-:Y:S06]  /*9cc0*/  @!P2 BRA `(.L_x_968) ;  /* 0x00000000005ca947 */ /* 0x000fec0003800000 */
[----:B------:R-:W-:Y:S01]  /*9cd0*/  ULDC UR5, c[0x0][0x2f0] ;  /* 0x0000bc0000057ab9 */ /* 0x000fe20000000800 */
[----:B------:R-:W-:Y:S01]  /*9ce0*/  BSSY B0, `(.L_x_969) ;  /* 0x0000012000007945 */ /* 0x000fe20003800000 */
[----:B------:R-:W-:-:S04]  /*9cf0*/  IMAD R11, R16, UR5, R23 ;  /* 0x00000005100b7c24 */ /* 0x000fc8000f8e0217 */
        /* <DEDUP_REMOVED lines=11> */
.L_x_970:
[----:B------:R-:W-:-:S05]  /*9db0*/  IMAD.U32 R23, RZ, RZ, UR58 ;  /* 0x0000003aff177e24 */ /* 0x000fca000f8e00ff */
[----:B------:R-:W-:-:S13]  /*9dc0*/  ISETP.NE.AND P2, PT, R23, 0x1, PT ;  /* 0x000000011700780c */ /* 0x000fda0003f45270 */
[----:B------:R-:W0:Y:S02]  /*9dd0*/  @P2 LDC.64 R140, c[0x0][0x9e8] ;  /* 0x00027a00ff8c2b82 */ /* 0x000e240000000a00 */
[----:B0-----:R-:W-:-:S05]  /*9de0*/  @P2 IMAD.HI.U32 R14, R11, R140, RZ ;  /* 0x0000008c0b0e2227 */ /* 0x001fca00078e00ff */
[----:B------:R-:W-:-:S07]  /*9df0*/  @P2 SHF.R.U32.HI R11, RZ, R141, R14 ;  /* 0x0000008dff0b2219 */ /* 0x000fce000001160e */
.L_x_971:
[----:B------:R-:W-:Y:S05]  /*9e00*/  BSYNC B0 ;  /* 0x0000000000007941 */ /* 0x000fea0003800000 */
.L_x_969:
[----:B------:R-:W-:-:S05]  /*9e10*/  IMAD R11, R11, R23, R138 ;  /* 0x000000170b0b7224 */ /* 0x000fca00078e028a */
[----:B------:R-:W-:Y:S02]  /*9e20*/  VIADDMNMX R0, R11, R23, R0, PT ;  /* 0x000000170b007246 */ /* 0x000fe40003800100 */
[----:B------:R-:W-:-:S07]  /*9e30*/  VIMNMX R2, R2, R11, !PT ;  /* 0x0000000b02027248 */ /* 0x000fce0007fe0100 */
.L_x_968:
[C---:B------:R-:W-:Y:S01]  /*9e40*/  ISETP.GE.AND P2, PT, R22.reuse, 0x2, PT ;  /* 0x000000021600780c */ /* 0x040fe20003f46270 */
[----:B------:R-:W0:Y:S01]  /*9e50*/  SHFL.IDX PT, R3, R3, 0x1, 0x1c1f ;  /* 0x003c1f0003037f89 */ /* 0x000e2200000e0000 */
[----:B------:R-:W-:Y:S02]  /*9e60*/  ISETP.GE.AND P5, PT, R22, 0xa, PT ;  /* 0x0000000a1600780c */ /* 0x000fe40003fa6270 */
        /* <DEDUP_REMOVED lines=116> */
[----:B------:R-:W-:-:S13]  /*a5b0*/  ISETP.GE.AND P6, PT, R13, 0x1, PT ;  /* 0x000000010d00780c */ /* 0x000fda0003fc6270 */
[----:B------:R-:W-:Y:S05]  /*a5c0*/  @!P6 BRA `(.L_x_972) ;  /* 0x00000000005ce947 */ /* 0x000fea0003800000 */
        /* <DEDUP_REMOVED lines=14> */
.L_x_974:
[----:B------:R-:W-:-:S05]  /*a6b0*/  IMAD.U32 R22, RZ, RZ, UR58 ;  /* 0x0000003aff167e24 */ /* 0x000fca000f8e00ff */
[----:B------:R-:W-:-:S13]  /*a6c0*/  ISETP.NE.AND P6, PT, R22, 0x1, PT ;  /* 0x000000011600780c */ /* 0x000fda0003fc5270 */
[----:B------:R-:W0:Y:S02]  /*a6d0*/  @P6 LDC.64 R104, c[0x0][0x9e8] ;  /* 0x00027a00ff686b82 */ /* 0x000e240000000a00 */
[----:B0-----:R-:W-:-:S05]  /*a6e0*/  @P6 IMAD.HI.U32 R14, R3, R104, RZ ;  /* 0x00000068030e6227 */ /* 0x001fca00078e00ff */
[----:B------:R-:W-:-:S07]  /*a6f0*/  @P6 SHF.R.U32.HI R3, RZ, R105, R14 ;  /* 0x00000069ff036219 */ /* 0x000fce000001160e */
.L_x_975:
[----:B------:R-:W-:Y:S05]  /*a700*/  BSYNC B0 ;  /* 0x0000000000007941 */ /* 0x000fea0003800000 */
.L_x_973:
[----:B------:R-:W-:-:S05]  /*a710*/  IMAD R3, R3, R22, R138 ;  /* 0x0000001603037224 */ /* 0x000fca00078e028a */
[----:B------:R-:W-:Y:S02]  /*a720*/  VIADDMNMX R0, R3, R22, R0, PT ;  /* 0x0000001603007246 */ /* 0x000fe40003800100 */
[----:B------:R-:W-:-:S07]  /*a730*/  VIMNMX R2, R2, R3, !PT ;  /* 0x0000000302027248 */ /* 0x000fce0007fe0100 */
.L_x_972:
        /* <DEDUP_REMOVED lines=139> */
[----:B------:R-:W-:Y:S01]  /*aff0*/  MUFU.EX2 R163, R163 ;  /* 0x000000a300a37308 */ /* 0x000fe20000000800 */
        /* <DEDUP_REMOVED lines=8> */
[----:B------:R-:W-:Y:S01]  /*b080*/  MUFU.EX2 R156, R156 ;  /* 0x0000009c009c7308 */ /* 0x000fe20000000800 */
        /* <DEDUP_REMOVED lines=34> */
[----:B------:R-:W-:Y:S02]  /*b2b0*/  MUFU.EX2 R148, R148 ;  /* 0x0000009400947308 */ /* 0x000fe40000000800 */
[----:B------:R-:W0:Y:S06]  /*b2c0*/  SHFL.BFLY PT, R139, R22, 0x2, 0x1f ;  /* 0x0c401f00168b7f89 */ /* 0x000e2c00000e0000 */
[----:B------:R-:W-:Y:S08]  /*b2d0*/  MUFU.EX2 R145, R145 ;  /* 0x0000009100917308 */ /* 0x000ff00000000800 */
[----:B------:R-:W-:Y:S08]  /*b2e0*/  MUFU.EX2 R150, R150 ;  /* 0x0000009600967308 */ /* 0x000ff00000000800 */
[----:B------:R-:W-:Y:S01]  /*b2f0*/  MUFU.EX2 R109, R109 ;  /* 0x0000006d006d7308 */ /* 0x000fe20000000800 */
[----:B0-----:R-:W-:-:S05]  /*b300*/  FMNMX.FTZ R139, R22, R139, !PT ;  /* 0x0000008b168b7209 */ /* 0x001fca0007810000 */
[----:B------:R-:W0:Y:S02]  /*b310*/  SHFL.BFLY PT, R0, R139, 0x1, 0x1f ;  /* 0x0c201f008b007f89 */ /* 0x000e2400000e0000 */
[----:B------:R-:W-:Y:S08]  /*b320*/  MUFU.EX2 R144, R144 ;  /* 0x0000009000907308 */ /* 0x000ff00000000800 */
[----:B------:R-:W-:Y:S08]  /*b330*/  MUFU.EX2 R89, R89 ;  /* 0x0000005900597308 */ /* 0x000ff00000000800 */
[----:B------:R-:W-:Y:S01]  /*b340*/  MUFU.EX2 R146, R146 ;  /* 0x0000009200927308 */ /* 0x000fe20000000800 */
[----:B0-----:R-:W-:Y:S01]  /*b350*/  FMNMX.FTZ R11, R139, R0, !PT ;  /* 0x000000008b0b7209 */ /* 0x001fe20007810000 */
[----:B------:R-:W-:-:S06]  /*b360*/  FMUL.FTZ R0, R93, R14 ;  /* 0x0000000e5d007220 */ /* 0x000fcc0000410000 */
[----:B------:R-:W-:Y:S01]  /*b370*/  MUFU.EX2 R101, R101 ;  /* 0x0000006500657308 */ /* 0x000fe20000000800 */
[C---:B------:R-:W-:Y:S01]  /*b380*/  FSETP.NEU.FTZ.AND P2, PT, R11.reuse, -INF , PT ;  /* 0xff8000000b00780b */ /* 0x040fe20003f5d000 */
[----:B------:R-:W-:-:S05]  /*b390*/  FMUL.FTZ R2, R11, R14 ;  /* 0x0000000e0b027220 */ /* 0x000fca0000410000 */
[----:B------:R-:W-:Y:S01]  /*b3a0*/  FSEL R88, R2, RZ, P2 ;  /* 0x000000ff02587208 */ /* 0x000fe20001000000 */
[----:B------:R-:W0:Y:S01]  /*b3b0*/  MUFU.EX2 R0, R0 ;  /* 0x0000000000007308 */ /* 0x000e220000000800 */
[----:B------:R-:W-:Y:S02]  /*b3c0*/  FSEL R2, R11, RZ, P2 ;  /* 0x000000ff0b027208 */ /* 0x000fe40001000000 */
[----:B------:R-:W-:Y:S01]  /*b3d0*/  ISETP.GT.AND P2, PT, R20, R17, PT ;  /* 0x000000111400720c */ /* 0x000fe20003f44270 */
[-CC-:B------:R-:W-:Y:S01]  /*b3e0*/  FFMA.FTZ R93, R90, R14.reuse, -R88.reuse ;  /* 0x0000000e5a5d7223 */ /* 0x180fe20000010858 */
[-CC-:B------:R-:W-:Y:S01]  /*b3f0*/  FFMA.FTZ R91, R91, R14.reuse, -R88.reuse ;  /* 0x0000000e5b5b7223 */ /* 0x180fe20000010858 */
[----:B------:R-:W-:Y:S01]  /*b400*/  FADD.FTZ R15, -R2, R15 ;  /* 0x0000000f020f7221 */ /* 0x000fe20000010100 */
[-CC-:B------:R-:W-:Y:S01]  /*b410*/  FFMA.FTZ R22, R105, R14.reuse, -R88.reuse ;  /* 0x0000000e69167223 */ /* 0x180fe20000010858 */
[-CC-:B------:R-:W-:Y:S01]  /*b420*/  FFMA.FTZ R95, R95, R14.reuse, -R88.reuse ;  /* 0x0000000e5f5f7223 */ /* 0x180fe20000010858 */
[----:B------:R0:W-:Y:S01]  /*b430*/  MUFU.EX2 R92, R91 ;  /* 0x0000005b005c7308 */ /* 0x0001e20000000800 */
[-C--:B------:R-:W-:Y:S01]  /*b440*/  FMUL.FTZ R15, R15, R14.reuse ;  /* 0x0000000e0f0f7220 */ /* 0x080fe20000410000 */
[-CC-:B------:R-:W-:Y:S01]  /*b450*/  FFMA.FTZ R137, R137, R14.reuse, -R88.reuse ;  /* 0x0000000e89897223 */ /* 0x180fe20000010858 */
[-CC-:B------:R-:W-:Y:S01]  /*b460*/  FFMA.FTZ R99, R99, R14.reuse, -R88.reuse ;  /* 0x0000000e63637223 */ /* 0x180fe20000010858 */
[-CC-:B------:R-:W-:Y:S01]  /*b470*/  FFMA.FTZ R141, R141, R14.reuse, -R88.reuse ;  /* 0x0000000e8d8d7223 */ /* 0x180fe20000010858 */
[-CC-:B------:R-:W-:Y:S01]  /*b480*/  FFMA.FTZ R103, R103, R14.reuse, -R88.reuse ;  /* 0x0000000e67677223 */ /* 0x180fe20000010858 */
[-CC-:B------:R-:W-:Y:S01]  /*b490*/  FFMA.FTZ R143, R143, R14.reuse, -R88.reuse ;  /* 0x0000000e8f8f7223 */ /* 0x180fe20000010858 */
[--C-:B------:R-:W-:Y:S01]  /*b4a0*/  FFMA.FTZ R147, R147, R14, -R88.reuse ;  /* 0x0000000e93937223 */ /* 0x100fe20000010858 */
[----:B------:R-:W-:Y:S01]  /*b4b0*/  MUFU.EX2 R93, R93 ;  /* 0x0000005d005d7308 */ /* 0x000fe20000000800 */
[----:B0-----:R-:W-:Y:S01]  /*b4c0*/  FFMA.FTZ R91, R0, R8, R163 ;  /* 0x00000008005b7223 */ /* 0x001fe200000100a3 */
[-CC-:B------:R-:W-:Y:S01]  /*b4d0*/  FFMA.FTZ R149, R149, R14.reuse, -R88.reuse ;  /* 0x0000000e95957223 */ /* 0x180fe20000010858 */
[-CC-:B------:R-:W-:Y:S01]  /*b4e0*/  FFMA.FTZ R151, R151, R14.reuse, -R88.reuse ;  /* 0x0000000e97977223 */ /* 0x180fe20000010858 */
[-CC-:B------:R-:W-:Y:S01]  /*b4f0*/  FFMA.FTZ R107, R107, R14.reuse, -R88.reuse ;  /* 0x0000000e6b6b7223 */ /* 0x180fe20000010858 */
[----:B------:R-:W-:Y:S01]  /*b500*/  FADD.FTZ R91, R156, R91 ;  /* 0x0000005b9c5b7221 */ /* 0x000fe20000010000 */
[-CC-:B------:R-:W-:Y:S01]  /*b510*/  FFMA.FTZ R115, R115, R14.reuse, -R88.reuse ;  /* 0x0000000e73737223 */ /* 0x180fe20000010858 */
[-CC-:B------:R-:W-:Y:S01]  /*b520*/  FFMA.FTZ R111, R111, R14.reuse, -R88.reuse ;  /* 0x0000000e6f6f7223 */ /* 0x180fe20000010858 */
[----:B------:R0:W1:Y:S01]  /*b530*/  MUFU.EX2 R2, R15 ;  /* 0x0000000f00027308 */ /* 0x0000620000000800 */
[----:B------:R-:W-:Y:S01]  /*b540*/  FADD.FTZ R8, R158, R91 ;  /* 0x0000005b9e087221 */ /* 0x000fe20000010000 */
[----:B------:R-:W-:Y:S01]  /*b550*/  FFMA.FTZ R119, R119, R14, -R88 ;  /* 0x0000000e77777223 */ /* 0x000fe20000010858 */
[----:B------:R-:W-:-:S02]  /*b560*/  IMAD.U32 R90, RZ, RZ, UR11 ;  /* 0x0000000bff5a7e24 */ /* 0x000fc4000f8e00ff */
[-C--:B------:R-:W-:Y:S01]  /*b570*/  FFMA.FTZ R157, R157, R14.reuse, -R88 ;  /* 0x0000000e9d9d7223 */ /* 0x080fe20000010858 */
[----:B------:R-:W-:Y:S01]  /*b580*/  FADD.FTZ R91, R165, R8 ;  /* 0x00000008a55b7221 */ /* 0x000fe20000010000 */
[-CC-:B------:R-:W-:Y:S01]  /*b590*/  FFMA.FTZ R123, R123, R14.reuse, -R88.reuse ;  /* 0x0000000e7b7b7223 */ /* 0x180fe20000010858 */
[----:B------:R-:W-:Y:S01]  /*b5a0*/  @!P1 VIADD R90, R90, 0x2a860 ;  /* 0x0002a8605a5a9836 */ /* 0x000fe20000000000 */
[----:B------:R-:W2:Y:S01]  /*b5b0*/  MUFU.EX2 R22, R22 ;  /* 0x0000001600167308 */ /* 0x000ea20000000800 */
[----:B------:R-:W-:Y:S01]  /*b5c0*/  FADD.FTZ R8, R152, R91 ;  /* 0x0000005b98087221 */ /* 0x000fe20000010000 */
[-CC-:B------:R-:W-:Y:S01]  /*b5d0*/  FFMA.FTZ R159, R159, R14.reuse, -R88.reuse ;  /* 0x0000000e9f9f7223 */ /* 0x180fe20000010858 */
[-C--:B------:R-:W-:Y:S01]  /*b5e0*/  FFMA.FTZ R127, R127, R14.reuse, -R88 ;  /* 0x0000000e7f7f7223 */ /* 0x080fe20000010858 */
[----:B------:R-:W-:Y:S01]  /*b5f0*/  @!P1 PRMT R90, RZ, 0x654, R90 ;  /* 0x00000654ff5a9816 */ /* 0x000fe2000000005a */
[----:B0-----:R-:W-:Y:S01]  /*b600*/  FADD.FTZ R15, R167, R8 ;  /* 0x00000008a70f7221 */ /* 0x001fe20000010000 */
[-CC-:B------:R-:W-:Y:S01]  /*b610*/  FFMA.FTZ R161, R161, R14.reuse, -R88.reuse ;  /* 0x0000000ea1a17223 */ /* 0x180fe20000010858 */
[-CC-:B------:R-:W-:Y:S01]  /*b620*/  FFMA.FTZ R131, R131, R14.reuse, -R88.reuse ;  /* 0x0000000e83837223 */ /* 0x180fe20000010858 */
[----:B------:R-:W0:Y:S01]  /*b630*/  MUFU.EX2 R95, R95 ;  /* 0x0000005f005f7308 */ /* 0x000e220000000800 */
[----:B-1----:R-:W-:Y:S01]  /*b640*/  FFMA.FTZ R5, R2, R5, R93 ;  /* 0x0000000502057223 */ /* 0x002fe2000001005d */
[----:B------:R-:W-:Y:S01]  /*b650*/  FADD.FTZ R8, R154, R15 ;  /* 0x0000000f9a087221 */ /* 0x000fe20000010000 */
[----:B------:R1:W-:Y:S01]  /*b660*/  @!P1 SYNCS.ARRIVE.TRANS64.RED.A1T0 RZ, [R90+URZ], RZ ;  /* 0x000000ff5aff99a7 */ /* 0x0003e2000810043f */
[-C--:B------:R-:W-:Y:S01]  /*b670*/  FFMA.FTZ R153, R153, R14.reuse, -R88 ;  /* 0x0000000e99997223 */ /* 0x080fe20000010858 */
[----:B------:R-:W-:Y:S01]  /*b680*/  FADD.FTZ R5, R92, R5 ;  /* 0x000000055c057221 */ /* 0x000fe20000010000 */
[----:B------:R-:W-:Y:S01]  /*b690*/  FADD.FTZ R15, R155, R8 ;  /* 0x000000089b0f7221 */ /* 0x000fe20000010000 */
[----:B------:R-:W-:Y:S01]  /*b6a0*/  FFMA.FTZ R88, R135, R14, -R88 ;  /* 0x0000000e87587223 */ /* 0x000fe20000010858 */
[----:B------:R-:W3:Y:S01]  /*b6b0*/  MUFU.EX2 R94, R137 ;  /* 0x00000089005e7308 */ /* 0x000ee20000000800 */
[----:B--2---:R-:W-:Y:S01]  /*b6c0*/  FADD.FTZ R5, R22, R5 ;  /* 0x0000000516057221 */ /* 0x004fe20000010000 */
[----:B------:R-:W-:Y:S01]  /*b6d0*/  FADD.FTZ R8, R148, R15 ;  /* 0x0000000f94087221 */ /* 0x000fe20000010000 */
[----:B------:R-:W-:Y:S01]  /*b6e0*/  F2FP.BF16.F32.PACK_AB R154, R155, R154 ;  /* 0x0000009a9b9a723e */ /* 0x000fe200000010ff */
[----:B------:R-:W-:Y:S01]  /*b6f0*/  VIADD R20, R20, 0xffffffff ;  /* 0xffffffff14147836 */ /* 0x000fe20000000000 */
[C---:B------:R-:W-:Y:S01]  /*b700*/  F2FP.BF16.F32.PACK_AB R148, R145.reuse, R148 ;  /* 0x000000949194723e */ /* 0x040fe200000010ff */
[----:B------:R-:W-:Y:S01]  /*b710*/  FADD.FTZ R15, R145, R8 ;  /* 0x00000008910f7221 */ /* 0x000fe20000010000 */
[----:B------:R-:W-:Y:S01]  /*b720*/  F2FP.BF16.F32.PACK_AB R156, R156, R163 ;  /* 0x000000a39c9c723e */ /* 0x000fe200000010ff */
[----:B------:R-:W2:Y:S01]  /*b730*/  MUFU.EX2 R99, R99 ;  /* 0x0000006300637308 */ /* 0x000ea20000000800 */
[----:B0-----:R-:W-:Y:S01]  /*b740*/  FADD.FTZ R5, R95, R5 ;  /* 0x000000055f057221 */ /* 0x001fe20000010000 */
[----:B------:R-:W-:Y:S01]  /*b750*/  FADD.FTZ R8, R150, R15 ;  /* 0x0000000f96087221 */ /* 0x000fe20000010000 */
[----:B------:R-:W-:-:S02]  /*b760*/  F2FP.BF16.F32.PACK_AB R158, R165, R158 ;  /* 0x0000009ea59e723e */ /* 0x000fc400000010ff */
[----:B------:R-:W-:Y:S01]  /*b770*/  F2FP.BF16.F32.PACK_AB R152, R167, R152 ;  /* 0x00000098a798723e */ /* 0x000fe200000010ff */
[C---:B------:R-:W-:Y:S01]  /*b780*/  FADD.FTZ R15, R109.reuse, R8 ;  /* 0x000000086d0f7221 */ /* 0x040fe20000010000 */
[----:B------:R-:W-:Y:S01]  /*b790*/  F2FP.BF16.F32.PACK_AB R150, R109, R150 ;  /* 0x000000966d96723e */ /* 0x000fe200000010ff */
[----:B------:R-:W0:Y:S01]  /*b7a0*/  MUFU.EX2 R96, R141 ;  /* 0x0000008d00607308 */ /* 0x000e220000000800 */
[----:B---3--:R-:W-:Y:S01]  /*b7b0*/  FADD.FTZ R5, R94, R5 ;  /* 0x000000055e057221 */ /* 0x008fe20000010000 */
[----:B------:R-:W-:Y:S01]  /*b7c0*/  FADD.FTZ R8, R144, R15 ;  /* 0x0000000f90087221 */ /* 0x000fe20000010000 */
[----:B------:R-:W-:-:S03]  /*b7d0*/  F2FP.BF16.F32.PACK_AB R144, R89, R144 ;  /* 0x000000905990723e */ /* 0x000fc600000010ff */
[----:B------:R-:W-:Y:S02]  /*b7e0*/  FADD.FTZ R15, R89, R8 ;  /* 0x00000008590f7221 */ /* 0x000fe40000010000 */
[----:B------:R-:W3:Y:S01]  /*b7f0*/  MUFU.EX2 R103, R103 ;  /* 0x0000006700677308 */ /* 0x000ee20000000800 */
[----:B--2---:R-:W-:Y:S01]  /*b800*/  FADD.FTZ R5, R99, R5 ;  /* 0x0000000563057221 */ /* 0x004fe20000010000 */
[----:B------:R-:W-:Y:S01]  /*b810*/  FADD.FTZ R8, R146, R15 ;  /* 0x0000000f92087221 */ /* 0x000fe20000010000 */
[----:B------:R-:W-:-:S03]  /*b820*/  F2FP.BF16.F32.PACK_AB R146, R101, R146 ;  /* 0x000000926592723e */ /* 0x000fc600000010ff */
[----:B------:R-:W-:Y:S02]  /*b830*/  FADD.FTZ R15, R101, R8 ;  /* 0x00000008650f7221 */ /* 0x000fe40000010000 */
[----:B------:R-:W2:Y:S01]  /*b840*/  MUFU.EX2 R98, R143 ;  /* 0x0000008f00627308 */ /* 0x000ea20000000800 */
[----:B0-----:R-:W-:-:S07]  /*b850*/  FADD.FTZ R5, R96, R5 ;  /* 0x0000000560057221 */ /* 0x001fce0000010000 */
[----:B------:R-:W0:Y:S01]  /*b860*/  MUFU.EX2 R147, R147 ;  /* 0x0000009300937308 */ /* 0x000e220000000800 */
[C---:B---3--:R-:W-:Y:S01]  /*b870*/  FADD.FTZ R5, R103.reuse, R5 ;  /* 0x0000000567057221 */ /* 0x048fe20000010000 */
[----:B------:R-:W-:-:S06]  /*b880*/  F2FP.BF16.F32.PACK_AB R155, R103, R96 ;  /* 0x00000060679b723e */ /* 0x000fcc00000010ff */
[----:B------:R3:W4:Y:S01]  /*b890*/  MUFU.EX2 R100, R149 ;  /* 0x0000009500647308 */ /* 0x0007220000000800 */
[----:B--2---:R-:W-:-:S07]  /*b8a0*/  FADD.FTZ R5, R98, R5 ;  /* 0x0000000562057221 */ /* 0x004fce0000010000 */
[----:B------:R-:W2:Y:S01]  /*b8b0*/  MUFU.EX2 R151, R151 ;  /* 0x0000009700977308 */ /* 0x000ea20000000800 */
[C---:B0-----:R-:W-:Y:S01]  /*b8c0*/  FADD.FTZ R5, R147.reuse, R5 ;  /* 0x0000000593057221 */ /* 0x041fe20000010000 */
[----:B---3--:R-:W-:-:S06]  /*b8d0*/  F2FP.BF16.F32.PACK_AB R149, R147, R98 ;  /* 0x000000629395723e */ /* 0x008fcc00000010ff */
[----:B------:R-:W0:Y:S01]  /*b8e0*/  MUFU.EX2 R102, R107 ;  /* 0x0000006b00667308 */ /* 0x000e220000000800 */
[----:B----4-:R-:W-:-:S07]  /*b8f0*/  FADD.FTZ R5, R100, R5 ;  /* 0x0000000564057221 */ /* 0x010fce0000010000 */
[----:B------:R-:W3:Y:S01]  /*b900*/  MUFU.EX2 R115, R115 ;  /* 0x0000007300737308 */ /* 0x000ee20000000800 */
[C---:B--2---:R-:W-:Y:S01]  /*b910*/  FADD.FTZ R5, R151.reuse, R5 ;  /* 0x0000000597057221 */ /* 0x044fe20000010000 */
[----:B------:R-:W-:-:S06]  /*b920*/  F2FP.BF16.F32.PACK_AB R151, R151, R100 ;  /* 0x000000649797723e */ /* 0x000fcc00000010ff */
[----:B------:R-:W2:Y:S01]  /*b930*/  MUFU.EX2 R104, R111 ;  /* 0x0000006f00687308 */ /* 0x000ea20000000800 */
[----:B0-----:R-:W-:-:S07]  /*b940*/  FADD.FTZ R5, R102, R5 ;  /* 0x0000000566057221 */ /* 0x001fce0000010000 */
[----:B------:R-:W0:Y:S01]  /*b950*/  MUFU.EX2 R119, R119 ;  /* 0x0000007700777308 */ /* 0x000e220000000800 */
[C---:B---3--:R-:W-:Y:S01]  /*b960*/  FADD.FTZ R5, R115.reuse, R5 ;  /* 0x0000000573057221 */ /* 0x048fe20000010000 */
[----:B------:R-:W-:-:S06]  /*b970*/  F2FP.BF16.F32.PACK_AB R145, R115, R102 ;  /* 0x000000667391723e */ /* 0x000fcc00000010ff */
[----:B------:R-:W3:Y:S01]  /*b980*/  MUFU.EX2 R140, R140 ;  /* 0x0000008c008c7308 */ /* 0x000ee20000000800 */
[----:B--2---:R-:W-:-:S07]  /*b990*/  FADD.FTZ R5, R104, R5 ;  /* 0x0000000568057221 */ /* 0x004fce0000010000 */
[----:B------:R2:W4:Y:S01]  /*b9a0*/  MUFU.EX2 R106, R157 ;  /* 0x0000009d006a7308 */ /* 0x0005220000000800 */
[C---:B0-----:R-:W-:Y:S01]  /*b9b0*/  FADD.FTZ R5, R119.reuse, R5 ;  /* 0x0000000577057221 */ /* 0x041fe20000010000 */
[----:B------:R-:W-:-:S06]  /*b9c0*/  F2FP.BF16.F32.PACK_AB R147, R119, R104 ;  /* 0x000000687793723e */ /* 0x000fcc00000010ff */
[----:B------:R-:W0:Y:S01]  /*b9d0*/  MUFU.EX2 R23, R23 ;  /* 0x0000001700177308 */ /* 0x000e220000000800 */
[----:B---3--:R-:W-:Y:S01]  /*b9e0*/  FADD.FTZ R8, R140, R15 ;  /* 0x0000000f8c087221 */ /* 0x008fe20000010000 */
[----:B--2---:R-:W-:-:S06]  /*b9f0*/  F2FP.BF16.F32.PACK_AB R157, R92, R93 ;  /* 0x0000005d5c9d723e */ /* 0x004fcc00000010ff */
[----:B------:R-:W2:Y:S01]  /*ba00*/  MUFU.EX2 R123, R123 ;  /* 0x0000007b007b7308 */ /* 0x000ea20000000800 */
[----:B----4-:R-:W-:-:S07]  /*ba10*/  FADD.FTZ R5, R106, R5 ;  /* 0x000000056a057221 */ /* 0x010fce0000010000 */
[----:B------:R-:W3:Y:S01]  /*ba20*/  MUFU.EX2 R142, R142 ;  /* 0x0000008e008e7308 */ /* 0x000ee20000000800 */
[C---:B0-----:R-:W-:Y:S01]  /*ba30*/  FADD.FTZ R15, R23.reuse, R8 ;  /* 0x00000008170f7221 */ /* 0x041fe20000010000 */
[----:B------:R-:W-:-:S06]  /*ba40*/  F2FP.BF16.F32.PACK_AB R140, R23, R140 ;  /* 0x0000008c178c723e */ /* 0x000fcc00000010ff */
[----:B-1----:R0:W1:Y:S01]  /*ba50*/  MUFU.EX2 R90, R159 ;  /* 0x0000009f005a7308 */ /* 0x0020620000000800 */
[C---:B--2---:R-:W-:Y:S01]  /*ba60*/  FADD.FTZ R5, R123.reuse, R5 ;  /* 0x000000057b057221 */ /* 0x044fe20000010000 */
[----:B------:R-:W-:-:S06]  /*ba70*/  F2FP.BF16.F32.PACK_AB R141, R123, R106 ;  /* 0x0000006a7b8d723e */ /* 0x000fcc00000010ff */
[----:B------:R-:W2:Y:S01]  /*ba80*/  MUFU.EX2 R113, R113 ;  /* 0x0000007100717308 */ /* 0x000ea20000000800 */
[----:B---3--:R-:W-:Y:S01]  /*ba90*/  FADD.FTZ R8, R142, R15 ;  /* 0x0000000f8e087221 */ /* 0x008fe20000010000 */
[----:B0-----:R-:W-:Y:S01]  /*baa0*/  F2FP.BF16.F32.PACK_AB R159, R95, R22 ;  /* 0x000000165f9f723e */ /* 0x001fe200000010ff */
[----:B------:R-:W-:-:S05]  /*bab0*/  IMAD.MOV.U32 R22, RZ, RZ, R4 ;  /* 0x000000ffff167224 */ /* 0x000fca00078e0004 */
        /* <DEDUP_REMOVED lines=20> */
[----:B0-----:R-:W-:Y:S01]  /*bc00*/  F2FP.BF16.F32.PACK_AB R153, R99, R94 ;  /* 0x0000005e6399723e */ /* 0x001fe200000010ff */
[----:B------:R-:W-:-:S05]  /*bc10*/  IMAD.MOV.U32 R15, RZ, RZ, R11 ;  /* 0x000000ffff0f7224 */ /* 0x000fca00078e000b */
[----:B------:R-:W0:Y:S01]  /*bc20*/  MUFU.EX2 R88, R88 ;  /* 0x0000005800587308 */ /* 0x000e220000000800 */
[----:B---3--:R-:W-:Y:S01]  /*bc30*/  FADD.FTZ R5, R110, R5 ;  /* 0x000000056e057221 */ /* 0x008fe20000010000 */
[C---:B-1----:R-:W-:Y:S01]  /*bc40*/  FADD.FTZ R8, R21.reuse, R8 ;  /* 0x0000000815087221 */ /* 0x042fe20000010000 */
[----:B------:R-:W-:Y:S01]  /*bc50*/  F2FP.BF16.F32.PACK_AB R138, R21, R138 ;  /* 0x0000008a158a723e */ /* 0x000fe200000010ff */
[----:B------:R-:W-:Y:S02]  /*bc60*/  IMAD.MOV.U32 R21, RZ, RZ, R3 ;  /* 0x000000ffff157224 */ /* 0x000fe400078e0003 */
[C---:B0-----:R-:W-:Y:S01]  /*bc70*/  FADD.FTZ R5, R88.reuse, R5 ;  /* 0x0000000558057221 */ /* 0x041fe20000010000 */
[----:B------:R-:W-:Y:S01]  /*bc80*/  F2FP.BF16.F32.PACK_AB R139, R88, R110 ;  /* 0x0000006e588b723e */ /* 0x000fe200000010ff */
[----:B------:R-:W-:Y:S06]  /*bc90*/  @P2 BRA `(.L_x_976) ;  /* 0xffffffd000ac2947 */ /* 0x000fec000383ffff */
.L_x_959:
        /* <DEDUP_REMOVED lines=67> */
.L_x_977:
[----:B------:R-:W-:Y:S01]  /*c0d0*/  ULEA UR5, UR4, UR56, 0x3 ;  /* 0x0000003804057291 */ /* 0x000fe2000f8e183f */
[----:B------:R-:W-:-:S08]  /*c0e0*/  SHF.L.U32 R4, R4, 0x1f, RZ ;  /* 0x0000001f04047819 */ /* 0x000fd000000006ff */
[----:B------:R0:W1:Y:S01]  /*c0f0*/  SYNCS.PHASECHK.TRANS64.TRYWAIT P2, [UR5+0x2a850], R4 ;  /* 0x02a85004ff0075a7 */ /* 0x0000620008040145 */
[----:B------:R-:W-:Y:S05]  /*c100*/  @!P0 BRA `(.L_x_978) ;  /* 0x0000000000048947 */ /* 0x000fea0003800000 */
[----:B------:R-:W-:Y:S01]  /*c110*/  BPT.TRAP 0x1 ;  /* 0x000000040000795c */ /* 0x000fe20000300000 */
.L_x_978:
[----:B-1----:R-:W-:Y:S05]  /*c120*/  @P2 BRA `(.L_x_979) ;  /* 0x0000000000082947 */ /* 0x002fea0003800000 */
[----:B------:R-:W1:Y:S02]  /*c130*/  SYNCS.PHASECHK.TRANS64.TRYWAIT P0, [UR5+0x2a850], R4 ;  /* 0x02a85004ff0075a7 */ /* 0x000e640008000145 */
[----:B-1----:R-:W-:Y:S05]  /*c140*/  @!P0 BRA `(.L_x_980) ;  /* 0x0000006400708947 */ /* 0x002fea0003800000 */
.L_x_979:
[----:B------:R-:W-:Y:S01]  /*c150*/  UIADD3 UR56, UR56, 0x400, URZ ;  /* 0x0000040038387890 */ /* 0x000fe2000fffe03f */
[----:B------:R-:W-:Y:S01]  /*c160*/  WARPGROUP.ARRIVE ;  /* 0x00000000000079c5 */ /* 0x000fe20000000000 */
[----:B------:R-:W-:Y:S01]  /*c170*/  UMOV UR7, 0x40000040 ;  /* 0x4000004000077882 */ /* 0x000fe20000000000 */
[----:B-1----:R-:W1:Y:S01]  /*c180*/  SHFL.BFLY PT, R7, R8, 0x2, 0x1f ;  /* 0x0c401f0008077f89 */ /* 0x002e6200000e0000 */
[----:B------:R-:W-:Y:S01]  /*c190*/  USHF.R.U32.HI UR56, URZ, 0x4, UR56 ;  /* 0x000000043f387899 */ /* 0x000fe20008011638 */
[----:B------:R-:W-:Y:S02]  /*c1a0*/  IMAD.U32 R10, RZ, RZ, UR5 ;  /* 0x00000005ff0a7e24 */ /* 0x000fe4000f8e00ff */
[----:B------:R-:W2:Y:S01]  /*c1b0*/  SHFL.BFLY PT, R0, R5, 0x2, 0x1f ;  /* 0x0c401f0005007f89 */ /* 0x000ea200000e0000 */
[----:B------:R-:W-:Y:S01]  /*c1c0*/  ULOP3.LUT UR56, UR56, 0x3fff, URZ, 0xc0, !UPT ;  /* 0x00003fff38387892 */ /* 0x000fe2000f8ec03f */
[----:B------:R-:W-:Y:S02]  /*c1d0*/  @!P1 VIADD R10, R10, 0x2a860 ;  /* 0x0002a8600a0a9836 */ /* 0x000fe40000000000 */
[----:B0-----:R-:W-:Y:S01]  /*c1e0*/  IMAD.MOV.U32 R4, RZ, RZ, -0x800000 ;  /* 0xff800000ff047424 */ /* 0x001fe200078e00ff */
[----:B------:R-:W-:-:S02]  /*c1f0*/  ULOP3.LUT UR56, UR56, 0x3000000, URZ, 0xfc, !UPT ;  /* 0x0300000038387892 */ /* 0x000fc4000f8efc3f */
[----:B------:R-:W-:Y:S02]  /*c200*/  @!P1 PRMT R10, RZ, 0x654, R10 ;  /* 0x00000654ff0a9816 */ /* 0x000fe4000000000a */
[----:B------:R-:W-:-:S07]  /*c210*/  UIMAD UR4, UR4, 0x600, UR56 ;  /* 0x00000600040478a4 */ /* 0x000fce000f8e0238 */
[----:B------:R-:W-:Y:S02]  /*c220*/  UMOV UR6, UR4 ;  /* 0x0000000400067c82 */ /* 0x000fe40008000000 */
[----:B------:R-:W-:Y:S01]  /*c230*/  HGMMA.64x128x16.F32.BF16 R24, R156, gdesc[UR4].tnspB, R24, gsb0 ;  /* 0x41e000049c187df0 */ /* 0x000fe20008001818 */
[----:B------:R-:W-:Y:S01]  /*c240*/  UIADD3 UR6, UR4, 0x80, URZ ;  /* 0x0000008004067890 */ /* 0x000fe2000fffe03f */
[----:B-1----:R-:W-:Y:S01]  /*c250*/  FADD.FTZ R7, R7, R8 ;  /* 0x0000000807077221 */ /* 0x002fe20000010000 */
[----:B------:R-:W-:Y:S01]  /*c260*/  UMOV UR7, 0x40000040 ;  /* 0x4000004000077882 */ /* 0x000fe20000000000 */
[----:B------:R-:W-:Y:S02]  /*c270*/  IMAD.MOV.U32 R8, RZ, RZ, RZ ;  /* 0x000000ffff087224 */ /* 0x000fe400078e00ff */
[----:B--2---:R-:W-:Y:S01]  /*c280*/  FADD.FTZ R2, R0, R5 ;  /* 0x0000000500027221 */ /* 0x004fe20000010000 */
        /* <DEDUP_REMOVED lines=109> */
.L_x_910:
        /* <DEDUP_REMOVED lines=20> */
[----:B------:R-:W-:-:S03]  /*caa0*/  LOP3.LUT R6, R6, 0xfffffffc, RZ, 0xc0, !PT ;  /* 0xfffffffc06067812 */ /* 0x000fc600078ec0ff */
[C---:B------:R-:W-:Y:S01]  /*cab0*/  IMAD.IADD R88, R5.reuse, 0x1, -R8 ;  /* 0x0000000105587824 */ /* 0x040fe200078e0a08 */
[----:B------:R-:W-:Y:S01]  /*cac0*/  SHF.R.S32.HI R8, RZ, 0x7, R7 ;  /* 0x00000007ff087819 */ /* 0x000fe20000011407 */
[----:B------:R-:W-:Y:S01]  /*cad0*/  IMAD.IADD R12, R5, 0x1, -R6 ;  /* 0x00000001050c7824 */ /* 0x000fe200078e0a06 */
[----:B------:R-:W5:Y:S02]  /*cae0*/  @P0 LDC R15, c[0x0][0xbec] ;  /* 0x0002fb00ff0f0b82 */ /* 0x000f640000000800 */
[----:B------:R-:W-:Y:S02]  /*caf0*/  SHF.R.S32.HI R9, RZ, 0x1f, R88 ;  /* 0x0000001fff097819 */ /* 0x000fe40000011458 */
[----:B------:R-:W-:Y:S02]  /*cb00*/  LEA.HI R5, R7, R8, RZ, 0x1 ;  /* 0x0000000807057211 */ /* 0x000fe400078f08ff */
[CC--:B------:R-:W-:Y:S02]  /*cb10*/  LEA.HI R90, R9.reuse, R88.reuse, RZ, 0x2 ;  /* 0x00000058095a7211 */ /* 0x0c0fe400078f10ff */
[----:B------:R-:W-:Y:S01]  /*cb20*/  LEA.HI R9, R9, R88, RZ, 0x5 ;  /* 0x0000005809097211 */ /* 0x000fe200078f28ff */
[----:B------:R-:W5:Y:S01]  /*cb30*/  @P0 LDC R91, c[0x0][0xbec] ;  /* 0x0002fb00ff5b0b82 */ /* 0x000f620000000800 */
[----:B------:R-:W-:-:S02]  /*cb40*/  SHF.R.S32.HI R10, RZ, 0x2, R90 ;  /* 0x00000002ff0a7819 */ /* 0x000fc4000001145a */
[----:B------:R-:W-:Y:S02]  /*cb50*/  SHF.R.S32.HI R11, RZ, 0x1f, R90 ;  /* 0x0000001fff0b7819 */ /* 0x000fe4000001145a */
[----:B------:R-:W-:Y:S02]  /*cb60*/  LOP3.LUT R5, R5, 0x3fffffe, RZ, 0xc0, !PT ;  /* 0x03fffffe05057812 */ /* 0x000fe400078ec0ff */
[----:B------:R-:W-:Y:S01]  /*cb70*/  LEA.HI R11, R11, R10, RZ, 0x3 ;  /* 0x0000000a0b0b7211 */ /* 0x000fe200078f18ff */
[----:B------:R-:W5:Y:S01]  /*cb80*/  @P0 LDC R17, c[0x0][0xbf0] ;  /* 0x0002fc00ff110b82 */ /* 0x000f620000000800 */
[----:B------:R-:W-:Y:S01]  /*cb90*/  LEA.HI R7, R12, R12, RZ, 0x1 ;  /* 0x0000000c0c077211 */ /* 0x000fe200078f08ff */
[----:B------:R-:W-:Y:S01]  /*cba0*/  IMAD.IADD R5, R8, 0x1, -R5 ;  /* 0x0000000108057824 */ /* 0x000fe200078e0a05 */
[----:B------:R-:W-:Y:S02]  /*cbb0*/  LOP3.LUT R11, R11, 0xfffffff8, RZ, 0xc0, !PT ;  /* 0xfffffff80b0b7812 */ /* 0x000fe400078ec0ff */
[----:B------:R-:W-:-:S02]  /*cbc0*/  SHF.R.S32.HI R9, RZ, 0x5, R9 ;  /* 0x00000005ff097819 */ /* 0x000fc40000011409 */
[----:B------:R-:W-:Y:S01]  /*cbd0*/  LOP3.LUT R7, R7, 0x1ffffffe, RZ, 0xc0, !PT ;  /* 0x1ffffffe07077812 */ /* 0x000fe200078ec0ff */
[----:B------:R-:W-:Y:S01]  /*cbe0*/  IMAD.IADD R6, R10, 0x1, -R11 ;  /* 0x000000010a067824 */ /* 0x000fe200078e0a0b */
[----:B------:R-:W5:Y:S03]  /*cbf0*/  @P0 LDC R16, c[0x0][0xbf0] ;  /* 0x0002fc00ff100b82 */ /* 0x000f660000000800 */
[----:B------:R-:W-:Y:S02]  /*cc00*/  IMAD R6, R9, 0x10, R6 ;  /* 0x0000001009067824 */ /* 0x000fe400078e0206 */
[----:B------:R-:W-:Y:S02]  /*cc10*/  IMAD R9, R13, UR4, RZ ;  /* 0x000000040d097c24 */ /* 0x000fe4000f8e02ff */
[----:B------:R-:W-:Y:S02]  /*cc20*/  IMAD.IADD R10, R12, 0x1, -R7 ;  /* 0x000000010c0a7824 */ /* 0x000fe400078e0a07 */
[----:B------:R-:W-:-:S02]  /*cc30*/  IMAD R5, R5, 0x40, R6 ;  /* 0x0000004005057824 */ /* 0x000fc400078e0206 */
[----:B------:R-:W-:Y:S01]  /*cc40*/  IMAD.WIDE.U32 R6, R18, UR4, RZ ;  /* 0x0000000412067c25 */ /* 0x000fe2000f8e00ff */
[----:B---3--:R-:W-:-:S03]  /*cc50*/  USHF.R.S32.HI UR4, URZ, 0x1f, UR9 ;  /* 0x0000001f3f047899 */ /* 0x008fc60008011409 */
[C---:B------:R-:W-:Y:S02]  /*cc60*/  IMAD R11, R18.reuse, UR5, R9 ;  /* 0x00000005120b7c24 */ /* 0x040fe4000f8e0209 */
[----:B------:R-:W-:Y:S02]  /*cc70*/  IMAD R13, R13, UR6, RZ ;  /* 0x000000060d0d7c24 */ /* 0x000fe4000f8e02ff */
[----:B------:R-:W-:Y:S02]  /*cc80*/  IMAD.IADD R7, R7, 0x1, R11 ;  /* 0x0000000107077824 */ /* 0x000fe400078e020b */
[----:B------:R-:W-:-:S04]  /*cc90*/  IMAD.WIDE.U32 R8, R18, UR6, RZ ;  /* 0x0000000612087c25 */ /* 0x000fc8000f8e00ff */
        /* <DEDUP_REMOVED lines=17> */
[----:B------:R-:W-:Y:S02]  /*cdb0*/  IMAD.IADD R7, R7, 0x1, R13 ;  /* 0x0000000107077824 */ /* 0x000fe400078e020d */
[----:B------:R-:W-:-:S04]  /*cdc0*/  @P0 IMAD.HI.U32 R91, R10, R91, RZ ;  /* 0x0000005b0a5b0227 */ /* 0x000fc800078e00ff */
[----:B------:R-:W-:Y:S02]  /*cdd0*/  IMAD.IADD R9, R9, 0x1, R15 ;  /* 0x0000000109097824 */ /* 0x000fe400078e020f */
[----:B------:R-:W-:Y:S01]  /*cde0*/  IMAD.MOV.U32 R11, RZ, RZ, R10 ;  /* 0x000000ffff0b7224 */ /* 0x000fe200078e000a */
[----:B------:R-:W-:Y:S01]  /*cdf0*/  @P0 SHF.R.U32.HI R11, RZ, R17, R12 ;  /* 0x00000011ff0b0219 */ /* 0x000fe2000001160c */
[----:B------:R-:W-:Y:S02]  /*ce00*/  IMAD R15, R14, UR6, RZ ;  /* 0x000000060e0f7c24 */ /* 0x000fe4000f8e02ff */
[----:B------:R-:W-:-:S04]  /*ce10*/  IMAD.WIDE.U32 R6, R89, UR4, R6 ;  /* 0x0000000459067c25 */ /* 0x000fc8000f8e0006 */
[----:B------:R-:W-:Y:S01]  /*ce20*/  IMAD.MOV.U32 R13, RZ, RZ, R10 ;  /* 0x000000ffff0d7224 */ /* 0x000fe200078e000a */
[----:B------:R-:W-:Y:S01]  /*ce30*/  @P0 SHF.R.U32.HI R13, RZ, R16, R91 ;  /* 0x00000010ff0d0219 */ /* 0x000fe2000001165b */
        /* <DEDUP_REMOVED lines=34> */
[----:B------:R-:W-:Y:S01]  /*d060*/  LEA R22, P1, R8, UR8, 0x2 ;  /* 0x0000000808167c11 */ /* 0x000fe2000f8210ff */
[----:B------:R-:W-:Y:S01]  /*d070*/  IMAD.IADD R7, R9, 0x1, R17 ;  /* 0x0000000109077824 */ /* 0x000fe200078e0211 */
[----:B0-----:R-:W-:Y:S01]  /*d080*/  ULEA UR4, UR5, UR4, 0x18 ;  /* 0x0000000405047291 */ /* 0x001fe2000f8ec03f */
[----:B------:R-:W-:Y:S01]  /*d090*/  IMAD R5, R73, 0x80, R5 ;  /* 0x0000008049057824 */ /* 0x000fe200078e0205 */
[----:B------:R-:W-:Y:S01]  /*d0a0*/  LEA.HI.X R11, R6, UR7, R11, 0x2, P0 ;  /* 0x00000007060b7c11 */ /* 0x000fe200080f140b */
[----:B------:R-:W-:Y:S01]  /*d0b0*/  IMAD R18, R19, UR6, RZ ;  /* 0x0000000613127c24 */ /* 0x000fe2000f8e02ff */
[----:B------:R-:W-:Y:S01]  /*d0c0*/  LEA.HI.X R72, R8, UR9, R7, 0x2, P1 ;  /* 0x0000000908487c11 */ /* 0x000fe200088f1407 */
[----:B------:R-:W-:Y:S01]  /*d0d0*/  SHFL.IDX PT, R6, R10, RZ, 0x1c1f ;  /* 0x001c1fff0a067589 */ /* 0x000fe200000e0000 */
[----:B------:R-:W-:Y:S01]  /*d0e0*/  LOP3.LUT P0, RZ, R88, 0x3, RZ, 0xc0, !PT ;  /* 0x0000000358ff7812 */ /* 0x000fe2000780c0ff */
[C---:B------:R-:W-:Y:S01]  /*d0f0*/  VIADD R19, R5.reuse, 0x8 ;  /* 0x0000000805137836 */ /* 0x040fe20000000000 */
[----:B------:R-:W-:Y:S01]  /*d100*/  UIADD3 UR4, UR4, 0x2a820, URZ ;  /* 0x0002a82004047890 */ /* 0x000fe2000fffe03f */
[----:B------:R-:W0:Y:S01]  /*d110*/  SHFL.IDX PT, R7, R11, RZ, 0x1c1f ;  /* 0x001c1fff0b077589 */ /* 0x000e2200000e0000 */
[----:B------:R-:W-:-:S02]  /*d120*/  ISETP.GE.OR P1, PT, R5, R18, P0 ;  /* 0x000000120500720c */ /* 0x000fc40000726670 */
[-C--:B------:R-:W-:Y:S01]  /*d130*/  ISETP.GE.OR P0, PT, R19, R18.reuse, P0 ;  /* 0x000000121300720c */ /* 0x080fe20000706670 */
[----:B------:R-:W-:Y:S01]  /*d140*/  SHFL.IDX PT, R8, R10, 0x1, 0x1c1f ;  /* 0x003c1f000a087f89 */ /* 0x000fe200000e0000 */
[----:B------:R-:W-:Y:S01]  /*d150*/  UPRMT UR4, URZ, 0x654, UR4 ;  /* 0x000006543f047896 */ /* 0x000fe20008000004 */
[----:B------:R-:W-:Y:S02]  /*d160*/  ISETP.GE.AND P2, PT, R5, R18, PT ;  /* 0x000000120500720c */ /* 0x000fe40003f46270 */
[----:B------:R1:W2:Y:S04]  /*d170*/  SHFL.IDX PT, R9, R11, 0x1, 0x1c1f ;  /* 0x003c1f000b097f89 */ /* 0x0002a800000e0000 */
[----:B------:R3:W4:Y:S02]  /*d180*/  SHFL.IDX PT, R16, R22, RZ, 0x1c1f ;  /* 0x001c1fff16107589 */ /* 0x00072400000e0000 */
[----:B------:R-:W-:Y:S01]  /*d190*/  SYNCS.ARRIVE.TRANS64.RED.A1T0 RZ, [UR4], RZ ;  /* 0x000000ffffff79a7 */ /* 0x000fe20008100404 */
[----:B-1----:R-:W-:Y:S01]  /*d1a0*/  LOP3.LUT R11, R90, 0x7ffffffc, RZ, 0xc0, !PT ;  /* 0x7ffffffc5a0b7812 */ /* 0x002fe200078ec0ff */
[----:B------:R3:W1:Y:S04]  /*d1b0*/  SHFL.IDX PT, R17, R72, RZ, 0x1c1f ;  /* 0x001c1fff48117589 */ /* 0x00066800000e0000 */
[----:B------:R-:W-:Y:S01]  /*d1c0*/  IMAD.IADD R11, R88, 0x1, -R11 ;  /* 0x00000001580b7824 */ /* 0x000fe200078e0a0b */
[----:B0-----:R3:W-:Y:S03]  /*d1d0*/  @!P1 ST.E desc[UR60][R6.64], R4 ;  /* 0x0000000406009985 */ /* 0x0017e6000c10193c */
[----:B------:R-:W-:Y:S01]  /*d1e0*/  IMAD.SHL.U32 R21, R11, 0x2, RZ ;  /* 0x000000020b157824 */ /* 0x000fe200078e00ff */
[----:B--2---:R3:W-:Y:S01]  /*d1f0*/  @!P0 ST.E desc[UR60][R8.64], R0 ;  /* 0x0000000008008985 */ /* 0x0047e2000c10193c */
[----:B------:R-:W-:Y:S05]  /*d200*/  @P2 BRA `(.L_x_983) ;  /* 0x0000000400782947 */ /* 0x000fea0003800000 */
[C---:B---3--:R-:W-:Y:S01]  /*d210*/  VIADD R0, R21.reuse, 0x8 ;  /* 0x0000000815007836 */ /* 0x048fe20000000000 */
[----:B------:R-:W-:Y:S01]  /*d220*/  ULDC UR4, c[0x0][0xac8] ;  /* 0x0002b20000047ab9 */ /* 0x000fe20000000800 */
[C---:B------:R-:W-:Y:S01]  /*d230*/  VIADD R8, R21.reuse, 0x10 ;  /* 0x0000001015087836 */ /* 0x040fe20000000000 */
[C---:B------:R-:W-:Y:S01]  /*d240*/  ISETP.GE.AND P2, PT, R21.reuse, UR4, PT ;  /* 0x0000000415007c0c */ /* 0x040fe2000bf46270 */
[C---:B------:R-:W-:Y:S01]  /*d250*/  VIADD R9, R21.reuse, 0x18 ;  /* 0x0000001815097836 */ /* 0x040fe20000000000 */
[----:B------:R-:W-:Y:S01]  /*d260*/  ISETP.GE.AND P3, PT, R0, UR4, PT ;  /* 0x0000000400007c0c */ /* 0x000fe2000bf66270 */
[C---:B------:R-:W-:Y:S01]  /*d270*/  VIADD R10, R21.reuse, 0x28 ;  /* 0x00000028150a7836 */ /* 0x040fe20000000000 */
[----:B------:R-:W-:Y:S01]  /*d280*/  ISETP.GE.AND P0, PT, R8, UR4, PT ;  /* 0x0000000408007c0c */ /* 0x000fe2000bf06270 */
[----:B------:R-:W-:Y:S01]  /*d290*/  VIADD R11, R21, 0x30 ;  /* 0x00000030150b7836 */ /* 0x000fe20000000000 */
[----:B------:R-:W-:Y:S01]  /*d2a0*/  ISETP.GE.AND P1, PT, R9, UR4, PT ;  /* 0x0000000409007c0c */ /* 0x000fe2000bf26270 */
[----:B------:R-:W-:-:S02]  /*d2b0*/  VIADD R12, R21, 0x38 ;  /* 0x00000038150c7836 */ /* 0x000fc40000000000 */
[----:B------:R-:W-:Y:S01]  /*d2c0*/  VIADD R13, R21, 0x40 ;  /* 0x00000040150d7836 */ /* 0x000fe20000000000 */
[----:B------:R-:W-:Y:S01]  /*d2d0*/  ISETP.GE.AND P4, PT, R11, UR4, PT ;  /* 0x000000040b007c0c */ /* 0x000fe2000bf86270 */
[C---:B------:R-:W-:Y:S01]  /*d2e0*/  VIADD R14, R21.reuse, 0x50 ;  /* 0x00000050150e7836 */ /* 0x040fe20000000000 */
[----:B------:R-:W-:Y:S01]  /*d2f0*/  ISETP.GE.AND P5, PT, R12, UR4, PT ;  /* 0x000000040c007c0c */ /* 0x000fe2000bfa6270 */
[----:B-1--4-:R-:W-:Y:S01]  /*d300*/  @!P2 IMAD.WIDE R4, R21, 0x4, R16 ;  /* 0x000000041504a825 */ /* 0x012fe200078e0210 */
[----:B------:R-:W-:Y:S02]  /*d310*/  ISETP.GE.AND P6, PT, R13, UR4, PT ;  /* 0x000000040d007c0c */ /* 0x000fe4000bfc6270 */
[----:B------:R-:W-:Y:S01]  /*d320*/  @!P3 LEA.HI R0, R0, R0, RZ, 0x1 ;  /* 0x000000000000b211 */ /* 0x000fe200078f08ff */
[----:B------:R-:W-:Y:S01]  /*d330*/  VIADD R20, R21, 0x60 ;  /* 0x0000006015147836 */ /* 0x000fe20000000000 */
[----:B------:R0:W-:Y:S01]  /*d340*/  @!P2 ST.E.64 desc[UR60][R4.64], R24 ;  /* 0x000000180400a985 */ /* 0x0001e2000c101b3c */
[----:B------:R-:W-:-:S02]  /*d350*/  @!P0 LEA.HI R8, R8, R8, RZ, 0x1 ;  /* 0x0000000808088211 */ /* 0x000fc400078f08ff */
[----:B------:R-:W-:Y:S01]  /*d360*/  @!P3 LOP3.LUT R7, R0, 0xfffffffe, RZ, 0xc0, !PT ;  /* 0xfffffffe0007b812 */ /* 0x000fe200078ec0ff */
[----:B------:R-:W-:Y:S01]  /*d370*/  VIADD R0, R21, 0x20 ;  /* 0x0000002015007836 */ /* 0x000fe20000000000 */
[----:B------:R-:W-:Y:S02]  /*d380*/  @!P1 LEA.HI R9, R9, R9, RZ, 0x1 ;  /* 0x0000000909099211 */ /* 0x000fe400078f08ff */
[----:B------:R-:W-:Y:S01]  /*d390*/  @!P5 LEA.HI R12, R12, R12, RZ, 0x1 ;  /* 0x0000000c0c0cd211 */ /* 0x000fe200078f08ff */
[----:B------:R-:W-:Y:S01]  /*d3a0*/  @!P3 IMAD.WIDE R6, R7, 0x4, R16 ;  /* 0x000000040706b825 */ /* 0x000fe200078e0210 */
[----:B------:R-:W-:Y:S02]  /*d3b0*/  ISETP.GE.AND P2, PT, R0, UR4, PT ;  /* 0x0000000400007c0c */ /* 0x000fe4000bf46270 */
[----:B------:R-:W-:Y:S02]  /*d3c0*/  @!P5 LOP3.LUT R15, R12, 0xfffffffe, RZ, 0xc0, !PT ;  /* 0xfffffffe0c0fd812 */ /* 0x000fe400078ec0ff */
[----:B------:R1:W-:Y:S01]  /*d3d0*/  @!P3 ST.E.64 desc[UR60][R6.64], R28 ;  /* 0x0000001c0600b985 */ /* 0x0003e2000c101b3c */
[----:B------:R-:W-:-:S02]  /*d3e0*/  ISETP.GE.AND P3, PT, R10, UR4, PT ;  /* 0x000000040a007c0c */ /* 0x000fc4000bf66270 */
[----:B0-----:R-:W-:Y:S02]  /*d3f0*/  @!P0 LOP3.LUT R5, R8, 0xfffffffe, RZ, 0xc0, !PT ;  /* 0xfffffffe08058812 */ /* 0x001fe400078ec0ff */
[----:B------:R-:W-:-:S03]  /*d400*/  @!P4 LEA.HI R8, R11, R11, RZ, 0x1 ;  /* 0x0000000b0b08c211 */ /* 0x000fc600078f08ff */
        /* <DEDUP_REMOVED lines=62> */
.L_x_983:
[----:B------:R-:W-:Y:S05]  /*d7f0*/  BSYNC B0 ;  /* 0x0000000000007941 */ /* 0x000fea0003800000 */
.L_x_982:
[----:B------:R-:W-:Y:S01]  /*d800*/  ISETP.GE.AND P0, PT, R19, R18, PT ;  /* 0x000000121300720c */ /* 0x000fe20003f06270 */
[----:B0-----:R2:W0:Y:S04]  /*d810*/  SHFL.IDX PT, R13, R72, 0x1, 0x1c1f ;  /* 0x003c1f00480d7f89 */ /* 0x00142800000e0000 */
[----:B------:R2:W0:Y:S08]  /*d820*/  SHFL.IDX PT, R12, R22, 0x1, 0x1c1f ;  /* 0x003c1f00160c7f89 */ /* 0x00043000000e0000 */
[----:B--2---:R-:W-:Y:S05]  /*d830*/  @P0 BRA `(.L_x_902) ;  /* 0x0000004800ec0947 */ /* 0x004fea0003800000 */
[----:B------:R-:W-:Y:S01]  /*d840*/  ULDC UR4, c[0x0][0xac8] ;  /* 0x0002b20000047ab9 */ /* 0x000fe20000000800 */
[C---:B---3--:R-:W-:Y:S01]  /*d850*/  VIADD R0, R21.reuse, 0x8 ;  /* 0x0000000815007836 */ /* 0x048fe20000000000 */
[C---:B------:R-:W-:Y:S01]  /*d860*/  ISETP.GE.AND P0, PT, R21.reuse, UR4, PT ;  /* 0x0000000415007c0c */ /* 0x040fe2000bf06270 */
[C---:B------:R-:W-:Y:S02]  /*d870*/  VIADD R4, R21.reuse, 0x10 ;  /* 0x0000001015047836 */ /* 0x040fe40000000000 */
[C---:B------:R-:W-:Y:S01]  /*d880*/  VIADD R6, R21.reuse, 0x18 ;  /* 0x0000001815067836 */ /* 0x040fe20000000000 */
[----:B------:R-:W-:Y:S01]  /*d890*/  ISETP.GE.AND P5, PT, R0, UR4, PT ;  /* 0x0000000400007c0c */ /* 0x000fe2000bfa6270 */
[C---:B------:R-:W-:Y:S01]  /*d8a0*/  VIADD R8, R21.reuse, 0x20 ;  /* 0x0000002015087836 */ /* 0x040fe20000000000 */
[----:B------:R-:W-:Y:S01]  /*d8b0*/  ISETP.GE.AND P6, PT, R4, UR4, PT ;  /* 0x0000000404007c0c */ /* 0x000fe2000bfc6270 */
[C---:B------:R-:W-:Y:S02]  /*d8c0*/  VIADD R9, R21.reuse, 0x28 ;  /* 0x0000002815097836 */ /* 0x040fe40000000000 */
[C---:B------:R-:W-:Y:S01]  /*d8d0*/  VIADD R10, R21.reuse, 0x30 ;  /* 0x00000030150a7836 */ /* 0x040fe20000000000 */
[----:B------:R-:W-:Y:S01]  /*d8e0*/  ISETP.GE.AND P4, PT, R8, UR4, PT ;  /* 0x0000000408007c0c */ /* 0x000fe2000bf86270 */
[----:B------:R-:W-:Y:S01]  /*d8f0*/  VIADD R11, R21, 0x38 ;  /* 0x00000038150b7836 */ /* 0x000fe20000000000 */
[----:B------:R-:W-:Y:S01]  /*d900*/  ISETP.GE.AND P3, PT, R9, UR4, PT ;  /* 0x0000000409007c0c */ /* 0x000fe2000bf66270 */
[----:B0-----:R-:W-:Y:S01]  /*d910*/  @!P0 IMAD.WIDE R2, R21, 0x4, R12 ;  /* 0x0000000415028825 */ /* 0x001fe200078e020c */
[----:B------:R-:W-:-:S02]  /*d920*/  ISETP.GE.AND P2, PT, R10, UR4, PT ;  /* 0x000000040a007c0c */ /* 0x000fc4000bf46270 */
[----:B------:R-:W-:Y:S01]  /*d930*/  ISETP.GE.AND P1, PT, R11, UR4, PT ;  /* 0x000000040b007c0c */ /* 0x000fe2000bf26270 */
[C---:B----4-:R-:W-:Y:S01]  /*d940*/  VIADD R16, R21.reuse, 0x40 ;  /* 0x0000004015107836 */ /* 0x050fe20000000000 */
[----:B------:R0:W-:Y:S01]  /*d950*/  @!P0 ST.E.64 desc[UR60][R2.64], R26 ;  /* 0x0000001a02008985 */ /* 0x0001e2000c101b3c */
[----:B------:R-:W-:Y:S01]  /*d960*/  ISETP.GE.AND P0, PT, R6, UR4, PT ;  /* 0x0000000406007c0c */ /* 0x000fe2000bf06270 */
[C---:B------:R-:W-:Y:S01]  /*d970*/  VIADD R18, R21.reuse, 0x48 ;  /* 0x0000004815127836 */ /* 0x040fe20000000000 */
[----:B------:R-:W-:Y:S01]  /*d980*/  @!P5 LEA.HI R0, R0, R0, RZ, 0x1 ;  /* 0x000000000000d211 */ /* 0x000fe200078f08ff */
[----:B------:R-:W-:Y:S01]  /*d990*/  VIADD R19, R21, 0x70 ;  /* 0x0000007015137836 */ /* 0x000fe20000000000 */
        /* <DEDUP_REMOVED lines=9> */
[----:B------:R-:W-:Y:S01]  /*da30*/  @!P1 LEA.HI R14, R11, R11, RZ, 0x1 ;  /* 0x0000000b0b0e9211 */ /* 0x000fe200078f08ff */
[----:B------:R0:W-:Y:S01]  /*da40*/  @!P5 ST.E.64 desc[UR60][R2.64], R30 ;  /* 0x0000001e0200d985 */ /* 0x0001e2000c101b3c */
[----:B------:R-:W-:-:S02]  /*da50*/  @!P0 LOP3.LUT R7, R6, 0xfffffffe, RZ, 0xc0, !PT ;  /* 0xfffffffe06078812 */ /* 0x000fc400078ec0ff */
[----:B------:R-:W-:Y:S01]  /*da60*/  @!P4 LOP3.LUT R9, R8, 0xfffffffe, RZ, 0xc0, !PT ;  /* 0xfffffffe0809c812 */ /* 0x000fe200078ec0ff */
[----:B------:R2:W-:Y:S01]  /*da70*/  @!P6 ST.E.64 desc[UR60][R4.64], R34 ;  /* 0x000000220400e985 */ /* 0x0005e2000c101b3c */
[----:B------:R-:W-:Y:S01]  /*da80*/  @!P3 LOP3.LUT R11, R0, 0xfffffffe, RZ, 0xc0, !PT ;  /* 0xfffffffe000bb812 */ /* 0x000fe200078ec0ff */
[C---:B------:R-:W-:Y:S01]  /*da90*/  VIADD R0, R21.reuse, 0x50 ;  /* 0x0000005015007836 */ /* 0x040fe20000000000 */
[----:B------:R-:W-:Y:S02]  /*daa0*/  @!P2 LOP3.LUT R15, R10, 0xfffffffe, RZ, 0xc0, !PT ;  /* 0xfffffffe0a0fa812 */ /* 0x000fe400078ec0ff */
[----:B-1----:R-:W-:Y:S01]  /*dab0*/  @!P1 LOP3.LUT R17, R14, 0xfffffffe, RZ, 0xc0, !PT ;  /* 0xfffffffe0e119812 */ /* 0x002fe200078ec0ff */
[----:B------:R-:W-:Y:S01]  /*dac0*/  VIADD R14, R21, 0x58 ;  /* 0x00000058150e7836 */ /* 0x000fe20000000000 */
[----:B------:R-:W-:Y:S02]  /*dad0*/  ISETP.GE.AND P5, PT, R16, UR4, PT ;  /* 0x0000000410007c0c */ /* 0x000fe4000bfa6270 */
[----:B------:R-:W-:Y:S01]  /*dae0*/  ISETP.GE.AND P6, PT, R18, UR4, PT ;  /* 0x0000000412007c0c */ /* 0x000fe2000bfc6270 */
[----:B0-----:R-:W-:-:S04]  /*daf0*/  @!P0 IMAD.WIDE R2, R7, 0x4, R12 ;  /* 0x0000000407028825 */ /* 0x001fc800078e020c */
[--C-:B--2---:R-:W-:Y:S01]  /*db00*/  @!P4 IMAD.WIDE R4, R9, 0x4, R12.reuse ;  /* 0x000000040904c825 */ /* 0x104fe200078e020c */
        /* <DEDUP_REMOVED lines=47> */
[----:B--2---:R-:W-:-:S05]  /*de00*/  LOP3.LUT R3, R21, 0xfffffffe, RZ, 0xc0, !PT ;  /* 0xfffffffe15037812 */ /* 0x004fca00078ec0ff */
[----:B------:R-:W-:-:S05]  /*de10*/  IMAD.WIDE R2, R3, 0x4, R12 ;  /* 0x0000000403027825 */ /* 0x000fca00078e020c */
[----:B------:R0:W-:Y:S01]  /*de20*/  ST.E.64 desc[UR60][R2.64], R86 ;  /* 0x0000005602007985 */ /* 0x0001e2000c101b3c */
[----:B------:R-:W-:Y:S05]  /*de30*/  BRA `(.L_x_902) ;  /* 0x00000044006c7947 */ /* 0x000fea0003800000 */
.L_x_981:
[----:B------:R-:W0:Y:S02]  /*de40*/  S2R R0, SR_TID.X ;  /* 0x0000000000007919 */ /* 0x000e240000002100 */
[----:B0-----:R-:W-:-:S05]  /*de50*/  VIADD R2, R0, 0xffffff80 ;  /* 0xffffff8000027836 */ /* 0x001fca0000000000 */
        /* <DEDUP_REMOVED lines=30> */
[----:B------:R-:W-:-:S03]  /*e040*/  ULDC.64 UR4, c[0x0][0xbe0] ;  /* 0x0002f80000047ab9 */ /* 0x000fc60000000a00 */
[----:B------:R-:W-:Y:S02]  /*e050*/  IMAD.IADD R3, R13, 0x1, R3 ;  /* 0x000000010d037824 */ /* 0x000fe400078e0203 */
        /* <DEDUP_REMOVED lines=23> */
.L_x_900:
        /* <DEDUP_REMOVED lines=18> */
.L_x_984:
[----:B------:R-:W-:Y:S01]  /*e2f0*/  ULDC UR7, c[0x0][0xc50] ;  /* 0x0003140000077ab9 */ /* 0x000fe20000000800 */
[----:B------:R-:W-:Y:S01]  /*e300*/  UMOV UR36, UR6 ;  /* 0x0000000600247c82 */ /* 0x000fe20008000000 */
[----:B------:R-:W-:-:S11]  /*e310*/  UISETP.NE.AND UP0, UPT, UR7, 0x1, UPT ;  /* 0x000000010700788c */ /* 0x000fd6000bf05270 */
[----:B------:R-:W-:Y:S01]  /*e320*/  @UP0 ULDC UR4, c[0x0][0xc54] ;  /* 0x0003150000040ab9 */ /* 0x000fe20000000800 */
[----:B------:R-:W-:Y:S01]  /*e330*/  @UP0 ULDC UR8, c[0x0][0xc58] ;  /* 0x0003160000080ab9 */ /* 0x000fe20000000800 */
[----:B------:R-:W-:-:S04]  /*e340*/  UIMAD.WIDE.U32 UR4, UR6, UR4, URZ ;  /* 0x00000004060472a5 */ /* 0x000fc8000f8e003f */
[----:B------:R-:W-:-:S12]  /*e350*/  @UP0 USHF.R.U32.HI UR36, URZ, UR8, UR5 ;  /* 0x000000083f240299 */ /* 0x000fd80008011605 */
.L_x_985:
[----:B------:R-:W-:Y:S01]  /*e360*/  ISETP.GE.AND P0, PT, R19, RZ, PT ;  /* 0x000000ff1300720c */ /* 0x000fe20003f06270 */
[----:B------:R-:W-:Y:S01]  /*e370*/  UIADD3 UR41, -UR36, URZ, URZ ;  /* 0x0000003f24297290 */ /* 0x000fe2000fffe13f */
[----:B------:R-:W-:Y:S02]  /*e380*/  IMAD.MOV.U32 R9, RZ, RZ, 0x1 ;  /* 0x00000001ff097424 */ /* 0x000fe400078e00ff */
[----:B------:R-:W-:Y:S01]  /*e390*/  IMAD.MOV.U32 R0, RZ, RZ, RZ ;  /* 0x000000ffff007224 */ /* 0x000fe200078e00ff */
[----:B------:R-:W-:Y:S01]  /*e3a0*/  UIMAD UR41, UR7, UR41, UR6 ;  /* 0x00000029072972a4 */ /* 0x000fe2000f8e0206 */
[----:B------:R-:W-:-:S07]  /*e3b0*/  IMAD.MOV.U32 R3, RZ, RZ, 0x1 ;  /* 0x00000001ff037424 */ /* 0x000fce00078e00ff */
[----:B------:R-:W-:Y:S05]  /*e3c0*/  @!P0 BRA `(.L_x_986) ;  /* 0x0000003c00488947 */ /* 0x000fea0003800000 */
[----:B------:R-:W0:Y:S01]  /*e3d0*/  S2UR UR42, SR_CTAID.X ;  /* 0x00000000002a79c3 */ /* 0x000e220000002500 */
[----:B------:R-:W-:Y:S01]  /*e3e0*/  ULDC UR6, c[0x0][0x448] ;  /* 0x0001120000067ab9 */ /* 0x000fe20000000800 */
[----:B------:R-:W-:Y:S01]  /*e3f0*/  ULDC.64 UR4, c[0x0][0x418] ;  /* 0x0001060000047ab9 */ /* 0x000fe20000000a00 */
[----:B------:R-:W-:Y:S02]  /*e400*/  UISETP.NE.AND UP1, UPT, UR6, 0x1, UPT ;  /* 0x000000010600788c */ /* 0x000fe4000bf25270 */
[----:B------:R-:W-:Y:S01]  /*e410*/  UISETP.NE.U32.AND UP0, UPT, UR4, URZ, UPT ;  /* 0x0000003f0400728c */ /* 0x000fe2000bf05070 */
[----:B------:R-:W-:Y:S02]  /*e420*/  ULDC UR11, c[0x0][0x288] ;  /* 0x0000a200000b7ab9 */ /* 0x000fe40000000800 */
[----:B------:R-:W-:Y:S01]  /*e430*/  ULDC UR4, c[0x0][0x424] ;  /* 0x0001090000047ab9 */ /* 0x000fe20000000800 */
[----:B------:R-:W-:Y:S01]  /*e440*/  UISETP.NE.AND.EX UP0, UPT, UR5, URZ, UPT, UP0 ;  /* 0x0000003f0500728c */ /* 0x000fe2000bf05300 */
[----:B------:R-:W-:Y:S01]  /*e450*/  ULDC UR12, c[0x0][0x2f0] ;  /* 0x0000bc00000c7ab9 */ /* 0x000fe20000000800 */
[----:B------:R-:W-:-:S02]  /*e460*/  UIADD3 UR6, -UR11, 0x1, URZ ;  /* 0x000000010b067890 */ /* 0x000fc4000fffe13f */
[----:B------:R-:W-:Y:S01]  /*e470*/  USEL UR10, UR4, 0x1, UP0 ;  /* 0x00000001040a7887 */ /* 0x000fe20008000000 */
[----:B------:R-:W-:Y:S02]  /*e480*/  @UP1 ULDC UR13, c[0x0][0x450] ;  /* 0x00011400000d1ab9 */ /* 0x000fe40000000800 */
[----:B------:R-:W-:Y:S01]  /*e490*/  @UP1 ULDC UR4, c[0x0][0x44c] ;  /* 0x0001130000041ab9 */ /* 0x000fe20000000800 */
[----:B------:R-:W-:Y:S02]  /*e4a0*/  UIMAD UR7, UR10, UR12, 0x5f ;  /* 0x0000005f0a0774a4 */ /* 0x000fe4000f8e020c */
[----:B------:R-:W-:Y:S02]  /*e4b0*/  UIMAD UR9, UR10, UR12, UR6 ;  /* 0x0000000c0a0972a4 */ /* 0x000fe4000f8e0206 */
[----:B------:R-:W-:Y:S02]  /*e4c0*/  UIMAD.WIDE UR6, UR7, 0x2aaaaaab, URZ ;  /* 0x2aaaaaab070678a5 */ /* 0x000fe4000f8e023f */
[----:B0-----:R-:W-:-:S02]  /*e4d0*/  USHF.L.U32 UR42, UR42, 0x7, URZ ;  /* 0x000000072a2a7899 */ /* 0x001fc4000800063f */
[----:B------:R-:W-:Y:S02]  /*e4e0*/  USHF.R.U32.HI UR40, URZ, 0x1f, UR7 ;  /* 0x0000001f3f287899 */ /* 0x000fe40008011607 */
[----:B------:R-:W-:Y:S02]  /*e4f0*/  UIADD3 UR8, UR42, 0x7f, URZ ;  /* 0x0000007f2a087890 */ /* 0x000fe4000fffe03f */
[----:B------:R-:W-:Y:S02]  /*e500*/  ULEA.HI.SX32 UR40, UR7, UR40, 0x1c ;  /* 0x0000002807287291 */ /* 0x000fe4000f8fe23f */
[----:B------:R-:W-:-:S04]  /*e510*/  UIMAD.WIDE.U32 UR4, UR8, UR4, URZ ;  /* 0x00000004080472a5 */ /* 0x000fc8000f8e003f */
[----:B------:R-:W-:-:S03]  /*e520*/  @UP1 USHF.R.U32.HI UR8, URZ, UR13, UR5 ;  /* 0x0000000d3f081299 */ /* 0x000fc60008011605 */
[----:B------:R-:W-:Y:S01]  /*e530*/  ULDC.64 UR4, c[0x0][0x9e0] ;  /* 0x0002780000047ab9 */ /* 0x000fe20000000a00 */
[----:B------:R-:W-:Y:S02]  /*e540*/  UIADD3 UR9, UR9, UR8, URZ ;  /* 0x0000000809097290 */ /* 0x000fe4000fffe03f */
[----:B------:R-:W-:Y:S02]  /*e550*/  UISETP.GE.AND UP0, UPT, UR5, 0x1, UPT ;  /* 0x000000010500788c */ /* 0x000fe4000bf06270 */
[----:B------:R-:W-:-:S04]  /*e560*/  UIADD3 UR4, UR9, UR4, URZ ;  /* 0x0000000409047290 */ /* 0x000fc8000fffe03f */
[----:B------:R-:W-:-:S13]  /*e570*/  PLOP3.LUT P1, PT, PT, PT, UP0, 0x80, 0x0 ;  /* 0x000000000000781c */ /* 0x000fda0003f2f008 */
[----:B------:R-:W-:Y:S05]  /*e580*/  @!P1 BRA `(.L_x_987) ;  /* 0x0000000000449947 */ /* 0x000fea0003800000 */
[----:B------:R-:W-:Y:S01]  /*e590*/  ISETP.LT.AND P0, PT, RZ, UR9, PT ;  /* 0x00000009ff007c0c */ /* 0x000fe2000bf01270 */
[----:B------:R-:W-:-:S12]  /*e5a0*/  UIADD3 UR8, UR9, -0x1, URZ ;  /* 0xffffffff09087890 */ /* 0x000fd8000fffe03f */
[----:B------:R-:W-:Y:S05]  /*e5b0*/  @P0 BRA `(.L_x_988) ;  /* 0x00000000001c0947 */ /* 0x000fea0003800000 */
[----:B------:R-:W-:Y:S02]  /*e5c0*/  UISETP.NE.AND UP0, UPT, UR5, 0x1, UPT ;  /* 0x000000010500788c */ /* 0x000fe4000bf05270 */
[----:B------:R-:W-:-:S09]  /*e5d0*/  UIADD3 UR8, -UR9, URZ, URZ ;  /* 0x0000003f09087290 */ /* 0x000fd2000fffe13f */
[----:B------:R-:W-:Y:S02]  /*e5e0*/  @UP0 ULDC.64 UR14, c[0x0][0x9e8] ;  /* 0x00027a00000e0ab9 */ /* 0x000fe40000000a00 */
[----:B------:R-:W-:-:S04]  /*e5f0*/  UIMAD.WIDE.U32 UR6, UR8, UR14, URZ ;  /* 0x0000000e080672a5 */ /* 0x000fc8000f8e003f */
[----:B------:R-:W-:-:S04]  /*e600*/  @UP0 USHF.R.U32.HI UR8, URZ, UR15, UR7 ;  /* 0x0000000f3f080299 */ /* 0x000fc80008011607 */
[----:B------:R-:W-:Y:S01]  /*e610*/  ULOP3.LUT UR8, URZ, UR8, URZ, 0x33, !UPT ;  /* 0x000000083f087292 */ /* 0x000fe2000f8e333f */
[----:B------:R-:W-:Y:S11]  /*e620*/  BRA `(.L_x_989) ;  /* 0x0000000000107947 */ /* 0x000ff60003800000 */
.L_x_988:
[----:B------:R-:W-:-:S11]  /*e630*/  UISETP.NE.AND UP0, UPT, UR5, 0x1, UPT ;  /* 0x000000010500788c */ /* 0x000fd6000bf05270 */
[----:B------:R-:W-:Y:S02]  /*e640*/  @UP0 ULDC.64 UR14, c[0x0][0x9e8] ;  /* 0x00027a00000e0ab9 */ /* 0x000fe40000000a00 */
[----:B------:R-:W-:-:S04]  /*e650*/  UIMAD.WIDE.U32 UR6, UR8, UR14, URZ ;  /* 0x0000000e080672a5 */ /* 0x000fc8000f8e003f */
[----:B------:R-:W-:-:S12]  /*e660*/  @UP0 USHF.R.U32.HI UR8, URZ, UR15, UR7 ;  /* 0x0000000f3f080299 */ /* 0x000fd80008011607 */
.L_x_989:
[----:B------:R-:W-:-:S04]  /*e670*/  UIMAD UR8, UR8, UR5, UR5 ;  /* 0x00000005080872a4 */ /* 0x000fc8000f8e0205 */
[----:B------:R-:W-:-:S04]  /*e680*/  UISETP.LT.AND UP0, UPT, UR4, UR8, UPT ;  /* 0x000000080400728c */ /* 0x000fc8000bf01270 */
[----:B------:R-:W-:-:S12]  /*e690*/  USEL UR4, UR4, UR8, UP0 ;  /* 0x0000000804047287 */ /* 0x000fd80008000000 */
.L_x_987:
[----:B------:R-:W-:Y:S01]  /*e6a0*/  UIADD3 UR6, UR4, 0x5f, URZ ;  /* 0x0000005f04067890 */ /* 0x000fe2000fffe03f */
[----:B------:R-:W-:Y:S01]  /*e6b0*/  @UP1 ULDC UR8, c[0x0][0x44c] ;  /* 0x0001130000081ab9 */ /* 0x000fe20000000800 */
[----:B------:R-:W-:Y:S02]  /*e6c0*/  @UP1 ULDC UR13, c[0x0][0x450] ;  /* 0x00011400000d1ab9 */ /* 0x000fe40000000800 */
[----:B------:R-:W-:Y:S02]  /*e6d0*/  UIMAD.WIDE UR6, UR6, 0x2aaaaaab, URZ ;  /* 0x2aaaaaab060678a5 */ /* 0x000fe4000f8e023f */
[----:B------:R-:W-:Y:S02]  /*e6e0*/  UIMAD.WIDE.U32 UR8, UR42, UR8, URZ ;  /* 0x000000082a0872a5 */ /* 0x000fe4000f8e003f */
[----:B------:R-:W-:Y:S01]  /*e6f0*/  USHF.R.U32.HI UR39, URZ, 0x1f, UR7 ;  /* 0x0000001f3f277899 */ /* 0x000fe20008011607 */
[----:B------:R-:W-:Y:S01]  /*e700*/  UMOV UR4, UR42 ;  /* 0x0000002a00047c82 */ /* 0x000fe20008000000 */
[----:B------:R-:W-:-:S02]  /*e710*/  UIMAD UR10, UR10, UR12, -UR11 ;  /* 0x0000000c0a0a72a4 */ /* 0x000fc4000f8e0a0b */
[----:B------:R-:W-:Y:S02]  /*e720*/  @UP1 USHF.R.U32.HI UR4, URZ, UR13, UR9 ;  /* 0x0000000d3f041299 */ /* 0x000fe40008011609 */
[----:B------:R-:W-:Y:S02]  /*e730*/  ULEA.HI.SX32 UR39, UR7, UR39, 0x1c ;  /* 0x0000002707277291 */ /* 0x000fe4000f8fe23f */
[----:B------:R-:W-:Y:S02]  /*e740*/  UIADD3 UR4, UR10, UR4, URZ ;  /* 0x000000040a047290 */ /* 0x000fe4000fffe03f */
[----:B------:R-:W-:Y:S01]  /*e750*/  UISETP.LT.AND UP0, UPT, UR40, UR39, UPT ;  /* 0x000000272800728c */ /* 0x000fe2000bf01270 */
[----:B------:R-:W-:Y:S02]  /*e760*/  ULDC UR8, c[0x0][0x9dc] ;  /* 0x0002770000087ab9 */ /* 0x000fe40000000800 */
[----:B------:R-:W-:Y:S02]  /*e770*/  UIADD3 UR8, UR4, -UR8, URZ ;  /* 0x8000000804087290 */ /* 0x000fe4000fffe03f */
[----:B------:R-:W-:Y:S01]  /*e780*/  USEL UR9, UR40, UR39, UP0 ;  /* 0x0000002728097287 */ /* 0x000fe20008000000 */
[----:B------:R-:W-:Y:S11]  /*e790*/  @!P1 BRA `(.L_x_990) ;  /* 0x0000000000449947 */ /* 0x000ff60003800000 */
[----:B------:R-:W-:-:S06]  /*e7a0*/  UISETP.GT.AND UP0, UPT, UR4, -0x1, UPT ;  /* 0xffffffff0400788c */ /* 0x000fcc000bf04270 */
[----:B------:R-:W-:-:S13]  /*e7b0*/  PLOP3.LUT P0, PT, PT, PT, UP0, 0x80, 0x0 ;  /* 0x000000000000781c */ /* 0x000fda0003f0f008 */
[----:B------:R-:W-:Y:S05]  /*e7c0*/  @P0 BRA `(.L_x_991) ;  /* 0x00000000001c0947 */ /* 0x000fea0003800000 */
[----:B------:R-:W-:Y:S02]  /*e7d0*/  UISETP.NE.AND UP0, UPT, UR5, 0x1, UPT ;  /* 0x000000010500788c */ /* 0x000fe4000bf05270 */
[----:B------:R-:W-:-:S09]  /*e7e0*/  ULOP3.LUT UR4, URZ, UR4, URZ, 0x33, !UPT ;  /* 0x000000043f047292 */ /* 0x000fd2000f8e333f */
[----:B------:R-:W-:Y:S02]  /*e7f0*/  @UP0 ULDC.64 UR10, c[0x0][0x9e8] ;  /* 0x00027a00000a0ab9 */ /* 0x000fe40000000a00 */
[----:B------:R-:W-:-:S04]  /*e800*/  UIMAD.WIDE.U32 UR6, UR4, UR10, URZ ;  /* 0x0000000a040672a5 */ /* 0x000fc8000f8e003f */
[----:B------:R-:W-:-:S04]  /*e810*/  @UP0 USHF.R.U32.HI UR4, URZ, UR11, UR7 ;  /* 0x0000000b3f040299 */ /* 0x000fc80008011607 */
[----:B------:R-:W-:Y:S01]  /*e820*/  ULOP3.LUT UR4, URZ, UR4, URZ, 0x33, !UPT ;  /* 0x000000043f047292 */ /* 0x000fe2000f8e333f */
[----:B------:R-:W-:Y:S11]  /*e830*/  BRA `(.L_x_992) ;  /* 0x0000000000107947 */ /* 0x000ff60003800000 */
.L_x_991:
[----:B------:R-:W-:-:S11]  /*e840*/  UISETP.NE.AND UP0, UPT, UR5, 0x1, UPT ;  /* 0x000000010500788c */ /* 0x000fd6000bf05270 */
[----:B------:R-:W-:Y:S02]  /*e850*/  @UP0 ULDC.64 UR10, c[0x0][0x9e8] ;  /* 0x00027a00000a0ab9 */ /* 0x000fe40000000a00 */
[----:B------:R-:W-:-:S04]  /*e860*/  UIMAD.WIDE.U32 UR6, UR4, UR10, URZ ;  /* 0x0000000a040672a5 */ /* 0x000fc8000f8e003f */
[----:B------:R-:W-:-:S12]  /*e870*/  @UP0 USHF.R.U32.HI UR4, URZ, UR11, UR7 ;  /* 0x0000000b3f040299 */ /* 0x000fd80008011607 */
.L_x_992:
[----:B------:R-:W-:-:S04]  /*e880*/  UIMAD UR4, UR4, UR5, URZ ;  /* 0x00000005040472a4 */ /* 0x000fc8000f8e023f */
[----:B------:R-:W-:-:S04]  /*e890*/  UISETP.LT.AND UP0, UPT, UR8, UR4, UPT ;  /* 0x000000040800728c */ /* 0x000fc8000bf01270 */
[----:B------:R-:W-:-:S12]  /*e8a0*/  USEL UR8, UR8, UR4, !UP0 ;  /* 0x0000000408087287 */ /* 0x000fd8000c000000 */
.L_x_990:
[----:B------:R-:W-:-:S04]  /*e8b0*/  UIMAD.WIDE UR4, UR8, 0x2aaaaaab, URZ ;  /* 0x2aaaaaab080478a5 */ /* 0x000fc8000f8e023f */
[----:B------:R-:W-:-:S04]  /*e8c0*/  USHF.R.U32.HI UR4, URZ, 0x1f, UR5 ;  /* 0x0000001f3f047899 */ /* 0x000fc80008011605 */
[----:B------:R-:W-:Y:S02]  /*e8d0*/  ULEA.HI.SX32 UR4, UR5, UR4, 0x1c ;  /* 0x0000000405047291 */ /* 0x000fe4000f8fe23f */
[----:B------:R-:W-:Y:S02]  /*e8e0*/  USHF.R.U32.HI UR5, URZ, 0x10, UR41 ;  /* 0x000000103f057899 */ /* 0x000fe40008011629 */
[----:B------:R-:W-:Y:S02]  /*e8f0*/  ULOP3.LUT UR41, UR41, 0xffff, URZ, 0xc0, !UPT ;  /* 0x0000ffff29297892 */ /* 0x000fe4000f8ec03f */
[----:B------:R-:W-:Y:S01]  /*e900*/  VIMNMX R7, RZ, UR4, !PT ;  /* 0x00000004ff077c48 */ /* 0x000fe2000ffe0100 */
[----:B------:R-:W-:-:S03]  /*e910*/  UISETP.NE.AND UP0, UPT, UR5, URZ, UPT ;  /* 0x0000003f0500728c */ /* 0x000fc6000bf05270 */
[----:B------:R-:W-:Y:S01]  /*e920*/  ISETP.LT.AND P0, PT, R7, UR9, PT ;  /* 0x0000000907007c0c */ /* 0x000fe2000bf01270 */
[----:B------:R0:W-:Y:S04]  /*e930*/  STL [R1+0x8], R7 ;  /* 0x0000080701007387 */ /* 0x0001e80000100800 */
[----:B------:R0:W-:Y:S03]  /*e940*/  STL [R1+0xc], RZ ;  /* 0x00000cff01007387 */ /* 0x0001e60000100800 */
[----:B------:R-:W-:-:S05]  /*e950*/  @!UP0 ULDC UR5, c[0x0][0x9f0] ;  /* 0x00027c0000058ab9 */ /* 0x000fca0000000800 */
[----:B0-----:R-:W-:Y:S05]  /*e960*/  @!P0 BRA `(.L_x_993) ;  /* 0x0000000000708947 */ /* 0x001fea0003800000 */
[----:B------:R-:W-:Y:S01]  /*e970*/  IMAD.U32 R6, RZ, RZ, UR5 ;  /* 0x00000005ff067e24 */ /* 0x000fe2000f8e00ff */
[----:B------:R-:W-:Y:S01]  /*e980*/  UIADD3 UR4, UR5, -0x1, UR9 ;  /* 0xffffffff05047890 */ /* 0x000fe2000fffe009 */
[----:B------:R-:W-:-:S03]  /*e990*/  IMAD.MOV.U32 R2, RZ, RZ, RZ ;  /* 0x000000ffff027224 */ /* 0x000fc600078e00ff */
[-C--:B------:R-:W-:Y:S02]  /*e9a0*/  IABS R0, R6.reuse ;  /* 0x0000000600007213 */ /* 0x080fe40000000000 */
[----:B------:R-:W-:Y:S02]  /*e9b0*/  IABS R6, R6 ;  /* 0x0000000600067213 */ /* 0x000fe40000000000 */
[----:B------:R-:W0:Y:S08]  /*e9c0*/  I2F.RP R4, R0 ;  /* 0x0000000000047306 */ /* 0x000e300000209400 */
[----:B0-----:R-:W0:Y:S02]  /*e9d0*/  MUFU.RCP R4, R4 ;  /* 0x0000000400047308 */ /* 0x001e240000001000 */
[----:B0-----:R-:W-:-:S06]  /*e9e0*/  VIADD R3, R4, 0xffffffe ;  /* 0x0ffffffe04037836 */ /* 0x001fcc0000000000 */
[----:B------:R-:W0:Y:S02]  /*e9f0*/  F2I.FTZ.U32.TRUNC.NTZ R3, R3 ;  /* 0x0000000300037305 */ /* 0x000e24000021f000 */
[----:B0-----:R-:W-:-:S04]  /*ea00*/  IMAD.MOV R5, RZ, RZ, -R3 ;  /* 0x000000ffff057224 */ /* 0x001fc800078e0a03 */
[----:B------:R-:W-:-:S04]  /*ea10*/  IMAD R5, R5, R0, RZ ;  /* 0x0000000005057224 */ /* 0x000fc800078e02ff */
[----:B------:R-:W-:Y:S01]  /*ea20*/  IMAD.HI.U32 R5, R3, R5, R2 ;  /* 0x0000000503057227 */ /* 0x000fe200078e0002 */
[----:B------:R-:W-:-:S03]  /*ea30*/  IADD3 R2, -R7, UR4, RZ ;  /* 0x0000000407027c10 */ /* 0x000fc6000fffe1ff */
[----:B------:R-:W-:Y:S01]  /*ea40*/  IMAD.MOV R3, RZ, RZ, -R6 ;  /* 0x000000ffff037224 */ /* 0x000fe200078e0a06 */
[----:B------:R-:W-:Y:S02]  /*ea50*/  IABS R4, R2 ;  /* 0x0000000200047213 */ /* 0x000fe40000000000 */
[----:B------:R-:W-:-:S03]  /*ea60*/  LOP3.LUT R2, R2, UR5, RZ, 0x3c, !PT ;  /* 0x0000000502027c12 */ /* 0x000fc6000f8e3cff */
[----:B------:R-:W-:Y:S01]  /*ea70*/  IMAD.HI.U32 R5, R5, R4, RZ ;  /* 0x0000000405057227 */ /* 0x000fe200078e00ff */
[----:B------:R-:W-:-:S03]  /*ea80*/  ISETP.GE.AND P2, PT, R2, RZ, PT ;  /* 0x000000ff0200720c */ /* 0x000fc60003f46270 */
[----:B------:R-:W-:-:S05]  /*ea90*/  IMAD R3, R5, R3, R4 ;  /* 0x0000000305037224 */ /* 0x000fca00078e0204 */
[----:B------:R-:W-:-:S13]  /*eaa0*/  ISETP.GT.U32.AND P1, PT, R0, R3, PT ;  /* 0x000000030000720c */ /* 0x000fda0003f24070 */
[----:B------:R-:W-:Y:S02]  /*eab0*/  @!P1 IMAD.IADD R3, R3, 0x1, -R0 ;  /* 0x0000000103039824 */ /* 0x000fe400078e0a00 */
[----:B------:R-:W-:Y:S01]  /*eac0*/  @!P1 VIADD R5, R5, 0x1 ;  /* 0x0000000105059836 */ /* 0x000fe20000000000 */
[----:B------:R-:W-:Y:S02]  /*ead0*/  ISETP.NE.AND P1, PT, RZ, UR5, PT ;  /* 0x00000005ff007c0c */ /* 0x000fe4000bf25270 */
[----:B------:R-:W-:-:S13]  /*eae0*/  ISETP.GE.U32.AND P0, PT, R3, R0, PT ;  /* 0x000000000300720c */ /* 0x000fda0003f06070 */
[----:B------:R-:W-:-:S04]  /*eaf0*/  @P0 VIADD R5, R5, 0x1 ;  /* 0x0000000105050836 */ /* 0x000fc80000000000 */
[----:B------:R-:W-:Y:S01]  /*eb00*/  @!P2 IMAD.MOV R5, RZ, RZ, -R5 ;  /* 0x000000ffff05a224 */ /* 0x000fe200078e0a05 */
[----:B------:R-:W-:-:S05]  /*eb10*/  @!P1 LOP3.LUT R5, RZ, UR5, RZ, 0x33, !PT ;  /* 0x00000005ff059c12 */ /* 0x000fca000f8e33ff */
[----:B------:R0:W-:Y:S02]  /*eb20*/  STL [R1+0xc], R5 ;  /* 0x00000c0501007387 */ /* 0x0001e40000100800 */
.L_x_993:
[----:B------:R-:W2:Y:S01]  /*eb30*/  LDL R2, [R1+0xc] ;  /* 0x00000c0001027983 */ /* 0x000ea20000100800 */
[----:B------:R-:W-:Y:S02]  /*eb40*/  IMAD.MOV.U32 R9, RZ, RZ, 0x1 ;  /* 0x00000001ff097424 */ /* 0x000fe400078e00ff */
[----:B------:R-:W-:Y:S02]  /*eb50*/  IMAD.MOV.U32 R3, RZ, RZ, 0x1 ;  /* 0x00000001ff037424 */ /* 0x000fe400078e00ff */
[----:B--2---:R-:W-:-:S05]  /*eb60*/  IMAD R0, R2, UR41, R7 ;  /* 0x0000002902007c24 */ /* 0x004fca000f8e0207 */
[----:B------:R-:W-:Y:S01]  /*eb70*/  VIADDMNMX R18, R0, R2, UR9, PT ;  /* 0x0000000900127e46 */ /* 0x000fe2000b800102 */
[----:B------:R1:W-:Y:S03]  /*eb80*/  STL [R1+0x4], R0 ;  /* 0x0000040001007387 */ /* 0x0003e60000100800 */
[----:B------:R-:W-:Y:S01]  /*eb90*/  ISETP.GT.AND P0, PT, R18, R0, PT ;  /* 0x000000001200720c */ /* 0x000fe20003f04270 */
[----:B------:R2:W-:Y:S01]  /*eba0*/  STL [R1+0x10], R18 ;  /* 0x0000101201007387 */ /* 0x0005e20000100800 */
[----:B-1----:R-:W-:-:S11]  /*ebb0*/  IMAD.MOV.U32 R0, RZ, RZ, RZ ;  /* 0x000000ffff007224 */ /* 0x002fd600078e00ff */
[----:B--2---:R-:W-:Y:S05]  /*ebc0*/  @!P0 BRA `(.L_x_986) ;  /* 0x0000003400488947 */ /* 0x004fea0003800000 */
[----:B------:R-:W1:Y:S01]  /*ebd0*/  S2UR UR4, SR_CgaCtaId ;  /* 0x00000000000479c3 */ /* 0x000e620000008800 */
[----:B------:R-:W-:Y:S02]  /*ebe0*/  UMOV UR38, 0x400 ;  /* 0x0000040000267882 */ /* 0x000fe40000000000 */
[----:B-1----:R-:W-:-:S04]  /*ebf0*/  ULEA UR38, UR4, UR38, 0x18 ;  /* 0x0000002604267291 */ /* 0x002fc8000f8ec03f */
        /* <DEDUP_REMOVED lines=8> */
[----:B------:R-:W-:Y:S02]  /*ec80*/  IMAD.U32 R4, RZ, RZ, UR6 ;  /* 0x00000006ff047e24 */ /* 0x000fe4000f8e00ff */
[----:B------:R-:W1:Y:S01]  /*ec90*/  LDC.64 R2, c[0x4][R2] ;  /* 0x0100000002027b82 */ /* 0x000e620000000a00 */
[----:B0-----:R-:W-:Y:S02]  /*eca0*/  IMAD.U32 R5, RZ, RZ, UR7 ;  /* 0x00000007ff057e24 */ /* 0x001fe4000f8e00ff */
        /* <DEDUP_REMOVED lines=8> */
[----:B-1----:R-:W-:Y:S05]  /*ed30*/  CALL.ABS.NOINC R2 ;  /* 0x0000000002007343 */ /* 0x002fea0003c00000 */
.L_x_994:
        /* <DEDUP_REMOVED lines=8> */
[----:B------:R1:W2:Y:S01]  /*edc0*/  LDC.64 R2, c[0x4][R16] ;  /* 0x0100000010027b82 */ /* 0x0002a20000000a00 */
[----:B------:R-:W-:Y:S02]  /*edd0*/  IMAD.U32 R4, RZ, RZ, UR6 ;  /* 0x00000006ff047e24 */ /* 0x000fe4000f8e00ff */
[----:B0-----:R-:W-:Y:S02]  /*ede0*/  IMAD.U32 R5, RZ, RZ, UR7 ;  /* 0x00000007ff057e24 */ /* 0x001fe4000f8e00ff */
[----:B------:R-:W-:Y:S02]  /*edf0*/  IMAD.U32 R6, RZ, RZ, UR8 ;  /* 0x00000008ff067e24 */ /* 0x000fe4000f8e00ff */
[----:B------:R-:W-:-:S02]  /*ee00*/  IMAD.U32 R7, RZ, RZ, UR9 ;  /* 0x00000009ff077e24 */ /* 0x000fc4000f8e00ff */
[----:B------:R-:W-:Y:S02]  /*ee10*/  IMAD.U32 R10, RZ, RZ, UR4 ;  /* 0x00000004ff0a7e24 */ /* 0x000fe4000f8e00ff */
[----:B------:R-:W-:Y:S02]  /*ee20*/  IMAD.U32 R11, RZ, RZ, UR5 ;  /* 0x00000005ff0b7e24 */ /* 0x000fe4000f8e00ff */
[----:B------:R-:W-:Y:S02]  /*ee30*/  IMAD.MOV.U32 R8, RZ, RZ, 0x70 ;  /* 0x00000070ff087424 */ /* 0x000fe400078e00ff */
[----:B------:R-:W-:Y:S02]  /*ee40*/  IMAD.MOV.U32 R12, RZ, RZ, 0x1 ;  /* 0x00000001ff0c7424 */ /* 0x000fe400078e00ff */
[----:B-1----:R-:W-:-:S07]  /*ee50*/  IMAD.MOV.U32 R13, RZ, RZ, RZ ;  /* 0x000000ffff0d7224 */ /* 0x002fce00078e00ff */
[----:B------:R-:W-:-:S07]  /*ee60*/  LEPC R20, `(.L_x_996) ;  /* 0x000000001014794e */ /* 0x000fce0000000000 */
[----:B--2---:R-:W-:Y:S05]  /*ee70*/  CALL.ABS.NOINC R2 ;  /* 0x0000000002007343 */ /* 0x004fea0003c00000 */
.L_x_996:
        /* <DEDUP_REMOVED lines=15> */
.L_x_995:
[----:B------:R-:W1:Y:S02]  /*ef70*/  LDC.64 R2, c[0x0][0x9f8] ;  /* 0x00027e00ff027b82 */ /* 0x000e640000000a00 */
[----:B-1----:R-:W-:-:S04]  /*ef80*/  ISETP.NE.U32.AND P0, PT, R2, RZ, PT ;  /* 0x000000ff0200720c */ /* 0x002fc80003f05070 */
[----:B------:R-:W-:-:S13]  /*ef90*/  ISETP.NE.AND.EX P0, PT, R3, RZ, PT, P0 ;  /* 0x000000ff0300720c */ /* 0x000fda0003f05300 */
[----:B------:R-:W1:Y:S02]  /*efa0*/  @P0 LDC.64 R2, c[0x0][0x9f8] ;  /* 0x00027e00ff020b82 */ /* 0x000e640000000a00 */
[----:B-1----:R-:W-:-:S05]  /*efb0*/  @P0 IMAD.WIDE R2, R19, 0x4, R2 ;  /* 0x0000000413020825 */ /* 0x002fca00078e0202 */
[----:B------:R1:W2:Y:S01]  /*efc0*/  @P0 LDG.E R19, desc[UR60][R2.64] ;  /* 0x0000003c02130981 */ /* 0x0002a2000c1e1900 */
[----:B------:R-:W-:Y:S01]  /*efd0*/  UMOV UR4, 0xffffffff ;  /* 0xffffffff00047882 */ /* 0x000fe20000000000 */
[----:B------:R-:W-:Y:S01]  /*efe0*/  LOP3.LUT R17, R17, 0xfffffffe, RZ, 0xc0, !PT ;  /* 0xfffffffe11117812 */ /* 0x000fe200078ec0ff */
[----:B------:R-:W-:Y:S01]  /*eff0*/  VIADD R18, R18, 0xffffffff ;  /* 0xffffffff12127836 */ /* 0x000fe20000000000 */
[----:B------:R-:W3:Y:S01]  /*f000*/  S2R R0, SR_TID.X ;  /* 0x0000000000007919 */ /* 0x000ee20000002100 */
[----:B-1----:R-:W1:Y:S02]  /*f010*/  LDC.64 R2, c[0x0][0x418] ;  /* 0x00010600ff027b82 */ /* 0x002e640000000a00 */
[----:B-1----:R-:W-:Y:S02]  /*f020*/  ISETP.NE.U32.AND P0, PT, R2, RZ, PT ;  /* 0x000000ff0200720c */ /* 0x002fe40003f05070 */
[----:B---3--:R-:W-:Y:S02]  /*f030*/  SHF.R.U32.HI R0, RZ, 0x5, R0 ;  /* 0x00000005ff007819 */ /* 0x008fe40000011600 */
[----:B------:R-:W-:-:S02]  /*f040*/  ISETP.NE.AND.EX P1, PT, R3, RZ, PT, P0 ;  /* 0x000000ff0300720c */ /* 0x000fc40003f25300 */
[----:B------:R-:W-:-:S11]  /*f050*/  LOP3.LUT R0, R0, 0x3, RZ, 0xc0, !PT ;  /* 0x0000000300007812 */ /* 0x000fd600078ec0ff */
[----:B------:R-:W-:Y:S02]  /*f060*/  @P1 LOP3.LUT R17, R17, 0x1, RZ, 0xfc, !PT ;  /* 0x0000000111111812 */ /* 0x000fe400078efcff */
[----:B--2---:R-:W-:Y:S02]  /*f070*/  SHF.R.S32.HI R6, RZ, 0x1f, R19 ;  /* 0x0000001fff067819 */ /* 0x004fe40000011413 */
[----:B------:R-:W-:-:S03]  /*f080*/  SEL R16, R19, RZ, !P1 ;  /* 0x000000ff13107207 */ /* 0x000fc60004800000 */
[----:B------:R1:W-:Y:S01]  /*f090*/  STL [R1], R6 ;  /* 0x0000000601007387 */ /* 0x0003e20000100800 */
[----:B------:R-:W-:Y:S05]  /*f0a0*/  BRA.DIV UR4, `(.L_x_997) ;  /* 0x0000003604b07947 */ /* 0x000fea000b800000 */
[----:B------:R2:W3:Y:S02]  /*f0b0*/  SHFL.IDX PT, R14, R0, RZ, 0x1f ;  /* 0x00001fff000e7589 */ /* 0x0004e400000e0000 */
.L_x_1077:
[----:B---3--:R-:W-:Y:S02]  /*f0c0*/  ISETP.NE.AND P0, PT, R14, RZ, PT ;  /* 0x000000ff0e00720c */ /* 0x008fe40003f05270 */
[----:B------:R-:W-:Y:S02]  /*f0d0*/  PLOP3.LUT P2, PT, PT, PT, PT, 0x8, 0x0 ;  /* 0x000000000000781c */ /* 0x000fe40003f4e170 */
[----:B------:R-:W-:-:S11]  /*f0e0*/  LOP3.LUT R17, R17, 0xfffffffd, RZ, 0xc0, !PT ;  /* 0xfffffffd11117812 */ /* 0x000fd600078ec0ff */
[----:B------:R-:W-:Y:S01]  /*f0f0*/  @P2 LOP3.LUT R17, R17, 0x2, RZ, 0xfc, !PT ;  /* 0x0000000211112812 */ /* 0x000fe200078efcff */
[----:B------:R-:W-:Y:S06]  /*f100*/  @P0 BRA `(.L_x_998) ;  /* 0x0000000400100947 */ /* 0x000fec0003800000 */
[----:B------:R-:W-:-:S03]  /*f110*/  UMOV UR4, 0xffffffff ;  /* 0xffffffff00047882 */ /* 0x000fc60000000000 */
[----:B------:R-:W-:Y:S05]  /*f120*/  BRA.DIV UR4, `(.L_x_999) ;  /* 0x0000003604b07947 */ /* 0x000fea000b800000 */
[----:B------:R-:W-:-:S13]  /*f130*/  ELECT P6, URZ, PT ;  /* 0x00000000003f782f */ /* 0x000fda00038c0000 */
.L_x_1080:
[----:B------:R-:W-:Y:S05]  /*f140*/  @!P6 BRA `(.L_x_998) ;  /* 0x000000040000e947 */ /* 0x000fea0003800000 */
[----:B------:R-:W-:Y:S01]  /*f150*/  IMAD.MOV.U32 R16, RZ, RZ, R19 ;  /* 0x000000ffff107224 */ /* 0x000fe200078e0013 */
[----:B------:R-:W-:Y:S06]  /*f160*/  @!P1 BRA `(.L_x_1000) ;  /* 0x0000000000449947 */ /* 0x000fec0003800000 */
[----:B------:R-:W3:Y:S01]  /*f170*/  LDC R7, c[0x0][0x43c] ;  /* 0x00010f00ff077b82 */ /* 0x000ee20000000800 */
[----:B------:R-:W-:Y:S01]  /*f180*/  ULDC.64 UR4, c[0x0][0x428] ;  /* 0x00010a0000047ab9 */ /* 0x000fe20000000a00 */
[----:B---3--:R-:W-:-:S13]  /*f190*/  ISETP.NE.AND P0, PT, R7, 0x1, PT ;  /* 0x000000010700780c */ /* 0x008fda0003f05270 */
[----:B0-----:R-:W2:Y:S02]  /*f1a0*/  @P0 LDC.64 R4, c[0x0][0x440] ;  /* 0x00011000ff040b82 */ /* 0x001ea40000000a00 */
[----:B--2---:R-:W-:-:S04]  /*f1b0*/  @P0 IMAD.HI.U32 R0, R18, R4, RZ ;  /* 0x0000000412000227 */ /* 0x004fc800078e00ff */
        /* <DEDUP_REMOVED lines=8> */
[----:B------:R-:W-:-:S03]  /*f240*/  LEA R2, P0, R4, R2, 0x2 ;  /* 0x0000000204027211 */ /* 0x000fc600078010ff */
[----:B------:R-:W-:-:S05]  /*f250*/  IMAD.IADD R0, R5, 0x1, R7 ;  /* 0x0000000105007824 */ /* 0x000fca00078e0207 */
[----:B------:R-:W-:-:S05]  /*f260*/  LEA.HI.X R3, R4, R3, R0, 0x2, P0 ;  /* 0x0000000304037211 */ /* 0x000fca00000f1400 */
[----:B------:R3:W5:Y:S02]  /*f270*/  LDG.E R16, desc[UR60][R2.64] ;  /* 0x0000003c02107981 */ /* 0x000764000c1e1900 */
.L_x_1000:
[----:B--2---:R-:W-:Y:S01]  /*f280*/  IMAD.MOV.U32 R0, RZ, RZ, 0x1 ;  /* 0x00000001ff007424 */ /* 0x004fe200078e00ff */
[----:B-1----:R-:W3:Y:S04]  /*f290*/  S2R R6, SR_TID.X ;  /* 0x0000000000067919 */ /* 0x002ee80000002100 */
[----:B------:R-:W-:-:S04]  /*f2a0*/  SHF.L.U32 R0, R0, 0x1f, RZ ;  /* 0x0000001f00007819 */ /* 0x000fc800000006ff */
[----:B------:R-:W1:Y:S01]  /*f2b0*/  SYNCS.PHASECHK.TRANS64.TRYWAIT P0, [UR38+0x2a840], R0 ;  /* 0x02a84000ff0075a7 */ /* 0x000e620008000166 */
[----:B---3--:R-:W-:-:S04]  /*f2c0*/  LOP3.LUT R2, R6, 0x7f, RZ, 0xc0, !PT ;  /* 0x0000007f06027812 */ /* 0x008fc800078ec0ff */
[----:B------:R-:W-:Y:S01]  /*f2d0*/  ISETP.NE.AND P1, PT, R2, RZ, PT ;  /* 0x000000ff0200720c */ /* 0x000fe20003f25270 */
[----:B-1----:R-:W-:-:S12]  /*f2e0*/  @!P0 BRA `(.L_x_1001) ;  /* 0x0000003400608947 */ /* 0x002fd80003800000 */
.L_x_1081:
[----:B------:R-:W-:Y:S05]  /*f2f0*/  @P1 BRA `(.L_x_1002) ;  /* 0x0000000000181947 */ /* 0x000fea0003800000 */
[----:B------:R-:W2:Y:S01]  /*f300*/  S2R R2, SR_TID.X ;  /* 0x0000000000027919 */ /* 0x000ea20000002100 */
[----:B-1----:R-:W-:-:S04]  /*f310*/  IMAD.MOV.U32 R0, RZ, RZ, 0x9000 ;  /* 0x00009000ff007424 */ /* 0x002fc800078e00ff */
[----:B------:R3:W-:Y:S01]  /*f320*/  SYNCS.ARRIVE.TRANS64 RZ, [UR38+0x2a830], R0 ;  /* 0x02a83000ffff79a7 */ /* 0x0007e20008000026 */
[----:B--2---:R-:W-:-:S13]  /*f330*/  LOP3.LUT P0, RZ, R2, 0x1f, RZ, 0xc0, !PT ;  /* 0x0000001f02ff7812 */ /* 0x004fda000780c0ff */
[----:B---3--:R-:W-:Y:S05]  /*f340*/  @!P0 BRA `(.L_x_1002) ;  /* 0x0000000000048947 */ /* 0x008fea0003800000 */
[----:B------:R-:W-:Y:S01]  /*f350*/  BPT.TRAP 0x1 ;  /* 0x000000040000795c */ /* 0x000fe20000300000 */
.L_x_1002:
        /* <DEDUP_REMOVED lines=10> */
[----:B------:R-:W-:Y:S02]  /*f400*/  UIMAD UR11, UR11, 0x60, URZ ;  /* 0x000000600b0b78a4 */ /* 0x000fe4000f8e023f */
        /* <DEDUP_REMOVED lines=13> */
[----:B------:R-:W-:Y:S01]  /*f4e0*/  UMOV UR21, UR13 ;  /* 0x0000000d00157c82 */ /* 0x000fe20008000000 */
[----:B------:R3:W-:Y:S01]  /*f4f0*/  UTMALDG.4D [UR8], [UR4], desc[UR6] ;  /* 0x00000608040075b4 */ /* 0x0007e20008019000 */
[----:B------:R-:W-:Y:S01]  /*f500*/  UMOV UR19, UR11 ;  /* 0x0000000b00137c82 */ /* 0x000fe20008000000 */
[----:B------:R-:W-:Y:S01]  /*f510*/  @P0 LOP3.LUT R17, R17, 0x2, RZ, 0xfc, !PT ;  /* 0x0000000211110812 */ /* 0x000fe200078efcff */
[----:B------:R3:W-:Y:S01]  /*f520*/  UTMALDG.4D [UR24], [UR4], desc[UR6] ;  /* 0x00000618040075b4 */ /* 0x0007e20008019000 */
[----:B------:R3:W-:Y:S02]  /*f530*/  UTMALDG.4D [UR16], [UR4], desc[UR6] ;  /* 0x00000610040075b4 */ /* 0x0007e40008019000 */
[----:B---3--:R-:W-:-:S03]  /*f540*/  NOP ;  /* 0x0000000000007918 */ /* 0x008fc60000000000 */
.L_x_998:
        /* <DEDUP_REMOVED lines=11> */
[----:B-1----:R-:W1:Y:S01]  /*f600*/  LDC.64 R2, c[0x4][R2] ;  /* 0x0100000002027b82 */ /* 0x002e620000000a00 */
        /* <DEDUP_REMOVED lines=9> */
[----:B-12---:R-:W-:Y:S05]  /*f6a0*/  CALL.ABS.NOINC R2 ;  /* 0x0000000002007343 */ /* 0x006fea0003c00000 */
.L_x_1003:
[----:B------:R-:W0:Y:S01]  /*f6b0*/  S2R R4, SR_CTAID.Z ;  /* 0x0000000000047919 */ /* 0x000e220000002700 */
[----:B------:R-:W3:Y:S01]  /*f6c0*/  LDC R8, c[0x0][0x448] ;  /* 0x00011200ff087b82 */ /* 0x000ee20000000800 */
[----:B------:R-:W-:Y:S01]  /*f6d0*/  USHF.R.S32.HI UR4, URZ, 0x1f, UR36 ;  /* 0x0000001f3f047899 */ /* 0x000fe20008011424 */
[----:B------:R-:W4:Y:S01]  /*f6e0*/  S2R R11, SR_TID.X ;  /* 0x00000000000b7919 */ /* 0x000f220000002100 */
[----:B------:R-:W-:Y:S02]  /*f6f0*/  ULDC.64 UR8, c[0x0][0x2d8] ;  /* 0x0000b60000087ab9 */ /* 0x000fe40000000a00 */
[----:B------:R-:W-:-:S03]  /*f700*/  UIMAD UR6, UR4, UR8, URZ ;  /* 0x00000008040672a4 */ /* 0x000fc6000f8e023f */
[----:B-1----:R-:W2:Y:S01]  /*f710*/  LDC.64 R2, c[0x0][0x2e0] ;  /* 0x0000b800ff027b82 */ /* 0x002ea20000000a00 */
[----:B------:R-:W-:Y:S02]  /*f720*/  UIMAD.WIDE.U32 UR4, UR36, UR8, URZ ;  /* 0x00000008240472a5 */ /* 0x000fe4000f8e003f */
[----:B------:R-:W-:-:S04]  /*f730*/  UIMAD UR6, UR36, UR9, UR6 ;  /* 0x00000009240672a4 */ /* 0x000fc8000f8e0206 */
[----:B------:R-:W-:Y:S01]  /*f740*/  UIADD3 UR5, UR5, UR6, URZ ;  /* 0x0000000605057290 */ /* 0x000fe2000fffe03f */
[----:B---3--:R-:W-:Y:S02]  /*f750*/  ISETP.NE.AND P0, PT, R8, 0x1, PT ;  /* 0x000000010800780c */ /* 0x008fe40003f05270 */
[----:B0-----:R-:W-:Y:S02]  /*f760*/  SHF.R.S32.HI R5, RZ, 0x1f, R4 ;  /* 0x0000001fff057819 */ /* 0x001fe40000011404 */
[----:B----4-:R-:W-:-:S03]  /*f770*/  LOP3.LUT R9, R11, 0x7f, RZ, 0xc0, !PT ;  /* 0x0000007f0b097812 */ /* 0x010fc600078ec0ff */
[-C--:B--2---:R-:W-:Y:S02]  /*f780*/  IMAD R0, R5, R2.reuse, RZ ;  /* 0x0000000205007224 */ /* 0x084fe400078e02ff */
[----:B------:R-:W-:Y:S02]  /*f790*/  IMAD.SHL.U32 R7, R11, 0x10, RZ ;  /* 0x000000100b077824 */ /* 0x000fe400078e00ff */
[C---:B------:R-:W-:Y:S02]  /*f7a0*/  IMAD R5, R4.reuse, R3, R0 ;  /* 0x0000000304057224 */ /* 0x040fe400078e0200 */
[----:B------:R-:W-:Y:S01]  /*f7b0*/  IMAD.WIDE.U32 R2, R4, R2, UR4 ;  /* 0x0000000404027e25 */ /* 0x000fe2000f8e0002 */
[----:B------:R-:W0:Y:S01]  /*f7c0*/  @P0 LDC R0, c[0x0][0x450] ;  /* 0x00011400ff000b82 */ /* 0x000e220000000800 */
[----:B------:R-:W-:Y:S01]  /*f7d0*/  SHF.R.U32.HI R4, RZ, 0x3, R9 ;  /* 0x00000003ff047819 */ /* 0x000fe20000011609 */
[----:B------:R-:W-:Y:S01]  /*f7e0*/  ULDC.64 UR4, c[0x0][0x2d0] ;  /* 0x0000b40000047ab9 */ /* 0x000fe20000000a00 */
[----:B------:R-:W-:-:S02]  /*f7f0*/  IMAD.IADD R3, R3, 0x1, R5 ;  /* 0x0000000103037824 */ /* 0x000fc400078e0205 */
[----:B------:R-:W-:-:S03]  /*f800*/  LOP3.LUT R6, R4, 0x70, R7, 0xf8, !PT ;  /* 0x0000007004067812 */ /* 0x000fc600078ef807 */
[----:B------:R-:W1:Y:S02]  /*f810*/  @P0 LDC R5, c[0x0][0x44c] ;  /* 0x00011300ff050b82 */ /* 0x000e640000000800 */
[----:B------:R-:W-:-:S04]  /*f820*/  VIADD R6, R6, UR42 ;  /* 0x0000002a06067c36 */ /* 0x000fc80008000000 */
[----:B-1----:R-:W-:-:S04]  /*f830*/  @P0 IMAD.HI.U32 R7, R6, R5, RZ ;  /* 0x0000000506070227 */ /* 0x002fc800078e00ff */
[----:B------:R-:W-:Y:S01]  /*f840*/  IMAD.MOV.U32 R5, RZ, RZ, R6 ;  /* 0x000000ffff057224 */ /* 0x000fe200078e0006 */
[----:B0-----:R-:W-:-:S05]  /*f850*/  @P0 SHF.R.U32.HI R5, RZ, R0, R7 ;  /* 0x00000000ff050219 */ /* 0x001fca0000011607 */
[----:B------:R-:W-:Y:S02]  /*f860*/  IMAD.MOV R7, RZ, RZ, -R5 ;  /* 0x000000ffff077224 */ /* 0x000fe400078e0a05 */
[----:B------:R-:W-:-:S04]  /*f870*/  IMAD.WIDE.U32 R2, R5, UR4, R2 ;  /* 0x0000000405027c25 */ /* 0x000fc8000f8e0002 */
[----:B------:R-:W-:Y:S01]  /*f880*/  IMAD R0, R8, R7, R6 ;  /* 0x0000000708007224 */ /* 0x000fe200078e0206 */
[----:B------:R-:W-:Y:S01]  /*f890*/  SHF.R.S32.HI R6, RZ, 0x1f, R5 ;  /* 0x0000001fff067819 */ /* 0x000fe20000011405 */
[----:B------:R-:W-:-:S04]  /*f8a0*/  IMAD.SHL.U32 R7, R9, 0x8, RZ ;  /* 0x0000000809077824 */ /* 0x000fc800078e00ff */
[----:B------:R-:W-:-:S04]  /*f8b0*/  IMAD R6, R6, UR4, RZ ;  /* 0x0000000406067c24 */ /* 0x000fc8000f8e02ff */
[----:B------:R-:W-:Y:S01]  /*f8c0*/  IMAD R5, R5, UR5, R6 ;  /* 0x0000000505057c24 */ /* 0x000fe2000f8e0206 */
[----:B------:R-:W-:-:S03]  /*f8d0*/  ULDC.64 UR4, c[0x0][0x2c8] ;  /* 0x0000b20000047ab9 */ /* 0x000fc60000000a00 */
[----:B------:R-:W-:Y:S01]  /*f8e0*/  IMAD.IADD R3, R3, 0x1, R5 ;  /* 0x0000000103037824 */ /* 0x000fe200078e0205 */
[----:B------:R-:W-:Y:S01]  /*f8f0*/  SHF.R.S32.HI R5, RZ, 0x1f, R0 ;  /* 0x0000001fff057819 */ /* 0x000fe20000011400 */
[----:B------:R-:W-:-:S04]  /*f900*/  IMAD.WIDE.U32 R2, R0, UR4, R2 ;  /* 0x0000000400027c25 */ /* 0x000fc8000f8e0002 */
[----:B------:R-:W-:-:S04]  /*f910*/  IMAD R5, R5, UR4, RZ ;  /* 0x0000000405057c24 */ /* 0x000fc8000f8e02ff */
[----:B------:R-:W-:Y:S01]  /*f920*/  IMAD R5, R0, UR5, R5 ;  /* 0x0000000500057c24 */ /* 0x000fe2000f8e0205 */
[----:B------:R-:W-:Y:S02]  /*f930*/  ULDC.64 UR4, c[0x0][0x280] ;  /* 0x0000a00000047ab9 */ /* 0x000fe40000000a00 */
[----:B------:R-:W-:Y:S01]  /*f940*/  LEA R0, P0, R2, UR4, 0x1 ;  /* 0x0000000402007c11 */ /* 0x000fe2000f8008ff */
[----:B------:R-:W-:Y:S01]  /*f950*/  IMAD.IADD R3, R3, 0x1, R5 ;  /* 0x0000000103037824 */ /* 0x000fe200078e0205 */
[----:B------:R-:W-:-:S04]  /*f960*/  ULDC UR4, c[0x0][0x2b8] ;  /* 0x0000ae0000047ab9 */ /* 0x000fc80000000800 */
        /* <DEDUP_REMOVED lines=14> */
[----:B------:R-:W-:Y:S01]  /*fa50*/  SHFL.IDX PT, R2, R6, RZ, 0x181f ;  /* 0x00181fff06027589 */ /* 0x000fe200000e0000 */
[----:B------:R-:W-:Y:S01]  /*fa60*/  ULDC UR4, c[0x0][0x288] ;  /* 0x0000a20000047ab9 */ /* 0x000fe20000000800 */
[----:B------:R-:W-:Y:S02]  /*fa70*/  VIADD R4, R4, UR42 ;  /* 0x0000002a04047c36 */ /* 0x000fe40008000000 */
[----:B------:R-:W0:Y:S01]  /*fa80*/  SHFL.IDX PT, R3, R0, RZ, 0x181f ;  /* 0x00181fff00037589 */ /* 0x000e2200000e0000 */
[----:B------:R-:W-:Y:S02]  /*fa90*/  IMAD R5, R8, UR4, RZ ;  /* 0x0000000408057c24 */ /* 0x000fe4000f8e02ff */
[C---:B------:R-:W-:Y:S01]  /*faa0*/  VIADD R8, R4.reuse, 0x10 ;  /* 0x0000001004087836 */ /* 0x040fe20000000000 */
[----:B------:R-:W-:Y:S02]  /*fab0*/  SHFL.IDX PT, R14, R0, 0x1, 0x181f ;  /* 0x00381f00000e7f89 */ /* 0x000fe400000e0000 */
[----:B------:R-:W-:-:S13]  /*fac0*/  ISETP.GE.AND P3, PT, R4, R5, PT ;  /* 0x000000050400720c */ /* 0x000fda0003f66270 */
[----:B------:R-:W-:Y:S02]  /*fad0*/  @!P3 LEA R21, R7, UR38, 0x1 ;  /* 0x000000260715bc11 */ /* 0x000fe4000f8e08ff */
[----:B0-----:R-:W-:-:S04]  /*fae0*/  LOP3.LUT R3, R3, R2, RZ, 0x3c, !PT ;  /* 0x0000000203037212 */ /* 0x001fc800078e3cff */
[----:B------:R-:W-:-:S04]  /*faf0*/  LOP3.LUT R2, R3, R2, RZ, 0x3c, !PT ;  /* 0x0000000203027212 */ /* 0x000fc800078e3cff */
[----:B------:R-:W-:-:S03]  /*fb00*/  LOP3.LUT R3, R3, R2, RZ, 0x3c, !PT ;  /* 0x0000000203037212 */ /* 0x000fc600078e3cff */
[----:B------:R-:W-:-:S05]  /*fb10*/  @!P3 IMAD.WIDE.U32 R2, R10, 0x2, R2 ;  /* 0x000000020a02b825 */ /* 0x000fca00078e0002 */
[----:B------:R-:W-:Y:S04]  /*fb20*/  @!P3 LDGSTS.E.BYPASS.LTC128B.128 [R21+0xc400], desc[UR60][R2.64], !P2 ;  /* 0x0c4000000215bfae */ /* 0x000fe8000d101d7c */
[----:B------:R-:W-:Y:S04]  /*fb30*/  @!P3 LDGSTS.E.BYPASS.LTC128B.128 [R21+0x10400], desc[UR60][R2.64+0x80], !P0 ;  /* 0x104000800215bfae */ /* 0x000fe8000c101d7c */
[----:B------:R0:W-:Y:S01]  /*fb40*/  @!P3 LDGSTS.E.BYPASS.LTC128B.128 [R21+0x14400], desc[UR60][R2.64+0x100], !P1 ;  /* 0x144001000215bfae */ /* 0x0001e2000c901d7c */
[----:B------:R-:W-:-:S03]  /*fb50*/  ISETP.GE.AND P3, PT, R8, R5, PT ;  /* 0x000000050800720c */ /* 0x000fc60003f66270 */
[----:B------:R-:W1:Y:S01]  /*fb60*/  SHFL.IDX PT, R8, R6, 0x1, 0x181f ;  /* 0x00381f0006087f89 */ /* 0x000e6200000e0000 */
[----:B0-----:R-:W-:-:S09]  /*fb70*/  VIADD R2, R4, 0x20 ;  /* 0x0000002004027836 */ /* 0x001fd20000000000 */
[----:B------:R-:W-:Y:S01]  /*fb80*/  @!P3 LEA R20, R7, UR38, 0x1 ;  /* 0x000000260714bc11 */ /* 0x000fe2000f8e08ff */
[----:B-1----:R-:W-:Y:S02]  /*fb90*/  IMAD.MOV.U32 R9, RZ, RZ, R8 ;  /* 0x000000ffff097224 */ /* 0x002fe400078e0008 */
[----:B------:R-:W-:Y:S02]  /*fba0*/  IMAD.MOV.U32 R8, RZ, RZ, R14 ;  /* 0x000000ffff087224 */ /* 0x000fe400078e000e */
[----:B------:R-:W-:Y:S02]  /*fbb0*/  SHFL.IDX PT, R14, R0, 0x2, 0x181f ;  /* 0x00581f00000e7f89 */ /* 0x000fe400000e0000 */
        /* <DEDUP_REMOVED lines=49> */
[----:B------:R-:W1:Y:S04]  /*fed0*/  SHFL.IDX PT, R2, R6, 0x6, 0x181f ;  /* 0x00d81f0006027f89 */ /* 0x000e6800000e0000 */
[----:B0-----:R0:W2:Y:S06]  /*fee0*/  SHFL.IDX PT, R8, R6, 0x7, 0x181f ;  /* 0x00f81f0006087f89 */ /* 0x0010ac00000e0000 */
[----:B------:R-:W-:Y:S01]  /*fef0*/  @!P3 LEA R21, R7, UR38, 0x1 ;  /* 0x000000260715bc11 */ /* 0x000fe2000f8e08ff */
[----:B-1----:R-:W-:-:S02]  /*ff00*/  IMAD.MOV.U32 R3, RZ, RZ, R2 ;  /* 0x000000ffff037224 */ /* 0x002fc400078e0002 */
[----:B------:R-:W-:Y:S02]  /*ff10*/  IMAD.MOV.U32 R2, RZ, RZ, R14 ;  /* 0x000000ffff027224 */ /* 0x000fe400078e000e */
[----:B------:R0:W1:Y:S02]  /*ff20*/  SHFL.IDX PT, R14, R0, 0x7, 0x181f ;  /* 0x00f81f00000e7f89 */ /* 0x00006400000e0000 */
[----:B------:R-:W-:-:S05]  /*ff30*/  @!P3 IMAD.WIDE.U32 R2, R10, 0x2, R2 ;  /* 0x000000020a02b825 */ /* 0x000fca00078e0002 */
[----:B------:R0:W-:Y:S04]  /*ff40*/  @!P3 LDGSTS.E.BYPASS.LTC128B.128 [R21+0xf400], desc[UR60][R2.64], !P2 ;  /* 0x0f4000000215bfae */ /* 0x0001e8000d101d7c */
[----:B------:R0:W-:Y:S04]  /*ff50*/  @!P3 LDGSTS.E.BYPASS.LTC128B.128 [R21+0x13400], desc[UR60][R2.64+0x80], !P0 ;  /* 0x134000800215bfae */ /* 0x0001e8000c101d7c */
[----:B--2---:R0:W-:Y:S02]  /*ff60*/  @!P3 LDGSTS.E.BYPASS.LTC128B.128 [R21+0x17400], desc[UR60][R2.64+0x100], !P1 ;  /* 0x174001000215bfae */ /* 0x0041e4000c901d7c */
.L_x_1098:
[----:B------:R-:W-:Y:S01]  /*ff70*/  VIADD R4, R4, 0x70 ;  /* 0x0000007004047836 */ /* 0x000fe20000000000 */
[----:B------:R-:W-:Y:S01]  /*ff80*/  BSSY B0, `(.L_x_1005) ;  /* 0x000000d000007945 */ /* 0x000fe20003800000 */
[----:B01----:R-:W-:Y:S02]  /*ff90*/  IMAD.MOV.U32 R2, RZ, RZ, R14 ;  /* 0x000000ffff027224 */ /* 0x003fe400078e000e */
[----:B------:R-:W-:Y:S01]  /*ffa0*/  IMAD.MOV.U32 R3, RZ, RZ, R8 ;  /* 0x000000ffff037224 */ /* 0x000fe200078e0008 */
[----:B------:R-:W-:-:S13]  /*ffb0*/  ISETP.GE.AND P3, PT, R4, R5, PT ;  /* 0x000000050400720c */ /* 0x000fda0003f66270 */
        /* <DEDUP_REMOVED lines=9> */
.L_x_1006:
[----:B------:R-:W-:Y:S05]  /*10050*/  BSYNC B0 ;  /* 0x0000000000007941 */ /* 0x000fea0003800000 */
.L_x_1005:
        /* <DEDUP_REMOVED lines=13> */
.L_x_1099:
[----:B------:R-:W-:Y:S02]  /*10130*/  IMAD.MOV.U32 R9, RZ, RZ, 0x1 ;  /* 0x00000001ff097424 */ /* 0x000fe400078e00ff */
[----:B-1----:R-:W-:Y:S01]  /*10140*/  IMAD.MOV.U32 R0, RZ, RZ, RZ ;  /* 0x000000ffff007224 */ /* 0x002fe200078e00ff */
[----:B------:R-:W-:Y:S06]  /*10150*/  @!P1 BRA `(.L_x_1008) ;  /* 0x0000001800ec9947 */ /* 0x000fec0003800000 */
[----:B------:R-:W2:Y:S04]  /*10160*/  LDL.LU R2, [R1+0xc] ;  /* 0x00000c0001027983 */ /* 0x000ea80000300800 */
[----:B------:R-:W3:Y:S04]  /*10170*/  LDL.LU R4, [R1+0x8] ;  /* 0x0000080001047983 */ /* 0x000ee80000300800 */
[----:B------:R-:W4:Y:S01]  /*10180*/  LDL.LU R3, [R1+0x4] ;  /* 0x0000040001037983 */ /* 0x000f220000300800 */
[----:B------:R-:W-:Y:S01]  /*10190*/  UIADD3 UR4, UR41, 0x1, URZ ;  /* 0x0000000129047890 */ /* 0x000fe2000fffe03f */
[----:B------:R-:W-:-:S05]  /*101a0*/  IMAD.MOV.U32 R9, RZ, RZ, 0x1 ;  /* 0x00000001ff097424 */ /* 0x000fca00078e00ff */
[----:B--2---:R-:W-:Y:S01]  /*101b0*/  IMAD R2, R2, UR4, RZ ;  /* 0x0000000402027c24 */ /* 0x004fe2000f8e02ff */
[----:B------:R-:W-:-:S04]  /*101c0*/  ULOP3.LUT UR4, URZ, UR39, URZ, 0x33, !UPT ;  /* 0x000000273f047292 */ /* 0x000fc8000f8e333f */
[----:B------:R-:W-:Y:S02]  /*101d0*/  LOP3.LUT R2, RZ, R2, RZ, 0x33, !PT ;  /* 0x00000002ff027212 */ /* 0x000fe400078e33ff */
[----:B----4-:R-:W-:Y:S02]  /*101e0*/  LOP3.LUT R3, RZ, R3, RZ, 0x33, !PT ;  /* 0x00000003ff037212 */ /* 0x010fe400078e33ff */
[----:B---3--:R-:W-:Y:S01]  /*101f0*/  VIADDMNMX R2, R2, -R4, UR4, !PT ;  /* 0x0000000402027e46 */ /* 0x008fe2000f800904 */
[----:B------:R-:W-:Y:S01]  /*10200*/  ULOP3.LUT UR4, URZ, UR40, URZ, 0x33, !UPT ;  /* 0x000000283f047292 */ /* 0x000fe2000f8e333f */
[----:B------:R-:W1:Y:S05]  /*10210*/  S2R R4, SR_TID.X ;  /* 0x0000000000047919 */ /* 0x000e6a0000002100 */
[----:B------:R-:W-:-:S04]  /*10220*/  VIMNMX R2, R2, UR4, !PT ;  /* 0x0000000402027c48 */ /* 0x000fc8000ffe0100 */
[----:B------:R-:W-:-:S05]  /*10230*/  VIADDMNMX R3, R2, 0x2, R3, !PT ;  /* 0x0000000202037846 */ /* 0x000fca0007800103 */
[----:B------:R-:W-:-:S05]  /*10240*/  VIADD R5, R3, 0xfffffffe ;  /* 0xfffffffe03057836 */ /* 0x000fca0000000000 */
[-C--:B------:R-:W-:Y:S02]  /*10250*/  ISETP.NE.AND P0, PT, R5, R2.reuse, PT ;  /* 0x000000020500720c */ /* 0x080fe40003f05270 */
[----:B------:R-:W-:-:S05]  /*10260*/  LOP3.LUT R2, RZ, R2, RZ, 0x33, !PT ;  /* 0x00000002ff027212 */ /* 0x000fca00078e33ff */
[----:B------:R-:W-:-:S05]  /*10270*/  IMAD.IADD R2, R3, 0x1, R2 ;  /* 0x0000000103027824 */ /* 0x000fca00078e0202 */
[----:B0-----:R-:W-:Y:S02]  /*10280*/  LOP3.LUT R11, R2, 0x1, RZ, 0xc0, !PT ;  /* 0x00000001020b7812 */ /* 0x001fe400078ec0ff */
[----:B-1----:R-:W-:Y:S01]  /*10290*/  LOP3.LUT R10, R4, 0x1f, RZ, 0xc0, !PT ;  /* 0x0000001f040a7812 */ /* 0x002fe200078ec0ff */
[----:B------:R-:W-:Y:S01]  /*102a0*/  IMAD.MOV.U32 R4, RZ, RZ, R16 ;  /* 0x000000ffff047224 */ /* 0x000fe200078e0010 */
[----:B------:R-:W-:Y:S06]  /*102b0*/  @!P0 BRA `(.L_x_1009) ;  /* 0x00000010006c8947 */ /* 0x000fec0003800000 */
[----:B------:R-:W-:Y:S01]  /*102c0*/  BSSY B0, `(.L_x_1009) ;  /* 0x000011a000007945 */ /* 0x000fe20003800000 */
[----:B------:R-:W-:Y:S02]  /*102d0*/  IMAD.IADD R7, R2, 0x1, -R11 ;  /* 0x0000000102077824 */ /* 0x000fe400078e0a0b */
[----:B------:R-:W-:Y:S02]  /*102e0*/  IMAD.MOV.U32 R8, RZ, RZ, 0x1 ;  /* 0x00000001ff087424 */ /* 0x000fe400078e00ff */
[----:B------:R-:W-:-:S07]  /*102f0*/  IMAD.MOV.U32 R4, RZ, RZ, R16 ;  /* 0x000000ffff047224 */ /* 0x000fce00078e0010 */
.L_x_1042:
        /* <DEDUP_REMOVED lines=27> */
.L_x_1012:
[----:B------:R-:W1:Y:S01]  /*104b0*/  S2R R2, SR_TID.X ;  /* 0x0000000000027919 */ /* 0x000e620000002100 */
[----:B------:R-:W-:Y:S01]  /*104c0*/  BSSY B2, `(.L_x_1013) ;  /* 0x0000006000027945 */ /* 0x000fe20003800000 */
[----:B-1----:R-:W-:Y:S02]  /*104d0*/  LOP3.LUT R3, R2, 0x7f, RZ, 0xc0, !PT ;  /* 0x0000007f02037812 */ /* 0x002fe400078ec0ff */
[----:B------:R-:W-:Y:S02]  /*104e0*/  SHF.L.U32 R2, R8, 0x1f, RZ ;  /* 0x0000001f08027819 */ /* 0x000fe400000006ff */
[----:B------:R-:W-:Y:S02]  /*104f0*/  ISETP.NE.AND P2, PT, R3, RZ, PT ;  /* 0x000000ff0300720c */ /* 0x000fe40003f45270 */
[----:B------:R-:W1:Y:S02]  /*10500*/  SYNCS.PHASECHK.TRANS64.TRYWAIT P0, [UR38+0x2a848], R2 ;  /* 0x02a84802ff0075a7 */ /* 0x000e640008000166 */
[----:B-1----:R-:W-:Y:S09]  /*10510*/  @!P0 BRA `(.L_x_1014) ;  /* 0x0000002c00b08947 */ /* 0x002ff20003800000 */
.L_x_1100:
[----:B------:R-:W-:Y:S05]  /*10520*/  BSYNC B2 ;  /* 0x0000000000027941 */ /* 0x000fea0003800000 */
.L_x_1013:
[----:B------:R-:W-:Y:S04]  /*10530*/  BSSY B2, `(.L_x_1015) ;  /* 0x0000007000027945 */ /* 0x000fe80003800000 */
[----:B------:R-:W-:Y:S05]  /*10540*/  @P2 BRA `(.L_x_1016) ;  /* 0x0000000000142947 */ /* 0x000fea0003800000 */
[----:B------:R-:W-:Y:S01]  /*10550*/  ISETP.NE.AND P0, PT, R10, RZ, PT ;  /* 0x000000ff0a00720c */ /* 0x000fe20003f05270 */
[----:B-1----:R-:W-:-:S04]  /*10560*/  IMAD.MOV.U32 R3, RZ, RZ, 0x9000 ;  /* 0x00009000ff037424 */ /* 0x002fc800078e00ff */
[----:B------:R2:W-:Y:S08]  /*10570*/  SYNCS.ARRIVE.TRANS64 RZ, [UR38+0x2a838], R3 ;  /* 0x02a83803ffff79a7 */ /* 0x0005f00008000026 */
[----:B--2---:R-:W-:Y:S05]  /*10580*/  @!P0 BRA `(.L_x_1016) ;  /* 0x0000000000048947 */ /* 0x004fea0003800000 */
[----:B------:R-:W-:Y:S01]  /*10590*/  BPT.TRAP 0x1 ;  /* 0x000000040000795c */ /* 0x000fe20000300000 */
.L_x_1016:
[----:B------:R-:W-:Y:S05]  /*105a0*/  BSYNC B2 ;  /* 0x0000000000027941 */ /* 0x000fea0003800000 */
.L_x_1015:
[----:B0-----:R-:W-:Y:S01]  /*105b0*/  IMAD.MOV.U32 R5, RZ, RZ, RZ ;  /* 0x000000ffff057224 */ /* 0x001fe200078e00ff */
[----:B------:R-:W-:Y:S01]  /*105c0*/  ULDC.64 UR4, c[0x0][0x198] ;  /* 0x0000660000047ab9 */ /* 0x000fe20000000a00 */
[----:B------:R-:W-:Y:S01]  /*105d0*/  PLOP3.LUT P0, PT, PT, PT, PT, 0x80, 0x0 ;  /* 0x000000000000781c */ /* 0x000fe20003f0f070 */
[----:B------:R-:W-:Y:S01]  /*105e0*/  UIADD3 UR4, UP0, UR4, 0x370, URZ ;  /* 0x0000037004047890 */ /* 0x000fe2000ff1e03f */
[----:B-1----:R-:W-:Y:S01]  /*105f0*/  IMAD R3, R9, 0x60, RZ ;  /* 0x0000006009037824 */ /* 0x002fe200078e02ff */
[----:B------:R-:W-:Y:S01]  /*10600*/  R2UR UR34, R5 ;  /* 0x00000000052272ca */ /* 0x000fe200000e0000 */
[----:B------:R-:W-:Y:S02]  /*10610*/  UIADD3 UR32, UR38, 0x21400, URZ ;  /* 0x0002140026207890 */ /* 0x000fe4000fffe03f */
[----:B------:R-:W-:Y:S02]  /*10620*/  UIADD3 UR33, UR38, 0x2a838, URZ ;  /* 0x0002a83826217890 */ /* 0x000fe4000fffe03f */
[----:B------:R-:W-:Y:S01]  /*10630*/  UIADD3.X UR5, URZ, UR5, URZ, UP0, !UPT ;  /* 0x000000053f057290 */ /* 0x000fe200087fe43f */
[----:B------:R-:W-:Y:S01]  /*10640*/  UMOV UR6, 0x0 ;  /* 0x0000000000067882 */ /* 0x000fe20000000000 */
[----:B------:R-:W-:-:S10]  /*10650*/  UMOV UR7, 0x14f00000 ;  /* 0x14f0000000077882 */ /* 0x000fd40000000000 */
.L_x_1017:
        /* <DEDUP_REMOVED lines=13> */
.L_x_1018:
        /* <DEDUP_REMOVED lines=14> */
.L_x_1019:
        /* <DEDUP_REMOVED lines=12> */
.L_x_1101:
[----:B------:R-:W-:Y:S05]  /*108d0*/  BSYNC B2 ;  /* 0x0000000000027941 */ /* 0x000fea0003800000 */
.L_x_1020:
        /* <DEDUP_REMOVED lines=9> */
.L_x_1023:
[----:B------:R-:W-:Y:S05]  /*10970*/  BSYNC B2 ;  /* 0x0000000000027941 */ /* 0x000fea0003800000 */
.L_x_1022:
[----:B------:R-:W-:Y:S01]  /*10980*/  R2UR UR6, R2 ;  /* 0x00000000020672ca */ /* 0x000fe200000e0000 */
[----:B------:R-:W-:Y:S01]  /*10990*/  ULDC.64 UR4, c[0x0][0x198] ;  /* 0x0000660000047ab9 */ /* 0x000fe20000000a00 */
[----:B------:R-:W-:Y:S01]  /*109a0*/  R2UR UR7, R3 ;  /* 0x00000000030772ca */ /* 0x000fe200000e0000 */
[----:B------:R-:W-:Y:S01]  /*109b0*/  UIADD3 UR4, UP0, UR4, 0x470, URZ ;  /* 0x0000047004047890 */ /* 0x000fe2000ff1e03f */
[----:B------:R-:W-:Y:S01]  /*109c0*/  R2UR UR10, R5 ;  /* 0x00000000050a72ca */ /* 0x000fe200000e0000 */
[----:B------:R-:W-:Y:S01]  /*109d0*/  IMAD R5, R18, 0x60, RZ ;  /* 0x0000006012057824 */ /* 0x000fe200078e02ff */
[----:B------:R-:W-:Y:S01]  /*109e0*/  PLOP3.LUT P0, PT, PT, PT, PT, 0x80, 0x0 ;  /* 0x000000000000781c */ /* 0x000fe20003f0f070 */
[----:B------:R-:W-:Y:S02]  /*109f0*/  UIADD3 UR8, UR38, 0x400, URZ ;  /* 0x0000040026087890 */ /* 0x000fe4000fffe03f */
[----:B------:R-:W-:Y:S02]  /*10a00*/  UIADD3 UR9, UR38, 0x2a850, URZ ;  /* 0x0002a85026097890 */ /* 0x000fe4000fffe03f */
[----:B------:R-:W-:-:S12]  /*10a10*/  UIADD3.X UR5, URZ, UR5, URZ, UP0, !UPT ;  /* 0x000000053f057290 */ /* 0x000fd800087fe43f */
.L_x_1024:
        /* <DEDUP_REMOVED lines=13> */
.L_x_1025:
        /* <DEDUP_REMOVED lines=10> */
.L_x_1011:
[----:B------:R-:W-:Y:S05]  /*10b90*/  BSYNC B1 ;  /* 0x0000000000017941 */ /* 0x000fea0003800000 */
.L_x_1010:
[----:B------:R-:W-:Y:S01]  /*10ba0*/  LOP3.LUT P0, RZ, R17, 0x2, RZ, 0xc0, !PT ;  /* 0x0000000211ff7812 */ /* 0x000fe2000780c0ff */
[----:B------:R-:W-:Y:S01]  /*10bb0*/  BSSY B1, `(.L_x_1026) ;  /* 0x0000087000017945 */ /* 0x000fe20003800000 */
[----:B------:R-:W-:-:S11]  /*10bc0*/  LOP3.LUT R9, R8, 0x1, RZ, 0x3c, !PT ;  /* 0x0000000108097812 */ /* 0x000fd600078e3cff */
[----:B------:R-:W-:Y:S05]  /*10bd0*/  @!P0 BRA `(.L_x_1027) ;  /* 0x0000000800108947 */ /* 0x000fea0003800000 */
[----:B------:R-:W-:Y:S01]  /*10be0*/  LOP3.LUT P0, RZ, R17, 0x1, RZ, 0xc0, !PT ;  /* 0x0000000111ff7812 */ /* 0x000fe2000780c0ff */
[----:B------:R-:W-:-:S12]  /*10bf0*/  VIADD R12, R6, 0xffffffff ;  /* 0xffffffff060c7836 */ /* 0x000fd80000000000 */
        /* <DEDUP_REMOVED lines=20> */
.L_x_1028:
[----:B------:R-:W1:Y:S01]  /*10d40*/  S2R R2, SR_TID.X ;  /* 0x0000000000027919 */ /* 0x000e620000002100 */
[----:B------:R-:W-:Y:S01]  /*10d50*/  BSSY B2, `(.L_x_1029) ;  /* 0x0000006000027945 */ /* 0x000fe20003800000 */
[----:B-1----:R-:W-:Y:S02]  /*10d60*/  LOP3.LUT R3, R2, 0x7f, RZ, 0xc0, !PT ;  /* 0x0000007f02037812 */ /* 0x002fe400078ec0ff */
[----:B------:R-:W-:Y:S02]  /*10d70*/  SHF.L.U32 R2, R9, 0x1f, RZ ;  /* 0x0000001f09027819 */ /* 0x000fe400000006ff */
[----:B------:R-:W-:Y:S02]  /*10d80*/  ISETP.NE.AND P2, PT, R3, RZ, PT ;  /* 0x000000ff0300720c */ /* 0x000fe40003f45270 */
[----:B------:R-:W1:Y:S02]  /*10d90*/  SYNCS.PHASECHK.TRANS64.TRYWAIT P0, [UR38+0x2a840], R2 ;  /* 0x02a84002ff0075a7 */ /* 0x000e640008000166 */
[----:B-1----:R-:W-:Y:S09]  /*10da0*/  @!P0 BRA `(.L_x_1030) ;  /* 0x0000002400bc8947 */ /* 0x002ff20003800000 */
.L_x_1102:
[----:B------:R-:W-:Y:S05]  /*10db0*/  BSYNC B2 ;  /* 0x0000000000027941 */ /* 0x000fea0003800000 */
.L_x_1029:
[----:B------:R-:W-:Y:S04]  /*10dc0*/  BSSY B2, `(.L_x_1031) ;  /* 0x0000007000027945 */ /* 0x000fe80003800000 */
[----:B------:R-:W-:Y:S05]  /*10dd0*/  @P2 BRA `(.L_x_1032) ;  /* 0x0000000000142947 */ /* 0x000fea0003800000 */
[----:B------:R-:W-:Y:S01]  /*10de0*/  ISETP.NE.AND P0, PT, R10, RZ, PT ;  /* 0x000000ff0a00720c */ /* 0x000fe20003f05270 */
[----:B-1----:R-:W-:-:S04]  /*10df0*/  IMAD.MOV.U32 R2, RZ, RZ, 0x9000 ;  /* 0x00009000ff027424 */ /* 0x002fc800078e00ff */
[----:B------:R2:W-:Y:S08]  /*10e00*/  SYNCS.ARRIVE.TRANS64 RZ, [UR38+0x2a830], R2 ;  /* 0x02a83002ffff79a7 */ /* 0x0005f00008000026 */
[----:B--2---:R-:W-:Y:S05]  /*10e10*/  @!P0 BRA `(.L_x_1032) ;  /* 0x0000000000048947 */ /* 0x004fea0003800000 */
[----:B------:R-:W-:Y:S01]  /*10e20*/  BPT.TRAP 0x1 ;  /* 0x000000040000795c */ /* 0x000fe20000300000 */
.L_x_1032:
[----:B------:R-:W-:Y:S05]  /*10e30*/  BSYNC B2 ;  /* 0x0000000000027941 */ /* 0x000fea0003800000 */
.L_x_1031:
        /* <DEDUP_REMOVED lines=11> */
.L_x_1033:
        /* <DEDUP_REMOVED lines=14> */
.L_x_1034:
        /* <DEDUP_REMOVED lines=13> */
.L_x_1035:
        /* <DEDUP_REMOVED lines=12> */
.L_x_1103:
[----:B------:R-:W-:Y:S05]  /*11160*/  BSYNC B2 ;  /* 0x0000000000027941 */ /* 0x000fea0003800000 */
.L_x_1036:
        /* <DEDUP_REMOVED lines=9> */
.L_x_1039:
[----:B------:R-:W-:Y:S05]  /*11200*/  BSYNC B2 ;  /* 0x0000000000027941 */ /* 0x000fea0003800000 */
.L_x_1038:
        /* <DEDUP_REMOVED lines=10> */
.L_x_1040:
        /* <DEDUP_REMOVED lines=13> */
.L_x_1041:
        /* <DEDUP_REMOVED lines=10> */
.L_x_1027:
[----:B------:R-:W-:Y:S05]  /*11420*/  BSYNC B1 ;  /* 0x0000000000017941 */ /* 0x000fea0003800000 */
.L_x_1026:
[----:B------:R-:W-:Y:S02]  /*11430*/  VIADD R6, R6, 0xfffffffe ;  /* 0xfffffffe06067836 */ /* 0x000fe40000000000 */
[----:B------:R-:W-:Y:S01]  /*11440*/  IMAD.MOV.U32 R8, RZ, RZ, R9 ;  /* 0x000000ffff087224 */ /* 0x000fe200078e0009 */
[----:B------:R-:W-:Y:S06]  /*11450*/  @P1 BRA `(.L_x_1042) ;  /* 0xffffffec00a81947 */ /* 0x000fec000383ffff */
[----:B------:R-:W-:Y:S05]  /*11460*/  BSYNC B0 ;  /* 0x0000000000007941 */ /* 0x000fea0003800000 */
.L_x_1009:
        /* <DEDUP_REMOVED lines=18> */
[----:B------:R-:W-:Y:S02]  /*11590*/  IMAD R5, R19, UR5, R2 ;  /* 0x0000000513057c24 */ /* 0x000fe4000f8e0202 */
[----:B------:R-:W-:-:S04]  /*115a0*/  IMAD.MOV.U32 R2, RZ, RZ, R7 ;  /* 0x000000ffff027224 */ /* 0x000fc800078e0007 */
        /* <DEDUP_REMOVED lines=8> */
.L_x_1044:
[----:B------:R-:W1:Y:S01]  /*11630*/  S2R R2, SR_TID.X ;  /* 0x0000000000027919 */ /* 0x000e620000002100 */
[----:B------:R-:W-:Y:S01]  /*11640*/  BSSY B1, `(.L_x_1045) ;  /* 0x0000006000017945 */ /* 0x000fe20003800000 */
[----:B-1----:R-:W-:Y:S02]  /*11650*/  LOP3.LUT R3, R2, 0x7f, RZ, 0xc0, !PT ;  /* 0x0000007f02037812 */ /* 0x002fe400078ec0ff */
[----:B------:R-:W-:Y:S02]  /*11660*/  SHF.L.U32 R2, R9, 0x1f, RZ ;  /* 0x0000001f09027819 */ /* 0x000fe400000006ff */
[----:B------:R-:W-:Y:S02]  /*11670*/  ISETP.NE.AND P1, PT, R3, RZ, PT ;  /* 0x000000ff0300720c */ /* 0x000fe40003f25270 */
[----:B------:R-:W1:Y:S02]  /*11680*/  SYNCS.PHASECHK.TRANS64.TRYWAIT P0, [UR38+0x2a848], R2 ;  /* 0x02a84802ff0075a7 */ /* 0x000e640008000166 */
[----:B-1----:R-:W-:Y:S09]  /*11690*/  @!P0 BRA `(.L_x_1046) ;  /* 0x0000001c00b08947 */ /* 0x002ff20003800000 */
.L_x_1104:
[----:B------:R-:W-:Y:S05]  /*116a0*/  BSYNC B1 ;  /* 0x0000000000017941 */ /* 0x000fea0003800000 */
.L_x_1045:
[----:B------:R-:W-:Y:S04]  /*116b0*/  BSSY B1, `(.L_x_1047) ;  /* 0x0000007000017945 */ /* 0x000fe80003800000 */
[----:B------:R-:W-:Y:S05]  /*116c0*/  @P1 BRA `(.L_x_1048) ;  /* 0x0000000000141947 */ /* 0x000fea0003800000 */
[----:B------:R-:W-:Y:S01]  /*116d0*/  ISETP.NE.AND P0, PT, R10, RZ, PT ;  /* 0x000000ff0a00720c */ /* 0x000fe20003f05270 */
[----:B-1----:R-:W-:-:S04]  /*116e0*/  IMAD.MOV.U32 R3, RZ, RZ, 0x9000 ;  /* 0x00009000ff037424 */ /* 0x002fc800078e00ff */
[----:B------:R2:W-:Y:S08]  /*116f0*/  SYNCS.ARRIVE.TRANS64 RZ, [UR38+0x2a838], R3 ;  /* 0x02a83803ffff79a7 */ /* 0x0005f00008000026 */
[----:B--2---:R-:W-:Y:S05]  /*11700*/  @!P0 BRA `(.L_x_1048) ;  /* 0x0000000000048947 */ /* 0x004fea0003800000 */
[----:B------:R-:W-:Y:S01]  /*11710*/  BPT.TRAP 0x1 ;  /* 0x000000040000795c */ /* 0x000fe20000300000 */
.L_x_1048:
[----:B------:R-:W-:Y:S05]  /*11720*/  BSYNC B1 ;  /* 0x0000000000017941 */ /* 0x000fea0003800000 */
.L_x_1047:
        /* <DEDUP_REMOVED lines=11> */
.L_x_1049:
        /* <DEDUP_REMOVED lines=14> */
.L_x_1050:
        /* <DEDUP_REMOVED lines=13> */
.L_x_1051:
        /* <DEDUP_REMOVED lines=11> */
.L_x_1105:
[----:B------:R-:W-:Y:S05]  /*11a40*/  BSYNC B1 ;  /* 0x0000000000017941 */ /* 0x000fea0003800000 */
.L_x_1052:
        /* <DEDUP_REMOVED lines=9> */
.L_x_1055:
[----:B------:R-:W-:Y:S05]  /*11ae0*/  BSYNC B1 ;  /* 0x0000000000017941 */ /* 0x000fea0003800000 */
.L_x_1054:
        /* <DEDUP_REMOVED lines=10> */
.L_x_1056:
        /* <DEDUP_REMOVED lines=13> */
.L_x_1057:
        /* <DEDUP_REMOVED lines=10> */
.L_x_1043:
[----:B------:R-:W-:Y:S05]  /*11d00*/  BSYNC B0 ;  /* 0x0000000000007941 */ /* 0x000fea0003800000 */
.L_x_1008:
[----:B------:R-:W-:Y:S01]  /*11d10*/  LOP3.LUT P0, RZ, R17, 0x2, RZ, 0xc0, !PT ;  /* 0x0000000211ff7812 */ /* 0x000fe2000780c0ff */
[----:B------:R-:W-:-:S12]  /*11d20*/  BSSY B0, `(.L_x_1058) ;  /* 0x0000036000007945 */ /* 0x000fd80003800000 */
[----:B------:R-:W-:Y:S05]  /*11d30*/  @!P0 BRA `(.L_x_1059) ;  /* 0x0000000000d08947 */ /* 0x000fea0003800000 */
[----:B------:R-:W1:Y:S01]  /*11d40*/  S2R R2, SR_TID.X ;  /* 0x0000000000027919 */ /* 0x000e620000002100 */
[----:B------:R-:W-:Y:S01]  /*11d50*/  LEA R3, R0, UR38, 0x3 ;  /* 0x0000002600037c11 */ /* 0x000fe2000f8e18ff */
[----:B------:R-:W-:Y:S01]  /*11d60*/  BSSY B1, `(.L_x_1060) ;  /* 0x0000006000017945 */ /* 0x000fe20003800000 */
[----:B-1----:R-:W-:Y:S02]  /*11d70*/  LOP3.LUT R4, R2, 0x7f, RZ, 0xc0, !PT ;  /* 0x0000007f02047812 */ /* 0x002fe400078ec0ff */
[----:B------:R-:W-:Y:S02]  /*11d80*/  SHF.L.U32 R2, R9, 0x1f, RZ ;  /* 0x0000001f09027819 */ /* 0x000fe400000006ff */
[----:B------:R-:W-:Y:S02]  /*11d90*/  ISETP.NE.AND P1, PT, R4, RZ, PT ;  /* 0x000000ff0400720c */ /* 0x000fe40003f25270 */
[----:B------:R-:W1:Y:S02]  /*11da0*/  SYNCS.PHASECHK.TRANS64.TRYWAIT P0, [R3+URZ+0x2a860], R2 ;  /* 0x02a86002030075a7 */ /* 0x000e64000800017f */
[----:B-1----:R-:W-:Y:S09]  /*11db0*/  @!P0 BRA `(.L_x_1061) ;  /* 0x0000001800188947 */ /* 0x002ff20003800000 */
.L_x_1106:
[----:B------:R-:W-:Y:S05]  /*11dc0*/  BSYNC B1 ;  /* 0x0000000000017941 */ /* 0x000fea0003800000 */
.L_x_1060:
[----:B------:R-:W-:Y:S04]  /*11dd0*/  BSSY B1, `(.L_x_1062) ;  /* 0x0000008000017945 */ /* 0x000fe80003800000 */
[----:B------:R-:W-:Y:S05]  /*11de0*/  @P1 BRA `(.L_x_1063) ;  /* 0x0000000000181947 */ /* 0x000fea0003800000 */
[----:B------:R-:W2:Y:S01]  /*11df0*/  S2R R4, SR_TID.X ;  /* 0x0000000000047919 */ /* 0x000ea20000002100 */
[----:B-1----:R-:W-:-:S04]  /*11e00*/  IMAD.MOV.U32 R2, RZ, RZ, 0x6000 ;  /* 0x00006000ff027424 */ /* 0x002fc800078e00ff */
[----:B------:R3:W-:Y:S01]  /*11e10*/  SYNCS.ARRIVE.TRANS64 RZ, [R3+URZ+0x2a850], R2 ;  /* 0x02a8500203ff79a7 */ /* 0x0007e2000800003f */
[----:B--2---:R-:W-:-:S13]  /*11e20*/  LOP3.LUT P0, RZ, R4, 0x1f, RZ, 0xc0, !PT ;  /* 0x0000001f04ff7812 */ /* 0x004fda000780c0ff */
[----:B---3--:R-:W-:Y:S05]  /*11e30*/  @!P0 BRA `(.L_x_1063) ;  /* 0x0000000000048947 */ /* 0x008fea0003800000 */
[----:B------:R-:W-:Y:S01]  /*11e40*/  BPT.TRAP 0x1 ;  /* 0x000000040000795c */ /* 0x000fe20000300000 */
.L_x_1063:
[----:B------:R-:W-:Y:S05]  /*11e50*/  BSYNC B1 ;  /* 0x0000000000017941 */ /* 0x000fea0003800000 */
.L_x_1062:
[----:B------:R-:W-:Y:S01]  /*11e60*/  R2UR UR4, R0 ;  /* 0x00000000000472ca */ /* 0x000fe200000e0000 */
[----:B------:R-:W-:Y:S01]  /*11e70*/  ULDC.64 UR6, c[0x0][0x198] ;  /* 0x0000660000067ab9 */ /* 0x000fe20000000a00 */
[----:B------:R-:W-:Y:S01]  /*11e80*/  R2UR UR9, R3 ;  /* 0x00000000030972ca */ /* 0x000fe200000e0000 */
[----:B------:R-:W-:Y:S01]  /*11e90*/  UIADD3 UR6, UP0, UR6, 0x470, URZ ;  /* 0x0000047006067890 */ /* 0x000fe2000ff1e03f */
[----:B------:R-:W-:Y:S01]  /*11ea0*/  PLOP3.LUT P0, PT, PT, PT, PT, 0x80, 0x0 ;  /* 0x000000000000781c */ /* 0x000fe20003f0f070 */
[----:B------:R-:W-:Y:S01]  /*11eb0*/  IMAD R18, R18, 0x60, RZ ;  /* 0x0000006012127824 */ /* 0x000fe200078e02ff */
[----:B------:R-:W-:Y:S01]  /*11ec0*/  UMOV UR14, 0x0 ;  /* 0x00000000000e7882 */ /* 0x000fe20000000000 */
[----:B------:R-:W-:Y:S01]  /*11ed0*/  UIADD3.X UR7, URZ, UR7, URZ, UP0, !UPT ;  /* 0x000000073f077290 */ /* 0x000fe200087fe43f */
[----:B------:R-:W-:Y:S01]  /*11ee0*/  UMOV UR15, 0x14f00000 ;  /* 0x14f00000000f7882 */ /* 0x000fe20000000000 */
[----:B------:R-:W-:-:S04]  /*11ef0*/  UMOV UR10, URZ ;  /* 0x0000003f000a7c82 */ /* 0x000fc80008000000 */
[----:B------:R-:W-:Y:S02]  /*11f00*/  UIMAD UR4, UR4, 0x6000, UR38 ;  /* 0x00006000040478a4 */ /* 0x000fe4000f8e0226 */
[----:B------:R-:W-:Y:S02]  /*11f10*/  UIADD3 UR9, UR9, 0x2a850, URZ ;  /* 0x0002a85009097890 */ /* 0x000fe4000fffe03f */
[----:B------:R-:W-:-:S12]  /*11f20*/  UIADD3 UR8, UR4, 0x400, URZ ;  /* 0x0000040004087890 */ /* 0x000fd8000fffe03f */
.L_x_1064:
[----:B------:R-:W-:-:S13]  /*11f30*/  @P0 ELECT P1, URZ, PT ;  /* 0x00000000003f082f */ /* 0x000fda0003820000 */
[----:B------:R-:W-:Y:S01]  /*11f40*/  @P1 R2UR UR13, R16 ;  /* 0x00000000100d12ca */ /* 0x000fe200000e0000 */
[----:B------:R-:W-:Y:S01]  /*11f50*/  UMOV UR12, UR36 ;  /* 0x00000024000c7c82 */ /* 0x000fe20008000000 */
[----:B------:R-:W-:Y:S02]  /*11f60*/  @P1 R2UR UR11, R18 ;  /* 0x00000000120b12ca */ /* 0x000fe400000e0000 */
[----:B------:R-:W-:Y:S02]  /*11f70*/  @P1 PLOP3.LUT P0, PT, P1, PT, PT, 0x8, 0x0 ;  /* 0x000000000000181c */ /* 0x000fe40000f0e170 */
[----:B------:R-:W-:-:S09]  /*11f80*/  PLOP3.LUT P1, PT, PT, PT, PT, 0x8, 0x0 ;  /* 0x000000000000781c */ /* 0x000fd20003f2e170 */
[----:B------:R2:W-:Y:S02]  /*11f90*/  UTMALDG.4D [UR8], [UR6], desc[UR14] ;  /* 0x00000e08060075b4 */ /* 0x0005e40008019000 */
[----:B--2---:R-:W-:Y:S05]  /*11fa0*/  @P0 BRA.U.ANY `(.L_x_1064) ;  /* 0xfffffffd00e00947 */ /* 0x004fea000393ffff */
[----:B------:R-:W-:Y:S01]  /*11fb0*/  PLOP3.LUT P0, PT, PT, PT, PT, 0x80, 0x0 ;  /* 0x000000000000781c */ /* 0x000fe20003f0f070 */
[----:B------:R-:W-:Y:S01]  /*11fc0*/  UIADD3 UR8, UR4, 0x3400, URZ ;  /* 0x0000340004087890 */ /* 0x000fe2000fffe03f */
[----:B------:R-:W-:Y:S02]  /*11fd0*/  UMOV UR5, 0x14f00000 ;  /* 0x14f0000000057882 */ /* 0x000fe40000000000 */
[----:B------:R-:W-:Y:S01]  /*11fe0*/  UMOV UR4, 0x0 ;  /* 0x0000000000047882 */ /* 0x000fe20000000000 */
[----:B------:R-:W-:-:S08]  /*11ff0*/  UMOV UR10, 0x40 ;  /* 0x00000040000a7882 */ /* 0x000fd00000000000 */
.L_x_1065:
        /* <DEDUP_REMOVED lines=8> */
.L_x_1059:
[----:B------:R-:W-:Y:S05]  /*12080*/  BSYNC B0 ;  /* 0x0000000000007941 */ /* 0x000fea0003800000 */
.L_x_1058:
[----:B------:R-:W-:Y:S02]  /*12090*/  VIADD R0, R0, 0x1 ;  /* 0x0000000100007836 */ /* 0x000fe40000000000 */
[----:B-1----:R-:W-:-:S03]  /*120a0*/  IMAD.MOV.U32 R3, RZ, RZ, RZ ;  /* 0x000000ffff037224 */ /* 0x002fc600078e00ff */
[----:B------:R-:W-:-:S04]  /*120b0*/  ISETP.NE.AND P0, PT, R0, 0x2, PT ;  /* 0x000000020000780c */ /* 0x000fc80003f05270 */
[----:B------:R-:W-:Y:S02]  /*120c0*/  SEL R2, RZ, 0x1, P0 ;  /* 0x00000001ff027807 */ /* 0x000fe40000000000 */
[----:B------:R-:W-:Y:S02]  /*120d0*/  SEL R0, R0, RZ, P0 ;  /* 0x000000ff00007207 */ /* 0x000fe40000000000 */
[----:B------:R-:W-:-:S07]  /*120e0*/  LOP3.LUT R9, R9, R2, RZ, 0x3c, !PT ;  /* 0x0000000209097212 */ /* 0x000fce00078e3cff */
.L_x_986:
[----:B0-----:R-:W0:Y:S01]  /*120f0*/  S2R R5, SR_CgaCtaId ;  /* 0x0000000000057919 */ /* 0x001e220000008800 */
[----:B------:R-:W-:Y:S02]  /*12100*/  MOV R2, 0x400 ;  /* 0x0000040000027802 */ /* 0x000fe40000000f00 */
[----:B------:R-:W-:Y:S02]  /*12110*/  SHF.L.U32 R3, R3, 0x1f, RZ ;  /* 0x0000001f03037819 */ /* 0x000fe400000006ff */
[----:B0-----:R-:W-:-:S04]  /*12120*/  LEA R2, R5, R2, 0x18 ;  /* 0x0000000205027211 */ /* 0x001fc800078ec0ff */
[----:B------:R-:W0:Y:S02]  /*12130*/  SYNCS.PHASECHK.TRANS64.TRYWAIT P0, [R2+URZ+0x2a820], R3 ;  /* 0x02a82003020075a7 */ /* 0x000e24000800017f */
[----:B0-----:R-:W-:Y:S05]  /*12140*/  @!P0 BRA `(.L_x_1066) ;  /* 0x0000001400488947 */ /* 0x001fea0003800000 */
.L_x_1107:
[----:B------:R-:W-:-:S03]  /*12150*/  UMOV UR4, 0xffffffff ;  /* 0xffffffff00047882 */ /* 0x000fc60000000000 */
[----:B------:R-:W-:Y:S05]  /*12160*/  BRA.DIV UR4, `(.L_x_1067) ;  /* 0x0000001604547947 */ /* 0x000fea000b800000 */
[----:B0-----:R-:W0:Y:S02]  /*12170*/  S2R R3, SR_TID.X ;  /* 0x0000000000037919 */ /* 0x001e240000002100 */
[----:B0-----:R-:W-:-:S04]  /*12180*/  SHF.R.U32.HI R3, RZ, 0x5, R3 ;  /* 0x00000005ff037819 */ /* 0x001fc80000011603 */
[----:B------:R-:W-:-:S05]  /*12190*/  LOP3.LUT R3, R3, 0x3, RZ, 0xc0, !PT ;  /* 0x0000000303037812 */ /* 0x000fca00078ec0ff */
[----:B------:R0:W1:Y:S02]  /*121a0*/  SHFL.IDX PT, R14, R3, RZ, 0x1f ;  /* 0x00001fff030e7589 */ /* 0x00006400000e0000 */
.L_x_1110:
[----:B-1----:R-:W-:-:S13]  /*121b0*/  ISETP.NE.AND P0, PT, R14, RZ, PT ;  /* 0x000000ff0e00720c */ /* 0x002fda0003f05270 */
[----:B------:R-:W-:Y:S05]  /*121c0*/  @P0 BRA `(.L_x_902) ;  /* 0x0000000000880947 */ /* 0x000fea0003800000 */
[----:B------:R-:W-:-:S03]  /*121d0*/  UMOV UR4, 0xffffffff ;  /* 0xffffffff00047882 */ /* 0x000fc60000000000 */
[----:B------:R-:W-:Y:S05]  /*121e0*/  BRA.DIV UR4, `(.L_x_1068) ;  /* 0x0000001604687947 */ /* 0x000fea000b800000 */
[----:B------:R-:W-:-:S13]  /*121f0*/  ELECT P6, URZ, PT ;  /* 0x00000000003f782f */ /* 0x000fda00038c0000 */
.L_x_1113:
[----:B------:R-:W-:Y:S05]  /*12200*/  @!P6 BRA `(.L_x_902) ;  /* 0x000000000078e947 */ /* 0x000fea0003800000 */
[----:B0-----:R-:W2:Y:S02]  /*12210*/  LDL.LU R3, [R1+0x14] ;  /* 0x0000140001037983 */ /* 0x001ea40000300800 */
[----:B--2---:R-:W-:-:S04]  /*12220*/  LOP3.LUT R3, R3, 0x2, RZ, 0xfc, !PT ;  /* 0x0000000203037812 */ /* 0x004fc800078efcff */
[----:B------:R-:W-:-:S13]  /*12230*/  ISETP.NE.AND P2, PT, R3, 0x3, PT ;  /* 0x000000030300780c */ /* 0x000fda0003f45270 */
[----:B------:R-:W-:Y:S05]  /*12240*/  @!P2 BRA `(.L_x_1069) ;  /* 0x000000000004a947 */ /* 0x000fea0003800000 */
[----:B------:R-:W-:Y:S01]  /*12250*/  BPT.TRAP 0x1 ;  /* 0x000000040000795c */ /* 0x000fe20000300000 */
.L_x_1069:
[----:B------:R-:W-:Y:S01]  /*12260*/  VIADD R7, R2, 0x2a840 ;  /* 0x0002a84002077836 */ /* 0x000fe20000000000 */
[----:B------:R-:W-:Y:S01]  /*12270*/  SHF.L.U32 R5, R9, 0x1f, RZ ;  /* 0x0000001f09057819 */ /* 0x000fe200000006ff */
[C---:B------:R-:W-:Y:S02]  /*12280*/  VIADD R3, R0.reuse, 0x1 ;  /* 0x0000000100037836 */ /* 0x040fe40000000000 */
[----:B------:R-:W-:-:S03]  /*12290*/  IMAD R6, R0, 0x8, R7 ;  /* 0x0000000800067824 */ /* 0x000fc600078e0207 */
[C---:B------:R-:W-:Y:S01]  /*122a0*/  ISETP.NE.AND P1, PT, R3.reuse, 0x2, PT ;  /* 0x000000020300780c */ /* 0x040fe20003f25270 */
[----:B------:R-:W0:Y:S03]  /*122b0*/  SYNCS.PHASECHK.TRANS64.TRYWAIT P0, [R6+URZ], R5 ;  /* 0x00000005060075a7 */ /* 0x000e26000800017f */
[----:B------:R-:W-:Y:S02]  /*122c0*/  SEL R4, RZ, 0x1, P1 ;  /* 0x00000001ff047807 */ /* 0x000fe40000800000 */
[----:B------:R-:W-:Y:S02]  /*122d0*/  SEL R8, R3, RZ, P1 ;  /* 0x000000ff03087207 */ /* 0x000fe40000800000 */
[----:B------:R-:W-:-:S03]  /*122e0*/  LOP3.LUT R4, R9, R4, RZ, 0x3c, !PT ;  /* 0x0000000409047212 */ /* 0x000fc600078e3cff */
[----:B------:R-:W-:Y:S01]  /*122f0*/  IMAD R3, R8, 0x8, R7 ;  /* 0x0000000808037824 */ /* 0x000fe200078e0207 */
[----:B------:R-:W-:Y:S01]  /*12300*/  SHF.L.U32 R4, R4, 0x1f, RZ ;  /* 0x0000001f04047819 */ /* 0x000fe200000006ff */
[----:B0-----:R-:W-:Y:S06]  /*12310*/  @!P0 BRA `(.L_x_1070) ;  /* 0x00000014003c8947 */ /* 0x001fec0003800000 */
.L_x_1114:
[----:B------:R-:W1:Y:S02]  /*12320*/  SYNCS.PHASECHK.TRANS64.TRYWAIT P0, [R3+URZ], R4 ;  /* 0x00000004030075a7 */ /* 0x000e64000800017f */
[----:B-1----:R-:W-:Y:S05]  /*12330*/  @!P0 BRA `(.L_x_1071) ;  /* 0x0000001400488947 */ /* 0x002fea0003800000 */
.L_x_1115:
[----:B------:R-:W-:Y:S05]  /*12340*/  @!P2 BRA `(.L_x_1072) ;  /* 0x000000000004a947 */ /* 0x000fea0003800000 */
[----:B------:R-:W-:Y:S01]  /*12350*/  BPT.TRAP 0x1 ;  /* 0x000000040000795c */ /* 0x000fe20000300000 */
.L_x_1072:
[----:B-1----:R-:W-:-:S04]  /*12360*/  VIADD R3, R2, 0x2a860 ;  /* 0x0002a86002037836 */ /* 0x002fc80000000000 */
[----:B------:R-:W-:-:S04]  /*12370*/  IMAD R0, R0, 0x8, R3 ;  /* 0x0000000800007824 */ /* 0x000fc800078e0203 */
[----:B------:R-:W1:Y:S02]  /*12380*/  SYNCS.PHASECHK.TRANS64.TRYWAIT P0, [R0+URZ], R5 ;  /* 0x00000005000075a7 */ /* 0x000e64000800017f */
[----:B-1----:R-:W-:Y:S05]  /*12390*/  @!P0 BRA `(.L_x_1073) ;  /* 0x0000001400448947 */ /* 0x002fea0003800000 */
.L_x_1116:
[----:B------:R-:W-:-:S07]  /*123a0*/  IMAD R3, R8, 0x8, R3 ;  /* 0x0000000808037824 */ /* 0x000fce00078e0203 */
.L_x_1074:
[----:B--2---:R2:W3:Y:S02]  /*123b0*/  SYNCS.PHASECHK.TRANS64.TRYWAIT P0, [R3+URZ], R4 ;  /* 0x00000004030075a7 */ /* 0x0044e4000800017f */
[----:B---3--:R-:W-:Y:S05]  /*123c0*/  @!P0 NANOSLEEP.SYNCS 0x989680 ;  /* 0x009896800000895d */ /* 0x008fea0003900000 */
[----:B------:R-:W3:Y:S02]  /*123d0*/  @!P0 SYNCS.PHASECHK.TRANS64 P0, [R3+URZ], R4 ;  /* 0x00000004030085a7 */ /* 0x000ee4000800007f */
[----:B---3--:R-:W-:Y:S05]  /*123e0*/  @!P0 BRA `(.L_x_1074) ;  /* 0xfffffffc00f08947 */ /* 0x008fea000383ffff */
.L_x_902:
[----:B------:R-:W-:Y:S05]  /*123f0*/  BSYNC B6 ;  /* 0x0000000000067941 */ /* 0x000fea0003800000 */
.L_x_899:
[----:B------:R-:W-:Y:S05]  /*12400*/  EXIT ;  /* 0x000000000000794d */ /* 0x000fea0003800000 */
.L_x_912:
[----:B0-----:R-:W-:-:S04]  /*12410*/  IMAD.U32 R3, RZ, RZ, UR56 ;  /* 0x00000038ff037e24 */ /* 0x001fc8000f8e00ff */
[----:B------:R0:W1:Y:S03]  /*12420*/  SYNCS.PHASECHK.TRANS64.TRYWAIT P1, [R3+URZ+0x2a800], R2 ;  /* 0x02a80002030075a7 */ /* 0x000066000802017f */
[----:B-1----:R-:W-:Y:S05]  /*12430*/  @!P1 NANOSLEEP.SYNCS 0x989680 ;  /* 0x009896800000995d */ /* 0x002fea0003900000 */
[----:B------:R-:W1:Y:S02]  /*12440*/  @!P1 SYNCS.PHASECHK.TRANS64 P1, [R3+URZ+0x2a800], R2 ;  /* 0x02a80002030095a7 */ /* 0x000e64000802007f */
[----:B-1----:R-:W-:Y:S05]  /*12450*/  @!P1 BRA `(.L_x_912) ;  /* 0xfffffffc00ec9947 */ /* 0x002fea000383ffff */
[----:B------:R-:W-:Y:S05]  /*12460*/  BRA `(.L_x_1075) ;  /* 0xfffffef000947947 */ /* 0x000fea000383ffff */
.L_x_916:
[----:B0-----:R-:W-:-:S04]  /*12470*/  IMAD.U32 R3, RZ, RZ, UR56 ;  /* 0x00000038ff037e24 */ /* 0x001fc8000f8e00ff */
[----:B------:R0:W2:Y:S03]  /*12480*/  SYNCS.PHASECHK.TRANS64.TRYWAIT P2, [R3+URZ+0x2a830], R2 ;  /* 0x02a83002030075a7 */ /* 0x0000a6000804017f */
[----:B--2---:R-:W-:Y:S05]  /*12490*/  @!P2 NANOSLEEP.SYNCS 0x989680 ;  /* 0x009896800000a95d */ /* 0x004fea0003900000 */
[----:B------:R-:W2:Y:S02]  /*124a0*/  @!P2 SYNCS.PHASECHK.TRANS64 P2, [R3+URZ+0x2a830], R2 ;  /* 0x02a830020300a5a7 */ /* 0x000ea4000804007f */
[----:B--2---:R-:W-:Y:S05]  /*124b0*/  @!P2 BRA `(.L_x_916) ;  /* 0xfffffffc00eca947 */ /* 0x004fea000383ffff */
[----:B------:R-:W-:Y:S05]  /*124c0*/  BRA `(.L_x_915) ;  /* 0xfffffef000b07947 */ /* 0x000fea000383ffff */
.L_x_932:
[----:B-1----:R-:W-:-:S04]  /*124d0*/  IMAD.U32 R15, RZ, RZ, UR58 ;  /* 0x0000003aff0f7e24 */ /* 0x002fc8000f8e00ff */
[----:B------:R1:W2:Y:S03]  /*124e0*/  SYNCS.PHASECHK.TRANS64.TRYWAIT P2, [R15+URZ+0x2a830], R14 ;  /* 0x02a8300e0f0075a7 */ /* 0x0002a6000804017f */
[----:B--2---:R-:W-:Y:S05]  /*124f0*/  @!P2 NANOSLEEP.SYNCS 0x989680 ;  /* 0x009896800000a95d */ /* 0x004fea0003900000 */
[----:B------:R-:W2:Y:S02]  /*12500*/  @!P2 SYNCS.PHASECHK.TRANS64 P2, [R15+URZ+0x2a830], R14 ;  /* 0x02a8300e0f00a5a7 */ /* 0x000ea4000804007f */
[----:B--2---:R-:W-:Y:S05]  /*12510*/  @!P2 BRA `(.L_x_932) ;  /* 0xfffffffc00eca947 */ /* 0x004fea000383ffff */
[----:B------:R-:W-:Y:S05]  /*12520*/  BRA `(.L_x_931) ;  /* 0xffffff1c00d07947 */ /* 0x000fea000383ffff */
.L_x_936:
[----:B-1----:R-:W-:-:S04]  /*12530*/  IMAD.U32 R15, RZ, RZ, UR11 ;  /* 0x0000000bff0f7e24 */ /* 0x002fc8000f8e00ff */
[----:B------:R1:W3:Y:S03]  /*12540*/  SYNCS.PHASECHK.TRANS64.TRYWAIT P2, [R15+URZ+0x2a850], R0 ;  /* 0x02a850000f0075a7 */ /* 0x0002e6000804017f */
[----:B---3--:R-:W-:Y:S05]  /*12550*/  @!P2 NANOSLEEP.SYNCS 0x989680 ;  /* 0x009896800000a95d */ /* 0x008fea0003900000 */
[----:B------:R-:W3:Y:S02]  /*12560*/  @!P2 SYNCS.PHASECHK.TRANS64 P2, [R15+URZ+0x2a850], R0 ;  /* 0x02a850000f00a5a7 */ /* 0x000ee4000804007f */
[----:B---3--:R-:W-:Y:S05]  /*12570*/  @!P2 BRA `(.L_x_936) ;  /* 0xfffffffc00eca947 */ /* 0x008fea000383ffff */
[----:B------:R-:W-:Y:S05]  /*12580*/  BRA `(.L_x_935) ;  /* 0xffffff2400dc7947 */ /* 0x000fea000383ffff */
.L_x_953:
[----:B-1----:R-:W-:-:S04]  /*12590*/  IMAD.U32 R14, RZ, RZ, UR7 ;  /* 0x00000007ff0e7e24 */ /* 0x002fc8000f8e00ff */
[----:B------:R1:W2:Y:S03]  /*125a0*/  SYNCS.PHASECHK.TRANS64.TRYWAIT P2, [R14+URZ+0x2a830], R3 ;  /* 0x02a830030e0075a7 */ /* 0x0002a6000804017f */
[----:B--2---:R-:W-:Y:S05]  /*125b0*/  @!P2 NANOSLEEP.SYNCS 0x989680 ;  /* 0x009896800000a95d */ /* 0x004fea0003900000 */
[----:B------:R-:W2:Y:S02]  /*125c0*/  @!P2 SYNCS.PHASECHK.TRANS64 P2, [R14+URZ+0x2a830], R3 ;  /* 0x02a830030e00a5a7 */ /* 0x000ea4000804007f */
[----:B--2---:R-:W-:Y:S05]  /*125d0*/  @!P2 BRA `(.L_x_953) ;  /* 0xfffffffc00eca947 */ /* 0x004fea000383ffff */
[----:B------:R-:W-:Y:S05]  /*125e0*/  BRA `(.L_x_952) ;  /* 0xffffff4c00987947 */ /* 0x000fea000383ffff */
.L_x_957:
[----:B01----:R-:W-:-:S04]  /*125f0*/  IMAD.U32 R3, RZ, RZ, UR11 ;  /* 0x0000000bff037e24 */ /* 0x003fc8000f8e00ff */
[----:B------:R0:W1:Y:S03]  /*12600*/  SYNCS.PHASECHK.TRANS64.TRYWAIT P2, [R3+URZ+0x2a850], R0 ;  /* 0x02a85000030075a7 */ /* 0x000066000804017f */
[----:B-1----:R-:W-:Y:S05]  /*12610*/  @!P2 NANOSLEEP.SYNCS 0x989680 ;  /* 0x009896800000a95d */ /* 0x002fea0003900000 */
[----:B------:R-:W1:Y:S02]  /*12620*/  @!P2 SYNCS.PHASECHK.TRANS64 P2, [R3+URZ+0x2a850], R0 ;  /* 0x02a850000300a5a7 */ /* 0x000e64000804007f */
[----:B-1----:R-:W-:Y:S05]  /*12630*/  @!P2 BRA `(.L_x_957) ;  /* 0xfffffffc00eca947 */ /* 0x002fea000383ffff */
[----:B------:R-:W-:Y:S05]  /*12640*/  BRA `(.L_x_956) ;  /* 0xffffff5400a47947 */ /* 0x000fea000383ffff */
.L_x_963:
[----:B-1----:R-:W-:-:S04]  /*12650*/  IMAD.U32 R14, RZ, RZ, UR7 ;  /* 0x00000007ff0e7e24 */ /* 0x002fc8000f8e00ff */
[----:B------:R1:W2:Y:S03]  /*12660*/  SYNCS.PHASECHK.TRANS64.TRYWAIT P2, [R14+URZ+0x2a830], R3 ;  /* 0x02a830030e0075a7 */ /* 0x0002a6000804017f */
[----:B--2---:R-:W-:Y:S05]  /*12670*/  @!P2 NANOSLEEP.SYNCS 0x989680 ;  /* 0x009896800000a95d */ /* 0x004fea0003900000 */
[----:B------:R-:W2:Y:S02]  /*12680*/  @!P2 SYNCS.PHASECHK.TRANS64 P2, [R14+URZ+0x2a830], R3 ;  /* 0x02a830030e00a5a7 */ /* 0x000ea4000804007f */
[----:B--2---:R-:W-:Y:S05]  /*12690*/  @!P2 BRA `(.L_x_963) ;  /* 0xfffffffc00eca947 */ /* 0x004fea000383ffff */
[----:B------:R-:W-:Y:S05]  /*126a0*/  BRA `(.L_x_962) ;  /* 0xffffff6800647947 */ /* 0x000fea000383ffff */
.L_x_967:
[----:B01----:R-:W-:-:S04]  /*126b0*/  IMAD.U32 R3, RZ, RZ, UR11 ;  /* 0x0000000bff037e24 */ /* 0x003fc8000f8e00ff */
[----:B------:R0:W1:Y:S03]  /*126c0*/  SYNCS.PHASECHK.TRANS64.TRYWAIT P2, [R3+URZ+0x2a850], R0 ;  /* 0x02a85000030075a7 */ /* 0x000066000804017f */
[----:B-1----:R-:W-:Y:S05]  /*126d0*/  @!P2 NANOSLEEP.SYNCS 0x989680 ;  /* 0x009896800000a95d */ /* 0x002fea0003900000 */
[----:B------:R-:W1:Y:S02]  /*126e0*/  @!P2 SYNCS.PHASECHK.TRANS64 P2, [R3+URZ+0x2a850], R0 ;  /* 0x02a850000300a5a7 */ /* 0x000e64000804007f */
[----:B-1----:R-:W-:Y:S05]  /*126f0*/  @!P2 BRA `(.L_x_967) ;  /* 0xfffffffc00eca947 */ /* 0x002fea000383ffff */
[----:B------:R-:W-:Y:S05]  /*12700*/  BRA `(.L_x_966) ;  /* 0xffffff7000707947 */ /* 0x000fea000383ffff */
.L_x_980:
[----:B-1----:R-:W-:-:S04]  /*12710*/  IMAD.U32 R7, RZ, RZ, UR5 ;  /* 0x00000005ff077e24 */ /* 0x002fc8000f8e00ff */
[----:B------:R1:W2:Y:S03]  /*12720*/  SYNCS.PHASECHK.TRANS64.TRYWAIT P0, [R7+URZ+0x2a850], R4 ;  /* 0x02a85004070075a7 */ /* 0x0002a6000800017f */
[----:B--2---:R-:W-:Y:S05]  /*12730*/  @!P0 NANOSLEEP.SYNCS 0x989680 ;  /* 0x009896800000895d */ /* 0x004fea0003900000 */
[----:B------:R-:W2:Y:S02]  /*12740*/  @!P0 SYNCS.PHASECHK.TRANS64 P0, [R7+URZ+0x2a850], R4 ;  /* 0x02a85004070085a7 */ /* 0x000ea4000800007f */
[----:B--2---:R-:W-:Y:S05]  /*12750*/  @!P0 BRA `(.L_x_980) ;  /* 0xfffffffc00ec8947 */ /* 0x004fea000383ffff */
[----:B------:R-:W-:Y:S05]  /*12760*/  BRA `(.L_x_979) ;  /* 0xffffff9800787947 */ /* 0x000fea000383ffff */
.L_x_997:
[----:B------:R-:W-:Y:S02]  /*12770*/  IMAD.MOV.U32 R13, RZ, RZ, R0 ;  /* 0x000000ffff0d7224 */ /* 0x000fe400078e0000 */
[----:B------:R-:W-:Y:S02]  /*12780*/  IMAD.MOV.U32 R12, RZ, RZ, RZ ;  /* 0x000000ffff0c7224 */ /* 0x000fe400078e00ff */
[----:B------:R-:W-:Y:S02]  /*12790*/  IMAD.MOV.U32 R11, RZ, RZ, 0x1f ;  /* 0x0000001fff0b7424 */ /* 0x000fe400078e00ff */
[----:B------:R-:W-:-:S07]  /*127a0*/  IMAD.MOV.U32 R15, RZ, RZ, -0x1 ;  /* 0xffffffffff0f7424 */ /* 0x000fce00078e00ff */
[----:B01----:R-:W-:Y:S05]  /*127b0*/  WARPSYNC.COLLECTIVE R15, `(.L_x_1076) ;  /* 0x000000000f087348 */ /* 0x003fea0003c00000 */
[----:B------:R2:W3:Y:S02]  /*127c0*/  SHFL.IDX P6, R14, R13, R12, R11 ;  /* 0x0000000c0d0e7389 */ /* 0x0004e400000c000b */
[----:B0123--:R-:W-:Y:S01]  /*127d0*/  ENDCOLLECTIVE ;  /* 0x000000000000791b */ /* 0x00ffe20003800000 */
.L_x_1076:
[----:B------:R-:W-:Y:S05]  /*127e0*/  BRA `(.L_x_1077) ;  /* 0xffffffc800347947 */ /* 0x000fea000383ffff */
.L_x_999:
[----:B------:R-:W-:Y:S01]  /*127f0*/  BSSY B0, `(.L_x_1078) ;  /* 0x0000006000007945 */ /* 0x000fe20003800000 */
[----:B------:R-:W-:-:S07]  /*12800*/  IMAD.MOV.U32 R15, RZ, RZ, -0x1 ;  /* 0xffffffffff0f7424 */ /* 0x000fce00078e00ff */
[----:B012---:R-:W-:Y:S05]  /*12810*/  WARPSYNC.COLLECTIVE R15, `(.L_x_1079) ;  /* 0x000000000f0c7348 */ /* 0x007fea0003c00000 */
[----:B------:R-:W-:Y:S02]  /*12820*/  ELECT P6, UR62, PT ;  /* 0x00000000003e782f */ /* 0x000fe400038c0000 */
[----:B------:R-:W-:Y:S01]  /*12830*/  MOV R14, UR62 ;  /* 0x0000003e000e7c02 */ /* 0x000fe20008000f00 */
[----:B012---:R-:W-:Y:S10]  /*12840*/  ENDCOLLECTIVE ;  /* 0x000000000000791b */ /* 0x007ff40003800000 */
.L_x_1079:
[----:B------:R-:W-:Y:S05]  /*12850*/  BSYNC B0 ;  /* 0x0000000000007941 */ /* 0x000fea0003800000 */
.L_x_1078:
[----:B------:R-:W-:Y:S05]  /*12860*/  BRA `(.L_x_1080) ;  /* 0xffffffc800347947 */ /* 0x000fea000383ffff */
.L_x_1001:
[----:B-1----:R-:W-:-:S04]  /*12870*/  IMAD.U32 R3, RZ, RZ, UR38 ;  /* 0x00000026ff037e24 */ /* 0x002fc8000f8e00ff */
[----:B------:R1:W2:Y:S03]  /*12880*/  SYNCS.PHASECHK.TRANS64.TRYWAIT P0, [R3+URZ+0x2a840], R0 ;  /* 0x02a84000030075a7 */ /* 0x0002a6000800017f */
[----:B--2---:R-:W-:Y:S05]  /*12890*/  @!P0 NANOSLEEP.SYNCS 0x989680 ;  /* 0x009896800000895d */ /* 0x004fea0003900000 */
[----:B------:R-:W2:Y:S02]  /*128a0*/  @!P0 SYNCS.PHASECHK.TRANS64 P0, [R3+URZ+0x2a840], R0 ;  /* 0x02a84000030085a7 */ /* 0x000ea4000800007f */
[----:B--2---:R-:W-:Y:S05]  /*128b0*/  @!P0 BRA `(.L_x_1001) ;  /* 0xfffffffc00ec8947 */ /* 0x004fea000383ffff */
[----:B------:R-:W-:Y:S05]  /*128c0*/  BRA `(.L_x_1081) ;  /* 0xffffffc800887947 */ /* 0x000fea000383ffff */
.L_x_1004:
[----:B------:R-:W-:Y:S02]  /*128d0*/  IMAD.MOV.U32 R13, RZ, RZ, R6 ;  /* 0x000000ffff0d7224 */ /* 0x000fe400078e0006 */
[----:B------:R-:W-:Y:S02]  /*128e0*/  IMAD.MOV.U32 R12, RZ, RZ, RZ ;  /* 0x000000ffff0c7224 */ /* 0x000fe400078e00ff */
[----:B------:R-:W-:Y:S02]  /*128f0*/  IMAD.MOV.U32 R11, RZ, RZ, 0x181f ;  /* 0x0000181fff0b7424 */ /* 0x000fe400078e00ff */
[----:B------:R-:W-:Y:S02]  /*12900*/  IMAD.MOV.U32 R15, RZ, RZ, -0x1 ;  /* 0xffffffffff0f7424 */ /* 0x000fe400078e00ff */
[----:B------:R-:W-:-:S07]  /*12910*/  VIADD R4, R4, UR42 ;  /* 0x0000002a04047c36 */ /* 0x000fce0008000000 */
[----:B------:R-:W-:Y:S05]  /*12920*/  WARPSYNC.COLLECTIVE R15, `(.L_x_1082) ;  /* 0x000000000f087348 */ /* 0x000fea0003c00000 */
[----:B------:R0:W1:Y:S02]  /*12930*/  SHFL.IDX P6, R14, R13, R12, R11 ;  /* 0x0000000c0d0e7389 */ /* 0x00006400000c000b */
[----:B01----:R-:W-:Y:S01]  /*12940*/  ENDCOLLECTIVE ;  /* 0x000000000000791b */ /* 0x003fe20003800000 */
.L_x_1082:
[----:B------:R-:W-:Y:S02]  /*12950*/  IMAD.MOV.U32 R13, RZ, RZ, R0 ;  /* 0x000000ffff0d7224 */ /* 0x000fe400078e0000 */
[----:B------:R-:W-:-:S07]  /*12960*/  IMAD.MOV.U32 R2, RZ, RZ, R14 ;  /* 0x000000ffff027224 */ /* 0x000fce00078e000e */
[----:B------:R-:W-:Y:S05]  /*12970*/  WARPSYNC.COLLECTIVE R15, `(.L_x_1083) ;  /* 0x000000000f087348 */ /* 0x000fea0003c00000 */
[----:B------:R0:W1:Y:S02]  /*12980*/  SHFL.IDX P6, R14, R13, R12, R11 ;  /* 0x0000000c0d0e7389 */ /* 0x00006400000c000b */
[----:B01----:R-:W-:Y:S01]  /*12990*/  ENDCOLLECTIVE ;  /* 0x000000000000791b */ /* 0x003fe20003800000 */
.L_x_1083:
[----:B------:R-:W-:Y:S02]  /*129a0*/  ULDC UR4, c[0x0][0x288] ;  /* 0x0000a20000047ab9 */ /* 0x000fe40000000800 */
[----:B------:R-:W-:Y:S02]  /*129b0*/  IMAD R5, R8, UR4, RZ ;  /* 0x0000000408057c24 */ /* 0x000fe4000f8e02ff */
[----:B------:R-:W-:-:S03]  /*129c0*/  VIADD R8, R4, 0x10 ;  /* 0x0000001004087836 */ /* 0x000fc60000000000 */
[----:B------:R-:W-:Y:S01]  /*129d0*/  ISETP.GE.AND P3, PT, R4, R5, PT ;  /* 0x000000050400720c */ /* 0x000fe20003f66270 */
[----:B------:R-:W-:Y:S02]  /*129e0*/  IMAD.MOV.U32 R13, RZ, RZ, R6 ;  /* 0x000000ffff0d7224 */ /* 0x000fe400078e0006 */
[----:B------:R-:W-:-:S10]  /*129f0*/  IMAD.MOV.U32 R12, RZ, RZ, 0x1 ;  /* 0x00000001ff0c7424 */ /* 0x000fd400078e00ff */
[----:B------:R-:W-:Y:S01]  /*12a00*/  @!P3 LEA R21, R7, UR38, 0x1 ;  /* 0x000000260715bc11 */ /* 0x000fe2000f8e08ff */
[----:B------:R-:W-:-:S07]  /*12a10*/  IMAD.MOV.U32 R3, RZ, RZ, R14 ;  /* 0x000000ffff037224 */ /* 0x000fce00078e000e */
[----:B------:R-:W-:Y:S05]  /*12a20*/  WARPSYNC.COLLECTIVE R15, `(.L_x_1084) ;  /* 0x000000000f087348 */ /* 0x000fea0003c00000 */
[----:B------:R0:W1:Y:S02]  /*12a30*/  SHFL.IDX P6, R14, R13, R12, R11 ;  /* 0x0000000c0d0e7389 */ /* 0x00006400000c000b */
[----:B01----:R-:W-:Y:S01]  /*12a40*/  ENDCOLLECTIVE ;  /* 0x000000000000791b */ /* 0x003fe20003800000 */
.L_x_1084:
[----:B------:R-:W-:-:S04]  /*12a50*/  LOP3.LUT R3, R3, R2, RZ, 0x3c, !PT ;  /* 0x0000000203037212 */ /* 0x000fc800078e3cff */
[----:B------:R-:W-:-:S04]  /*12a60*/  LOP3.LUT R2, R3, R2, RZ, 0x3c, !PT ;  /* 0x0000000203027212 */ /* 0x000fc800078e3cff */
[----:B------:R-:W-:Y:S01]  /*12a70*/  LOP3.LUT R3, R3, R2, RZ, 0x3c, !PT ;  /* 0x0000000203037212 */ /* 0x000fe200078e3cff */
[----:B------:R-:W-:Y:S02]  /*12a80*/  IMAD.MOV.U32 R13, RZ, RZ, R0 ;  /* 0x000000ffff0d7224 */ /* 0x000fe400078e0000 */
[----:B------:R-:W-:-:S05]  /*12a90*/  @!P3 IMAD.WIDE.U32 R2, R10, 0x2, R2 ;  /* 0x000000020a02b825 */ /* 0x000fca00078e0002 */
        /* <DEDUP_REMOVED lines=11> */
.L_x_1085:
[----:B------:R-:W-:Y:S02]  /*12b50*/  IMAD.MOV.U32 R9, RZ, RZ, R8 ;  /* 0x000000ffff097224 */ /* 0x000fe400078e0008 */
[----:B------:R-:W-:Y:S01]  /*12b60*/  VIADD R2, R4, 0x20 ;  /* 0x0000002004027836 */ /* 0x000fe20000000000 */
[----:B------:R-:W-:Y:S01]  /*12b70*/  @!P3 LEA R20, R7, UR38, 0x1 ;  /* 0x000000260714bc11 */ /* 0x000fe2000f8e08ff */
[----:B------:R-:W-:Y:S02]  /*12b80*/  IMAD.MOV.U32 R13, RZ, RZ, R6 ;  /* 0x000000ffff0d7224 */ /* 0x000fe400078e0006 */
[----:B------:R-:W-:Y:S02]  /*12b90*/  IMAD.MOV.U32 R12, RZ, RZ, 0x2 ;  /* 0x00000002ff0c7424 */ /* 0x000fe400078e00ff */
[----:B------:R-:W-:-:S07]  /*12ba0*/  IMAD.MOV.U32 R8, RZ, RZ, R14 ;  /* 0x000000ffff087224 */ /* 0x000fce00078e000e */
[----:B------:R-:W-:Y:S05]  /*12bb0*/  WARPSYNC.COLLECTIVE R15, `(.L_x_1086) ;  /* 0x000000000f087348 */ /* 0x000fea0003c00000 */
[----:B------:R0:W1:Y:S02]  /*12bc0*/  SHFL.IDX P6, R14, R13, R12, R11 ;  /* 0x0000000c0d0e7389 */ /* 0x00006400000c000b */
[----:B01----:R-:W-:Y:S01]  /*12bd0*/  ENDCOLLECTIVE ;  /* 0x000000000000791b */ /* 0x003fe20003800000 */
.L_x_1086:
        /* <DEDUP_REMOVED lines=13> */
.L_x_1087:
        /* <DEDUP_REMOVED lines=9> */
.L_x_1088:
        /* <DEDUP_REMOVED lines=13> */
.L_x_1089:
        /* <DEDUP_REMOVED lines=9> */
.L_x_1090:
        /* <DEDUP_REMOVED lines=13> */
.L_x_1091:
        /* <DEDUP_REMOVED lines=9> */
.L_x_1092:
        /* <DEDUP_REMOVED lines=13> */
.L_x_1093:
        /* <DEDUP_REMOVED lines=9> */
.L_x_1094:
        /* <DEDUP_REMOVED lines=13> */
.L_x_1095:
        /* <DEDUP_REMOVED lines=8> */
.L_x_1096:
        /* <DEDUP_REMOVED lines=12> */
.L_x_1097:
[----:B------:R-:W-:Y:S05]  /*13370*/  BRA `(.L_x_1098) ;  /* 0xffffffc800fc7947 */ /* 0x000fea000383ffff */
.L_x_1007:
[----:B-1----:R-:W-:-:S04]  /*13380*/  IMAD.U32 R3, RZ, RZ, UR38 ;  /* 0x00000026ff037e24 */ /* 0x002fc8000f8e00ff */
[----:B------:R1:W2:Y:S03]  /*13390*/  SYNCS.PHASECHK.TRANS64.TRYWAIT P0, [R3+URZ+0x2a820], R0 ;  /* 0x02a82000030075a7 */ /* 0x0002a6000800017f */
[----:B--2---:R-:W-:Y:S05]  /*133a0*/  @!P0 NANOSLEEP.SYNCS 0x989680 ;  /* 0x009896800000895d */ /* 0x004fea0003900000 */
[----:B------:R-:W2:Y:S02]  /*133b0*/  @!P0 SYNCS.PHASECHK.TRANS64 P0, [R3+URZ+0x2a820], R0 ;  /* 0x02a82000030085a7 */ /* 0x000ea4000800007f */
[----:B--2---:R-:W-:Y:S05]  /*133c0*/  @!P0 BRA `(.L_x_1007) ;  /* 0xfffffffc00ec8947 */ /* 0x004fea000383ffff */
[----:B------:R-:W-:Y:S05]  /*133d0*/  BRA `(.L_x_1099) ;  /* 0xffffffcc00547947 */ /* 0x000fea000383ffff */
.L_x_1014:
[----:B-1----:R-:W-:-:S04]  /*133e0*/  IMAD.U32 R3, RZ, RZ, UR38 ;  /* 0x00000026ff037e24 */ /* 0x002fc8000f8e00ff */
[----:B------:R1:W2:Y:S03]  /*133f0*/  SYNCS.PHASECHK.TRANS64.TRYWAIT P0, [R3+URZ+0x2a848], R2 ;  /* 0x02a84802030075a7 */ /* 0x0002a6000800017f */
[----:B--2---:R-:W-:Y:S05]  /*13400*/  @!P0 NANOSLEEP.SYNCS 0x989680 ;  /* 0x009896800000895d */ /* 0x004fea0003900000 */
[----:B------:R-:W2:Y:S02]  /*13410*/  @!P0 SYNCS.PHASECHK.TRANS64 P0, [R3+URZ+0x2a848], R2 ;  /* 0x02a84802030085a7 */ /* 0x000ea4000800007f */
[----:B--2---:R-:W-:Y:S05]  /*13420*/  @!P0 BRA `(.L_x_1014) ;  /* 0xfffffffc00ec8947 */ /* 0x004fea000383ffff */
[----:B------:R-:W-:Y:S05]  /*13430*/  BRA `(.L_x_1100) ;  /* 0xffffffd000387947 */ /* 0x000fea000383ffff */
.L_x_1021:
[----:B0-----:R-:W-:-:S04]  /*13440*/  IMAD.U32 R3, RZ, RZ, UR38 ;  /* 0x00000026ff037e24 */ /* 0x001fc8000f8e00ff */
[----:B------:R0:W1:Y:S03]  /*13450*/  SYNCS.PHASECHK.TRANS64.TRYWAIT P0, [R3+URZ+0x2a860], R2 ;  /* 0x02a86002030075a7 */ /* 0x000066000800017f */
[----:B-1----:R-:W-:Y:S05]  /*13460*/  @!P0 NANOSLEEP.SYNCS 0x989680 ;  /* 0x009896800000895d */ /* 0x002fea0003900000 */
[----:B------:R-:W1:Y:S02]  /*13470*/  @!P0 SYNCS.PHASECHK.TRANS64 P0, [R3+URZ+0x2a860], R2 ;  /* 0x02a86002030085a7 */ /* 0x000e64000800007f */
[----:B-1----:R-:W-:Y:S05]  /*13480*/  @!P0 BRA `(.L_x_1021) ;  /* 0xfffffffc00ec8947 */ /* 0x002fea000383ffff */
[----:B------:R-:W-:Y:S05]  /*13490*/  BRA `(.L_x_1101) ;  /* 0xffffffd4000c7947 */ /* 0x000fea000383ffff */
.L_x_1030:
[----:B-1----:R-:W-:-:S04]  /*134a0*/  IMAD.U32 R3, RZ, RZ, UR38 ;  /* 0x00000026ff037e24 */ /* 0x002fc8000f8e00ff */
[----:B------:R1:W2:Y:S03]  /*134b0*/  SYNCS.PHASECHK.TRANS64.TRYWAIT P0, [R3+URZ+0x2a840], R2 ;  /* 0x02a84002030075a7 */ /* 0x0002a6000800017f */
[----:B--2---:R-:W-:Y:S05]  /*134c0*/  @!P0 NANOSLEEP.SYNCS 0x989680 ;  /* 0x009896800000895d */ /* 0x004fea0003900000 */
[----:B------:R-:W2:Y:S02]  /*134d0*/  @!P0 SYNCS.PHASECHK.TRANS64 P0, [R3+URZ+0x2a840], R2 ;  /* 0x02a84002030085a7 */ /* 0x000ea4000800007f */
[----:B--2---:R-:W-:Y:S05]  /*134e0*/  @!P0 BRA `(.L_x_1030) ;  /* 0xfffffffc00ec8947 */ /* 0x004fea000383ffff */
[----:B------:R-:W-:Y:S05]  /*134f0*/  BRA `(.L_x_1102) ;  /* 0xffffffd8002c7947 */ /* 0x000fea000383ffff */
.L_x_1037:
[----:B0-----:R-:W-:-:S04]  /*13500*/  IMAD.U32 R3, RZ, RZ, UR38 ;  /* 0x00000026ff037e24 */ /* 0x001fc8000f8e00ff */
[----:B------:R0:W1:Y:S03]  /*13510*/  SYNCS.PHASECHK.TRANS64.TRYWAIT P0, [R3+URZ+0x2a868], R2 ;  /* 0x02a86802030075a7 */ /* 0x000066000800017f */
[----:B-1----:R-:W-:Y:S05]  /*13520*/  @!P0 NANOSLEEP.SYNCS 0x989680 ;  /* 0x009896800000895d */ /* 0x002fea0003900000 */
[----:B------:R-:W1:Y:S02]  /*13530*/  @!P0 SYNCS.PHASECHK.TRANS64 P0, [R3+URZ+0x2a868], R2 ;  /* 0x02a86802030085a7 */ /* 0x000e64000800007f */
[----:B-1----:R-:W-:Y:S05]  /*13540*/  @!P0 BRA `(.L_x_1037) ;  /* 0xfffffffc00ec8947 */ /* 0x002fea000383ffff */
[----:B------:R-:W-:Y:S05]  /*13550*/  BRA `(.L_x_1103) ;  /* 0xffffffdc00007947 */ /* 0x000fea000383ffff */
.L_x_1046:
[----:B-1----:R-:W-:-:S04]  /*13560*/  IMAD.U32 R3, RZ, RZ, UR38 ;  /* 0x00000026ff037e24 */ /* 0x002fc8000f8e00ff */
[----:B------:R1:W2:Y:S03]  /*13570*/  SYNCS.PHASECHK.TRANS64.TRYWAIT P0, [R3+URZ+0x2a848], R2 ;  /* 0x02a84802030075a7 */ /* 0x0002a6000800017f */
[----:B--2---:R-:W-:Y:S05]  /*13580*/  @!P0 NANOSLEEP.SYNCS 0x989680 ;  /* 0x009896800000895d */ /* 0x004fea0003900000 */
[----:B------:R-:W2:Y:S02]  /*13590*/  @!P0 SYNCS.PHASECHK.TRANS64 P0, [R3+URZ+0x2a848], R2 ;  /* 0x02a84802030085a7 */ /* 0x000ea4000800007f */
[----:B--2---:R-:W-:Y:S05]  /*135a0*/  @!P0 BRA `(.L_x_1046) ;  /* 0xfffffffc00ec8947 */ /* 0x004fea000383ffff */
[----:B------:R-:W-:Y:S05]  /*135b0*/  BRA `(.L_x_1104) ;  /* 0xffffffe000387947 */ /* 0x000fea000383ffff */
.L_x_1053:
[----:B0-----:R-:W-:-:S04]  /*135c0*/  IMAD.U32 R3, RZ, RZ, UR38 ;  /* 0x00000026ff037e24 */ /* 0x001fc8000f8e00ff */
[----:B------:R0:W1:Y:S03]  /*135d0*/  SYNCS.PHASECHK.TRANS64.TRYWAIT P0, [R3+URZ+0x2a860], R2 ;  /* 0x02a86002030075a7 */ /* 0x000066000800017f */
[----:B-1----:R-:W-:Y:S05]  /*135e0*/  @!P0 NANOSLEEP.SYNCS 0x989680 ;  /* 0x009896800000895d */ /* 0x002fea0003900000 */
[----:B------:R-:W1:Y:S02]  /*135f0*/  @!P0 SYNCS.PHASECHK.TRANS64 P0, [R3+URZ+0x2a860], R2 ;  /* 0x02a86002030085a7 */ /* 0x000e64000800007f */
[----:B-1----:R-:W-:Y:S05]  /*13600*/  @!P0 BRA `(.L_x_1053) ;  /* 0xfffffffc00ec8947 */ /* 0x002fea000383ffff */
[----:B------:R-:W-:Y:S05]  /*13610*/  BRA `(.L_x_1105) ;  /* 0xffffffe400087947 */ /* 0x000fea000383ffff */
.L_x_1061:
[----:B-1----:R1:W2:Y:S02]  /*13620*/  SYNCS.PHASECHK.TRANS64.TRYWAIT P0, [R3+URZ+0x2a860], R2 ;  /* 0x02a86002030075a7 */ /* 0x0022a4000800017f */
[----:B--2---:R-:W-:Y:S05]  /*13630*/  @!P0 NANOSLEEP.SYNCS 0x989680 ;  /* 0x009896800000895d */ /* 0x004fea0003900000 */
[----:B------:R-:W2:Y:S02]  /*13640*/  @!P0 SYNCS.PHASECHK.TRANS64 P0, [R3+URZ+0x2a860], R2 ;  /* 0x02a86002030085a7 */ /* 0x000ea4000800007f */
[----:B--2---:R-:W-:Y:S05]  /*13650*/  @!P0 BRA `(.L_x_1061) ;  /* 0xfffffffc00f08947 */ /* 0x004fea000383ffff */
[----:B------:R-:W-:Y:S05]  /*13660*/  BRA `(.L_x_1106) ;  /* 0xffffffe400d47947 */ /* 0x000fea000383ffff */
.L_x_1066:
[----:B0-----:R0:W1:Y:S02]  /*13670*/  SYNCS.PHASECHK.TRANS64.TRYWAIT P0, [R2+URZ+0x2a820], R3 ;  /* 0x02a82003020075a7 */ /* 0x001064000800017f */
[----:B-1----:R-:W-:Y:S05]  /*13680*/  @!P0 NANOSLEEP.SYNCS 0x989680 ;  /* 0x009896800000895d */ /* 0x002fea0003900000 */
[----:B------:R-:W1:Y:S02]  /*13690*/  @!P0 SYNCS.PHASECHK.TRANS64 P0, [R2+URZ+0x2a820], R3 ;  /* 0x02a82003020085a7 */ /* 0x000e64000800007f */
[----:B-1----:R-:W-:Y:S05]  /*136a0*/  @!P0 BRA `(.L_x_1066) ;  /* 0xfffffffc00f08947 */ /* 0x002fea000383ffff */
[----:B------:R-:W-:Y:S05]  /*136b0*/  BRA `(.L_x_1107) ;  /* 0xffffffe800a47947 */ /* 0x000fea000383ffff */
.L_x_1067:
        /* <DEDUP_REMOVED lines=11> */
.L_x_1109:
[----:B------:R-:W-:Y:S05]  /*13770*/  BSYNC B0 ;  /* 0x0000000000007941 */ /* 0x000fea0003800000 */
.L_x_1108:
[----:B------:R-:W-:Y:S05]  /*13780*/  BRA `(.L_x_1110) ;  /* 0xffffffe800887947 */ /* 0x000fea000383ffff */
.L_x_1068:
[----:B------:R-:W-:Y:S01]  /*13790*/  BSSY B0, `(.L_x_1111) ;  /* 0x0000006000007945 */ /* 0x000fe20003800000 */
[----:B------:R-:W-:-:S07]  /*137a0*/  IMAD.MOV.U32 R15, RZ, RZ, -0x1 ;  /* 0xffffffffff0f7424 */ /* 0x000fce00078e00ff */
[----:B0-----:R-:W-:Y:S05]  /*137b0*/  WARPSYNC.COLLECTIVE R15, `(.L_x_1112) ;  /* 0x000000000f0c7348 */ /* 0x001fea0003c00000 */
[----:B------:R-:W-:Y:S02]  /*137c0*/  ELECT P6, UR62, PT ;  /* 0x00000000003e782f */ /* 0x000fe400038c0000 */
[----:B------:R-:W-:Y:S01]  /*137d0*/  MOV R14, UR62 ;  /* 0x0000003e000e7c02 */ /* 0x000fe20008000f00 */
[----:B0-----:R-:W-:Y:S10]  /*137e0*/  ENDCOLLECTIVE ;  /* 0x000000000000791b */ /* 0x001ff40003800000 */
.L_x_1112:
[----:B------:R-:W-:Y:S05]  /*137f0*/  BSYNC B0 ;  /* 0x0000000000007941 */ /* 0x000fea0003800000 */
.L_x_1111:
[----:B------:R-:W-:Y:S05]  /*13800*/  BRA `(.L_x_1113) ;  /* 0xffffffe8007c7947 */ /* 0x000fea000383ffff */
.L_x_1070:
[----:B0-----:R0:W1:Y:S02]  /*13810*/  SYNCS.PHASECHK.TRANS64.TRYWAIT P0, [R6+URZ], R5 ;  /* 0x00000005060075a7 */ /* 0x001064000800017f */
[----:B-1----:R-:W-:Y:S05]  /*13820*/  @!P0 NANOSLEEP.SYNCS 0x989680 ;  /* 0x009896800000895d */ /* 0x002fea0003900000 */
[----:B------:R-:W1:Y:S02]  /*13830*/  @!P0 SYNCS.PHASECHK.TRANS64 P0, [R6+URZ], R5 ;  /* 0x00000005060085a7 */ /* 0x000e64000800007f */
[----:B-1----:R-:W-:Y:S05]  /*13840*/  @!P0 BRA `(.L_x_1070) ;  /* 0xfffffffc00f08947 */ /* 0x002fea000383ffff */
[----:B------:R-:W-:Y:S05]  /*13850*/  BRA `(.L_x_1114) ;  /* 0xffffffe800b07947 */ /* 0x000fea000383ffff */
.L_x_1071:
[----:B-1----:R1:W2:Y:S02]  /*13860*/  SYNCS.PHASECHK.TRANS64.TRYWAIT P0, [R3+URZ], R4 ;  /* 0x00000004030075a7 */ /* 0x0022a4000800017f */
[----:B--2---:R-:W-:Y:S05]  /*13870*/  @!P0 NANOSLEEP.SYNCS 0x989680 ;  /* 0x009896800000895d */ /* 0x004fea0003900000 */
[----:B------:R-:W2:Y:S02]  /*13880*/  @!P0 SYNCS.PHASECHK.TRANS64 P0, [R3+URZ], R4 ;  /* 0x00000004030085a7 */ /* 0x000ea4000800007f */
[----:B--2---:R-:W-:Y:S05]  /*13890*/  @!P0 BRA `(.L_x_1071) ;  /* 0xfffffffc00f08947 */ /* 0x004fea000383ffff */
[----:B------:R-:W-:Y:S05]  /*138a0*/  BRA `(.L_x_1115) ;  /* 0xffffffe800a47947 */ /* 0x000fea000383ffff */
.L_x_1073:
[----:B-1----:R1:W2:Y:S02]  /*138b0*/  SYNCS.PHASECHK.TRANS64.TRYWAIT P0, [R0+URZ], R5 ;  /* 0x00000005000075a7 */ /* 0x0022a4000800017f */
[----:B--2---:R-:W-:Y:S05]  /*138c0*/  @!P0 NANOSLEEP.SYNCS 0x989680 ;  /* 0x009896800000895d */ /* 0x004fea0003900000 */
[----:B------:R-:W2:Y:S02]  /*138d0*/  @!P0 SYNCS.PHASECHK.TRANS64 P0, [R0+URZ], R5 ;  /* 0x00000005000085a7 */ /* 0x000ea4000800007f */
[----:B--2---:R-:W-:Y:S05]  /*138e0*/  @!P0 BRA `(.L_x_1073) ;  /* 0xfffffffc00f08947 */ /* 0x004fea000383ffff */
[----:B------:R-:W-:Y:S05]  /*138f0*/  BRA `(.L_x_1116) ;  /* 0xffffffe800a87947 */ /* 0x000fea000383ffff */
.L_x_1117:
        /* <DEDUP_REMOVED lines=16> */
.L_x_2984:


//--------------------- .text._ZN7cutlass13device_kernelIN5flash11enable_sm90INS1_16FlashAttnFwdSm90INS1_25CollectiveMainloopFwdSm90ILi2EN4cute5tupleIJNS5_1CILi1EEES8_S8_EEENS6_IJNS7_ILi128EEENS7_ILi96EEENS7_ILi192EEEEEELi128ENS_10bfloat16_tEfNS_4arch4Sm90ELb0ELb1ELb0ELb1ELb0ELb0ELb0ELb1ELb1ELb1ELb1ELb0EEENS1_21CollectiveEpilogueFwdINS6_IJSA_SA_SB_EEES9_SE_SG_Li256ELb1ELb1ELb1ELb0EEENS1_36VarlenDynamicPersistentTileSchedulerILi128ELi96ELi256ELi128ELb1ELb1ELb1ELb1ELb0ELb1EEEEEEEEEvNT_6ParamsE --------------------------
	.section	.text._ZN7cutlass13device_kernelIN5flash11enable_sm90INS1_16FlashAttnFwdSm90INS1_25CollectiveMainloopFwdSm90ILi2EN4cute5tupleIJNS5_1CILi1EEES8_S8_EEENS6_IJNS7_ILi128EEENS7_ILi96EEENS7_ILi192EEEEEELi128ENS_10bfloat16_tEfNS_4arch4Sm90ELb0ELb1ELb0ELb1ELb0ELb0ELb0ELb1ELb1ELb1ELb1ELb0EEENS1_21CollectiveEpilogueFwdINS6_IJSA_SA_SB_EEES9_SE_SG_Li256ELb1ELb1ELb1ELb0EEENS1_36VarlenDynamicPersistentTileSchedulerILi128ELi96ELi256ELi128ELb1ELb1ELb1ELb1ELb0ELb1EEEEEEEEEvNT_6ParamsE,"ax",@progbits
	.align	128
.text._ZN7cutlass13device_kernelIN5flash11enable_sm90INS1_16FlashAttnFwdSm90INS1_25CollectiveMainloopFwdSm90ILi2EN4cute5tupleIJNS5_1CILi1EEES8_S8_EEENS6_IJNS7_ILi128EEENS7_ILi96EEENS7_ILi192EEEEEELi128ENS_10bfloat16_tEfNS_4arch4Sm90ELb0ELb1ELb0ELb1ELb0ELb0ELb0ELb1ELb1ELb1ELb1ELb0EEENS1_21CollectiveEpilogueFwdINS6_IJSA_SA_SB_EEES9_SE_SG_Li256ELb1ELb1ELb1ELb0EEENS1_36VarlenDynamicPersistentTileSchedulerILi128ELi96ELi256ELi128ELb1ELb1ELb1ELb1ELb0ELb1EEEEEEEEEvNT_6ParamsE:
        .type           _ZN7cutlass13device_kernelIN5flash11enable_sm90INS1_16FlashAttnFwdSm90INS1_25CollectiveMainloopFwdSm90ILi2EN4cute5tupleIJNS5_1CILi1EEES8_S8_EEENS6_IJNS7_ILi128EEENS7_ILi96EEENS7_ILi192EEEEEELi128ENS_10bfloat16_tEfNS_4arch4Sm90ELb0ELb1ELb0ELb1ELb0ELb0ELb0ELb1ELb1ELb1ELb1ELb0EEENS1_21CollectiveEpilogueFwdINS6_IJSA_SA_SB_EEES9_SE_SG_Li256ELb1ELb1ELb1ELb0EEENS1_36VarlenDynamicPersistentTileSchedulerILi128ELi96ELi256ELi128ELb1ELb1ELb1ELb1ELb0ELb1EEEEEEEEEvNT_6ParamsE,@function
        .size           _ZN7cutlass13device_kernelIN5flash11enable_sm90INS1_16FlashAttnFwdSm90INS1_25CollectiveMainloopFwdSm90ILi2EN4cute5tupleIJNS5_1CILi1EEES8_S8_EEENS6_IJNS7_ILi128EEENS7_ILi96EEENS7_ILi192EEEEEELi128ENS_10bfloat16_tEfNS_4arch4Sm90ELb0ELb1ELb0ELb1ELb0ELb0ELb0ELb1ELb1ELb1ELb1ELb0EEENS1_21CollectiveEpilogueFwdINS6_IJSA_SA_SB_EEES9_SE_SG_Li256ELb1ELb1ELb1ELb0EEENS1_36VarlenDynamicPersistentTileSchedulerILi128ELi96ELi256ELi128ELb1ELb1ELb1ELb1ELb0ELb1EEEEEEEEEvNT_6ParamsE,(.L_x_2985 - _ZN7cutlass13device_kernelIN5flash11enable_sm90INS1_16FlashAttnFwdSm90INS1_25CollectiveMainloopFwdSm90ILi2EN4cute5tupleIJNS5_1CILi1EEES8_S8_EEENS6_IJNS7_ILi128EEENS7_ILi96EEENS7_ILi192EEEEEELi128ENS_10bfloat16_tEfNS_4arch4Sm90ELb0ELb1ELb0ELb1ELb0ELb0ELb0ELb1ELb1ELb1ELb1ELb0EEENS1_21CollectiveEpilogueFwdINS6_IJSA_SA_SB_EEES9_SE_SG_Li256ELb1ELb1ELb1ELb0EEENS1_36VarlenDynamicPersistentTileSchedulerILi128ELi96ELi256ELi128ELb1ELb1ELb1ELb1ELb0ELb1EEEEEEEEEvNT_6ParamsE)
        .other          _ZN7cutlass13device_kernelIN5flash11enable_sm90INS1_16FlashAttnFwdSm90INS1_25CollectiveMainloopFwdSm90ILi2EN4cute5tupleIJNS5_1CILi1EEES8_S8_EEENS6_IJNS7_ILi128EEENS7_ILi96EEENS7_ILi192EEEEEELi128ENS_10bfloat16_tEfNS_4arch4Sm90ELb0ELb1ELb0ELb1ELb0ELb0ELb0ELb1ELb1ELb1ELb1ELb0EEENS1_21CollectiveEpilogueFwdINS6_IJSA_SA_SB_EEES9_SE_SG_Li256ELb1ELb1ELb1ELb0EEENS1_36VarlenDynamicPersistentTileSchedulerILi128ELi96ELi256ELi128ELb1ELb1ELb1ELb1ELb0ELb1EEEEEEEEEvNT_6ParamsE,@"STO_CUDA_ENTRY STV_DEFAULT"
_ZN7cutlass13device_kernelIN5flash11enable_sm90INS1_16FlashAttnFwdSm90INS1_25CollectiveMainloopFwdSm90ILi2EN4cute5tupleIJNS5_1CILi1EEES8_S8_EEENS6_IJNS7_ILi128EEENS7_ILi96EEENS7_ILi192EEEEEELi128ENS_10bfloat16_tEfNS_4arch4Sm90ELb0ELb1ELb0ELb1ELb0ELb0ELb0ELb1ELb1ELb1ELb1ELb0EEENS1_21CollectiveEpilogueFwdINS6_IJSA_SA_SB_EEES9_SE_SG_Li256ELb1ELb1ELb1ELb0EEENS1_36VarlenDynamicPersistentTileSchedulerILi128ELi96ELi256ELi128ELb1ELb1ELb1ELb1ELb0ELb1EEEEEEEEEvNT_6ParamsE:
        /* <DEDUP_REMOVED lines=18> */
.L_x_1119:
[----:B------:R-:W-:Y:S05]  /*0120*/  BSYNC B0 ;  /* 0x0000000000007941 */ /* 0x000fea0003800000 */
.L_x_1118:
        /* <DEDUP_REMOVED lines=41> */
.L_x_1120:
        /* <DEDUP_REMOVED lines=22> */
.L_x_1121:
        /* <DEDUP_REMOVED lines=18> */
.L_x_1122:
        /* <DEDUP_REMOVED lines=22> */
.L_x_1123:
        /* <DEDUP_REMOVED lines=22> */
.L_x_1124:
[----:B0-----:R-:W-:Y:S01]  /*0900*/  UMOV UR4, 0x1 ;  /* 0x0000000100047882 */ /* 0x001fe20000000000 */
[----:B------:R-:W-:Y:S01]  /*0910*/  PLOP3.LUT P0, PT, PT, PT, UP0, 0x80, 0x0 ;  /* 0x000000000000781c */ /* 0x000fe20003f0f008 */
[----:B------:R-:W-:Y:S01]  /*0920*/  USEL UR4, UR4, 0x2, !UP0 ;  /* 0x0000000204047887 */ /* 0x000fe2000c000000 */
[----:B------:R-:W-:-:S05]  /*0930*/  NOP ;  /* 0x0000000000007918 */ /* 0x000fca0000000000 */
[----:B------:R-:W-:-:S05]  /*0940*/  IMAD.U32 R2, RZ, RZ, UR4 ;  /* 0x00000004ff027e24 */ /* 0x000fca000f8e00ff */
[----:B------:R0:W-:Y:S01]  /*0950*/  STL [R1+0x5c], R2 ;  /* 0x00005c0201007387 */ /* 0x0001e20000100800 */
[----:B-12-4-:R-:W-:Y:S06]  /*0960*/  BAR.SYNC.DEFER_BLOCKING 0x0 ;  /* 0x0000000000007b1d */ /* 0x016fec0000010000 */
[----:B------:R-:W-:Y:S05]  /*0970*/  @!P0 BRA `(.L_x_1125) ;  /* 0x000000f800d08947 */ /* 0x000fea0003800000 */
.L_x_1126:
        /* <DEDUP_REMOVED lines=14> */
[----:B------:R-:W2:Y:S01]  /*0a60*/  LDL R0, [R1+0x5c] ;  /* 0x00005c0001007983 */ /* 0x000ea20000100800 */
[----:B------:R-:W-:Y:S01]  /*0a70*/  VIADD R204, R6, 0xffffff80 ;  /* 0xffffff8006cc7836 */ /* 0x000fe20000000000 */
[----:B------:R-:W-:Y:S01]  /*0a80*/  R2UR UR5, R13 ;  /* 0x000000000d0572ca */ /* 0x000fe200000e0000 */
[----:B------:R-:W-:Y:S01]  /*0a90*/  UMOV UR38, URZ ;  /* 0x0000003f00267c82 */ /* 0x000fe20008000000 */
[----:B------:R-:W-:Y:S01]  /*0aa0*/  R2UR UR6, R14 ;  /* 0x000000000e0672ca */ /* 0x000fe200000e0000 */
[----:B------:R-:W-:Y:S01]  /*0ab0*/  UMOV UR36, URZ ;  /* 0x0000003f00247c82 */ /* 0x000fe20008000000 */
[----:B------:R-:W-:Y:S02]  /*0ac0*/  SHF.R.S32.HI R3, RZ, 0x1f, R204 ;  /* 0x0000001fff037819 */ /* 0x000fe400000114cc */
[----:B------:R-:W-:Y:S02]  /*0ad0*/  R2UR UR7, R15 ;  /* 0x000000000f0772ca */ /* 0x000fe400000e0000 */
[----:B------:R-:W-:-:S02]  /*0ae0*/  LEA.HI R5, R3, R204, RZ, 0x7 ;  /* 0x000000cc03057211 */ /* 0x000fc400078f38ff */
[----:B0-----:R-:W-:Y:S02]  /*0af0*/  LEA.HI R2, R3, R204, RZ, 0x5 ;  /* 0x000000cc03027211 */ /* 0x001fe400078f28ff */
[C---:B------:R-:W-:Y:S02]  /*0b00*/  LOP3.LUT R7, R5.reuse, 0xffffff80, RZ, 0xc0, !PT ;  /* 0xffffff8005077812 */ /* 0x040fe400078ec0ff */
[----:B------:R-:W-:Y:S01]  /*0b10*/  SHF.R.S32.HI R198, RZ, 0x7, R5 ;  /* 0x00000007ffc67819 */ /* 0x000fe20000011405 */
[----:B------:R-:W-:Y:S02]  /*0b20*/  IMAD.SHL.U32 R2, R2, 0x20, RZ ;  /* 0x0000002002027824 */ /* 0x000fe400078e00ff */
[----:B------:R-:W-:Y:S01]  /*0b30*/  IMAD.IADD R182, R204, 0x1, -R7 ;  /* 0x00000001ccb67824 */ /* 0x000fe200078e0a07 */
[----:B------:R-:W-:Y:S02]  /*0b40*/  LEA.HI R5, R5, R198, RZ, 0x1 ;  /* 0x000000c605057211 */ /* 0x000fe400078f08ff */
[----:B------:R-:W-:-:S02]  /*0b50*/  LOP3.LUT R2, R2, 0xfffffc00, RZ, 0xc0, !PT ;  /* 0xfffffc0002027812 */ /* 0x000fc400078ec0ff */
[----:B------:R-:W-:-:S04]  /*0b60*/  SHF.R.S32.HI R11, RZ, 0x1f, R182 ;  /* 0x0000001fff0b7819 */ /* 0x000fc800000114b6 */
[CC--:B------:R-:W-:Y:S02]  /*0b70*/  LEA.HI R4, R11.reuse, R182.reuse, RZ, 0x2 ;  /* 0x000000b60b047211 */ /* 0x0c0fe400078f10ff */
[----:B------:R-:W-:Y:S02]  /*0b80*/  LEA.HI R11, R11, R182, RZ, 0x5 ;  /* 0x000000b60b0b7211 */ /* 0x000fe400078f28ff */
[--C-:B------:R-:W-:Y:S02]  /*0b90*/  SHF.R.S32.HI R6, RZ, 0x2, R4.reuse ;  /* 0x00000002ff067819 */ /* 0x100fe40000011404 */
[----:B------:R-:W-:Y:S02]  /*0ba0*/  SHF.R.S32.HI R13, RZ, 0x1f, R4 ;  /* 0x0000001fff0d7819 */ /* 0x000fe40000011404 */
[----:B------:R-:W-:Y:S02]  /*0bb0*/  SHF.R.S32.HI R11, RZ, 0x5, R11 ;  /* 0x00000005ff0b7819 */ /* 0x000fe4000001140b */
[----:B------:R-:W-:-:S04]  /*0bc0*/  LEA.HI R13, R13, R6, RZ, 0x3 ;  /* 0x000000060d0d7211 */ /* 0x000fc800078f18ff */
[----:B------:R-:W-:-:S05]  /*0bd0*/  LOP3.LUT R13, R13, 0xfffffff8, RZ, 0xc0, !PT ;  /* 0xfffffff80d0d7812 */ /* 0x000fca00078ec0ff */
[----:B------:R-:W-:-:S04]  /*0be0*/  IMAD.IADD R6, R6, 0x1, -R13 ;  /* 0x0000000106067824 */ /* 0x000fc800078e0a0d */
[----:B------:R-:W-:Y:S01]  /*0bf0*/  IMAD R6, R11, 0x10, R6 ;  /* 0x000000100b067824 */ /* 0x000fe200078e0206 */
[----:B--2---:R-:W-:Y:S02]  /*0c00*/  R2UR UR4, R0 ;  /* 0x00000000000472ca */ /* 0x004fe400000e0000 */
[----:B------:R-:W-:-:S04]  /*0c10*/  LEA.HI R0, R3, R204, RZ, 0x4 ;  /* 0x000000cc03007211 */ /* 0x000fc800078f20ff */
[----:B------:R-:W-:Y:S02]  /*0c20*/  SHF.R.S32.HI R9, RZ, 0x4, R0 ;  /* 0x00000004ff097819 */ /* 0x000fe40000011400 */
[C---:B------:R-:W-:Y:S02]  /*0c30*/  LOP3.LUT R7, R0.reuse, 0x3fffff0, RZ, 0xc0, !PT ;  /* 0x03fffff000077812 */ /* 0x040fe400078ec0ff */
[----:B------:R-:W-:-:S03]  /*0c40*/  LEA.HI R0, R0, R9, RZ, 0x1 ;  /* 0x0000000900007211 */ /* 0x000fc600078f08ff */
[----:B------:R-:W-:Y:S01]  /*0c50*/  IMAD.IADD R7, R204, 0x1, -R7 ;  /* 0x00000001cc077824 */ /* 0x000fe200078e0a07 */
[----:B------:R-:W-:Y:S01]  /*0c60*/  LOP3.LUT R0, R0, 0x1ffffffe, RZ, 0xc0, !PT ;  /* 0x1ffffffe00007812 */ /* 0x000fe200078ec0ff */
[----:B------:R-:W-:Y:S02]  /*0c70*/  ULOP3.LUT UR8, UR4, 0x1, URZ, 0xfc, !UPT ;  /* 0x0000000104087892 */ /* 0x000fe4000f8efc3f */
[----:B------:R-:W-:Y:S01]  /*0c80*/  IMAD R7, R7, 0x40, R2 ;  /* 0x0000004007077824 */ /* 0x000fe200078e0202 */
[-C--:B------:R-:W-:Y:S01]  /*0c90*/  LEA.HI R2, R3, R204.reuse, RZ, 0x2 ;  /* 0x000000cc03027211 */ /* 0x080fe200078f10ff */
[----:B------:R-:W-:Y:S01]  /*0ca0*/  IMAD.IADD R0, R9, 0x1, -R0 ;  /* 0x0000000109007824 */ /* 0x000fe200078e0a00 */
[----:B------:R-:W-:Y:S01]  /*0cb0*/  LEA.HI R3, R3, R204, RZ, 0x3 ;  /* 0x000000cc03037211 */ /* 0x000fe200078f18ff */
[----:B------:R-:W-:Y:S01]  /*0cc0*/  UMOV UR4, URZ ;  /* 0x0000003f00047c82 */ /* 0x000fe20008000000 */
[----:B------:R-:W-:Y:S02]  /*0cd0*/  IMAD.U32 R201, RZ, RZ, UR8 ;  /* 0x00000008ffc97e24 */ /* 0x000fe4000f8e00ff */
[----:B------:R-:W-:Y:S01]  /*0ce0*/  IMAD R200, R0, 0x8, R7 ;  /* 0x0000000800c87824 */ /* 0x000fe200078e0207 */
[----:B------:R-:W-:Y:S01]  /*0cf0*/  LOP3.LUT R7, R2, 0xfffffffc, RZ, 0xc0, !PT ;  /* 0xfffffffc02077812 */ /* 0x000fe200078ec0ff */
[----:B------:R-:W-:Y:S01]  /*0d00*/  IMAD.U32 R181, RZ, RZ, UR4 ;  /* 0x00000004ffb57e24 */ /* 0x000fe2000f8e00ff */
[----:B------:R-:W-:-:S03]  /*0d10*/  SHF.R.S32.HI R179, RZ, 0x3, R3 ;  /* 0x00000003ffb37819 */ /* 0x000fc60000011403 */
[----:B------:R-:W-:Y:S01]  /*0d20*/  IMAD.IADD R0, R204, 0x1, -R7 ;  /* 0x00000001cc007824 */ /* 0x000fe200078e0a07 */
[----:B------:R-:W-:Y:S02]  /*0d30*/  LOP3.LUT R7, R5, 0x3fffffe, RZ, 0xc0, !PT ;  /* 0x03fffffe05077812 */ /* 0x000fe400078ec0ff */
[----:B------:R-:W-:Y:S02]  /*0d40*/  LOP3.LUT R5, R3, 0xfffffff8, RZ, 0xc0, !PT ;  /* 0xfffffff803057812 */ /* 0x000fe400078ec0ff */
[----:B------:R-:W-:Y:S01]  /*0d50*/  LEA.HI R2, R0, R0, RZ, 0x1 ;  /* 0x0000000000027211 */ /* 0x000fe200078f08ff */
[----:B------:R-:W-:Y:S02]  /*0d60*/  IMAD.IADD R7, R198, 0x1, -R7 ;  /* 0x00000001c6077824 */ /* 0x000fe400078e0a07 */
[----:B------:R-:W-:Y:S01]  /*0d70*/  IMAD.IADD R160, R204, 0x1, -R5 ;  /* 0x00000001cca07824 */ /* 0x000fe200078e0a05 */
[----:B------:R-:W-:Y:S01]  /*0d80*/  LOP3.LUT R5, R4, 0x7ffffffc, RZ, 0xc0, !PT ;  /* 0x7ffffffc04057812 */ /* 0x000fe200078ec0ff */
[----:B------:R-:W-:Y:S01]  /*0d90*/  IMAD R199, R7, 0x40, R6 ;  /* 0x0000004007c77824 */ /* 0x000fe200078e0206 */
[----:B------:R-:W-:Y:S01]  /*0da0*/  LOP3.LUT R9, R2, 0x1ffffffe, RZ, 0xc0, !PT ;  /* 0x1ffffffe02097812 */ /* 0x000fe200078ec0ff */
[----:B------:R-:W-:-:S02]  /*0db0*/  IMAD.SHL.U32 R22, R160, 0x8, RZ ;  /* 0x00000008a0167824 */ /* 0x000fc400078e00ff */
[----:B------:R-:W-:Y:S02]  /*0dc0*/  IMAD.IADD R5, R182, 0x1, -R5 ;  /* 0x00000001b6057824 */ /* 0x000fe400078e0a05 */
[----:B------:R-:W-:Y:S01]  /*0dd0*/  VIADD R23, R22, 0x40 ;  /* 0x0000004016177836 */ /* 0x000fe20000000000 */
[----:B------:R-:W-:Y:S01]  /*0de0*/  SHF.R.S32.HI R203, RZ, 0x1f, R22 ;  /* 0x0000001fffcb7819 */ /* 0x000fe20000011416 */
[----:B------:R-:W-:Y:S02]  /*0df0*/  IMAD.SHL.U32 R18, R5, 0x2, RZ ;  /* 0x0000000205127824 */ /* 0x000fe400078e00ff */
[----:B------:R-:W-:Y:S01]  /*0e00*/  IMAD.IADD R0, R0, 0x1, -R9 ;  /* 0x0000000100007824 */ /* 0x000fe200078e0a09 */
[----:B------:R-:W-:Y:S01]  /*0e10*/  SHF.R.S32.HI R202, RZ, 0x1f, R23 ;  /* 0x0000001fffca7819 */ /* 0x000fe20000011417 */
[C---:B------:R-:W-:Y:S02]  /*0e20*/  VIADD R178, R18.reuse, 0x8 ;  /* 0x0000000812b27836 */ /* 0x040fe40000000000 */
[----:B------:R-:W-:-:S02]  /*0e30*/  VIADD R177, R18, 0x10 ;  /* 0x0000001012b17836 */ /* 0x000fc40000000000 */
[C---:B------:R-:W-:Y:S01]  /*0e40*/  VIADD R176, R18.reuse, 0x18 ;  /* 0x0000001812b07836 */ /* 0x040fe20000000000 */
[----:B------:R-:W-:Y:S01]  /*0e50*/  SHF.R.S32.HI R197, RZ, 0x1f, R178 ;  /* 0x0000001fffc57819 */ /* 0x000fe200000114b2 */
        /* <DEDUP_REMOVED lines=22> */
[----:B------:R-:W-:Y:S01]  /*0fc0*/  VIADD R164, R18, 0x78 ;  /* 0x0000007812a47836 */ /* 0x000fe20000000000 */
[----:B------:R-:W-:Y:S01]  /*0fd0*/  SHF.R.S32.HI R185, RZ, 0x1f, R166 ;  /* 0x0000001fffb97819 */ /* 0x000fe200000114a6 */
[----:B------:R-:W-:Y:S01]  /*0fe0*/  IMAD R19, R0, 0x8, R199 ;  /* 0x0000000800137824 */ /* 0x000fe200078e02c7 */
[----:B------:R-:W-:-:S02]  /*0ff0*/  SHF.R.S32.HI R184, RZ, 0x1f, R165 ;  /* 0x0000001fffb87819 */ /* 0x000fc400000114a5 */
[----:B------:R-:W-:-:S07]  /*1000*/  SHF.R.S32.HI R183, RZ, 0x1f, R164 ;  /* 0x0000001fffb77819 */ /* 0x000fce00000114a4 */
.L_x_1230:
[----:B01234-:R-:W0:Y:S01]  /*1010*/  LDC.64 R2, c[0x0][0xa28] ;  /* 0x00028a00ff027b82 */ /* 0x01fe220000000a00 */
[----:B------:R-:W-:Y:S01]  /*1020*/  IMAD.U32 R9, RZ, RZ, UR7 ;  /* 0x00000007ff097e24 */ /* 0x000fe2000f8e00ff */
[----:B------:R-:W-:Y:S01]  /*1030*/  ULDC.64 UR8, c[0x0][0x208] ;  /* 0x0000820000087ab9 */ /* 0x000fe20000000a00 */
[----:B------:R-:W-:-:S05]  /*1040*/  IMAD.MOV.U32 R7, RZ, RZ, RZ ;  /* 0x000000ffff077224 */ /* 0x000fca00078e00ff */
[----:B------:R-:W1:Y:S08]  /*1050*/  LDC.64 R4, c[0x0][0xa18] ;  /* 0x00028600ff047b82 */ /* 0x000e700000000a00 */
[----:B------:R-:W2:Y:S01]  /*1060*/  LDC R17, c[0x0][0x288] ;  /* 0x0000a200ff117b82 */ /* 0x000ea20000000800 */
[----:B------:R-:W-:Y:S01]  /*1070*/  ULOP3.LUT UR4, UR6, 0xff000000, URZ, 0xc0, !UPT ;  /* 0xff00000006047892 */ /* 0x000fe2000f8ec03f */
[----:B------:R-:W-:Y:S01]  /*1080*/  ULDC.64 UR10, c[0x0][0xa20] ;  /* 0x00028800000a7ab9 */ /* 0x000fe20000000a00 */
[----:B0-----:R-:W-:-:S05]  /*1090*/  ISETP.NE.U32.AND P0, PT, R2, RZ, PT ;  /* 0x000000ff0200720c */ /* 0x001fca0003f05070 */
[----:B------:R-:W0:Y:S01]  /*10a0*/  LDC R0, c[0x0][0x424] ;  /* 0x00010900ff007b82 */ /* 0x000e220000000800 */
[----:B------:R-:W-:Y:S02]  /*10b0*/  ISETP.NE.AND.EX P0, PT, R3, RZ, PT, P0 ;  /* 0x000000ff0300720c */ /* 0x000fe40003f05300 */
[----:B-1----:R-:W-:-:S05]  /*10c0*/  ISETP.NE.U32.AND P1, PT, R4, RZ, PT ;  /* 0x000000ff0400720c */ /* 0x002fca0003f25070 */
[----:B------:R-:W1:Y:S01]  /*10d0*/  LDC R11, c[0x0][0x2f0] ;  /* 0x0000bc00ff0b7b82 */ /* 0x000e620000000800 */
[----:B------:R-:W-:-:S07]  /*10e0*/  ISETP.NE.AND.EX P1, PT, R5, RZ, PT, P1 ;  /* 0x000000ff0500720c */ /* 0x000fce0003f25310 */
[----:B------:R-:W3:Y:S08]  /*10f0*/  @P0 LDC.64 R2, c[0x0][0xa28] ;  /* 0x00028a00ff020b82 */ /* 0x000ef00000000a00 */
[----:B------:R-:W4:Y:S01]  /*1100*/  @P1 LDC.64 R4, c[0x0][0xa18] ;  /* 0x00028600ff041b82 */ /* 0x000f220000000a00 */
[----:B---3--:R-:W-:Y:S01]  /*1110*/  @P0 IMAD.WIDE R2, R9, 0x4, R2 ;  /* 0x0000000409020825 */ /* 0x008fe200078e0202 */
[----:B------:R-:W-:-:S04]  /*1120*/  USHF.R.U32.HI UR4, URZ, 0x8, UR4 ;  /* 0x000000083f047899 */ /* 0x000fc80008011604 */
[----:B------:R3:W5:Y:S01]  /*1130*/  @P0 LDG.E R7, desc[UR8][R2.64] ;  /* 0x0000000802070981 */ /* 0x000762000c1e1900 */
[----:B----4-:R-:W-:Y:S02]  /*1140*/  @P1 IMAD.WIDE R4, R9, 0x4, R4 ;  /* 0x0000000409041825 */ /* 0x010fe400078e0204 */
[----:B------:R-:W4:Y:S03]  /*1150*/  LDC.64 R8, c[0x0][0x418] ;  /* 0x00010600ff087b82 */ /* 0x000f260000000a00 */
[----:B--2---:R3:W5:Y:S01]  /*1160*/  @P1 LDG.E R17, desc[UR8][R4.64] ;  /* 0x0000000804111981 */ /* 0x004762000c1e1900 */
[----:B------:R-:W-:Y:S01]  /*1170*/  ULOP3.LUT UR8, UR6, 0xff0000, URZ, 0xc0, !UPT ;  /* 0x00ff000006087892 */ /* 0x000fe2000f8ec03f */
[----:B------:R-:W-:-:S03]  /*1180*/  ISETP.NE.U32.AND P2, PT, RZ, UR10, PT ;  /* 0x0000000aff007c0c */ /* 0x000fc6000bf45070 */
[----:B------:R-:W-:Y:S01]  /*1190*/  ULEA.HI UR8, UR8, UR4, URZ, 0x10 ;  /* 0x0000000408087291 */ /* 0x000fe2000f8f803f */
[----:B------:R-:W-:Y:S01]  /*11a0*/  ISETP.NE.AND.EX P2, PT, RZ, UR11, PT, P2 ;  /* 0x0000000bff007c0c */ /* 0x000fe2000bf45320 */
[----:B------:R-:W-:-:S06]  /*11b0*/  ULOP3.LUT UR4, UR6, 0xffff, URZ, 0xc0, !UPT ;  /* 0x0000ffff06047892 */ /* 0x000fcc000f8ec03f */
[----:B------:R-:W-:Y:S01]  /*11c0*/  IMAD.U32 R163, RZ, RZ, UR4 ;  /* 0x00000004ffa37e24 */ /* 0x000fe2000f8e00ff */
[----:B----4-:R-:W-:-:S04]  /*11d0*/  ISETP.NE.U32.AND P0, PT, R8, RZ, PT ;  /* 0x000000ff0800720c */ /* 0x010fc80003f05070 */
[----:B------:R-:W-:-:S04]  /*11e0*/  ISETP.NE.AND.EX P0, PT, R9, RZ, PT, P0 ;  /* 0x000000ff0900720c */ /* 0x000fc80003f05300 */
[----:B0-----:R-:W-:Y:S01]  /*11f0*/  SEL R0, R0, 0x1, P0 ;  /* 0x0000000100007807 */ /* 0x001fe20000000000 */
[----:B-1-3--:R-:W-:Y:S08]  /*1200*/  @P1 BRA `(.L_x_1127) ;  /* 0x00000000002c1947 */ /* 0x00aff00003800000 */
[----:B------:R-:W-:Y:S02]  /*1210*/  ULDC.64 UR10, c[0x0][0xa00] ;  /* 0x00028000000a7ab9 */ /* 0x000fe40000000a00 */
[----:B------:R-:W-:-:S04]  /*1220*/  ISETP.NE.U32.AND P0, PT, RZ, UR10, PT ;  /* 0x0000000aff007c0c */ /* 0x000fc8000bf05070 */
[----:B------:R-:W-:-:S13]  /*1230*/  ISETP.NE.AND.EX P0, PT, RZ, UR11, PT, P0 ;  /* 0x0000000bff007c0c */ /* 0x000fda000bf05300 */
[----:B------:R-:W-:Y:S05]  /*1240*/  @!P0 BRA `(.L_x_1127) ;  /* 0x00000000001c8947 */ /* 0x000fea0003800000 */
[----:B------:R-:W0:Y:S01]  /*1250*/  LDC.64 R2, c[0x0][0xa00] ;  /* 0x00028000ff027b82 */ /* 0x000e220000000a00 */
[----:B------:R-:W-:Y:S01]  /*1260*/  IMAD.U32 R5, RZ, RZ, UR7 ;  /* 0x00000007ff057e24 */ /* 0x000fe2000f8e00ff */
[----:B------:R-:W-:-:S03]  /*1270*/  ULDC.64 UR10, c[0x0][0x208] ;  /* 0x00008200000a7ab9 */ /* 0x000fc60000000a00 */
[----:B0-----:R-:W-:-:S05]  /*1280*/  IMAD.WIDE R2, R5, 0x4, R2 ;  /* 0x0000000405027825 */ /* 0x001fca00078e0202 */
[----:B-----5:R-:W2:Y:S04]  /*1290*/  LDG.E R17, desc[UR10][R2.64] ;  /* 0x0000000a02117981 */ /* 0x020ea8000c1e1900 */
[----:B------:R-:W2:Y:S02]  /*12a0*/  LDG.E R4, desc[UR10][R2.64+0x4] ;  /* 0x0000040a02047981 */ /* 0x000ea4000c1e1900 */
[----:B--2---:R-:W-:-:S07]  /*12b0*/  IMAD.IADD R17, R4, 0x1, -R17 ;  /* 0x0000000104117824 */ /* 0x004fce00078e0a11 */
.L_x_1127:
[----:B------:R-:W-:Y:S02]  /*12c0*/  IMAD R16, R0, R11, RZ ;  /* 0x0000000b00107224 */ /* 0x000fe400078e02ff */
[----:B------:R-:W-:Y:S01]  /*12d0*/  IMAD.U32 R180, RZ, RZ, UR7 ;  /* 0x00000007ffb47e24 */ /* 0x000fe2000f8e00ff */
[----:B------:R-:W-:Y:S06]  /*12e0*/  @!P2 BRA `(.L_x_1128) ;  /* 0x00000000001ca947 */ /* 0x000fec0003800000 */
[----:B------:R-:W-:Y:S01]  /*12f0*/  ULDC.64 UR10, c[0x0][0xa20] ;  /* 0x00028800000a7ab9 */ /* 0x000fe20000000a00 */
[----:B------:R-:W-:Y:S01]  /*1300*/  ULDC.64 UR12, c[0x0][0x208] ;  /* 0x00008200000c7ab9 */ /* 0x000fe20000000a00 */
[----:B------:R-:W-:-:S06]  /*1310*/  UIMAD.WIDE UR6, UR7, 0x4, UR10 ;  /* 0x00000004070678a5 */ /* 0x000fcc000f8e020a */
[----:B------:R-:W-:Y:S02]  /*1320*/  IMAD.U32 R2, RZ, RZ, UR6 ;  /* 0x00000006ff027e24 */ /* 0x000fe4000f8e00ff */
[----:B------:R-:W-:-:S05]  /*1330*/  IMAD.U32 R3, RZ, RZ, UR7 ;  /* 0x00000007ff037e24 */ /* 0x000fca000f8e00ff */
[----:B------:R0:W5:Y:S01]  /*1340*/  LDG.E R16, desc[UR12][R2.64] ;  /* 0x0000000c02107981 */ /* 0x000162000c1e1900 */
[----:B------:R-:W-:Y:S05]  /*1350*/  BRA `(.L_x_1129) ;  /* 0x00000000002c7947 */ /* 0x000fea0003800000 */
.L_x_1128:
        /* <DEDUP_REMOVED lines=8> */
[----:B------:R-:W2:Y:S04]  /*13e0*/  LDG.E R16, desc[UR10][R2.64] ;  /* 0x0000000a02107981 */ /* 0x000ea8000c1e1900 */
[----:B------:R-:W2:Y:S02]  /*13f0*/  LDG.E R5, desc[UR10][R2.64+0x4] ;  /* 0x0000040a02057981 */ /* 0x000ea4000c1e1900 */
[----:B--2---:R-:W-:-:S07]  /*1400*/  IMAD.IADD R16, R5, 0x1, -R16 ;  /* 0x0000000105107824 */ /* 0x004fce00078e0a10 */
.L_x_1129:
[----:B------:R-:W-:Y:S01]  /*1410*/  ULDC UR4, c[0x0][0x448] ;  /* 0x0001120000047ab9 */ /* 0x000fe20000000800 */
[----:B-----5:R-:W-:Y:S01]  /*1420*/  IMAD.IADD R16, R16, 0x1, -R7 ;  /* 0x0000000110107824 */ /* 0x020fe200078e0a07 */
[----:B------:R-:W-:Y:S02]  /*1430*/  UISETP.NE.AND UP0, UPT, UR4, 0x1, UPT ;  /* 0x000000010400788c */ /* 0x000fe4000bf05270 */
[----:B------:R-:W-:Y:S02]  /*1440*/  USHF.L.U32 UR39, UR5, 0x7, URZ ;  /* 0x0000000705277899 */ /* 0x000fe4000800063f */
[----:B------:R-:W-:Y:S01]  /*1450*/  IADD3 R0, R16, 0x1, -R17 ;  /* 0x0000000110007810 */ /* 0x000fe20007ffe811 */
[----:B------:R-:W-:Y:S01]  /*1460*/  ULDC.64 UR4, c[0x0][0x9e0] ;  /* 0x0002780000047ab9 */ /* 0x000fe20000000a00 */
[----:B------:R-:W-:Y:S02]  /*1470*/  UIADD3 UR9, UR39, 0x7f, URZ ;  /* 0x0000007f27097890 */ /* 0x000fe4000fffe03f */
[----:B------:R-:W-:Y:S01]  /*1480*/  R2UR UR10, R0 ;  /* 0x00000000000a72ca */ /* 0x000fe200000e0000 */
[----:B------:R-:W-:-:S02]  /*1490*/  UISETP.GE.AND UP1, UPT, UR5, 0x1, UPT ;  /* 0x000000010500788c */ /* 0x000fc4000bf26270 */
[----:B------:R-:W-:Y:S01]  /*14a0*/  @UP0 ULDC UR6, c[0x0][0x44c] ;  /* 0x0001130000060ab9 */ /* 0x000fe20000000800 */
[----:B------:R-:W-:Y:S01]  /*14b0*/  @UP0 ULDC UR11, c[0x0][0x450] ;  /* 0x00011400000b0ab9 */ /* 0x000fe20000000800 */
[----:B------:R-:W-:Y:S02]  /*14c0*/  UIMAD.WIDE.U32 UR6, UR9, UR6, URZ ;  /* 0x00000006090672a5 */ /* 0x000fe4000f8e003f */
[----:B------:R-:W-:Y:S02]  /*14d0*/  PLOP3.LUT P1, PT, PT, PT, UP1, 0x80, 0x0 ;  /* 0x000000000000781c */ /* 0x000fe40003f2f018 */
[----:B------:R-:W-:-:S04]  /*14e0*/  @UP0 USHF.R.U32.HI UR9, URZ, UR11, UR7 ;  /* 0x0000000b3f090299 */ /* 0x000fc80008011607 */
[----:B------:R-:W-:-:S04]  /*14f0*/  UIADD3 UR9, UR10, UR9, URZ ;  /* 0x000000090a097290 */ /* 0x000fc8000fffe03f */
[----:B------:R-:W-:-:S06]  /*1500*/  UIADD3 UR4, UR9, UR4, URZ ;  /* 0x0000000409047290 */ /* 0x000fcc000fffe03f */
[----:B------:R-:W-:Y:S01]  /*1510*/  IMAD.U32 R0, RZ, RZ, UR4 ;  /* 0x00000004ff007e24 */ /* 0x000fe2000f8e00ff */
[----:B------:R-:W-:Y:S06]  /*1520*/  @!P1 BRA `(.L_x_1130) ;  /* 0x0000000000409947 */ /* 0x000fec0003800000 */
        /* <DEDUP_REMOVED lines=10> */
.L_x_1131:
[----:B------:R-:W-:-:S11]  /*15d0*/  UISETP.NE.AND UP1, UPT, UR5, 0x1, UPT ;  /* 0x000000010500788c */ /* 0x000fd6000bf25270 */
[----:B------:R-:W-:Y:S02]  /*15e0*/  @UP1 ULDC.64 UR10, c[0x0][0x9e8] ;  /* 0x00027a00000a1ab9 */ /* 0x000fe40000000a00 */
[----:B------:R-:W-:-:S04]  /*15f0*/  UIMAD.WIDE.U32 UR6, UR4, UR10, URZ ;  /* 0x0000000a040672a5 */ /* 0x000fc8000f8e003f */
[----:B------:R-:W-:-:S12]  /*1600*/  @UP1 USHF.R.U32.HI UR4, URZ, UR11, UR7 ;  /* 0x0000000b3f041299 */ /* 0x000fd80008011607 */
.L_x_1132:
[----:B------:R-:W-:-:S06]  /*1610*/  UIMAD UR4, UR4, UR5, UR5 ;  /* 0x00000005040472a4 */ /* 0x000fcc000f8e0205 */
[----:B------:R-:W-:-:S07]  /*1620*/  VIMNMX R0, R0, UR4, PT ;  /* 0x0000000400007c48 */ /* 0x000fce000bfe0100 */
.L_x_1130:
[----:B------:R-:W-:Y:S01]  /*1630*/  IMAD.IADD R93, R16, 0x1, -R17 ;  /* 0x00000001105d7824 */ /* 0x000fe200078e0a11 */
[----:B------:R-:W-:Y:S01]  /*1640*/  @UP0 ULDC UR6, c[0x0][0x44c] ;  /* 0x0001130000060ab9 */ /* 0x000fe20000000800 */
[----:B0-----:R-:W-:Y:S01]  /*1650*/  VIADD R2, R0, 0x5f ;  /* 0x0000005f00027836 */ /* 0x001fe20000000000 */
[----:B------:R-:W-:Y:S01]  /*1660*/  UIMAD.WIDE.U32 UR6, UR39, UR6, URZ ;  /* 0x00000006270672a5 */ /* 0x000fe2000f8e003f */
[----:B------:R-:W-:Y:S01]  /*1670*/  VIADD R0, R16, 0x5f ;  /* 0x0000005f10007836 */ /* 0x000fe20000000000 */
[----:B------:R-:W-:Y:S01]  /*1680*/  R2UR UR9, R93 ;  /* 0x000000005d0972ca */ /* 0x000fe200000e0000 */
[----:B------:R-:W-:Y:S01]  /*1690*/  @UP0 ULDC UR10, c[0x0][0x450] ;  /* 0x00011400000a0ab9 */ /* 0x000fe20000000800 */
[----:B------:R-:W-:Y:S01]  /*16a0*/  IMAD.HI R2, R2, 0x2aaaaaab, RZ ;  /* 0x2aaaaaab02027827 */ /* 0x000fe200078e02ff */
[----:B------:R-:W-:Y:S01]  /*16b0*/  UMOV UR4, UR39 ;  /* 0x0000002700047c82 */ /* 0x000fe20008000000 */
[----:B------:R-:W-:Y:S02]  /*16c0*/  @UP0 USHF.R.U32.HI UR4, URZ, UR10, UR7 ;  /* 0x0000000a3f040299 */ /* 0x000fe40008011607 */
[----:B------:R-:W-:Y:S01]  /*16d0*/  IMAD.HI R0, R0, 0x2aaaaaab, RZ ;  /* 0x2aaaaaab00007827 */ /* 0x000fe200078e02ff */
[----:B------:R-:W-:-:S04]  /*16e0*/  SHF.R.U32.HI R5, RZ, 0x1f, R2 ;  /* 0x0000001fff057819 */ /* 0x000fc80000011602 */
[----:B------:R-:W-:Y:S02]  /*16f0*/  SHF.R.U32.HI R3, RZ, 0x1f, R0 ;  /* 0x0000001fff037819 */ /* 0x000fe40000011600 */
[----:B------:R-:W-:Y:S01]  /*1700*/  UIADD3 UR4, UR9, UR4, URZ ;  /* 0x0000000409047290 */ /* 0x000fe2000fffe03f */
[----:B------:R-:W-:Y:S02]  /*1710*/  LEA.HI.SX32 R2, R2, R5, 0x1c ;  /* 0x0000000502027211 */ /* 0x000fe400078fe2ff */
[----:B------:R-:W-:Y:S01]  /*1720*/  ULDC UR9, c[0x0][0x9dc] ;  /* 0x0002770000097ab9 */ /* 0x000fe20000000800 */
[----:B------:R-:W-:Y:S01]  /*1730*/  LEA.HI.SX32 R3, R0, R3, 0x1c ;  /* 0x0000000300037211 */ /* 0x000fe200078fe2ff */
[----:B------:R-:W-:-:S03]  /*1740*/  UIADD3 UR9, UR4, -UR9, URZ ;  /* 0x8000000904097290 */ /* 0x000fc6000fffe03f */
[----:B------:R-:W-:Y:S01]  /*1750*/  VIMNMX R79, R3, R2, PT ;  /* 0x00000002034f7248 */ /* 0x000fe20003fe0100 */
[----:B------:R-:W-:Y:S08]  /*1760*/  @!P1 BRA `(.L_x_1133) ;  /* 0x0000000000449947 */ /* 0x000ff00003800000 */
        /* <DEDUP_REMOVED lines=10> */
.L_x_1134:
[----:B------:R-:W-:-:S11]  /*1810*/  UISETP.NE.AND UP0, UPT, UR5, 0x1, UPT ;  /* 0x000000010500788c */ /* 0x000fd6000bf05270 */
[----:B------:R-:W-:Y:S02]  /*1820*/  @UP0 ULDC.64 UR10, c[0x0][0x9e8] ;  /* 0x00027a00000a0ab9 */ /* 0x000fe40000000a00 */
[----:B------:R-:W-:-:S04]  /*1830*/  UIMAD.WIDE.U32 UR6, UR4, UR10, URZ ;  /* 0x0000000a040672a5 */ /* 0x000fc8000f8e003f */
[----:B------:R-:W-:-:S12]  /*1840*/  @UP0 USHF.R.U32.HI UR4, URZ, UR11, UR7 ;  /* 0x0000000b3f040299 */ /* 0x000fd80008011607 */
.L_x_1135:
[----:B------:R-:W-:-:S04]  /*1850*/  UIMAD UR4, UR4, UR5, URZ ;  /* 0x00000005040472a4 */ /* 0x000fc8000f8e023f */
[----:B------:R-:W-:-:S04]  /*1860*/  UISETP.LT.AND UP0, UPT, UR9, UR4, UPT ;  /* 0x000000040900728c */ /* 0x000fc8000bf01270 */
[----:B------:R-:W-:-:S12]  /*1870*/  USEL UR9, UR9, UR4, !UP0 ;  /* 0x0000000409097287 */ /* 0x000fd8000c000000 */
.L_x_1133:
[----:B------:R-:W-:Y:S02]  /*1880*/  UIMAD.WIDE UR4, UR9, 0x2aaaaaab, URZ ;  /* 0x2aaaaaab090478a5 */ /* 0x000fe4000f8e023f */
[----:B------:R-:W-:Y:S02]  /*1890*/  ULOP3.LUT UR6, UR8, 0xff, URZ, 0xc0, !UPT ;  /* 0x000000ff08067892 */ /* 0x000fe4000f8ec03f */
[----:B------:R-:W-:-:S04]  /*18a0*/  USHF.R.U32.HI UR4, URZ, 0x1f, UR5 ;  /* 0x0000001f3f047899 */ /* 0x000fc80008011605 */
[----:B------:R-:W-:Y:S01]  /*18b0*/  ULEA.HI.SX32 UR4, UR5, UR4, 0x1c ;  /* 0x0000000405047291 */ /* 0x000fe2000f8fe23f */
[----:B------:R-:W-:Y:S01]  /*18c0*/  IMAD.U32 R162, RZ, RZ, UR6 ;  /* 0x00000006ffa27e24 */ /* 0x000fe2000f8e00ff */
[----:B------:R-:W-:Y:S02]  /*18d0*/  USHF.R.U32.HI UR5, URZ, 0x10, UR8 ;  /* 0x000000103f057899 */ /* 0x000fe40008011608 */
[----:B------:R-:W-:-:S04]  /*18e0*/  UISETP.LT.AND UP0, UPT, URZ, UR4, UPT ;  /* 0x000000043f00728c */ /* 0x000fc8000bf01270 */
[----:B------:R-:W-:Y:S01]  /*18f0*/  USEL UR61, URZ, UR4, !UP0 ;  /* 0x000000043f3d7287 */ /* 0x000fe2000c000000 */
[----:B------:R-:W-:Y:S02]  /*1900*/  IMAD.U32 R161, RZ, RZ, UR5 ;  /* 0x00000005ffa17e24 */ /* 0x000fe4000f8e00ff */
[----:B------:R-:W-:-:S03]  /*1910*/  UMOV UR4, URZ ;  /* 0x0000003f00047c82 */ /* 0x000fc60008000000 */
[----:B------:R-:W-:-:S13]  /*1920*/  ISETP.GT.AND P0, PT, R79, UR61, PT ;  /* 0x0000003d4f007c0c */ /* 0x000fda000bf04270 */
[----:B------:R-:W-:Y:S05]  /*1930*/  @!P0 BRA `(.L_x_1136) ;  /* 0x00000000009c8947 */ /* 0x000fea0003800000 */
[----:B------:R-:W-:Y:S01]  /*1940*/  R2UR UR5, R161 ;  /* 0x00000000a10572ca */ /* 0x000fe200000e0000 */
[----:B------:R-:W-:-:S12]  /*1950*/  ULDC UR4, c[0x0][0x9f0] ;  /* 0x00027c0000047ab9 */ /* 0x000fd80000000800 */
[----:B------:R-:W-:-:S04]  /*1960*/  UISETP.NE.AND UP0, UPT, UR5, URZ, UPT ;  /* 0x0000003f0500728c */ /* 0x000fc8000bf05270 */
[----:B------:R-:W-:-:S03]  /*1970*/  USEL UR9, UR5, UR4, UP0 ;  /* 0x0000000405097287 */ /* 0x000fc60008000000 */
[----:B------:R-:W-:-:S03]  /*1980*/  UMOV UR4, URZ ;  /* 0x0000003f00047c82 */ /* 0x000fc60008000000 */
[----:B------:R-:W-:-:S05]  /*1990*/  IMAD.U32 R4, RZ, RZ, UR9 ;  /* 0x00000009ff047e24 */ /* 0x000fca000f8e00ff */
[----:B------:R-:W-:-:S04]  /*19a0*/  IABS R0, R4 ;  /* 0x0000000400007213 */ /* 0x000fc80000000000 */
[----:B------:R-:W-:Y:S02]  /*19b0*/  R2UR UR10, R0 ;  /* 0x00000000000a72ca */ /* 0x000fe400000e0000 */
[----:B------:R-:W-:Y:S02]  /*19c0*/  IADD3 R0, R4, -0x1, R79 ;  /* 0xffffffff04007810 */ /* 0x000fe40007ffe04f */
[----:B------:R-:W-:Y:S02]  /*19d0*/  IABS R4, R4 ;  /* 0x0000000400047213 */ /* 0x000fe40000000000 */
[----:B------:R-:W-:-:S03]  /*19e0*/  R2UR UR6, R0 ;  /* 0x00000000000672ca */ /* 0x000fc600000e0000 */
[----:B------:R-:W-:-:S04]  /*19f0*/  IMAD.MOV R4, RZ, RZ, -R4 ;  /* 0x000000ffff047224 */ /* 0x000fc800078e0a04 */
[----:B------:R-:W0:Y:S06]  /*1a00*/  I2F.RP R2, UR10 ;  /* 0x0000000a00027d06 */ /* 0x000e2c0008209400 */
[----:B------:R-:W-:-:S06]  /*1a10*/  UIADD3 UR6, -UR61, UR6, URZ ;  /* 0x000000063d067290 */ /* 0x000fcc000fffe13f */
[----:B------:R-:W-:Y:S01]  /*1a20*/  IMAD.U32 R0, RZ, RZ, UR6 ;  /* 0x00000006ff007e24 */ /* 0x000fe2000f8e00ff */
[----:B------:R-:W-:Y:S01]  /*1a30*/  ULOP3.LUT UR6, UR6, UR9, URZ, 0x3c, !UPT ;  /* 0x0000000906067292 */ /* 0x000fe2000f8e3c3f */
[----:B0-----:R-:W0:Y:S03]  /*1a40*/  MUFU.RCP R2, R2 ;  /* 0x0000000200027308 */ /* 0x001e260000001000 */
[----:B------:R-:W-:-:S04]  /*1a50*/  IABS R0, R0 ;  /* 0x0000000000007213 */ /* 0x000fc80000000000 */
[----:B------:R-:W-:Y:S01]  /*1a60*/  R2UR UR8, R0 ;  /* 0x00000000000872ca */ /* 0x000fe200000e0000 */
[----:B------:R-:W-:Y:S02]  /*1a70*/  IMAD.MOV.U32 R0, RZ, RZ, R4 ;  /* 0x000000ffff007224 */ /* 0x000fe400078e0004 */
[----:B0-----:R-:W-:-:S06]  /*1a80*/  VIADD R3, R2, 0xffffffe ;  /* 0x0ffffffe02037836 */ /* 0x001fcc0000000000 */
[----:B------:R-:W0:Y:S02]  /*1a90*/  F2I.FTZ.U32.TRUNC.NTZ R3, R3 ;  /* 0x0000000300037305 */ /* 0x000e24000021f000 */
[----:B0-----:R-:W-:-:S13]  /*1aa0*/  R2UR UR5, R3 ;  /* 0x00000000030572ca */ /* 0x001fda00000e0000 */
[----:B------:R-:W-:-:S04]  /*1ab0*/  UIADD3 UR7, URZ, -UR5, URZ ;  /* 0x800000053f077290 */ /* 0x000fc8000fffe03f */
[----:B------:R-:W-:-:S04]  /*1ac0*/  UIMAD UR7, UR7, UR10, URZ ;  /* 0x0000000a070772a4 */ /* 0x000fc8000f8e023f */
[----:B------:R-:W-:-:S03]  /*1ad0*/  UIMAD.WIDE.U32 UR4, UR5, UR7, UR4 ;  /* 0x00000007050472a5 */ /* 0x000fc6000f8e0004 */
[----:B------:R-:W-:Y:S01]  /*1ae0*/  R2UR UR7, R0 ;  /* 0x00000000000772ca */ /* 0x000fe200000e0000 */
[----:B------:R-:W-:-:S12]  /*1af0*/  UIMAD.WIDE.U32 UR4, UR5, UR8, URZ ;  /* 0x00000008050472a5 */ /* 0x000fd8000f8e003f */
[----:B------:R-:W-:-:S04]  /*1b00*/  UIMAD UR4, UR5, UR7, UR8 ;  /* 0x00000007050472a4 */ /* 0x000fc8000f8e0208 */
[----:B------:R-:W-:-:S11]  /*1b10*/  UISETP.GT.U32.AND UP1, UPT, UR10, UR4, UPT ;  /* 0x000000040a00728c */ /* 0x000fd6000bf24070 */
[----:B------:R-:W-:Y:S02]  /*1b20*/  @!UP1 UIADD3 UR4, UR4, -UR10, URZ ;  /* 0x8000000a04049290 */ /* 0x000fe4000fffe03f */
[----:B------:R-:W-:Y:S02]  /*1b30*/  @!UP1 UIADD3 UR5, UR5, 0x1, URZ ;  /* 0x0000000105059890 */ /* 0x000fe4000fffe03f */
[----:B------:R-:W-:Y:S02]  /*1b40*/  UISETP.GE.U32.AND UP0, UPT, UR4, UR10, UPT ;  /* 0x0000000a0400728c */ /* 0x000fe4000bf06070 */
[----:B------:R-:W-:-:S09]  /*1b50*/  UISETP.GE.AND UP1, UPT, UR6, URZ, UPT ;  /* 0x0000003f0600728c */ /* 0x000fd2000bf26270 */
[----:B------:R-:W-:Y:S02]  /*1b60*/  @UP0 UIADD3 UR5, UR5, 0x1, URZ ;  /* 0x0000000105050890 */ /* 0x000fe4000fffe03f */
[----:B------:R-:W-:-:S05]  /*1b70*/  UISETP.NE.AND UP0, UPT, UR9, URZ, UPT ;  /* 0x0000003f0900728c */ /* 0x000fca000bf05270 */
[----:B------:R-:W-:Y:S02]  /*1b80*/  UMOV UR4, UR5 ;  /* 0x0000000500047c82 */ /* 0x000fe40008000000 */
[----:B------:R-:W-:-:S04]  /*1b90*/  @!UP1 UIADD3 UR4, -UR4, URZ, URZ ;  /* 0x0000003f04049290 */ /* 0x000fc8000fffe13f */
[----:B------:R-:W-:-:S12]  /*1ba0*/  @!UP0 ULOP3.LUT UR4, URZ, UR9, URZ, 0x33, !UPT ;  /* 0x000000093f048292 */ /* 0x000fd8000f8e333f */
.L_x_1136:
[----:B------:R-:W-:Y:S01]  /*1bb0*/  R2UR UR5, R162 ;  /* 0x00000000a20572ca */ /* 0x000fe200000e0000 */
[----:B------:R-:W-:Y:S01]  /*1bc0*/  IMAD.U32 R2, RZ, RZ, UR4 ;  /* 0x00000004ff027e24 */ /* 0x000fe2000f8e00ff */
[----:B------:R-:W-:Y:S01]  /*1bd0*/  PLOP3.LUT P0, PT, PT, PT, PT, 0x80, 0x0 ;  /* 0x000000000000781c */ /* 0x000fe20003f0f070 */
[----:B------:R-:W-:Y:S01]  /*1be0*/  IMAD.MOV.U32 R0, RZ, RZ, RZ ;  /* 0x000000ffff007224 */ /* 0x000fe200078e00ff */
[----:B------:R-:W-:Y:S01]  /*1bf0*/  CS2R R86, SRZ ;  /* 0x0000000000567805 */ /* 0x000fe2000001ff00 */
[----:B------:R-:W-:Y:S01]  /*1c00*/  IMAD.MOV.U32 R92, RZ, RZ, RZ ;  /* 0x000000ffff5c7224 */ /* 0x000fe200078e00ff */
[----:B------:R-:W-:Y:S02]  /*1c10*/  CS2R R84, SRZ ;  /* 0x0000000000547805 */ /* 0x000fe4000001ff00 */
[----:B------:R-:W-:Y:S02]  /*1c20*/  CS2R R82, SRZ ;  /* 0x0000000000527805 */ /* 0x000fe4000001ff00 */
[----:B------:R-:W-:-:S02]  /*1c30*/  CS2R R80, SRZ ;  /* 0x0000000000507805 */ /* 0x000fc4000001ff00 */
[----:B------:R-:W-:Y:S02]  /*1c40*/  CS2R R94, SRZ ;  /* 0x00000000005e7805 */ /* 0x000fe4000001ff00 */
[----:B------:R-:W-:Y:S02]  /*1c50*/  CS2R R76, SRZ ;  /* 0x00000000004c7805 */ /* 0x000fe4000001ff00 */
[----:B------:R-:W-:Y:S02]  /*1c60*/  CS2R R74, SRZ ;  /* 0x00000000004a7805 */ /* 0x000fe4000001ff00 */
[----:B------:R-:W-:Y:S01]  /*1c70*/  CS2R R72, SRZ ;  /* 0x0000000000487805 */ /* 0x000fe2000001ff00 */
[----:B------:R-:W-:Y:S01]  /*1c80*/  UIMAD UR61, UR5, UR4, UR61 ;  /* 0x00000004053d72a4 */ /* 0x000fe2000f8e023d */
[----:B------:R-:W-:Y:S02]  /*1c90*/  CS2R R70, SRZ ;  /* 0x0000000000467805 */ /* 0x000fe4000001ff00 */
[----:B------:R-:W-:-:S02]  /*1ca0*/  CS2R R68, SRZ ;  /* 0x0000000000447805 */ /* 0x000fc4000001ff00 */
[----:B------:R-:W-:Y:S02]  /*1cb0*/  CS2R R66, SRZ ;  /* 0x0000000000427805 */ /* 0x000fe4000001ff00 */
[----:B------:R-:W-:Y:S02]  /*1cc0*/  CS2R R64, SRZ ;  /* 0x0000000000407805 */ /* 0x000fe4000001ff00 */
[----:B------:R-:W-:Y:S02]  /*1cd0*/  CS2R R62, SRZ ;  /* 0x00000000003e7805 */ /* 0x000fe4000001ff00 */
[----:B------:R-:W-:Y:S02]  /*1ce0*/  VIADDMNMX R79, R2, UR61, R79, PT ;  /* 0x0000003d024f7c46 */ /* 0x000fe4000b80014f */
[----:B------:R-:W-:Y:S02]  /*1cf0*/  CS2R R60, SRZ ;  /* 0x00000000003c7805 */ /* 0x000fe4000001ff00 */
[----:B------:R-:W-:-:S02]  /*1d00*/  CS2R R58, SRZ ;  /* 0x00000000003a7805 */ /* 0x000fc4000001ff00 */
[----:B------:R-:W-:Y:S02]  /*1d10*/  CS2R R56, SRZ ;  /* 0x0000000000387805 */ /* 0x000fe4000001ff00 */
[----:B------:R-:W-:Y:S02]  /*1d20*/  ISETP.GT.AND P1, PT, R79, UR61, PT ;  /* 0x0000003d4f007c0c */ /* 0x000fe4000bf24270 */
        /* <DEDUP_REMOVED lines=48> */
.L_x_1138:
[----:B------:R-:W-:Y:S02]  /*2030*/  R2UR UR6, R181 ;  /* 0x00000000b50672ca */ /* 0x000fe400000e0000 */
[----:B------:R-:W-:-:S11]  /*2040*/  R2UR UR5, R201 ;  /* 0x00000000c90572ca */ /* 0x000fd600000e0000 */
[----:B------:R-:W-:Y:S02]  /*2050*/  ULEA.HI UR4, UR6, UR6, URZ, 0x1 ;  /* 0x0000000606047291 */ /* 0x000fe4000f8f083f */
[----:B------:R-:W-:Y:S02]  /*2060*/  IMAD.U32 R2, RZ, RZ, UR5 ;  /* 0x00000005ff027e24 */ /* 0x000fe4000f8e00ff */
[----:B------:R-:W-:-:S03]  /*2070*/  ULOP3.LUT UR4, UR4, 0xfffffffe, URZ, 0xc0, !UPT ;  /* 0xfffffffe04047892 */ /* 0x000fc6000f8ec03f */
[----:B------:R-:W-:Y:S01]  /*2080*/  ISETP.NE.AND P0, PT, R2, 0x3, PT ;  /* 0x000000030200780c */ /* 0x000fe20003f05270 */
[----:B------:R-:W-:-:S06]  /*2090*/  UIADD3 UR4, UR6, -UR4, URZ ;  /* 0x8000000406047290 */ /* 0x000fcc000fffe03f */
[----:B------:R-:W-:-:S05]  /*20a0*/  IMAD.U32 R0, RZ, RZ, UR4 ;  /* 0x00000004ff007e24 */ /* 0x000fca000f8e00ff */
[----:B------:R-:W-:-:S04]  /*20b0*/  SHF.L.U32 R0, R0, 0x1f, RZ ;  /* 0x0000001f00007819 */ /* 0x000fc800000006ff */
[----:B------:R-:W0:Y:S02]  /*20c0*/  SYNCS.PHASECHK.TRANS64.TRYWAIT P1, [UR37+0x2a800], R0 ;  /* 0x02a80000ff0075a7 */ /* 0x000e240008020165 */
[----:B0-----:R-:W-:Y:S05]  /*20d0*/  @!P1 BRA `(.L_x_1139) ;  /* 0x0000015800689947 */ /* 0x001fea0003800000 */
.L_x_1365:
[----:B------:R-:W-:Y:S05]  /*20e0*/  @!P0 BRA `(.L_x_1140) ;  /* 0x0000000000048947 */ /* 0x000fea0003800000 */
[----:B------:R-:W-:Y:S01]  /*20f0*/  BPT.TRAP 0x1 ;  /* 0x000000040000795c */ /* 0x000fe20000300000 */
.L_x_1140:
[----:B0-----:R-:W-:Y:S02]  /*2100*/  IMAD.U32 R3, RZ, RZ, UR36 ;  /* 0x00000024ff037e24 */ /* 0x001fe4000f8e00ff */
[----:B------:R-:W-:-:S03]  /*2110*/  IMAD.U32 R0, RZ, RZ, UR38 ;  /* 0x00000026ff007e24 */ /* 0x000fc6000f8e00ff */
[----:B------:R-:W-:Y:S02]  /*2120*/  LEA R3, R3, UR37, 0x3 ;  /* 0x0000002503037c11 */ /* 0x000fe4000f8e18ff */
[----:B------:R-:W-:-:S04]  /*2130*/  SHF.L.U32 R0, R0, 0x1f, RZ ;  /* 0x0000001f00007819 */ /* 0x000fc800000006ff */
[----:B------:R0:W1:Y:S01]  /*2140*/  SYNCS.PHASECHK.TRANS64.TRYWAIT P2, [R3+URZ+0x2a830], R0 ;  /* 0x02a83000030075a7 */ /* 0x000062000804017f */
[----:B------:R-:W-:Y:S05]  /*2150*/  @!P0 BRA `(.L_x_1141) ;  /* 0x0000000000048947 */ /* 0x000fea0003800000 */
[----:B------:R-:W-:Y:S01]  /*2160*/  BPT.TRAP 0x1 ;  /* 0x000000040000795c */ /* 0x000fe20000300000 */
.L_x_1141:
[----:B------:R-:W2:Y:S02]  /*2170*/  S2R R2, SR_TID.X ;  /* 0x0000000000027919 */ /* 0x000ea40000002100 */
[----:B--2---:R-:W-:-:S04]  /*2180*/  LOP3.LUT R2, R2, 0x7f, RZ, 0xc0, !PT ;  /* 0x0000007f02027812 */ /* 0x004fc800078ec0ff */
[----:B------:R-:W-:Y:S01]  /*2190*/  ISETP.NE.AND P1, PT, R2, RZ, PT ;  /* 0x000000ff0200720c */ /* 0x000fe20003f25270 */
[----:B-1----:R-:W-:-:S12]  /*21a0*/  @P2 BRA `(.L_x_1142) ;  /* 0x0000000000082947 */ /* 0x002fd80003800000 */
[----:B------:R-:W1:Y:S02]  /*21b0*/  SYNCS.PHASECHK.TRANS64.TRYWAIT P2, [R3+URZ+0x2a830], R0 ;  /* 0x02a83000030075a7 */ /* 0x000e64000804017f */
[----:B-1----:R-:W-:Y:S05]  /*21c0*/  @!P2 BRA `(.L_x_1143) ;  /* 0x000001580044a947 */ /* 0x002fea0003800000 */
.L_x_1142:
[----:B------:R-:W-:Y:S05]  /*21d0*/  WARPSYNC.ALL ;  /* 0x0000000000007948 */ /* 0x000fea0003800000 */
[----:B------:R-:W-:Y:S01]  /*21e0*/  UIADD3 UR4, UR37, 0x18400, URZ ;  /* 0x0001840025047890 */ /* 0x000fe2000fffe03f */
[----:B------:R-:W-:Y:S01]  /*21f0*/  WARPGROUP.ARRIVE ;  /* 0x00000000000079c5 */ /* 0x000fe20000000000 */
[----:B------:R-:W-:Y:S01]  /*2200*/  UMOV UR9, 0x40000040 ;  /* 0x4000004000097882 */ /* 0x000fe20000000000 */
[----:B------:R-:W-:Y:S01]  /*2210*/  UMOV UR11, 0x40000040 ;  /* 0x40000040000b7882 */ /* 0x000fe20000000000 */
[----:B------:R-:W-:Y:S01]  /*2220*/  USHF.R.U32.HI UR4, URZ, 0x4, UR4 ;  /* 0x000000043f047899 */ /* 0x000fe20008011604 */
[----:B------:R-:W-:Y:S01]  /*2230*/  IMAD.U32 R5, RZ, RZ, UR9 ;  /* 0x00000009ff057e24 */ /* 0x000fe2000f8e00ff */
[----:B------:R-:W-:Y:S01]  /*2240*/  UMOV UR13, 0x40000040 ;  /* 0x40000040000d7882 */ /* 0x000fe20000000000 */
[----:B------:R-:W-:Y:S01]  /*2250*/  UMOV UR15, 0x40000040 ;  /* 0x40000040000f7882 */ /* 0x000fe20000000000 */
[----:B------:R-:W-:Y:S01]  /*2260*/  ULOP3.LUT UR4, UR4, 0x3fff, URZ, 0xc0, !UPT ;  /* 0x00003fff04047892 */ /* 0x000fe2000f8ec03f */
[----:B01----:R-:W-:Y:S01]  /*2270*/  VIADD R0, R19, UR39 ;  /* 0x0000002713007c36 */ /* 0x003fe20008000000 */
[----:B------:R-:W-:Y:S01]  /*2280*/  UMOV UR17, 0x40000040 ;  /* 0x4000004000117882 */ /* 0x000fe20000000000 */
[----:B------:R-:W-:Y:S01]  /*2290*/  UMOV UR19, 0x40000040 ;  /* 0x4000004000137882 */ /* 0x000fe20000000000 */
[----:B------:R-:W-:Y:S01]  /*22a0*/  ULOP3.LUT UR60, UR4, 0x10000, URZ, 0xfc, !UPT ;  /* 0x00010000043c7892 */ /* 0x000fe2000f8efc3f */
[----:B------:R-:W-:Y:S01]  /*22b0*/  IMAD.MOV.U32 R2, RZ, RZ, R0 ;  /* 0x000000ffff027224 */ /* 0x000fe200078e0000 */
[----:B------:R-:W-:-:S02]  /*22c0*/  ULOP3.LUT UR4, UR40, 0x10000, URZ, 0xfc, !UPT ;  /* 0x0001000028047892 */ /* 0x000fc4000f8efc3f */
[----:B------:R-:W-:Y:S02]  /*22d0*/  UIMAD UR5, UR36, 0x900, UR60 ;  /* 0x00000900240578a4 */ /* 0x000fe4000f8e023c */
[----:B------:R-:W-:Y:S02]  /*22e0*/  UIADD3 UR12, UR4, 0x4, URZ ;  /* 0x00000004040c7890 */ /* 0x000fe4000fffe03f */
[----:B------:R-:W-:Y:S01]  /*22f0*/  UIADD3 UR14, UR5, 0x4, URZ ;  /* 0x00000004050e7890 */ /* 0x000fe2000fffe03f */
[----:B------:R-:W-:Y:S02]  /*2300*/  UMOV UR8, UR4 ;  /* 0x0000000400087c82 */ /* 0x000fe40008000000 */
[----:B------:R-:W-:Y:S01]  /*2310*/  UMOV UR10, UR5 ;  /* 0x00000005000a7c82 */ /* 0x000fe20008000000 */
[----:B------:R-:W-:Y:S01]  /*2320*/  IMAD.U32 R4, RZ, RZ, UR8 ;  /* 0x00000008ff047e24 */ /* 0x000fe2000f8e00ff */
[----:B------:R-:W-:Y:S01]  /*2330*/  HGMMA.64x96x16.F32.BF16 R24, gdesc[UR8], RZ, !UPT, gsb0 ;  /* 0x01600000081879f0 */ /* 0x000fe2000c0018ff */
[----:B------:R-:W-:-:S02]  /*2340*/  UIADD3 UR8, UR4, 0x2, URZ ;  /* 0x0000000204087890 */ /* 0x000fc4000fffe03f */
[----:B------:R-:W-:Y:S01]  /*2350*/  UIADD3 UR10, UR5, 0x2, URZ ;  /* 0x00000002050a7890 */ /* 0x000fe2000fffe03f */
[----:B------:R-:W-:Y:S01]  /*2360*/  UMOV UR9, 0x40000040 ;  /* 0x4000004000097882 */ /* 0x000fe20000000000 */
[----:B------:R-:W-:Y:S01]  /*2370*/  UMOV UR11, 0x40000040 ;  /* 0x40000040000b7882 */ /* 0x000fe20000000000 */
[----:B------:R-:W-:Y:S02]  /*2380*/  UIADD3 UR16, UR4, 0x6, URZ ;  /* 0x0000000604107890 */ /* 0x000fe4000fffe03f */
[----:B------:R-:W-:Y:S02]  /*2390*/  UIADD3 UR18, UR5, 0x6, URZ ;  /* 0x0000000605127890 */ /* 0x000fe4000fffe03f */
[----:B------:R-:W-:Y:S02]  /*23a0*/  UIADD3 UR20, UR4, 0x400, URZ ;  /* 0x0000040004147890 */ /* 0x000fe4000fffe03f */
[----:B------:R-:W-:Y:S01]  /*23b0*/  UIADD3 UR22, UR5, 0x300, URZ ;  /* 0x0000030005167890 */ /* 0x000fe2000fffe03f */
[----:B------:R-:W-:Y:S01]  /*23c0*/  UMOV UR21, 0x40000040 ;  /* 0x4000004000157882 */ /* 0x000fe20000000000 */
[----:B------:R-:W-:Y:S01]  /*23d0*/  UMOV UR23, 0x40000040 ;  /* 0x4000004000177882 */ /* 0x000fe20000000000 */
[----:B------:R-:W-:-:S02]  /*23e0*/  UIADD3 UR24, UR4, 0x402, URZ ;  /* 0x0000040204187890 */ /* 0x000fc4000fffe03f */
[----:B------:R-:W-:Y:S01]  /*23f0*/  UIADD3 UR26, UR5, 0x302, URZ ;  /* 0x00000302051a7890 */ /* 0x000fe2000fffe03f */
[----:B------:R-:W-:Y:S01]  /*2400*/  UMOV UR25, 0x40000040 ;  /* 0x4000004000197882 */ /* 0x000fe20000000000 */
[----:B------:R-:W-:Y:S01]  /*2410*/  UMOV UR27, 0x40000040 ;  /* 0x40000040001b7882 */ /* 0x000fe20000000000 */
[----:B------:R-:W-:Y:S02]  /*2420*/  UIADD3 UR28, UR4, 0x404, URZ ;  /* 0x00000404041c7890 */ /* 0x000fe4000fffe03f */
[----:B------:R-:W-:Y:S01]  /*2430*/  UIADD3 UR30, UR5, 0x304, URZ ;  /* 0x00000304051e7890 */ /* 0x000fe2000fffe03f */
[----:B------:R-:W-:Y:S01]  /*2440*/  UMOV UR29, 0x40000040 ;  /* 0x40000040001d7882 */ /* 0x000fe20000000000 */
[----:B------:R-:W-:Y:S01]  /*2450*/  UMOV UR31, 0x40000040 ;  /* 0x40000040001f7882 */ /* 0x000fe20000000000 */
        /* <DEDUP_REMOVED lines=20> */
[----:B------:R-:W-:Y:S02]  /*25a0*/  ULDC UR4, c[0x0][0x448] ;  /* 0x0001120000047ab9 */ /* 0x000fe40000000800 */
[----:B------:R-:W-:-:S06]  /*25b0*/  UISETP.NE.AND UP0, UPT, UR4, 0x1, UPT ;  /* 0x000000010400788c */ /* 0x000fcc000bf05270 */
[----:B------:R-:W-:Y:S02]  /*25c0*/  PLOP3.LUT P2, PT, PT, PT, UP0, 0x80, 0x0 ;  /* 0x000000000000781c */ /* 0x000fe40003f4f008 */
[----:B------:R-:W-:-:S03]  /*25d0*/  PLOP3.LUT P3, PT, PT, PT, UP0, 0x80, 0x0 ;  /* 0x000000000000781c */ /* 0x000fc60003f6f008 */
[----:B------:R-:W-:-:S08]  /*25e0*/  @UP0 ULDC UR4, c[0x0][0x44c] ;  /* 0x0001130000040ab9 */ /* 0x000fd00000000800 */
[----:B------:R-:W-:Y:S01]  /*25f0*/  @P2 IMAD.HI.U32 R6, R0, UR4, RZ ;  /* 0x0000000400062c27 */ /* 0x000fe2000f8e00ff */
[----:B------:R-:W-:-:S03]  /*2600*/  @UP0 ULDC UR4, c[0x0][0x450] ;  /* 0x0001140000040ab9 */ /* 0x000fc60000000800 */
[----:B------:R-:W-:Y:S01]  /*2610*/  @!P1 VIADD R0, R3, 0x2a840 ;  /* 0x0002a84003009836 */ /* 0x000fe20000000000 */
[----:B------:R-:W-:Y:S01]  /*2620*/  @P3 SHF.R.U32.HI R2, RZ, UR4, R6 ;  /* 0x00000004ff023c19 */ /* 0x000fe20008011606 */
[----:B------:R-:W-:Y:S01]  /*2630*/  IMAD.MOV.U32 R6, RZ, RZ, -0x60 ;  /* 0xffffffa0ff067424 */ /* 0x000fe200078e00ff */
[----:B------:R-:W-:Y:S01]  /*2640*/  ULDC.64 UR4, c[0x0][0x9e0] ;  /* 0x0002780000047ab9 */ /* 0x000fe20000000a00 */
[C---:B------:R-:W-:Y:S01]  /*2650*/  IMAD R3, R79.reuse, -0x60, R16 ;  /* 0xffffffa04f037824 */ /* 0x040fe200078e0210 */
[----:B------:R-:W-:Y:S01]  /*2660*/  UISETP.GE.AND UP1, UPT, UR5, 0x1, UPT ;  /* 0x000000010500788c */ /* 0x000fe2000bf26270 */
[----:B------:R-:W0:Y:S01]  /*2670*/  SHFL.IDX PT, R8, R2, RZ, 0x1c1f ;  /* 0x001c1fff02087589 */ /* 0x000e2200000e0000 */
[----:B------:R-:W-:Y:S01]  /*2680*/  @!P1 PRMT R0, RZ, 0x654, R0 ;  /* 0x00000654ff009816 */ /* 0x000fe20000000000 */
[----:B------:R-:W-:Y:S01]  /*2690*/  IMAD R7, R79, R6, 0x61 ;  /* 0x000000614f077424 */ /* 0x000fe200078e0206 */
[----:B------:R-:W-:Y:S02]  /*26a0*/  IADD3 R15, -R18, 0x60, R3 ;  /* 0x00000060120f7810 */ /* 0x000fe40007ffe103 */
[----:B------:R-:W-:Y:S01]  /*26b0*/  PLOP3.LUT P2, PT, PT, PT, UP1, 0x40, 0x0 ;  /* 0x000000000000781c */ /* 0x000fe20003f4e818 */
[----:B------:R-:W-:-:S02]  /*26c0*/  WARPGROUP.DEPBAR.LE gsb0, 0x0 ;  /* 0x00008000000079c5 */ /* 0x000fc40000010000 */
[----:B------:R-:W-:-:S06]  /*26d0*/  WARPGROUP.ARRIVE ;  /* 0x00000000000079c5 */ /* 0x000fcc0000000000 */
[----:B------:R-:W-:Y:S03]  /*26e0*/  HGMMA.64x96x16.F32.BF16 R24, gdesc[UR8], R24, gsb0 ;  /* 0x01600000081879f0 */ /* 0x000fe60008001818 */
[----:B------:R-:W-:Y:S02]  /*26f0*/  WARPGROUP.DEPBAR.LE gsb0, 0x0 ;  /* 0x00008000000079c5 */ /* 0x000fe40000010000 */
[----:B------:R-:W-:-:S06]  /*2700*/  WARPGROUP.ARRIVE ;  /* 0x00000000000079c5 */ /* 0x000fcc0000000000 */
[----:B------:R-:W-:Y:S01]  /*2710*/  HGMMA.64x96x16.F32.BF16 R24, gdesc[UR12], R24, gsb0 ;  /* 0x016000000c1879f0 */ /* 0x000fe20008001818 */
[----:B------:R-:W-:Y:S02]  /*2720*/  ULDC UR14, c[0x0][0x9dc] ;  /* 0x00027700000e7ab9 */ /* 0x000fe40000000800 */
[----:B------:R-:W-:Y:S01]  /*2730*/  ULOP3.LUT UR6, URZ, UR14, URZ, 0x33, !UPT ;  /* 0x0000000e3f067292 */ /* 0x000fe2000f8e333f */
        /* <DEDUP_REMOVED lines=29> */
[----:B-1----:R-:W-:Y:S01]  /*2910*/  IADD3 R0, R16, R7, -R18 ;  /* 0x0000000710007210 */ /* 0x002fe20007ffe812 */
[----:B------:R-:W-:-:S04]  /*2920*/  VIADD R7, R7, 0xffffffff ;  /* 0xffffffff07077836 */ /* 0x000fc80000000000 */
[----:B------:R-:W-:Y:S02]  /*2930*/  IMAD.IADD R0, R0, 0x1, -R17 ;  /* 0x0000000100007824 */ /* 0x000fe400078e0a11 */
[----:B------:R-:W-:Y:S02]  /*2940*/  IMAD.IADD R9, R7, 0x1, -R18 ;  /* 0x0000000107097824 */ /* 0x000fe400078e0a12 */
[C---:B------:R-:W-:Y:S02]  /*2950*/  VIADD R10, R0.reuse, UR4 ;  /* 0x00000004000a7c36 */ /* 0x040fe40008000000 */
[----:B------:R-:W-:-:S03]  /*2960*/  VIADD R21, R0, UR6 ;  /* 0x0000000600157c36 */ /* 0x000fc60008000000 */
[----:B0-----:R-:W-:Y:S01]  /*2970*/  VIADDMNMX R0, R8, R10, R15, PT ;  /* 0x0000000a08007246 */ /* 0x001fe2000380010f */
[----:B------:R-:W-:Y:S01]  /*2980*/  IMAD.IADD R3, R21, 0x1, R8 ;  /* 0x0000000115037824 */ /* 0x000fe200078e0208 */
[----:B------:R-:W-:Y:S06]  /*2990*/  @P2 BRA `(.L_x_1144) ;  /* 0x0000000000542947 */ /* 0x000fec0003800000 */
[----:B------:R-:W-:Y:S01]  /*29a0*/  IADD3 R6, -R17, R16, R8 ;  /* 0x0000001011067210 */ /* 0x000fe20007ffe108 */
[----:B------:R-:W-:Y:S03]  /*29b0*/  BSSY B0, `(.L_x_1145) ;  /* 0x0000010000007945 */ /* 0x000fe60003800000 */
[----:B------:R-:W-:-:S13]  /*29c0*/  ISETP.GT.AND P2, PT, R6, -0x1, PT ;  /* 0xffffffff0600780c */ /* 0x000fda0003f44270 */
[----:B------:R-:W-:Y:S05]  /*29d0*/  @P2 BRA `(.L_x_1146) ;  /* 0x0000000000202947 */ /* 0x000fea0003800000 */
[----:B------:R-:W-:Y:S01]  /*29e0*/  UISETP.NE.AND UP2, UPT, UR5, 0x1, UPT ;  /* 0x000000010500788c */ /* 0x000fe2000bf45270 */
[----:B------:R-:W-:-:S05]  /*29f0*/  LOP3.LUT R6, RZ, R6, RZ, 0x33, !PT ;  /* 0x00000006ff067212 */ /* 0x000fca00078e33ff */
[----:B------:R-:W-:-:S05]  /*2a00*/  PLOP3.LUT P2, PT, PT, PT, UP2, 0x80, 0x0 ;  /* 0x000000000000781c */ /* 0x000fca0003f4f028 */
[----:B------:R-:W-:-:S08]  /*2a10*/  @UP2 ULDC.64 UR6, c[0x0][0x9e8] ;  /* 0x00027a0000062ab9 */ /* 0x000fd00000000a00 */
[----:B------:R-:W-:-:S05]  /*2a20*/  @P2 IMAD.HI.U32 R8, R6, UR6, RZ ;  /* 0x0000000606082c27 */ /* 0x000fca000f8e00ff */
[----:B------:R-:W-:-:S04]  /*2a30*/  @P2 SHF.R.U32.HI R6, RZ, UR7, R8 ;  /* 0x00000007ff062c19 */ /* 0x000fc80008011608 */
[----:B------:R-:W-:Y:S01]  /*2a40*/  LOP3.LUT R6, RZ, R6, RZ, 0x33, !PT ;  /* 0x00000006ff067212 */ /* 0x000fe200078e33ff */
[----:B------:R-:W-:Y:S06]  /*2a50*/  BRA `(.L_x_1147) ;  /* 0x0000000000147947 */ /* 0x000fec0003800000 */
.L_x_1146:
[----:B------:R-:W-:-:S06]  /*2a60*/  UISETP.NE.AND UP2, UPT, UR5, 0x1, UPT ;  /* 0x000000010500788c */ /* 0x000fcc000bf45270 */
[----:B------:R-:W-:-:S05]  /*2a70*/  PLOP3.LUT P2, PT, PT, PT, UP2, 0x80, 0x0 ;  /* 0x000000000000781c */ /* 0x000fca0003f4f028 */
[----:B------:R-:W-:-:S08]  /*2a80*/  @UP2 ULDC.64 UR6, c[0x0][0x9e8] ;  /* 0x00027a0000062ab9 */ /* 0x000fd00000000a00 */
[----:B------:R-:W-:-:S05]  /*2a90*/  @P2 IMAD.HI.U32 R8, R6, UR6, RZ ;  /* 0x0000000606082c27 */ /* 0x000fca000f8e00ff */
[----:B------:R-:W-:-:S07]  /*2aa0*/  @P2 SHF.R.U32.HI R6, RZ, UR7, R8 ;  /* 0x00000007ff062c19 */ /* 0x000fce0008011608 */
.L_x_1147:
[----:B------:R-:W-:Y:S05]  /*2ab0*/  BSYNC B0 ;  /* 0x0000000000007941 */ /* 0x000fea0003800000 */
.L_x_1145:
[----:B------:R-:W-:-:S05]  /*2ac0*/  IMAD R6, R6, UR5, R9 ;  /* 0x0000000506067c24 */ /* 0x000fca000f8e0209 */
[----:B------:R-:W-:Y:S02]  /*2ad0*/  VIMNMX R3, R3, R6, !PT ;  /* 0x0000000603037248 */ /* 0x000fe40007fe0100 */
[----:B------:R-:W-:-:S07]  /*2ae0*/  VIADDMNMX R0, R6, UR5, R0, PT ;  /* 0x0000000506007c46 */ /* 0x000fce000b800100 */
.L_x_1144:
[C---:B------:R-:W-:Y:S02]  /*2af0*/  ISETP.GE.AND P2, PT, R7.reuse, 0x2, PT ;  /* 0x000000020700780c */ /* 0x040fe40003f46270 */
[----:B------:R-:W-:Y:S02]  /*2b00*/  ISETP.GE.AND P6, PT, R7, 0xa, PT ;  /* 0x0000000a0700780c */ /* 0x000fe40003fc6270 */
[----:B------:R-:W-:Y:S02]  /*2b10*/  ISETP.GT.AND P4, PT, R3, 0x1, !P2 ;  /* 0x000000010300780c */ /* 0x000fe40005784270 */
[----:B------:R-:W-:Y:S02]  /*2b20*/  ISETP.GE.AND P3, PT, R7, 0x9, PT ;  /* 0x000000090700780c */ /* 0x000fe40003f66270 */
[----:B------:R-:W-:Y:S02]  /*2b30*/  ISETP.LT.OR P4, PT, R0, 0x2, P4 ;  /* 0x000000020000780c */ /* 0x000fe40002781670 */
[----:B------:R-:W-:-:S02]  /*2b40*/  P2R R11, PR, RZ, 0x40 ;  /* 0x00000040ff0b7803 */ /* 0x000fc40000000000 */
[----:B------:R-:W-:Y:S02]  /*2b50*/  FSEL R84, R25, -INF , !P4 ;  /* 0xff80000019547808 */ /* 0x000fe40006000000 */
[C---:B------:R-:W-:Y:S02]  /*2b60*/  ISETP.GT.AND P4, PT, R3.reuse, 0x9, !P6 ;  /* 0x000000090300780c */ /* 0x040fe40007784270 */
[----:B------:R-:W-:Y:S02]  /*2b70*/  ISETP.GT.AND P5, PT, R3, 0x8, !P3 ;  /* 0x000000080300780c */ /* 0x000fe40005fa4270 */
[----:B------:R-:W-:Y:S02]  /*2b80*/  ISETP.LT.OR P4, PT, R0, 0xa, P4 ;  /* 0x0000000a0000780c */ /* 0x000fe40002781670 */
[----:B------:R-:W-:Y:S02]  /*2b90*/  ISETP.GE.AND P6, PT, R7, 0x11, PT ;  /* 0x000000110700780c */ /* 0x000fe40003fc6270 */
[----:B------:R-:W-:-:S02]  /*2ba0*/  FSEL R86, R29, -INF , !P4 ;  /* 0xff8000001d567808 */ /* 0x000fc40006000000 */
[----:B------:R-:W-:Y:S02]  /*2bb0*/  ISETP.LT.OR P5, PT, R0, 0x9, P5 ;  /* 0x000000090000780c */ /* 0x000fe40002fa1670 */
[----:B------:R-:W-:Y:S02]  /*2bc0*/  ISETP.GT.AND P4, PT, R3, 0x10, !P6 ;  /* 0x000000100300780c */ /* 0x000fe40007784270 */
[----:B------:R-:W-:Y:S02]  /*2bd0*/  FSEL R158, R28, -INF , !P5 ;  /* 0xff8000001c9e7808 */ /* 0x000fe40006800000 */
        /* <DEDUP_REMOVED lines=15> */
[C---:B------:R-:W-:Y:S02]  /*2cd0*/  ISETP.LT.OR P4, PT, R0.reuse, 0x1a, P4 ;  /* 0x0000001a0000780c */ /* 0x040fe40002781670 */
        /* <DEDUP_REMOVED lines=65> */
[----:B------:R-:W-:Y:S02]  /*30f0*/  P2R R12, PR, RZ, 0x40 ;  /* 0x00000040ff0c7803 */ /* 0x000fe40000000000 */
        /* <DEDUP_REMOVED lines=16> */
[----:B------:R-:W-:-:S04]  /*3200*/  ISETP.GT.AND P6, PT, R3, 0x59, !P6 ;  /* 0x000000590300780c */ /* 0x000fc800077c4270 */
[----:B------:R-:W-:Y:S02]  /*3210*/  ISETP.LT.OR P6, PT, R0, 0x5a, P6 ;  /* 0x0000005a0000780c */ /* 0x000fe400037c1670 */
[----:B------:R-:W0:Y:S02]  /*3220*/  SHFL.IDX PT, R0, R2, 0x1, 0x1c1f ;  /* 0x003c1f0002007f89 */ /* 0x000e2400000e0000 */
[----:B------:R-:W-:Y:S02]  /*3230*/  FSEL R20, R69, -INF , !P6 ;  /* 0xff80000045147808 */ /* 0x000fe40007000000 */
[----:B------:R-:W-:Y:S02]  /*3240*/  PLOP3.LUT P6, PT, PT, PT, UP1, 0x40, 0x0 ;  /* 0x000000000000781c */ /* 0x000fe40003fce818 */
[----:B0-----:R-:W-:Y:S01]  /*3250*/  VIADDMNMX R15, R0, R10, R15, PT ;  /* 0x0000000a000f7246 */ /* 0x001fe2000380010f */
[----:B------:R-:W-:-:S10]  /*3260*/  IMAD.IADD R21, R21, 0x1, R0 ;  /* 0x0000000115157824 */ /* 0x000fd400078e0200 */
[----:B------:R-:W-:Y:S05]  /*3270*/  @P6 BRA `(.L_x_1148) ;  /* 0x00000000005c6947 */ /* 0x000fea0003800000 */
        /* <DEDUP_REMOVED lines=8> */
[----:B------:R-:W-:Y:S01]  /*3300*/  @P6 IMAD.HI.U32 R2, R0, UR6, RZ ;  /* 0x0000000600026c27 */ /* 0x000fe2000f8e00ff */
[----:B------:R-:W-:-:S13]  /*3310*/  PLOP3.LUT P6, PT, PT, PT, UP2, 0x80, 0x0 ;  /* 0x000000000000781c */ /* 0x000fda0003fcf028 */
[----:B------:R-:W-:-:S04]  /*3320*/  @P6 SHF.R.U32.HI R0, RZ, UR7, R2 ;  /* 0x00000007ff006c19 */ /* 0x000fc80008011602 */
[----:B------:R-:W-:Y:S01]  /*3330*/  LOP3.LUT R0, RZ, R0, RZ, 0x33, !PT ;  /* 0x00000000ff007212 */ /* 0x000fe200078e33ff */
[----:B------:R-:W-:Y:S06]  /*3340*/  BRA `(.L_x_1151) ;  /* 0x0000000000187947 */ /* 0x000fec0003800000 */
.L_x_1150:
[----:B------:R-:W-:-:S06]  /*3350*/  UISETP.NE.AND UP2, UPT, UR5, 0x1, UPT ;  /* 0x000000010500788c */ /* 0x000fcc000bf45270 */
[----:B------:R-:W-:-:S05]  /*3360*/  PLOP3.LUT P6, PT, PT, PT, UP2, 0x80, 0x0 ;  /* 0x000000000000781c */ /* 0x000fca0003fcf028 */
[----:B------:R-:W-:-:S08]  /*3370*/  @UP2 ULDC.64 UR6, c[0x0][0x9e8] ;  /* 0x00027a0000062ab9 */ /* 0x000fd00000000a00 */
[----:B------:R-:W-:Y:S01]  /*3380*/  @P6 IMAD.HI.U32 R2, R0, UR6, RZ ;  /* 0x0000000600026c27 */ /* 0x000fe2000f8e00ff */
[----:B------:R-:W-:-:S13]  /*3390*/  PLOP3.LUT P6, PT, PT, PT, UP2, 0x80, 0x0 ;  /* 0x000000000000781c */ /* 0x000fda0003fcf028 */
[----:B------:R-:W-:-:S07]  /*33a0*/  @P6 SHF.R.U32.HI R0, RZ, UR7, R2 ;  /* 0x00000007ff006c19 */ /* 0x000fce0008011602 */
.L_x_1151:
[----:B------:R-:W-:Y:S05]  /*33b0*/  BSYNC B0 ;  /* 0x0000000000007941 */ /* 0x000fea0003800000 */
.L_x_1149:
[----:B------:R-:W-:-:S05]  /*33c0*/  IMAD R0, R0, UR5, R9 ;  /* 0x0000000500007c24 */ /* 0x000fca000f8e0209 */
[----:B------:R-:W-:Y:S02]  /*33d0*/  VIMNMX R21, R21, R0, !PT ;  /* 0x0000000015157248 */ /* 0x000fe40007fe0100 */
[----:B------:R-:W-:-:S07]  /*33e0*/  VIADDMNMX R15, R0, UR5, R15, PT ;  /* 0x00000005000f7c46 */ /* 0x000fce000b80010f */
.L_x_1148:
[C---:B------:R-:W-:Y:S01]  /*33f0*/  ISETP.GT.AND P2, PT, R21.reuse, 0x1, !P2 ;  /* 0x000000011500780c */ /* 0x040fe20005744270 */
[----:B------:R-:W-:Y:S01]  /*3400*/  ULDC UR6, c[0x0][0x988] ;  /* 0x0002620000067ab9 */ /* 0x000fe20000000800 */
[----:B------:R-:W-:Y:S01]  /*3410*/  ISETP.GT.AND P3, PT, R21, 0x8, !P3 ;  /* 0x000000081500780c */ /* 0x000fe20005f64270 */
[----:B------:R-:W-:Y:S01]  /*3420*/  IMAD.U32 R9, RZ, RZ, UR6 ;  /* 0x00000006ff097e24 */ /* 0x000fe2000f8e00ff */
[C---:B------:R-:W-:Y:S01]  /*3430*/  ISETP.LT.OR P2, PT, R15.reuse, 0x2, P2 ;  /* 0x000000020f00780c */ /* 0x040fe20001741670 */
[----:B------:R-:W-:Y:S01]  /*3440*/  @UP0 ULDC UR6, c[0x0][0x44c] ;  /* 0x0001130000060ab9 */ /* 0x000fe20000000800 */
[----:B------:R-:W-:Y:S01]  /*3450*/  ISETP.LT.OR P3, PT, R15, 0x9, P3 ;  /* 0x000000090f00780c */ /* 0x000fe20001f61670 */
[----:B------:R-:W-:Y:S01]  /*3460*/  UIMAD.WIDE.U32 UR6, UR39, UR6, URZ ;  /* 0x00000006270672a5 */ /* 0x000fe2000f8e003f */
[----:B------:R-:W-:Y:S01]  /*3470*/  FSEL R36, R27, -INF , !P2 ;  /* 0xff8000001b247808 */ /* 0x000fe20005000000 */
[----:B------:R-:W-:Y:S01]  /*3480*/  @UP0 ULDC UR15, c[0x0][0x450] ;  /* 0x00011400000f0ab9 */ /* 0x000fe20000000800 */
[----:B------:R-:W-:Y:S01]  /*3490*/  ISETP.NE.AND P2, PT, R11, RZ, PT ;  /* 0x000000ff0b00720c */ /* 0x000fe20003f45270 */
[----:B------:R-:W-:Y:S01]  /*34a0*/  UMOV UR10, UR39 ;  /* 0x00000027000a7c82 */ /* 0x000fe20008000000 */
[----:B------:R-:W-:Y:S01]  /*34b0*/  FSEL R32, R30, -INF , !P3 ;  /* 0xff8000001e207808 */ /* 0x000fe20005800000 */
[----:B------:R-:W-:Y:S01]  /*34c0*/  @UP0 USHF.R.U32.HI UR10, URZ, UR15, UR7 ;  /* 0x0000000f3f0a0299 */ /* 0x000fe20008011607 */
[----:B------:R-:W-:-:S02]  /*34d0*/  ISETP.GT.AND P2, PT, R21, 0x9, !P2 ;  /* 0x000000091500780c */ /* 0x000fc40005744270 */
[----:B------:R-:W-:Y:S02]  /*34e0*/  ISETP.NE.AND P3, PT, R14, RZ, PT ;  /* 0x000000ff0e00720c */ /* 0x000fe40003f65270 */
[----:B------:R-:W-:Y:S02]  /*34f0*/  ISETP.LT.OR P2, PT, R15, 0xa, P2 ;  /* 0x0000000a0f00780c */ /* 0x000fe40001741670 */
[----:B------:R-:W-:Y:S02]  /*3500*/  ISETP.NE.AND P6, PT, R25, RZ, PT ;  /* 0x000000ff1900720c */ /* 0x000fe40003fc5270 */
[----:B------:R-:W-:Y:S02]  /*3510*/  FSEL R30, R31, -INF , !P2 ;  /* 0xff8000001f1e7808 */ /* 0x000fe40005000000 */
[----:B------:R-:W-:Y:S02]  /*3520*/  ISETP.NE.AND P2, PT, R12, RZ, PT ;  /* 0x000000ff0c00720c */ /* 0x000fe40003f45270 */
[----:B------:R-:W-:-:S02]  /*3530*/  FMNMX.FTZ R3, R156, R84, !PT ;  /* 0x000000549c037209 */ /* 0x000fc40007810000 */
[----:B------:R-:W-:Y:S02]  /*3540*/  ISETP.GT.AND P2, PT, R21, 0x10, !P2 ;  /* 0x000000101500780c */ /* 0x000fe40005744270 */
[----:B------:R-:W-:Y:S02]  /*3550*/  FMNMX.FTZ R3, R158, R3, !PT ;  /* 0x000000039e037209 */ /* 0x000fe40007810000 */
[----:B------:R-:W-:Y:S02]  /*3560*/  ISETP.LT.OR P2, PT, R15, 0x11, P2 ;  /* 0x000000110f00780c */ /* 0x000fe40001741670 */
[----:B------:R-:W-:Y:S02]  /*3570*/  FMNMX.FTZ R3, R86, R3, !PT ;  /* 0x0000000356037209 */ /* 0x000fe40007810000 */
[----:B------:R-:W-:Y:S02]  /*3580*/  FSEL R34, R34, -INF , !P2 ;  /* 0xff80000022227808 */ /* 0x000fe40005000000 */
[----:B------:R-:W-:-:S02]  /*3590*/  ISETP.NE.AND P2, PT, R13, RZ, PT ;  /* 0x000000ff0d00720c */ /* 0x000fc40003f45270 */
[----:B------:R-:W-:Y:S02]  /*35a0*/  FMNMX.FTZ R3, R152, R3, !PT ;  /* 0x0000000398037209 */ /* 0x000fe40007810000 */
[----:B------:R-:W-:Y:S02]  /*35b0*/  ISETP.GT.AND P2, PT, R21, 0x11, !P2 ;  /* 0x000000111500780c */ /* 0x000fe40005744270 */
[----:B------:R-:W-:Y:S02]  /*35c0*/  FMNMX.FTZ R3, R88, R3, !PT ;  /* 0x0000000358037209 */ /* 0x000fe40007810000 */
[----:B------:R-:W-:Y:S02]  /*35d0*/  ISETP.LT.OR P2, PT, R15, 0x12, P2 ;  /* 0x000000120f00780c */ /* 0x000fe40001741670 */
[----:B------:R-:W-:Y:S02]  /*35e0*/  FMNMX.FTZ R3, R90, R3, !PT ;  /* 0x000000035a037209 */ /* 0x000fe40007810000 */
[----:B------:R-:W-:-:S02]  /*35f0*/  FSEL R24, R35, -INF , !P2 ;  /* 0xff80000023187808 */ /* 0x000fc40005000000 */
[----:B------:R-:W-:Y:S02]  /*3600*/  ISETP.GT.AND P2, PT, R21, 0x18, !P3 ;  /* 0x000000181500780c */ /* 0x000fe40005f44270 */
[----:B------:R-:W-:Y:S02]  /*3610*/  FMNMX.FTZ R3, R92, R3, !PT ;  /* 0x000000035c037209 */ /* 0x000fe40007810000 */
[----:B------:R-:W-:Y:S02]  /*3620*/  ISETP.LT.OR P2, PT, R15, 0x19, P2 ;  /* 0x000000190f00780c */ /* 0x000fe40001741670 */
[----:B------:R-:W-:Y:S02]  /*3630*/  FMNMX.FTZ R3, R80, R3, !PT ;  /* 0x0000000350037209 */ /* 0x000fe40007810000 */
[----:B------:R-:W-:Y:S02]  /*3640*/  FSEL R38, R38, -INF , !P2 ;  /* 0xff80000026267808 */ /* 0x000fe40005000000 */
        /* <DEDUP_REMOVED lines=38> */
[----:B------:R-:W-:Y:S01]  /*38b0*/  ISETP.NE.AND P3, PT, R77, RZ, PT ;  /* 0x000000ff4d00720c */ /* 0x000fe20003f65270 */
[----:B------:R-:W0:Y:S01]  /*38c0*/  SHFL.BFLY PT, R82, R7, 0x2, 0x1f ;  /* 0x0c401f0007527f89 */ /* 0x000e2200000e0000 */
[----:B------:R-:W-:Y:S02]  /*38d0*/  FSEL R50, R50, -INF , !P2 ;  /* 0xff80000032327808 */ /* 0x000fe40005000000 */
[----:B------:R-:W-:Y:S02]  /*38e0*/  ISETP.NE.AND P2, PT, R73, RZ, PT ;  /* 0x000000ff4900720c */ /* 0x000fe40003f45270 */
[C---:B------:R-:W-:Y:S02]  /*38f0*/  ISETP.GT.AND P4, PT, R21.reuse, 0x51, !P4 ;  /* 0x000000511500780c */ /* 0x040fe40006784270 */
[----:B------:R-:W-:-:S02]  /*3900*/  ISETP.GT.AND P2, PT, R21, 0x31, !P2 ;  /* 0x000000311500780c */ /* 0x000fc40005744270 */
[----:B------:R-:W-:Y:S02]  /*3910*/  ISETP.GT.AND P5, PT, R21, 0x58, !P5 ;  /* 0x000000581500780c */ /* 0x000fe40006fa4270 */
[C---:B------:R-:W-:Y:S02]  /*3920*/  ISETP.LT.OR P2, PT, R15.reuse, 0x32, P2 ;  /* 0x000000320f00780c */ /* 0x040fe40001741670 */
[----:B------:R-:W-:Y:S02]  /*3930*/  ISETP.LT.OR P4, PT, R15, 0x52, P4 ;  /* 0x000000520f00780c */ /* 0x000fe40002781670 */
[----:B------:R-:W-:Y:S02]  /*3940*/  FSEL R6, R51, -INF , !P2 ;  /* 0xff80000033067808 */ /* 0x000fe40005000000 */
[----:B------:R-:W-:Y:S02]  /*3950*/  ISETP.NE.AND P2, PT, R49, RZ, PT ;  /* 0x000000ff3100720c */ /* 0x000fe40003f45270 */
[----:B------:R-:W-:-:S02]  /*3960*/  ISETP.LT.OR P5, PT, R15, 0x59, P5 ;  /* 0x000000590f00780c */ /* 0x000fc40002fa1670 */
[----:B------:R-:W-:Y:S02]  /*3970*/  ISETP.GT.AND P2, PT, R21, 0x38, !P2 ;  /* 0x000000381500780c */ /* 0x000fe40005744270 */
[----:B------:R-:W-:Y:S02]  /*3980*/  FSEL R70, R70, -INF , !P5 ;  /* 0xff80000046467808 */ /* 0x000fe40006800000 */
[----:B------:R-:W-:Y:S02]  /*3990*/  ISETP.LT.OR P2, PT, R15, 0x39, P2 ;  /* 0x000000390f00780c */ /* 0x000fe40001741670 */
[----:B0-----:R-:W-:Y:S02]  /*39a0*/  FMNMX.FTZ R82, R7, R82, !PT ;  /* 0x0000005207527209 */ /* 0x001fe40007810000 */
[----:B------:R-:W-:Y:S02]  /*39b0*/  FSEL R54, R54, -INF , !P2 ;  /* 0xff80000036367808 */ /* 0x000fe40005000000 */
[----:B------:R-:W-:Y:S01]  /*39c0*/  ISETP.NE.AND P2, PT, R75, RZ, PT ;  /* 0x000000ff4b00720c */ /* 0x000fe20003f45270 */
[----:B------:R-:W0:Y:S01]  /*39d0*/  SHFL.BFLY PT, R3, R82, 0x1, 0x1f ;  /* 0x0c201f0052037f89 */ /* 0x000e2200000e0000 */
[----:B------:R-:W-:-:S02]  /*39e0*/  R2UR UR11, R93 ;  /* 0x000000005d0b72ca */ /* 0x000fc400000e0000 */
[----:B------:R-:W-:-:S04]  /*39f0*/  ISETP.GT.AND P2, PT, R21, 0x39, !P2 ;  /* 0x000000391500780c */ /* 0x000fc80005744270 */
[----:B------:R-:W-:-:S04]  /*3a00*/  ISETP.LT.OR P2, PT, R15, 0x3a, P2 ;  /* 0x0000003a0f00780c */ /* 0x000fc80001741670 */
[----:B------:R-:W-:Y:S02]  /*3a10*/  FSEL R10, R55, -INF , !P2 ;  /* 0xff800000370a7808 */ /* 0x000fe40005000000 */
[----:B------:R-:W-:Y:S01]  /*3a20*/  ISETP.NE.AND P2, PT, R53, RZ, PT ;  /* 0x000000ff3500720c */ /* 0x000fe20003f45270 */
[----:B------:R-:W-:-:S03]  /*3a30*/  UIADD3 UR6, UR11, UR10, URZ ;  /* 0x0000000a0b067290 */ /* 0x000fc6000fffe03f */
[----:B------:R-:W-:Y:S01]  /*3a40*/  ISETP.GT.AND P2, PT, R21, 0x40, !P2 ;  /* 0x000000401500780c */ /* 0x000fe20005744270 */
[----:B------:R-:W-:-:S03]  /*3a50*/  UIADD3 UR4, UR6, UR4, URZ ;  /* 0x0000000406047290 */ /* 0x000fc6000fffe03f */
[----:B------:R-:W-:Y:S02]  /*3a60*/  ISETP.LT.OR P2, PT, R15, 0x41, P2 ;  /* 0x000000410f00780c */ /* 0x000fe40001741670 */
[----:B0-----:R-:W-:Y:S02]  /*3a70*/  FMNMX.FTZ R3, R82, R3, !PT ;  /* 0x0000000352037209 */ /* 0x001fe40007810000 */
[----:B------:R-:W-:Y:S02]  /*3a80*/  FSEL R58, R58, -INF , !P2 ;  /* 0xff8000003a3a7808 */ /* 0x000fe40005000000 */
[----:B------:R-:W-:Y:S01]  /*3a90*/  ISETP.GT.AND P2, PT, R21, 0x41, !P3 ;  /* 0x000000411500780c */ /* 0x000fe20005f44270 */
[----:B------:R-:W-:Y:S01]  /*3aa0*/  FMUL.FTZ R11, R3, R9 ;  /* 0x00000009030b7220 */ /* 0x000fe20000410000 */
[----:B------:R-:W-:Y:S02]  /*3ab0*/  ISETP.NE.AND P3, PT, R61, RZ, PT ;  /* 0x000000ff3d00720c */ /* 0x000fe40003f65270 */
[----:B------:R-:W-:-:S02]  /*3ac0*/  ISETP.LT.OR P2, PT, R15, 0x42, P2 ;  /* 0x000000420f00780c */ /* 0x000fc40001741670 */
[----:B------:R-:W-:Y:S02]  /*3ad0*/  ISETP.GT.AND P3, PT, R21, 0x50, !P3 ;  /* 0x000000501500780c */ /* 0x000fe40005f64270 */
[----:B------:R-:W-:Y:S02]  /*3ae0*/  FSEL R12, R59, -INF , !P2 ;  /* 0xff8000003b0c7808 */ /* 0x000fe40005000000 */
[----:B------:R-:W-:Y:S02]  /*3af0*/  ISETP.GT.AND P2, PT, R21, RZ, !P6 ;  /* 0x000000ff1500720c */ /* 0x000fe40007744270 */
[----:B------:R-:W-:Y:S02]  /*3b00*/  ISETP.NE.AND P6, PT, R57, RZ, PT ;  /* 0x000000ff3900720c */ /* 0x000fe40003fc5270 */
[C---:B------:R-:W-:Y:S02]  /*3b10*/  ISETP.LT.OR P2, PT, R15.reuse, 0x1, P2 ;  /* 0x000000010f00780c */ /* 0x040fe40001741670 */
[----:B------:R-:W-:-:S02]  /*3b20*/  ISETP.LT.OR P3, PT, R15, 0x51, P3 ;  /* 0x000000510f00780c */ /* 0x000fc40001f61670 */
[----:B------:R-:W-:Y:S02]  /*3b30*/  FSEL R26, R26, -INF , !P2 ;  /* 0xff8000001a1a7808 */ /* 0x000fe40005000000 */
[----:B------:R-:W-:Y:S02]  /*3b40*/  FSETP.NEU.FTZ.AND P2, PT, R3, -INF , PT ;  /* 0xff8000000300780b */ /* 0x000fe40003f5d000 */
[----:B------:R-:W-:Y:S02]  /*3b50*/  FMNMX.FTZ R7, R26, R36, !PT ;  /* 0x000000241a077209 */ /* 0x000fe40007810000 */
[----:B------:R-:W-:Y:S02]  /*3b60*/  FSEL R27, R11, RZ, P2 ;  /* 0x000000ff0b1b7208 */ /* 0x000fe40001000000 */
[----:B------:R-:W-:Y:S02]  /*3b70*/  FMNMX.FTZ R7, R32, R7, !PT ;  /* 0x0000000720077209 */ /* 0x000fe40007810000 */
[----:B------:R-:W-:Y:S01]  /*3b80*/  ISETP.GT.AND P2, PT, R21, 0x48, !P6 ;  /* 0x000000481500780c */ /* 0x000fe20007744270 */
[--C-:B------:R-:W-:Y:S01]  /*3b90*/  FFMA.FTZ R25, R84, R9, -R27.reuse ;  /* 0x0000000954197223 */ /* 0x100fe2000001081b */
[----:B------:R-:W-:Y:S01]  /*3ba0*/  FMNMX.FTZ R7, R30, R7, !PT ;  /* 0x000000071e077209 */ /* 0x000fe20007810000 */
[-CC-:B------:R-:W-:Y:S01]  /*3bb0*/  FFMA.FTZ R29, R86, R9.reuse, -R27.reuse ;  /* 0x00000009561d7223 */ /* 0x180fe2000001081b */
[----:B------:R-:W-:Y:S01]  /*3bc0*/  ISETP.LT.OR P2, PT, R15, 0x49, P2 ;  /* 0x000000490f00780c */ /* 0x000fe20001741670 */
[--C-:B------:R-:W-:Y:S01]  /*3bd0*/  FFMA.FTZ R31, R88, R9, -R27.reuse ;  /* 0x00000009581f7223 */ /* 0x100fe2000001081b */
[----:B------:R-:W-:Y:S01]  /*3be0*/  FMNMX.FTZ R11, R34, R7, !PT ;  /* 0x00000007220b7209 */ /* 0x000fe20007810000 */
[-CC-:B------:R-:W-:Y:S01]  /*3bf0*/  FFMA.FTZ R156, R156, R9.reuse, -R27.reuse ;  /* 0x000000099c9c7223 */ /* 0x180fe2000001081b */
[----:B------:R0:W-:Y:S01]  /*3c00*/  MUFU.EX2 R7, R25 ;  /* 0x0000001900077308 */ /* 0x0001e20000000800 */
[----:B------:R-:W-:Y:S01]  /*3c10*/  FSEL R62, R62, -INF , !P2 ;  /* 0xff8000003e3e7808 */ /* 0x000fe20005000000 */
[--C-:B------:R-:W-:Y:S01]  /*3c20*/  FFMA.FTZ R158, R158, R9, -R27.reuse ;  /* 0x000000099e9e7223 */ /* 0x100fe2000001081b */
[----:B------:R-:W-:Y:S01]  /*3c30*/  FMNMX.FTZ R11, R24, R11, !PT ;  /* 0x0000000b180b7209 */ /* 0x000fe20007810000 */
[-CC-:B------:R-:W-:Y:S01]  /*3c40*/  FFMA.FTZ R152, R152, R9.reuse, -R27.reuse ;  /* 0x0000000998987223 */ /* 0x180fe2000001081b */
[----:B------:R-:W-:Y:S01]  /*3c50*/  ISETP.NE.AND P2, PT, R81, RZ, PT ;  /* 0x000000ff5100720c */ /* 0x000fe20003f45270 */
[--C-:B------:R-:W-:Y:S01]  /*3c60*/  FFMA.FTZ R39, R8, R9, -R27.reuse ;  /* 0x0000000908277223 */ /* 0x100fe2000001081b */
[----:B------:R-:W-:Y:S01]  /*3c70*/  FMNMX.FTZ R11, R38, R11, !PT ;  /* 0x0000000b260b7209 */ /* 0x000fe20007810000 */
[----:B------:R-:W1:Y:S01]  /*3c80*/  MUFU.EX2 R156, R156 ;  /* 0x0000009c009c7308 */ /* 0x000e620000000800 */
[----:B------:R-:W-:Y:S01]  /*3c90*/  ISETP.GT.AND P2, PT, R21, 0x49, !P2 ;  /* 0x000000491500780c */ /* 0x000fe20005744270 */
[--C-:B------:R-:W-:Y:S01]  /*3ca0*/  FFMA.FTZ R33, R90, R9, -R27.reuse ;  /* 0x000000095a217223 */ /* 0x100fe2000001081b */
[----:B------:R-:W-:Y:S01]  /*3cb0*/  FMNMX.FTZ R11, R14, R11, !PT ;  /* 0x0000000b0e0b7209 */ /* 0x000fe20007810000 */
[-CC-:B------:R-:W-:Y:S01]  /*3cc0*/  FFMA.FTZ R20, R20, R9.reuse, -R27.reuse ;  /* 0x0000000914147223 */ /* 0x180fe2000001081b */
[----:B------:R-:W-:Y:S01]  /*3cd0*/  ISETP.LT.OR P2, PT, R15, 0x4a, P2 ;  /* 0x0000004a0f00780c */ /* 0x000fe20001741670 */
[--C-:B------:R-:W-:Y:S01]  /*3ce0*/  FFMA.FTZ R76, R76, R9, -R27.reuse ;  /* 0x000000094c4c7223 */ /* 0x100fe2000001081b */
[----:B------:R-:W-:Y:S01]  /*3cf0*/  FMNMX.FTZ R13, R42, R11, !PT ;  /* 0x0000000b2a0d7209 */ /* 0x000fe20007810000 */
[----:B------:R-:W-:Y:S01]  /*3d00*/  MUFU.EX2 R158, R158 ;  /* 0x0000009e009e7308 */ /* 0x000fe20000000800 */
[----:B------:R-:W-:Y:S01]  /*3d10*/  FSEL R82, R63, -INF , !P2 ;  /* 0xff8000003f527808 */ /* 0x000fe20005000000 */
[--C-:B------:R-:W-:Y:S01]  /*3d20*/  FFMA.FTZ R72, R72, R9, -R27.reuse ;  /* 0x0000000948487223 */ /* 0x100fe2000001081b */
[----:B------:R-:W-:Y:S01]  /*3d30*/  FMNMX.FTZ R13, R0, R13, !PT ;  /* 0x0000000d000d7209 */ /* 0x000fe20007810000 */
[-CC-:B------:R-:W-:Y:S01]  /*3d40*/  FFMA.FTZ R48, R48, R9.reuse, -R27.reuse ;  /* 0x0000000930307223 */ /* 0x180fe2000001081b */
[----:B------:R-:W-:Y:S01]  /*3d50*/  ISETP.NE.AND P6, PT, R65, RZ, PT ;  /* 0x000000ff4100720c */ /* 0x000fe20003fc5270 */
[--C-:B------:R-:W-:Y:S01]  /*3d60*/  FFMA.FTZ R52, R52, R9, -R27.reuse ;  /* 0x0000000934347223 */ /* 0x100fe2000001081b */
[----:B------:R-:W-:Y:S01]  /*3d70*/  FMNMX.FTZ R13, R46, R13, !PT ;  /* 0x0000000d2e0d7209 */ /* 0x000fe20007810000 */
[----:B------:R2:W-:Y:S01]  /*3d80*/  MUFU.EX2 R11, R29 ;  /* 0x0000001d000b7308 */ /* 0x0005e20000000800 */
[----:B------:R-:W-:Y:S01]  /*3d90*/  FSEL R66, R66, -INF , !P3 ;  /* 0xff80000042427808 */ /* 0x000fe20005800000 */
[--C-:B------:R-:W-:Y:S01]  /*3da0*/  FFMA.FTZ R44, R44, R9, -R27.reuse ;  /* 0x000000092c2c7223 */ /* 0x100fe2000001081b */
[----:B------:R-:W-:Y:S01]  /*3db0*/  FMNMX.FTZ R13, R2, R13, !PT ;  /* 0x0000000d020d7209 */ /* 0x000fe20007810000 */
[-CC-:B------:R-:W-:Y:S01]  /*3dc0*/  FFMA.FTZ R56, R56, R9.reuse, -R27.reuse ;  /* 0x0000000938387223 */ /* 0x180fe2000001081b */
[----:B------:R-:W-:Y:S01]  /*3dd0*/  ISETP.GT.AND P6, PT, R21, 0x59, !P6 ;  /* 0x000000591500780c */ /* 0x000fe200077c4270 */
[--C-:B------:R-:W-:Y:S01]  /*3de0*/  FFMA.FTZ R21, R80, R9, -R27.reuse ;  /* 0x0000000950157223 */ /* 0x100fe2000001081b */
[----:B0-----:R-:W-:Y:S01]  /*3df0*/  FMNMX.FTZ R25, R50, R13, !PT ;  /* 0x0000000d32197209 */ /* 0x001fe20007810000 */
[----:B------:R-:W-:Y:S01]  /*3e00*/  MUFU.EX2 R152, R152 ;  /* 0x0000009800987308 */ /* 0x000fe20000000800 */
[----:B------:R-:W-:Y:S01]  /*3e10*/  FSEL R80, R67, -INF , !P4 ;  /* 0xff80000043507808 */ /* 0x000fe20006000000 */
[--C-:B--2---:R-:W-:Y:S01]  /*3e20*/  FFMA.FTZ R29, R92, R9, -R27.reuse ;  /* 0x000000095c1d7223 */ /* 0x104fe2000001081b */
[----:B------:R-:W-:Y:S01]  /*3e30*/  FMNMX.FTZ R25, R6, R25, !PT ;  /* 0x0000001906197209 */ /* 0x000fe20007810000 */
[-CC-:B------:R-:W-:Y:S01]  /*3e40*/  FFMA.FTZ R40, R40, R9.reuse, -R27.reuse ;  /* 0x0000000928287223 */ /* 0x180fe2000001081b */
[----:B------:R-:W-:Y:S01]  /*3e50*/  ISETP.LT.OR P6, PT, R15, 0x5a, P6 ;  /* 0x0000005a0f00780c */ /* 0x000fe200037c1670 */
[--C-:B------:R-:W-:Y:S01]  /*3e60*/  FFMA.FTZ R15, R74, R9, -R27.reuse ;  /* 0x000000094a0f7223 */ /* 0x100fe2000001081b */
[----:B------:R-:W-:Y:S01]  /*3e70*/  FMNMX.FTZ R25, R54, R25, !PT ;  /* 0x0000001936197209 */ /* 0x000fe20007810000 */
[----:B------:R0:W-:Y:S01]  /*3e80*/  MUFU.EX2 R154, R29 ;  /* 0x0000001d009a7308 */ /* 0x0001e20000000800 */
[-CC-:B------:R-:W-:Y:S01]  /*3e90*/  FFMA.FTZ R60, R60, R9.reuse, -R27.reuse ;  /* 0x000000093c3c7223 */ /* 0x180fe2000001081b */
[--C-:B------:R-:W-:Y:S01]  /*3ea0*/  FFMA.FTZ R28, R28, R9, -R27.reuse ;  /* 0x000000091c1c7223 */ /* 0x100fe2000001081b */
[----:B------:R-:W-:Y:S01]  /*3eb0*/  FMNMX.FTZ R25, R10, R25, !PT ;  /* 0x000000190a197209 */ /* 0x000fe20007810000 */
[-CC-:B------:R-:W-:Y:S01]  /*3ec0*/  FFMA.FTZ R64, R64, R9.reuse, -R27.reuse ;  /* 0x0000000940407223 */ /* 0x180fe2000001081b */
[----:B------:R-:W-:Y:S01]  /*3ed0*/  FFMA.FTZ R68, R68, R9, -R27 ;  /* 0x0000000944447223 */ /* 0x000fe2000001081b */
[----:B-1----:R-:W-:Y:S01]  /*3ee0*/  FADD.FTZ R41, R156, R7 ;  /* 0x000000079c297221 */ /* 0x002fe20000010000 */
[----:B------:R-:W-:Y:S01]  /*3ef0*/  FMNMX.FTZ R25, R58, R25, !PT ;  /* 0x000000193a197209 */ /* 0x000fe20007810000 */
[----:B------:R-:W-:Y:S01]  /*3f00*/  MUFU.EX2 R13, R31 ;  /* 0x0000001f000d7308 */ /* 0x000fe20000000800 */
[----:B0-----:R-:W-:Y:S01]  /*3f10*/  FFMA.FTZ R29, R78, R9, -R27 ;  /* 0x000000094e1d7223 */ /* 0x001fe2000001081b */
[----:B------:R-:W-:-:S02]  /*3f20*/  FSEL R78, R71, -INF , !P6 ;  /* 0xff800000474e7808 */ /* 0x000fc40007000000 */
[----:B------:R-:W-:Y:S02]  /*3f30*/  FMNMX.FTZ R25, R12, R25, !PT ;  /* 0x000000190c197209 */ /* 0x000fe40007810000 */
[----:B------:R-:W-:Y:S02]  /*3f40*/  F2FP.BF16.F32.PACK_AB R156, R7, R156 ;  /* 0x0000009c079c723e */ /* 0x000fe400000010ff */
        /* <DEDUP_REMOVED lines=9> */
[----:B------:R-:W0:Y:S01]  /*3fe0*/  SHFL.BFLY PT, R74, R25, 0x2, 0x1f ;  /* 0x0c401f00194a7f89 */ /* 0x000e2200000e0000 */
[----:B------:R-:W-:Y:S08]  /*3ff0*/  MUFU.EX2 R148, R29 ;  /* 0x0000001d00947308 */ /* 0x000ff00000000800 */
[----:B------:R-:W1:Y:S08]  /*4000*/  MUFU.EX2 R76, R76 ;  /* 0x0000004c004c7308 */ /* 0x000e700000000800 */
[----:B------:R-:W-:Y:S01]  /*4010*/  MUFU.EX2 R72, R72 ;  /* 0x0000004800487308 */ /* 0x000fe20000000800 */
[----:B0-----:R-:W-:-:S07]  /*4020*/  FMNMX.FTZ R74, R25, R74, !PT ;  /* 0x0000004a194a7209 */ /* 0x001fce0007810000 */
[----:B------:R-:W0:Y:S01]  /*4030*/  MUFU.EX2 R29, R48 ;  /* 0x00000030001d7308 */ /* 0x000e220000000800 */
[----:B-1----:R-:W-:Y:S01]  /*4040*/  F2FP.BF16.F32.PACK_AB R150, R31, R76 ;  /* 0x0000004c1f96723e */ /* 0x002fe200000010ff */
[----:B------:R-:W1:Y:S06]  /*4050*/  SHFL.BFLY PT, R15, R74, 0x1, 0x1f ;  /* 0x0c201f004a0f7f89 */ /* 0x000e6c00000e0000 */
[----:B------:R-:W-:Y:S08]  /*4060*/  MUFU.EX2 R52, R52 ;  /* 0x0000003400347308 */ /* 0x000ff00000000800 */
[----:B------:R-:W2:Y:S01]  /*4070*/  MUFU.EX2 R35, R44 ;  /* 0x0000002c00237308 */ /* 0x000ea20000000800 */
[----:B0-----:R-:W-:-:S07]  /*4080*/  F2FP.BF16.F32.PACK_AB R144, R29, R72 ;  /* 0x000000481d90723e */ /* 0x001fce00000010ff */
[----:B------:R-:W-:Y:S01]  /*4090*/  MUFU.EX2 R56, R56 ;  /* 0x0000003800387308 */ /* 0x000fe20000000800 */
[----:B-1----:R-:W-:-:S04]  /*40a0*/  FMNMX.FTZ R8, R74, R15, !PT ;  /* 0x0000000f4a087209 */ /* 0x002fc80007810000 */
[C---:B------:R-:W-:Y:S01]  /*40b0*/  FSETP.NEU.FTZ.AND P2, PT, R8.reuse, -INF , PT ;  /* 0xff8000000800780b */ /* 0x040fe20003f5d000 */
[----:B------:R-:W-:Y:S02]  /*40c0*/  FMUL.FTZ R15, R8, R9 ;  /* 0x00000009080f7220 */ /* 0x000fe40000410000 */
[----:B------:R-:W0:Y:S01]  /*40d0*/  MUFU.EX2 R25, R40 ;  /* 0x0000002800197308 */ /* 0x000e220000000800 */
[----:B--2---:R-:W-:Y:S02]  /*40e0*/  F2FP.BF16.F32.PACK_AB R146, R35, R52 ;  /* 0x000000342392723e */ /* 0x004fe400000010ff */
[----:B------:R-:W-:Y:S02]  /*40f0*/  FSEL R27, R15, RZ, P2 ;  /* 0x000000ff0f1b7208 */ /* 0x000fe40001000000 */
[----:B------:R-:W-:-:S03]  /*4100*/  PLOP3.LUT P2, PT, PT, PT, UP1, 0x40, 0x0 ;  /* 0x000000000000781c */ /* 0x000fc60003f4e818 */
[----:B------:R1:W-:Y:S01]  /*4110*/  MUFU.EX2 R15, R20 ;  /* 0x00000014000f7308 */ /* 0x0003e20000000800 */
[-CC-:B------:R-:W-:Y:S01]  /*4120*/  FFMA.FTZ R26, R26, R9.reuse, -R27.reuse ;  /* 0x000000091a1a7223 */ /* 0x180fe2000001081b */
[-CC-:B------:R-:W-:Y:S01]  /*4130*/  FFMA.FTZ R14, R14, R9.reuse, -R27.reuse ;  /* 0x000000090e0e7223 */ /* 0x180fe2000001081b */
[-CC-:B------:R-:W-:Y:S01]  /*4140*/  FFMA.FTZ R36, R36, R9.reuse, -R27.reuse ;  /* 0x0000000924247223 */ /* 0x180fe2000001081b */
[-CC-:B------:R-:W-:Y:S01]  /*4150*/  FFMA.FTZ R32, R32, R9.reuse, -R27.reuse ;  /* 0x0000000920207223 */ /* 0x180fe2000001081b */
[-CC-:B------:R-:W-:Y:S01]  /*4160*/  FFMA.FTZ R30, R30, R9.reuse, -R27.reuse ;  /* 0x000000091e1e7223 */ /* 0x180fe2000001081b */
[-CC-:B------:R-:W-:Y:S01]  /*4170*/  FFMA.FTZ R34, R34, R9.reuse, -R27.reuse ;  /* 0x0000000922227223 */ /* 0x180fe2000001081b */
[-C--:B------:R-:W-:Y:S01]  /*4180*/  FFMA.FTZ R0, R0, R9.reuse, -R27 ;  /* 0x0000000900007223 */ /* 0x080fe2000001081b */
[----:B------:R2:W-:Y:S01]  /*4190*/  MUFU.EX2 R155, R14 ;  /* 0x0000000e009b7308 */ /* 0x0005e20000000800 */
[----:B-1----:R-:W-:Y:S01]  /*41a0*/  FADD.FTZ R20, R158, R41 ;  /* 0x000000299e147221 */ /* 0x002fe20000010000 */
[-CC-:B------:R-:W-:Y:S01]  /*41b0*/  FFMA.FTZ R24, R24, R9.reuse, -R27.reuse ;  /* 0x0000000918187223 */ /* 0x180fe2000001081b */
[-CC-:B------:R-:W-:Y:S01]  /*41c0*/  FFMA.FTZ R38, R38, R9.reuse, -R27.reuse ;  /* 0x0000000926267223 */ /* 0x180fe2000001081b */
[-CC-:B------:R-:W-:Y:S01]  /*41d0*/  FFMA.FTZ R2, R2, R9.reuse, -R27.reuse ;  /* 0x0000000902027223 */ /* 0x180fe2000001081b */
[----:B------:R-:W-:Y:S01]  /*41e0*/  FADD.FTZ R41, R11, R20 ;  /* 0x000000140b297221 */ /* 0x000fe20000010000 */
[-CC-:B------:R-:W-:Y:S01]  /*41f0*/  FFMA.FTZ R42, R42, R9.reuse, -R27.reuse ;  /* 0x000000092a2a7223 */ /* 0x180fe2000001081b */
[-C--:B------:R-:W-:Y:S01]  /*4200*/  FFMA.FTZ R46, R46, R9.reuse, -R27 ;  /* 0x000000092e2e7223 */ /* 0x080fe2000001081b */
[----:B------:R-:W-:Y:S01]  /*4210*/  MUFU.EX2 R26, R26 ;  /* 0x0000001a001a7308 */ /* 0x000fe20000000800 */
[----:B--2---:R-:W-:Y:S01]  /*4220*/  FADD.FTZ R14, R152, R41 ;  /* 0x00000029980e7221 */ /* 0x004fe20000010000 */
[-CC-:B------:R-:W-:Y:S01]  /*4230*/  FFMA.FTZ R50, R50, R9.reuse, -R27.reuse ;  /* 0x0000000932327223 */ /* 0x180fe2000001081b */
[-CC-:B------:R-:W-:Y:S01]  /*4240*/  FFMA.FTZ R6, R6, R9.reuse, -R27.reuse ;  /* 0x0000000906067223 */ /* 0x180fe2000001081b */
[-CC-:B------:R-:W-:Y:S01]  /*4250*/  FFMA.FTZ R54, R54, R9.reuse, -R27.reuse ;  /* 0x0000000936367223 */ /* 0x180fe2000001081b */
[----:B------:R-:W-:Y:S01]  /*4260*/  FADD.FTZ R14, R13, R14 ;  /* 0x0000000e0d0e7221 */ /* 0x000fe20000010000 */
[----:B------:R-:W-:Y:S01]  /*4270*/  F2FP.BF16.F32.PACK_AB R158, R11, R158 ;  /* 0x0000009e0b9e723e */ /* 0x000fe200000010ff */
[-CC-:B------:R-:W-:Y:S01]  /*4280*/  FFMA.FTZ R10, R10, R9.reuse, -R27.reuse ;  /* 0x000000090a0a7223 */ /* 0x180fe2000001081b */
[----:B------:R-:W1:Y:S01]  /*4290*/  MUFU.EX2 R157, R36 ;  /* 0x00000024009d7308 */ /* 0x000e620000000800 */
[----:B------:R-:W-:Y:S01]  /*42a0*/  FADD.FTZ R41, R33, R14 ;  /* 0x0000000e21297221 */ /* 0x000fe20000010000 */
[-CC-:B------:R-:W-:Y:S01]  /*42b0*/  FFMA.FTZ R58, R58, R9.reuse, -R27.reuse ;  /* 0x000000093a3a7223 */ /* 0x180fe2000001081b */
[-CC-:B------:R-:W-:Y:S01]  /*42c0*/  FFMA.FTZ R12, R12, R9.reuse, -R27.reuse ;  /* 0x000000090c0c7223 */ /* 0x180fe2000001081b */
[-CC-:B------:R-:W-:Y:S01]  /*42d0*/  FFMA.FTZ R62, R62, R9.reuse, -R27.reuse ;  /* 0x000000093e3e7223 */ /* 0x180fe2000001081b */
[-CC-:B------:R-:W-:Y:S01]  /*42e0*/  FFMA.FTZ R82, R82, R9.reuse, -R27.reuse ;  /* 0x0000000952527223 */ /* 0x180fe2000001081b */
[-CC-:B------:R-:W-:Y:S01]  /*42f0*/  FFMA.FTZ R66, R66, R9.reuse, -R27.reuse ;  /* 0x0000000942427223 */ /* 0x180fe2000001081b */
[-CC-:B------:R-:W-:Y:S01]  /*4300*/  FFMA.FTZ R80, R80, R9.reuse, -R27.reuse ;  /* 0x0000000950507223 */ /* 0x180fe2000001081b */
[----:B------:R-:W2:Y:S01]  /*4310*/  MUFU.EX2 R32, R32 ;  /* 0x0000002000207308 */ /* 0x000ea20000000800 */
[-CC-:B------:R-:W-:Y:S01]  /*4320*/  FFMA.FTZ R70, R70, R9.reuse, -R27.reuse ;  /* 0x0000000946467223 */ /* 0x180fe2000001081b */
[----:B------:R-:W-:Y:S01]  /*4330*/  FFMA.FTZ R27, R78, R9, -R27 ;  /* 0x000000094e1b7223 */ /* 0x000fe2000001081b */
[----:B------:R-:W-:-:S02]  /*4340*/  F2FP.BF16.F32.PACK_AB R152, R13, R152 ;  /* 0x000000980d98723e */ /* 0x000fc400000010ff */
[----:B0-----:R-:W-:-:S03]  /*4350*/  F2FP.BF16.F32.PACK_AB R140, R25, R56 ;  /* 0x00000038198c723e */ /* 0x001fc600000010ff */
[----:B------:R-:W0:Y:S08]  /*4360*/  MUFU.EX2 R159, R30 ;  /* 0x0000001e009f7308 */ /* 0x000e300000000800 */
[----:B------:R3:W-:Y:S08]  /*4370*/  MUFU.EX2 R149, R0 ;  /* 0x0000000000957308 */ /* 0x0007f00000000800 */
[----:B------:R-:W4:Y:S01]  /*4380*/  MUFU.EX2 R34, R34 ;  /* 0x0000002200227308 */ /* 0x000f220000000800 */
[----:B---3--:R-:W-:Y:S01]  /*4390*/  FADD.FTZ R0, R154, R41 ;  /* 0x000000299a007221 */ /* 0x008fe20000010000 */
[----:B-1----:R-:W-:Y:S01]  /*43a0*/  FADD.FTZ R41, R26, R157 ;  /* 0x0000009d1a297221 */ /* 0x002fe20000010000 */
[----:B------:R-:W-:-:S02]  /*43b0*/  F2FP.BF16.F32.PACK_AB R154, R154, R33 ;  /* 0x000000219a9a723e */ /* 0x000fc400000010ff */
[----:B------:R-:W-:Y:S01]  /*43c0*/  FADD.FTZ R43, R21, R0 ;  /* 0x00000000152b7221 */ /* 0x000fe20000010000 */
[----:B--2---:R-:W-:Y:S01]  /*43d0*/  FADD.FTZ R0, R32, R41 ;  /* 0x0000002920007221 */ /* 0x004fe20000010000 */
[----:B------:R-:W-:Y:S01]  /*43e0*/  F2FP.BF16.F32.PACK_AB R157, R157, R26 ;  /* 0x0000001a9d9d723e */ /* 0x000fe200000010ff */
[----:B------:R-:W1:Y:S01]  /*43f0*/  MUFU.EX2 R153, R24 ;  /* 0x0000001800997308 */ /* 0x000e620000000800 */
[C---:B------:R-:W-:Y:S01]  /*4400*/  FADD.FTZ R43, R148.reuse, R43 ;  /* 0x0000002b942b7221 */ /* 0x040fe20000010000 */
[C---:B0-----:R-:W-:Y:S01]  /*4410*/  FADD.FTZ R41, R159.reuse, R0 ;  /* 0x000000009f297221 */ /* 0x041fe20000010000 */
[----:B------:R-:W-:Y:S02]  /*4420*/  F2FP.BF16.F32.PACK_AB R148, R148, R21 ;  /* 0x000000159494723e */ /* 0x000fe400000010ff */
[----:B------:R-:W-:-:S03]  /*4430*/  F2FP.BF16.F32.PACK_AB R159, R159, R32 ;  /* 0x000000209f9f723e */ /* 0x000fc600000010ff */
[----:B------:R-:W0:Y:S01]  /*4440*/  MUFU.EX2 R38, R38 ;  /* 0x0000002600267308 */ /* 0x000e220000000800 */
[----:B----4-:R-:W-:-:S07]  /*4450*/  FADD.FTZ R0, R34, R41 ;  /* 0x0000002922007221 */ /* 0x010fce0000010000 */
[----:B------:R2:W-:Y:S01]  /*4460*/  MUFU.EX2 R151, R2 ;  /* 0x0000000200977308 */ /* 0x0005e20000000800 */
[C---:B-1----:R-:W-:Y:S01]  /*4470*/  FADD.FTZ R41, R153.reuse, R0 ;  /* 0x0000000099297221 */ /* 0x042fe20000010000 */
[----:B------:R-:W-:-:S06]  /*4480*/  F2FP.BF16.F32.PACK_AB R153, R153, R34 ;  /* 0x000000229999723e */ /* 0x000fcc00000010ff */
[----:B------:R-:W1:Y:S01]  /*4490*/  MUFU.EX2 R42, R42 ;  /* 0x0000002a002a7308 */ /* 0x000e620000000800 */
[----:B--2---:R-:W-:Y:S01]  /*44a0*/  FADD.FTZ R2, R76, R43 ;  /* 0x0000002b4c027221 */ /* 0x004fe20000010000 */
[----:B0-----:R-:W-:-:S03]  /*44b0*/  FADD.FTZ R0, R38, R41 ;  /* 0x0000002926007221 */ /* 0x001fc60000010000 */
[----:B------:R-:W-:Y:S01]  /*44c0*/  FADD.FTZ R43, R31, R2 ;  /* 0x000000021f2b7221 */ /* 0x000fe20000010000 */
[C---:B------:R-:W-:Y:S01]  /*44d0*/  FADD.FTZ R41, R155.reuse, R0 ;  /* 0x000000009b297221 */ /* 0x040fe20000010000 */
[----:B------:R-:W-:Y:S01]  /*44e0*/  F2FP.BF16.F32.PACK_AB R155, R155, R38 ;  /* 0x000000269b9b723e */ /* 0x000fe200000010ff */
[----:B------:R-:W0:Y:S01]  /*44f0*/  MUFU.EX2 R46, R46 ;  /* 0x0000002e002e7308 */ /* 0x000e220000000800 */
[----:B------:R-:W-:-:S04]  /*4500*/  FADD.FTZ R2, R72, R43 ;  /* 0x0000002b48027221 */ /* 0x000fc80000010000 */
[----:B------:R-:W-:-:S03]  /*4510*/  FADD.FTZ R43, R29, R2 ;  /* 0x000000021d2b7221 */ /* 0x000fc60000010000 */
[----:B------:R-:W2:Y:S01]  /*4520*/  MUFU.EX2 R60, R60 ;  /* 0x0000003c003c7308 */ /* 0x000ea20000000800 */
[----:B------:R-:W-:Y:S01]  /*4530*/  FADD.FTZ R2, R52, R43 ;  /* 0x0000002b34027221 */ /* 0x000fe20000010000 */
[----:B-1----:R-:W-:-:S03]  /*4540*/  FADD.FTZ R0, R42, R41 ;  /* 0x000000292a007221 */ /* 0x002fc60000010000 */
[----:B------:R-:W-:Y:S01]  /*4550*/  FADD.FTZ R43, R35, R2 ;  /* 0x00000002232b7221 */ /* 0x000fe20000010000 */
[C---:B------:R-:W-:Y:S01]  /*4560*/  FADD.FTZ R7, R149.reuse, R0 ;  /* 0x0000000095077221 */ /* 0x040fe20000010000 */
[----:B------:R-:W-:Y:S01]  /*4570*/  F2FP.BF16.F32.PACK_AB R149, R149, R42 ;  /* 0x0000002a9595723e */ /* 0x000fe200000010ff */
[----:B------:R-:W1:Y:S01]  /*4580*/  MUFU.EX2 R37, R28 ;  /* 0x0000001c00257308 */ /* 0x000e620000000800 */
[----:B------:R-:W-:Y:S01]  /*4590*/  FADD.FTZ R2, R56, R43 ;  /* 0x0000002b38027221 */ /* 0x000fe20000010000 */
[----:B0-----:R-:W-:-:S03]  /*45a0*/  FADD.FTZ R0, R46, R7 ;  /* 0x000000072e007221 */ /* 0x001fc60000010000 */
[----:B------:R-:W-:Y:S01]  /*45b0*/  FADD.FTZ R11, R25, R2 ;  /* 0x00000002190b7221 */ /* 0x000fe20000010000 */
[C---:B------:R-:W-:Y:S01]  /*45c0*/  FADD.FTZ R7, R151.reuse, R0 ;  /* 0x0000000097077221 */ /* 0x040fe20000010000 */
[----:B------:R-:W-:Y:S01]  /*45d0*/  F2FP.BF16.F32.PACK_AB R151, R151, R46 ;  /* 0x0000002e9797723e */ /* 0x000fe200000010ff */
[----:B------:R-:W0:Y:S01]  /*45e0*/  MUFU.EX2 R50, R50 ;  /* 0x0000003200327308 */ /* 0x000e220000000800 */
[----:B--2---:R-:W-:-:S07]  /*45f0*/  FADD.FTZ R2, R60, R11 ;  /* 0x0000000b3c027221 */ /* 0x004fce0000010000 */
[----:B------:R-:W2:Y:S01]  /*4600*/  MUFU.EX2 R64, R64 ;  /* 0x0000004000407308 */ /* 0x000ea20000000800 */
[C---:B-1----:R-:W-:Y:S01]  /*4610*/  FADD.FTZ R11, R37.reuse, R2 ;  /* 0x00000002250b7221 */ /* 0x042fe20000010000 */
[----:B------:R-:W-:-:S06]  /*4620*/  F2FP.BF16.F32.PACK_AB R142, R37, R60 ;  /* 0x0000003c258e723e */ /* 0x000fcc00000010ff */
[----:B------:R-:W1:Y:S01]  /*4630*/  MUFU.EX2 R145, R6 ;  /* 0x0000000600917308 */ /* 0x000e620000000800 */
[----:B0-----:R-:W-:-:S07]  /*4640*/  FADD.FTZ R0, R50, R7 ;  /* 0x0000000732007221 */ /* 0x001fce0000010000 */
[----:B------:R-:W0:Y:S01]  /*4650*/  MUFU.EX2 R39, R39 ;  /* 0x0000002700277308 */ /* 0x000e220000000800 */
[----:B--2---:R-:W-:-:S07]  /*4660*/  FADD.FTZ R2, R64, R11 ;  /* 0x0000000b40027221 */ /* 0x004fce0000010000 */
[----:B------:R-:W2:Y:S01]  /*4670*/  MUFU.EX2 R54, R54 ;  /* 0x0000003600367308 */ /* 0x000ea20000000800 */
[C---:B-1----:R-:W-:Y:S01]  /*4680*/  FADD.FTZ R7, R145.reuse, R0 ;  /* 0x0000000091077221 */ /* 0x042fe20000010000 */
[----:B------:R-:W-:-:S06]  /*4690*/  F2FP.BF16.F32.PACK_AB R145, R145, R50 ;  /* 0x000000329191723e */ /* 0x000fcc00000010ff */
[----:B------:R-:W1:Y:S01]  /*46a0*/  MUFU.EX2 R68, R68 ;  /* 0x0000004400447308 */ /* 0x000e620000000800 */
[C---:B0-----:R-:W-:Y:S01]  /*46b0*/  FADD.FTZ R11, R39.reuse, R2 ;  /* 0x00000002270b7221 */ /* 0x041fe20000010000 */
[----:B------:R-:W-:-:S06]  /*46c0*/  F2FP.BF16.F32.PACK_AB R136, R39, R64 ;  /* 0x000000402788723e */ /* 0x000fcc00000010ff */
[----:B------:R0:W3:Y:S01]  /*46d0*/  MUFU.EX2 R147, R10 ;  /* 0x0000000a00937308 */ /* 0x0000e20000000800 */
[----:B--2---:R-:W-:-:S07]  /*46e0*/  FADD.FTZ R0, R54, R7 ;  /* 0x0000000736007221 */ /* 0x004fce0000010000 */
[----:B------:R-:W2:Y:S01]  /*46f0*/  MUFU.EX2 R58, R58 ;  /* 0x0000003a003a7308 */ /* 0x000ea20000000800 */
[----:B-1----:R-:W-:Y:S01]  /*4700*/  FADD.FTZ R2, R68, R11 ;  /* 0x0000000b44027221 */ /* 0x002fe20000010000 */
[----:B------:R-:W-:Y:S01]  /*4710*/  F2FP.BF16.F32.PACK_AB R138, R15, R68 ;  /* 0x000000440f8a723e */ /* 0x000fe200000010ff */
[----:B0-----:R-:W-:Y:S02]  /*4720*/  VIADD R10, R79, 0xfffffffe ;  /* 0xfffffffe4f0a7836 */ /* 0x001fe40000000000 */
[----:B------:R-:W-:-:S03]  /*4730*/  FADD.FTZ R7, R15, R2 ;  /* 0x000000020f077221 */ /* 0x000fc60000010000 */
[----:B------:R-:W0:Y:S01]  /*4740*/  MUFU.EX2 R141, R12 ;  /* 0x0000000c008d7308 */ /* 0x000e220000000800 */
[C---:B---3--:R-:W-:Y:S01]  /*4750*/  FADD.FTZ R11, R147.reuse, R0 ;  /* 0x00000000930b7221 */ /* 0x048fe20000010000 */
[----:B------:R-:W-:-:S06]  /*4760*/  F2FP.BF16.F32.PACK_AB R147, R147, R54 ;  /* 0x000000369393723e */ /* 0x000fcc00000010ff */
        /* <DEDUP_REMOVED lines=14> */
[----:B------:R-:W-:-:S03]  /*4850*/  F2FP.BF16.F32.PACK_AB R137, R137, R66 ;  /* 0x000000428989723e */ /* 0x000fc600000010ff */
[----:B--2---:R-:W-:-:S04]  /*4860*/  FADD.FTZ R6, R70, R11 ;  /* 0x0000000b46067221 */ /* 0x004fc80000010000 */
[C---:B0-----:R-:W-:Y:S01]  /*4870*/  FADD.FTZ R6, R27.reuse, R6 ;  /* 0x000000061b067221 */ /* 0x041fe20000010000 */
[----:B------:R-:W-:Y:S01]  /*4880*/  F2FP.BF16.F32.PACK_AB R139, R27, R70 ;  /* 0x000000461b8b723e */ /* 0x000fe200000010ff */
[----:B------:R-:W-:Y:S06]  /*4890*/  @P2 BRA `(.L_x_1152) ;  /* 0x0000000000442947 */ /* 0x000fec0003800000 */
        /* <DEDUP_REMOVED lines=10> */
.L_x_1153:
[----:B------:R-:W-:-:S11]  /*4940*/  UISETP.NE.AND UP2, UPT, UR5, 0x1, UPT ;  /* 0x000000010500788c */ /* 0x000fd6000bf45270 */
[----:B------:R-:W-:Y:S02]  /*4950*/  @UP2 ULDC.64 UR6, c[0x0][0x9e8] ;  /* 0x00027a0000062ab9 */ /* 0x000fe40000000a00 */
[----:B------:R-:W-:-:S04]  /*4960*/  UIMAD.WIDE.U32 UR10, UR15, UR6, URZ ;  /* 0x000000060f0a72a5 */ /* 0x000fc8000f8e003f */
[----:B------:R-:W-:-:S12]  /*4970*/  @UP2 USHF.R.U32.HI UR15, URZ, UR7, UR11 ;  /* 0x000000073f0f2299 */ /* 0x000fd8000801160b */
.L_x_1154:
[----:B------:R-:W-:-:S04]  /*4980*/  UIMAD UR5, UR15, UR5, UR5 ;  /* 0x000000050f0572a4 */ /* 0x000fc8000f8e0205 */
[----:B------:R-:W-:-:S04]  /*4990*/  UISETP.LT.AND UP2, UPT, UR4, UR5, UPT ;  /* 0x000000050400728c */ /* 0x000fc8000bf41270 */
[----:B------:R-:W-:-:S12]  /*49a0*/  USEL UR4, UR4, UR5, UP2 ;  /* 0x0000000504047287 */ /* 0x000fd80009000000 */
.L_x_1152:
[----:B------:R-:W-:Y:S01]  /*49b0*/  UIMAD.WIDE UR4, UR4, 0x2aaaaaab, URZ ;  /* 0x2aaaaaab040478a5 */ /* 0x000fe2000f8e023f */
[----:B------:R-:W-:Y:S01]  /*49c0*/  IMAD.MOV.U32 R2, RZ, RZ, 0x3f800000 ;  /* 0x3f800000ff027424 */ /* 0x000fe200078e00ff */
[----:B------:R-:W-:Y:S01]  /*49d0*/  CS2R R86, SRZ ;  /* 0x0000000000567805 */ /* 0x000fe2000001ff00 */
[----:B------:R-:W-:Y:S01]  /*49e0*/  IMAD.MOV.U32 R0, RZ, RZ, 0x3f800000 ;  /* 0x3f800000ff007424 */ /* 0x000fe200078e00ff */
[----:B------:R-:W-:Y:S01]  /*49f0*/  USHF.R.U32.HI UR4, URZ, 0x1f, UR5 ;  /* 0x0000001f3f047899 */ /* 0x000fe20008011605 */
[----:B------:R-:W-:Y:S02]  /*4a00*/  CS2R R84, SRZ ;  /* 0x0000000000547805 */ /* 0x000fe4000001ff00 */
[----:B------:R-:W-:Y:S02]  /*4a10*/  CS2R R82, SRZ ;  /* 0x0000000000527805 */ /* 0x000fe4000001ff00 */
[----:B------:R-:W-:Y:S01]  /*4a20*/  CS2R R80, SRZ ;  /* 0x0000000000507805 */ /* 0x000fe2000001ff00 */
[----:B------:R-:W-:Y:S01]  /*4a30*/  ULEA.HI.SX32 UR4, UR5, UR4, 0x1c ;  /* 0x0000000405047291 */ /* 0x000fe2000f8fe23f */
[----:B------:R-:W-:-:S02]  /*4a40*/  CS2R R78, SRZ ;  /* 0x00000000004e7805 */ /* 0x000fc4000001ff00 */
[----:B------:R-:W-:Y:S02]  /*4a50*/  CS2R R76, SRZ ;  /* 0x00000000004c7805 */ /* 0x000fe4000001ff00 */
[----:B------:R-:W-:Y:S01]  /*4a60*/  CS2R R74, SRZ ;  /* 0x00000000004a7805 */ /* 0x000fe2000001ff00 */
[----:B------:R-:W-:Y:S01]  /*4a70*/  UISETP.LT.AND UP2, UPT, UR61, UR4, UPT ;  /* 0x000000043d00728c */ /* 0x000fe2000bf41270 */
[----:B------:R-:W-:Y:S02]  /*4a80*/  CS2R R72, SRZ ;  /* 0x0000000000487805 */ /* 0x000fe4000001ff00 */
[----:B------:R-:W-:Y:S02]  /*4a90*/  CS2R R70, SRZ ;  /* 0x0000000000467805 */ /* 0x000fe4000001ff00 */
[----:B------:R-:W-:Y:S01]  /*4aa0*/  CS2R R68, SRZ ;  /* 0x0000000000447805 */ /* 0x000fe2000001ff00 */
[----:B------:R-:W-:Y:S01]  /*4ab0*/  USEL UR58, UR61, UR4, !UP2 ;  /* 0x000000043d3a7287 */ /* 0x000fe2000d000000 */
[----:B------:R-:W-:-:S02]  /*4ac0*/  CS2R R66, SRZ ;  /* 0x0000000000427805 */ /* 0x000fc4000001ff00 */
[----:B------:R-:W-:Y:S02]  /*4ad0*/  CS2R R64, SRZ ;  /* 0x0000000000407805 */ /* 0x000fe4000001ff00 */
[----:B------:R-:W-:Y:S02]  /*4ae0*/  CS2R R62, SRZ ;  /* 0x00000000003e7805 */ /* 0x000fe4000001ff00 */
[----:B------:R-:W-:Y:S02]  /*4af0*/  CS2R R60, SRZ ;  /* 0x00000000003c7805 */ /* 0x000fe4000001ff00 */
[----:B------:R-:W-:Y:S02]  /*4b00*/  CS2R R58, SRZ ;  /* 0x00000000003a7805 */ /* 0x000fe4000001ff00 */
[----:B------:R-:W-:Y:S02]  /*4b10*/  ISETP.GE.AND P2, PT, R10, UR58, PT ;  /* 0x0000003a0a007c0c */ /* 0x000fe4000bf46270 */
        /* <DEDUP_REMOVED lines=16> */
[----:B------:R-:W-:Y:S01]  /*4c20*/  CS2R R24, SRZ ;  /* 0x0000000000187805 */ /* 0x000fe2000001ff00 */
[----:B------:R-:W-:Y:S06]  /*4c30*/  @!P2 BRA `(.L_x_1155) ;  /* 0x0000002c0064a947 */ /* 0x000fec0003800000 */
[----:B------:R-:W-:Y:S01]  /*4c40*/  IMAD.MOV.U32 R2, RZ, RZ, 0x3f800000 ;  /* 0x3f800000ff027424 */ /* 0x000fe200078e00ff */
[----:B------:R-:W-:Y:S01]  /*4c50*/  ULDC UR59, c[0x0][0x9e4] ;  /* 0x00027900003b7ab9 */ /* 0x000fe20000000800 */
[----:B------:R-:W-:-:S07]  /*4c60*/  IMAD.MOV.U32 R87, RZ, RZ, RZ ;  /* 0x000000ffff577224 */ /* 0x000fce00078e00ff */
.L_x_1172:
[----:B------:R-:W-:-:S04]  /*4c70*/  UIADD3 UR4, UR36, 0x1, URZ ;  /* 0x0000000124047890 */ /* 0x000fc8000fffe03f */
[----:B------:R-:W-:-:S04]  /*4c80*/  UISETP.NE.AND UP2, UPT, UR4, 0x2, UPT ;  /* 0x000000020400788c */ /* 0x000fc8000bf45270 */
[----:B------:R-:W-:Y:S02]  /*4c90*/  USEL UR7, URZ, 0x1, UP2 ;  /* 0x000000013f077887 */ /* 0x000fe40009000000 */
[----:B------:R-:W-:Y:S02]  /*4ca0*/  USEL UR4, UR4, URZ, UP2 ;  /* 0x0000003f04047287 */ /* 0x000fe40009000000 */
[----:B------:R-:W-:Y:S01]  /*4cb0*/  ULOP3.LUT UR7, UR38, UR7, URZ, 0x3c, !UPT ;  /* 0x0000000726077292 */ /* 0x000fe2000f8e3c3f */
[----:B------:R-:W-:Y:S11]  /*4cc0*/  @!P0 BRA `(.L_x_1156) ;  /* 0x0000000000048947 */ /* 0x000ff60003800000 */
[----:B------:R-:W-:Y:S01]  /*4cd0*/  BPT.TRAP 0x1 ;  /* 0x000000040000795c */ /* 0x000fe20000300000 */
.L_x_1156:
[----:B------:R-:W-:Y:S01]  /*4ce0*/  ULEA UR6, UR4, UR37, 0x3 ;  /* 0x0000002504067291 */ /* 0x000fe2000f8e183f */
[----:B------:R-:W-:-:S05]  /*4cf0*/  IMAD.U32 R9, RZ, RZ, UR7 ;  /* 0x00000007ff097e24 */ /* 0x000fca000f8e00ff */
[----:B------:R-:W-:-:S04]  /*4d00*/  SHF.L.U32 R9, R9, 0x1f, RZ ;  /* 0x0000001f09097819 */ /* 0x000fc800000006ff */
[----:B------:R0:W1:Y:S01]  /*4d10*/  SYNCS.PHASECHK.TRANS64.TRYWAIT P2, [UR6+0x2a830], R9 ;  /* 0x02a83009ff0075a7 */ /* 0x0000620008040146 */
[----:B------:R-:W-:Y:S05]  /*4d20*/  @!P0 BRA `(.L_x_1157) ;  /* 0x0000000000048947 */ /* 0x000fea0003800000 */
[----:B------:R-:W-:Y:S01]  /*4d30*/  BPT.TRAP 0x1 ;  /* 0x000000040000795c */ /* 0x000fe20000300000 */
.L_x_1157:
[----:B-1----:R-:W-:Y:S05]  /*4d40*/  @P2 BRA `(.L_x_1158) ;  /* 0x0000000000082947 */ /* 0x002fea0003800000 */
[----:B------:R-:W1:Y:S02]  /*4d50*/  SYNCS.PHASECHK.TRANS64.TRYWAIT P2, [UR6+0x2a830], R9 ;  /* 0x02a83009ff0075a7 */ /* 0x000e640008040146 */
[----:B-1----:R-:W-:Y:S05]  /*4d60*/  @!P2 BRA `(.L_x_1159) ;  /* 0x0000012c0070a947 */ /* 0x002fea0003800000 */
.L_x_1158:
        /* <DEDUP_REMOVED lines=39> */
[----:B------:R-:W-:Y:S01]  /*4fe0*/  UMOV UR52, UR56 ;  /* 0x0000003800347c82 */ /* 0x000fe20008000000 */
[----:B------:R-:W-:Y:S01]  /*4ff0*/  UMOV UR53, UR57 ;  /* 0x0000003900357c82 */ /* 0x000fe20008000000 */
        /* <DEDUP_REMOVED lines=90> */
.L_x_1160:
[----:B------:R-:W-:Y:S01]  /*55a0*/  ULEA UR5, UR36, UR37, 0x3 ;  /* 0x0000002524057291 */ /* 0x000fe2000f8e183f */
[----:B------:R-:W-:-:S05]  /*55b0*/  IMAD.U32 R0, RZ, RZ, UR38 ;  /* 0x00000026ff007e24 */ /* 0x000fca000f8e00ff */
[----:B------:R-:W-:-:S04]  /*55c0*/  SHF.L.U32 R0, R0, 0x1f, RZ ;  /* 0x0000001f00007819 */ /* 0x000fc800000006ff */
[----:B------:R2:W3:Y:S01]  /*55d0*/  SYNCS.PHASECHK.TRANS64.TRYWAIT P2, [UR5+0x2a850], R0 ;  /* 0x02a85000ff0075a7 */ /* 0x0004e20008040145 */
[----:B------:R-:W-:Y:S05]  /*55e0*/  @!P0 BRA `(.L_x_1161) ;  /* 0x0000000000048947 */ /* 0x000fea0003800000 */
[----:B------:R-:W-:Y:S01]  /*55f0*/  BPT.TRAP 0x1 ;  /* 0x000000040000795c */ /* 0x000fe20000300000 */
.L_x_1161:
[----:B---3--:R-:W-:Y:S05]  /*5600*/  @P2 BRA `(.L_x_1162) ;  /* 0x0000000000082947 */ /* 0x008fea0003800000 */
[----:B------:R-:W3:Y:S02]  /*5610*/  SYNCS.PHASECHK.TRANS64.TRYWAIT P2, [UR5+0x2a850], R0 ;  /* 0x02a85000ff0075a7 */ /* 0x000ee40008040145 */
[----:B---3--:R-:W-:Y:S05]  /*5620*/  @!P2 BRA `(.L_x_1163) ;  /* 0x000001240058a947 */ /* 0x008fea0003800000 */
.L_x_1162:
[----:B------:R-:W-:Y:S01]  /*5630*/  UIADD3 UR10, UR37, 0x400, URZ ;  /* 0x00000400250a7890 */ /* 0x000fe2000fffe03f */
[----:B------:R-:W-:Y:S01]  /*5640*/  WARPGROUP.ARRIVE ;  /* 0x00000000000079c5 */ /* 0x000fe20000000000 */
[----:B------:R-:W-:Y:S01]  /*5650*/  UMOV UR11, 0x40000040 ;  /* 0x40000040000b7882 */ /* 0x000fe20000000000 */
[----:B------:R-:W-:Y:S01]  /*5660*/  PLOP3.LUT P2, PT, PT, PT, UP0, 0x80, 0x0 ;  /* 0x000000000000781c */ /* 0x000fe20003f4f008 */
[----:B------:R-:W-:Y:S01]  /*5670*/  USHF.R.U32.HI UR10, URZ, 0x4, UR10 ;  /* 0x000000043f0a7899 */ /* 0x000fe2000801160a */
[----:B------:R-:W-:Y:S01]  /*5680*/  PLOP3.LUT P3, PT, PT, PT, UP0, 0x80, 0x0 ;  /* 0x000000000000781c */ /* 0x000fe20003f6f008 */
[----:B------:R-:W-:Y:S01]  /*5690*/  VIADD R21, R19, UR39 ;  /* 0x0000002713157c36 */ /* 0x000fe20008000000 */
[----:B------:R-:W-:Y:S01]  /*56a0*/  ULDC UR15, c[0x0][0x9dc] ;  /* 0x00027700000f7ab9 */ /* 0x000fe20000000800 */
[----:B------:R-:W-:Y:S01]  /*56b0*/  ULOP3.LUT UR10, UR10, 0x3fff, URZ, 0xc0, !UPT ;  /* 0x00003fff0a0a7892 */ /* 0x000fe2000f8ec03f */
[----:B0-2---:R-:W-:-:S03]  /*56c0*/  IMAD.U32 R0, RZ, RZ, UR6 ;  /* 0x00000006ff007e24 */ /* 0x005fc6000f8e00ff */
[----:B------:R-:W-:Y:S01]  /*56d0*/  ULOP3.LUT UR10, UR10, 0x3000000, URZ, 0xfc, !UPT ;  /* 0x030000000a0a7892 */ /* 0x000fe2000f8efc3f */
[----:B------:R-:W-:-:S03]  /*56e0*/  @!P1 VIADD R0, R0, 0x2a840 ;  /* 0x0002a84000009836 */ /* 0x000fc60000000000 */
[----:B------:R-:W-:Y:S02]  /*56f0*/  UIMAD UR14, UR36, 0x600, UR10 ;  /* 0x00000600240e78a4 */ /* 0x000fe4000f8e020a */
[----:B------:R-:W-:-:S05]  /*5700*/  @!P1 PRMT R0, RZ, 0x654, R0 ;  /* 0x00000654ff009816 */ /* 0x000fca0000000000 */
[----:B------:R-:W-:Y:S02]  /*5710*/  UMOV UR10, UR14 ;  /* 0x0000000e000a7c82 */ /* 0x000fe40008000000 */
        /* <DEDUP_REMOVED lines=22> */
[----:B------:R-:W-:Y:S02]  /*5880*/  UMOV UR11, 0x40000040 ;  /* 0x40000040000b7882 */ /* 0x000fe40000000000 */
[----:B------:R-:W-:Y:S01]  /*5890*/  UMOV UR14, UR15 ;  /* 0x0000000f000e7c82 */ /* 0x000fe20008000000 */
[----:B------:R-:W-:Y:S01]  /*58a0*/  ULDC UR15, c[0x0][0x9e0] ;  /* 0x00027800000f7ab9 */ /* 0x000fe20000000800 */
[----:B------:R-:W-:Y:S01]  /*58b0*/  ULOP3.LUT UR6, URZ, UR14, URZ, 0x33, !UPT ;  /* 0x0000000e3f067292 */ /* 0x000fe2000f8e333f */
[----:B------:R-:W-:Y:S02]  /*58c0*/  WARPGROUP.DEPBAR.LE gsb0, 0x0 ;  /* 0x00008000000079c5 */ /* 0x000fe40000010000 */
[----:B------:R-:W-:-:S06]  /*58d0*/  WARPGROUP.ARRIVE ;  /* 0x00000000000079c5 */ /* 0x000fcc0000000000 */
[----:B------:R-:W-:Y:S01]  /*58e0*/  HGMMA.64x128x16.F32.BF16 R24, R136, gdesc[UR8].tnspB, R24, gsb0 ;  /* 0x41e0000888187df0 */ /* 0x000fe20008001818 */
[----:B------:R-:W-:Y:S02]  /*58f0*/  @UP0 ULDC UR10, c[0x0][0x44c] ;  /* 0x00011300000a0ab9 */ /* 0x000fe40000000800 */
[----:B------:R-:W-:Y:S01]  /*5900*/  @P2 IMAD.HI.U32 R2, R21, UR10, RZ ;  /* 0x0000000a15022c27 */ /* 0x000fe2000f8e00ff */
[----:B------:R-:W-:Y:S01]  /*5910*/  @UP0 ULDC UR10, c[0x0][0x450] ;  /* 0x00011400000a0ab9 */ /* 0x000fe20000000800 */
[----:B------:R-:W-:-:S03]  /*5920*/  PLOP3.LUT P2, PT, PT, PT, UP1, 0x40, 0x0 ;  /* 0x000000000000781c */ /* 0x000fc60003f4e818 */
[----:B------:R-:W-:-:S05]  /*5930*/  @P3 SHF.R.U32.HI R21, RZ, UR10, R2 ;  /* 0x0000000aff153c19 */ /* 0x000fca0008011602 */
[----:B------:R-:W0:Y:S01]  /*5940*/  SHFL.IDX PT, R2, R21, RZ, 0x1c1f ;  /* 0x001c1fff15027589 */ /* 0x000e2200000e0000 */
[----:B------:R-:W-:Y:S02]  /*5950*/  WARPGROUP.DEPBAR.LE gsb0, 0x0 ;  /* 0x00008000000079c5 */ /* 0x000fe40000010000 */
[----:B------:R-:W-:Y:S01]  /*5960*/  IMAD R139, R10, -0x60, RZ ;  /* 0xffffffa00a8b7824 */ /* 0x000fe200078e02ff */
[----:B------:R2:W-:Y:S03]  /*5970*/  @!P1 SYNCS.ARRIVE.TRANS64.RED.A1T0 RZ, [R0+URZ], RZ ;  /* 0x000000ff00ff99a7 */ /* 0x0005e6000810043f */
[----:B-1----:R-:W-:Y:S01]  /*5980*/  IMAD.IADD R9, R139, 0x1, -R18 ;  /* 0x000000018b097824 */ /* 0x002fe200078e0a12 */
[----:B--2---:R-:W-:-:S04]  /*5990*/  IADD3 R0, -R18, 0x1, R139 ;  /* 0x0000000112007810 */ /* 0x004fc80007ffe18b */
[----:B------:R-:W-:-:S05]  /*59a0*/  IADD3 R0, -R17, R0, R16 ;  /* 0x0000000011007210 */ /* 0x000fca0007ffe110 */
[C---:B------:R-:W-:Y:S02]  /*59b0*/  VIADD R141, R0.reuse, UR15 ;  /* 0x0000000f008d7c36 */ /* 0x040fe40008000000 */
[----:B------:R-:W-:Y:S02]  /*59c0*/  VIADD R143, R0, UR6 ;  /* 0x00000006008f7c36 */ /* 0x000fe40008000000 */
[--C-:B0-----:R-:W-:Y:S02]  /*59d0*/  IMAD.IADD R11, R141, 0x1, R2.reuse ;  /* 0x000000018d0b7824 */ /* 0x101fe400078e0202 */
[----:B------:R-:W-:Y:S01]  /*59e0*/  IMAD.IADD R15, R143, 0x1, R2 ;  /* 0x000000018f0f7824 */ /* 0x000fe200078e0202 */
[----:B------:R-:W-:Y:S06]  /*59f0*/  @P2 BRA `(.L_x_1164) ;  /* 0x0000000000542947 */ /* 0x000fec0003800000 */
[----:B------:R-:W-:Y:S01]  /*5a00*/  IADD3 R0, -R17, R16, R2 ;  /* 0x0000001011007210 */ /* 0x000fe20007ffe102 */
[----:B------:R-:W-:Y:S03]  /*5a10*/  BSSY B0, `(.L_x_1165) ;  /* 0x0000010000007945 */ /* 0x000fe60003800000 */
        /* <DEDUP_REMOVED lines=10> */
.L_x_1166:
[----:B------:R-:W-:-:S05]  /*5ac0*/  IMAD.U32 R2, RZ, RZ, UR59 ;  /* 0x0000003bff027e24 */ /* 0x000fca000f8e00ff */
[----:B------:R-:W-:-:S13]  /*5ad0*/  ISETP.NE.AND P2, PT, R2, 0x1, PT ;  /* 0x000000010200780c */ /* 0x000fda0003f45270 */
[----:B------:R-:W0:Y:S02]  /*5ae0*/  @P2 LDC.64 R12, c[0x0][0x9e8] ;  /* 0x00027a00ff0c2b82 */ /* 0x000e240000000a00 */
[----:B0-----:R-:W-:-:S05]  /*5af0*/  @P2 IMAD.HI.U32 R12, R0, R12, RZ ;  /* 0x0000000c000c2227 */ /* 0x001fca00078e00ff */
[----:B------:R-:W-:-:S07]  /*5b00*/  @P2 SHF.R.U32.HI R0, RZ, R13, R12 ;  /* 0x0000000dff002219 */ /* 0x000fce000001160c */
.L_x_1167:
[----:B------:R-:W-:Y:S05]  /*5b10*/  BSYNC B0 ;  /* 0x0000000000007941 */ /* 0x000fea0003800000 */
.L_x_1165:
[----:B------:R-:W-:-:S05]  /*5b20*/  IMAD R0, R0, R2, R9 ;  /* 0x0000000200007224 */ /* 0x000fca00078e0209 */
[----:B------:R-:W-:Y:S02]  /*5b30*/  VIADDMNMX R11, R0, R2, R11, PT ;  /* 0x00000002000b7246 */ /* 0x000fe4000380010b */
[----:B------:R-:W-:-:S07]  /*5b40*/  VIMNMX R15, R15, R0, !PT ;  /* 0x000000000f0f7248 */ /* 0x000fce0007fe0100 */
.L_x_1164:
[C---:B------:R-:W-:Y:S01]  /*5b50*/  ISETP.GE.AND P2, PT, R139.reuse, 0x2, PT ;  /* 0x000000028b00780c */ /* 0x040fe20003f46270 */
[----:B------:R-:W0:Y:S01]  /*5b60*/  SHFL.IDX PT, R12, R21, 0x1, 0x1c1f ;  /* 0x003c1f00150c7f89 */ /* 0x000e2200000e0000 */
        /* <DEDUP_REMOVED lines=117> */
[----:B------:R-:W-:-:S13]  /*62c0*/  PLOP3.LUT P6, PT, PT, PT, UP1, 0x40, 0x0 ;  /* 0x000000000000781c */ /* 0x000fda0003fce818 */
[----:B------:R-:W-:Y:S05]  /*62d0*/  @P6 BRA `(.L_x_1168) ;  /* 0x0000000000546947 */ /* 0x000fea0003800000 */
        /* <DEDUP_REMOVED lines=12> */
.L_x_1170:
[----:B------:R-:W-:-:S05]  /*63a0*/  IMAD.U32 R150, RZ, RZ, UR59 ;  /* 0x0000003bff967e24 */ /* 0x000fca000f8e00ff */
[----:B------:R-:W-:-:S13]  /*63b0*/  ISETP.NE.AND P6, PT, R150, 0x1, PT ;  /* 0x000000019600780c */ /* 0x000fda0003fc5270 */
[----:B------:R-:W0:Y:S02]  /*63c0*/  @P6 LDC.64 R12, c[0x0][0x9e8] ;  /* 0x00027a00ff0c6b82 */ /* 0x000e240000000a00 */
[----:B0-----:R-:W-:-:S05]  /*63d0*/  @P6 IMAD.HI.U32 R12, R21, R12, RZ ;  /* 0x0000000c150c6227 */ /* 0x001fca00078e00ff */
[----:B------:R-:W-:-:S07]  /*63e0*/  @P6 SHF.R.U32.HI R21, RZ, R13, R12 ;  /* 0x0000000dff156219 */ /* 0x000fce000001160c */
.L_x_1171:
[----:B------:R-:W-:Y:S05]  /*63f0*/  BSYNC B0 ;  /* 0x0000000000007941 */ /* 0x000fea0003800000 */
.L_x_1169:
[----:B------:R-:W-:-:S05]  /*6400*/  IMAD R12, R21, R150, R9 ;  /* 0x00000096150c7224 */ /* 0x000fca00078e0209 */
[----:B------:R-:W-:Y:S02]  /*6410*/  VIADDMNMX R11, R12, R150, R11, PT ;  /* 0x000000960c0b7246 */ /* 0x000fe4000380010b */
[----:B------:R-:W-:-:S07]  /*6420*/  VIMNMX R15, R15, R12, !PT ;  /* 0x0000000c0f0f7248 */ /* 0x000fce0007fe0100 */
.L_x_1168:
[C---:B------:R-:W-:Y:S01]  /*6430*/  ISETP.GT.AND P2, PT, R15.reuse, 0x1, !P2 ;  /* 0x000000010f00780c */ /* 0x040fe20005744270 */
[----:B------:R-:W-:Y:S01]  /*6440*/  UMOV UR38, UR7 ;  /* 0x0000000700267c82 */ /* 0x000fe20008000000 */
[----:B------:R-:W-:Y:S01]  /*6450*/  ISETP.GT.AND P3, PT, R15, 0x8, !P3 ;  /* 0x000000080f00780c */ /* 0x000fe20005f64270 */
[----:B------:R-:W-:Y:S01]  /*6460*/  UMOV UR36, UR4 ;  /* 0x0000000400247c82 */ /* 0x000fe20008000000 */
        /* <DEDUP_REMOVED lines=37> */
[----:B------:R-:W-:Y:S02]  /*66c0*/  ISETP.NE.AND P6, PT, R156, RZ, PT ;  /* 0x000000ff9c00720c */ /* 0x000fe40003fc5270 */
        /* <DEDUP_REMOVED lines=30> */
[----:B------:R-:W-:Y:S01]  /*68b0*/  FSEL R114, R114, -INF , !P2 ;  /* 0xff80000072727808 */ /* 0x000fe20005000000 */
[----:B------:R-:W0:Y:S01]  /*68c0*/  LDC R9, c[0x0][0x988] ;  /* 0x00026200ff097b82 */ /* 0x000e220000000800 */
[----:B------:R-:W-:Y:S01]  /*68d0*/  ISETP.NE.AND P2, PT, R157, RZ, PT ;  /* 0x000000ff9d00720c */ /* 0x000fe20003f45270 */
[----:B------:R-:W1:Y:S01]  /*68e0*/  SHFL.BFLY PT, R12, R13, 0x2, 0x1f ;  /* 0x0c401f000d0c7f89 */ /* 0x000e6200000e0000 */
[----:B------:R-:W-:-:S02]  /*68f0*/  ISETP.NE.AND P3, PT, R121, RZ, PT ;  /* 0x000000ff7900720c */ /* 0x000fc40003f65270 */
[C---:B------:R-:W-:Y:S02]  /*6900*/  ISETP.GT.AND P2, PT, R15.reuse, 0x31, !P2 ;  /* 0x000000310f00780c */ /* 0x040fe40005744270 */
[----:B------:R-:W-:Y:S02]  /*6910*/  ISETP.GT.AND P4, PT, R15, 0x51, !P4 ;  /* 0x000000510f00780c */ /* 0x000fe40006784270 */
[----:B------:R-:W-:Y:S02]  /*6920*/  ISETP.LT.OR P2, PT, R11, 0x32, P2 ;  /* 0x000000320b00780c */ /* 0x000fe40001741670 */
[----:B------:R-:W-:Y:S02]  /*6930*/  ISETP.GT.AND P5, PT, R15, 0x58, !P5 ;  /* 0x000000580f00780c */ /* 0x000fe40006fa4270 */
[----:B------:R-:W-:Y:S02]  /*6940*/  FSEL R98, R115, -INF , !P2 ;  /* 0xff80000073627808 */ /* 0x000fe40005000000 */
[----:B------:R-:W-:-:S02]  /*6950*/  ISETP.NE.AND P2, PT, R113, RZ, PT ;  /* 0x000000ff7100720c */ /* 0x000fc40003f45270 */
[----:B------:R-:W-:Y:S02]  /*6960*/  ISETP.LT.OR P4, PT, R11, 0x52, P4 ;  /* 0x000000520b00780c */ /* 0x000fe40002781670 */
[----:B------:R-:W-:Y:S02]  /*6970*/  ISETP.GT.AND P2, PT, R15, 0x38, !P2 ;  /* 0x000000380f00780c */ /* 0x000fe40005744270 */
[C---:B------:R-:W-:Y:S02]  /*6980*/  ISETP.LT.OR P5, PT, R11.reuse, 0x59, P5 ;  /* 0x000000590b00780c */ /* 0x040fe40002fa1670 */
[----:B------:R-:W-:Y:S02]  /*6990*/  ISETP.LT.OR P2, PT, R11, 0x39, P2 ;  /* 0x000000390b00780c */ /* 0x000fe40001741670 */
[----:B------:R-:W-:Y:S02]  /*69a0*/  FSEL R134, R134, -INF , !P5 ;  /* 0xff80000086867808 */ /* 0x000fe40006800000 */
[----:B------:R-:W-:-:S02]  /*69b0*/  FSEL R118, R118, -INF , !P2 ;  /* 0xff80000076767808 */ /* 0x000fc40005000000 */
        /* <DEDUP_REMOVED lines=12> */
[----:B------:R-:W-:-:S03]  /*6a80*/  ISETP.GT.AND P2, PT, R15, 0x41, !P2 ;  /* 0x000000410f00780c */ /* 0x000fc60005744270 */
[----:B0-----:R-:W-:Y:S01]  /*6a90*/  FMUL.FTZ R95, R12, R9 ;  /* 0x000000090c5f7220 */ /* 0x001fe20000410000 */
[----:B------:R-:W-:-:S04]  /*6aa0*/  ISETP.LT.OR P2, PT, R11, 0x42, P2 ;  /* 0x000000420b00780c */ /* 0x000fc80001741670 */
[----:B------:R-:W-:Y:S02]  /*6ab0*/  FSEL R94, R123, -INF , !P2 ;  /* 0xff8000007b5e7808 */ /* 0x000fe40005000000 */
[----:B------:R-:W-:Y:S02]  /*6ac0*/  ISETP.GT.AND P2, PT, R15, 0x48, !P3 ;  /* 0x000000480f00780c */ /* 0x000fe40005f44270 */
[----:B------:R-:W-:Y:S02]  /*6ad0*/  ISETP.NE.AND P3, PT, R89, RZ, PT ;  /* 0x000000ff5900720c */ /* 0x000fe40003f65270 */
[----:B------:R-:W-:Y:S02]  /*6ae0*/  ISETP.LT.OR P2, PT, R11, 0x49, P2 ;  /* 0x000000490b00780c */ /* 0x000fe40001741670 */
[----:B------:R-:W-:Y:S02]  /*6af0*/  ISETP.GT.AND P3, PT, R15, 0x50, !P3 ;  /* 0x000000500f00780c */ /* 0x000fe40005f64270 */
[----:B------:R-:W-:-:S02]  /*6b00*/  FSEL R126, R126, -INF , !P2 ;  /* 0xff8000007e7e7808 */ /* 0x000fc40005000000 */
[----:B------:R-:W-:Y:S02]  /*6b10*/  ISETP.GT.AND P2, PT, R15, 0x49, !P6 ;  /* 0x000000490f00780c */ /* 0x000fe40007744270 */
[----:B------:R-:W-:Y:S02]  /*6b20*/  ISETP.NE.AND P6, PT, R97, RZ, PT ;  /* 0x000000ff6100720c */ /* 0x000fe40003fc5270 */
[C---:B------:R-:W-:Y:S02]  /*6b30*/  ISETP.LT.OR P2, PT, R11.reuse, 0x4a, P2 ;  /* 0x0000004a0b00780c */ /* 0x040fe40001741670 */
[----:B------:R-:W-:Y:S02]  /*6b40*/  ISETP.LT.OR P3, PT, R11, 0x51, P3 ;  /* 0x000000510b00780c */ /* 0x000fe40001f61670 */
[----:B------:R-:W-:Y:S02]  /*6b50*/  FSEL R214, R127, -INF , !P2 ;  /* 0xff8000007fd67808 */ /* 0x000fe40005000000 */
[----:B------:R-:W-:-:S02]  /*6b60*/  ISETP.GT.AND P2, PT, R15, RZ, !P6 ;  /* 0x000000ff0f00720c */ /* 0x000fc40007744270 */
[----:B------:R-:W-:Y:S02]  /*6b70*/  ISETP.NE.AND P6, PT, R93, RZ, PT ;  /* 0x000000ff5d00720c */ /* 0x000fe40003fc5270 */
[----:B------:R-:W-:Y:S02]  /*6b80*/  ISETP.LT.OR P2, PT, R11, 0x1, P2 ;  /* 0x000000010b00780c */ /* 0x000fe40001741670 */
[----:B------:R-:W-:Y:S02]  /*6b90*/  FSEL R130, R130, -INF , !P3 ;  /* 0xff80000082827808 */ /* 0x000fe40005800000 */
[----:B------:R-:W-:Y:S02]  /*6ba0*/  FSEL R93, R90, -INF , !P2 ;  /* 0xff8000005a5d7808 */ /* 0x000fe40005000000 */
[----:B------:R-:W-:Y:S02]  /*6bb0*/  FSETP.NEU.FTZ.AND P2, PT, R12, -INF , PT ;  /* 0xff8000000c00780b */ /* 0x000fe40003f5d000 */
[----:B------:R-:W-:-:S02]  /*6bc0*/  FMNMX.FTZ R13, R93, R8, !PT ;  /* 0x000000085d0d7209 */ /* 0x000fc40007810000 */
[----:B------:R-:W-:Y:S02]  /*6bd0*/  FSEL R95, R95, RZ, P2 ;  /* 0x000000ff5f5f7208 */ /* 0x000fe40001000000 */
[----:B------:R-:W-:Y:S02]  /*6be0*/  FMNMX.FTZ R21, R212, R13, !PT ;  /* 0x0000000dd4157209 */ /* 0x000fe40007810000 */
[----:B------:R-:W-:Y:S01]  /*6bf0*/  ISETP.GT.AND P6, PT, R15, 0x59, !P6 ;  /* 0x000000590f00780c */ /* 0x000fe200077c4270 */
[--C-:B------:R-:W-:Y:S01]  /*6c00*/  FFMA.FTZ R15, R100, R9, -R95.reuse ;  /* 0x00000009640f7223 */ /* 0x100fe2000001085f */
[----:B------:R-:W-:Y:S01]  /*6c10*/  FMNMX.FTZ R21, R150, R21, !PT ;  /* 0x0000001596157209 */ /* 0x000fe20007810000 */
[-CC-:B------:R-:W-:Y:S01]  /*6c20*/  FFMA.FTZ R148, R148, R9.reuse, -R95.reuse ;  /* 0x0000000994947223 */ /* 0x180fe2000001085f */
[----:B------:R-:W-:Y:S01]  /*6c30*/  FSEL R100, R131, -INF , !P4 ;  /* 0xff80000083647808 */ /* 0x000fe20006000000 */
[--C-:B------:R-:W-:Y:S01]  /*6c40*/  FFMA.FTZ R99, R14, R9, -R95.reuse ;  /* 0x000000090e637223 */ /* 0x100fe2000001085f */
[----:B------:R-:W-:Y:S01]  /*6c50*/  FMNMX.FTZ R21, R210, R21, !PT ;  /* 0x00000015d2157209 */ /* 0x000fe20007810000 */
[-CC-:B------:R-:W-:Y:S01]  /*6c60*/  FFMA.FTZ R146, R146, R9.reuse, -R95.reuse ;  /* 0x0000000992927223 */ /* 0x180fe2000001085f */
        /* <DEDUP_REMOVED lines=8> */
[----:B------:R0:W-:Y:S01]  /*6cf0*/  MUFU.EX2 R21, R148 ;  /* 0x0000009400157308 */ /* 0x0001e20000000800 */
        /* <DEDUP_REMOVED lines=8> */
[--C-:B0-----:R-:W-:Y:S01]  /*6d80*/  FFMA.FTZ R148, R104, R9, -R95.reuse ;  /* 0x0000000968947223 */ /* 0x101fe2000001085f */
        /* <DEDUP_REMOVED lines=8> */
[----:B------:R0:W-:Y:S03]  /*6e10*/  MUFU.EX2 R89, R146 ;  /* 0x0000009200597308 */ /* 0x0001e60000000800 */
[----:B------:R-:W-:-:S04]  /*6e20*/  FMNMX.FTZ R91, R114, R91, !PT ;  /* 0x0000005b725b7209 */ /* 0x000fc80007810000 */
[----:B------:R-:W-:Y:S01]  /*6e30*/  FMNMX.FTZ R97, R98, R91, !PT ;  /* 0x0000005b62617209 */ /* 0x000fe20007810000 */
[----:B------:R-:W-:Y:S01]  /*6e40*/  MUFU.EX2 R90, R90 ;  /* 0x0000005a005a7308 */ /* 0x000fe20000000800 */
[----:B0-----:R-:W-:Y:S02]  /*6e50*/  FFMA.FTZ R146, R116, R9, -R95 ;  /* 0x0000000974927223 */ /* 0x001fe4000001085f */
        /* <DEDUP_REMOVED lines=15> */
[--C-:B------:R-:W-:Y:S01]  /*6f50*/  FFMA.FTZ R97, R2, R9, -R95.reuse ;  /* 0x0000000902617223 */ /* 0x100fe2000001085f */
[----:B------:R-:W-:Y:S03]  /*6f60*/  MUFU.EX2 R148, R148 ;  /* 0x0000009400947308 */ /* 0x000fe60000000800 */
[----:B------:R-:W0:Y:S05]  /*6f70*/  SHFL.BFLY PT, R103, R0, 0x2, 0x1f ;  /* 0x0c401f0000677f89 */ /* 0x000e2a00000e0000 */
[----:B------:R-:W-:Y:S08]  /*6f80*/  MUFU.EX2 R15, R15 ;  /* 0x0000000f000f7308 */ /* 0x000ff00000000800 */
[----:B------:R-:W-:Y:S08]  /*6f90*/  MUFU.EX2 R11, R11 ;  /* 0x0000000b000b7308 */ /* 0x000ff00000000800 */
[----:B------:R-:W-:Y:S01]  /*6fa0*/  MUFU.EX2 R104, R104 ;  /* 0x0000006800687308 */ /* 0x000fe20000000800 */
[----:B0-----:R-:W-:Y:S01]  /*6fb0*/  FMNMX.FTZ R14, R0, R103, !PT ;  /* 0x00000067000e7209 */ /* 0x001fe20007810000 */
[-CC-:B------:R-:W-:Y:S01]  /*6fc0*/  FFMA.FTZ R103, R92, R9.reuse, -R95.reuse ;  /* 0x000000095c677223 */ /* 0x180fe2000001085f */
[----:B------:R-:W-:Y:S01]  /*6fd0*/  FSEL R0, R12, RZ, P2 ;  /* 0x000000ff0c007208 */ /* 0x000fe20001000000 */
[----:B------:R-:W-:-:S02]  /*6fe0*/  FFMA.FTZ R92, R128, R9, -R95 ;  /* 0x00000009805c7223 */ /* 0x000fc4000001085f */
[----:B------:R-:W0:Y:S02]  /*6ff0*/  SHFL.BFLY PT, R107, R14, 0x1, 0x1f ;  /* 0x0c201f000e6b7f89 */ /* 0x000e2400000e0000 */
[----:B------:R-:W-:Y:S01]  /*7000*/  MUFU.EX2 R144, R144 ;  /* 0x0000009000907308 */ /* 0x000fe20000000800 */
[----:B------:R-:W-:Y:S01]  /*7010*/  FADD.FTZ R0, -R0, R3 ;  /* 0x0000000300007221 */ /* 0x000fe20000010100 */
[----:B------:R-:W-:-:S03]  /*7020*/  FFMA.FTZ R3, R88, R9, -R95 ;  /* 0x0000000958037223 */ /* 0x000fc6000001085f */
[----:B------:R-:W-:-:S03]  /*7030*/  FMUL.FTZ R0, R0, R9 ;  /* 0x0000000900007220 */ /* 0x000fc60000410000 */
[----:B------:R-:W-:Y:S08]  /*7040*/  MUFU.EX2 R97, R97 ;  /* 0x0000006100617308 */ /* 0x000ff00000000800 */
[----:B------:R-:W1:Y:S01]  /*7050*/  MUFU.EX2 R0, R0 ;  /* 0x0000000000007308 */ /* 0x000e620000000800 */
[----:B0-----:R-:W-:Y:S01]  /*7060*/  FMNMX.FTZ R14, R14, R107, !PT ;  /* 0x0000006b0e0e7209 */ /* 0x001fe20007810000 */
[----:B------:R-:W-:-:S06]  /*7070*/  IMAD.U32 R107, RZ, RZ, UR5 ;  /* 0x00000005ff6b7e24 */ /* 0x000fcc000f8e00ff */
[----:B------:R-:W-:Y:S01]  /*7080*/  MUFU.EX2 R146, R146 ;  /* 0x0000009200927308 */ /* 0x000fe20000000800 */
[C---:B------:R-:W-:Y:S01]  /*7090*/  FSETP.NEU.FTZ.AND P2, PT, R14.reuse, -INF , PT ;  /* 0xff8000000e00780b */ /* 0x040fe20003f5d000 */
[----:B------:R-:W-:Y:S01]  /*70a0*/  FMUL.FTZ R95, R14, R9 ;  /* 0x000000090e5f7220 */ /* 0x000fe20000410000 */
[----:B------:R-:W-:-:S04]  /*70b0*/  @!P1 VIADD R107, R107, 0x2a860 ;  /* 0x0002a8606b6b9836 */ /* 0x000fc80000000000 */
[----:B------:R-:W-:Y:S01]  /*70c0*/  FSEL R95, R95, RZ, P2 ;  /* 0x000000ff5f5f7208 */ /* 0x000fe20001000000 */
[----:B-1----:R-:W-:Y:S01]  /*70d0*/  FFMA.FTZ R7, R0, R7, R13 ;  /* 0x0000000700077223 */ /* 0x002fe2000001000d */
[----:B------:R-:W-:Y:S01]  /*70e0*/  @!P1 PRMT R107, RZ, 0x654, R107 ;  /* 0x00000654ff6b9816 */ /* 0x000fe2000000006b */
[----:B------:R-:W-:Y:S02]  /*70f0*/  MUFU.EX2 R99, R99 ;  /* 0x0000006300637308 */ /* 0x000fe40000000800 */
[-CC-:B------:R-:W-:Y:S01]  /*7100*/  FFMA.FTZ R157, R93, R9.reuse, -R95.reuse ;  /* 0x000000095d9d7223 */ /* 0x180fe2000001085f */
[----:B------:R-:W-:Y:S01]  /*7110*/  FSEL R93, R14, RZ, P2 ;  /* 0x000000ff0e5d7208 */ /* 0x000fe20001000000 */
[-CC-:B------:R-:W-:Y:S01]  /*7120*/  FFMA.FTZ R88, R212, R9.reuse, -R95.reuse ;  /* 0x00000009d4587223 */ /* 0x180fe2000001085f */
[-CC-:B------:R-:W-:Y:S01]  /*7130*/  FFMA.FTZ R159, R150, R9.reuse, -R95.reuse ;  /* 0x00000009969f7223 */ /* 0x180fe2000001085f */
[-CC-:B------:R-:W-:Y:S01]  /*7140*/  FFMA.FTZ R112, R210, R9.reuse, -R95.reuse ;  /* 0x00000009d2707223 */ /* 0x180fe2000001085f */
[-C--:B------:R-:W-:Y:S01]  /*7150*/  FFMA.FTZ R151, R110, R9.reuse, -R95 ;  /* 0x000000096e977223 */ /* 0x080fe2000001085f */
[----:B------:R-:W-:Y:S01]  /*7160*/  FADD.FTZ R2, -R93, R8 ;  /* 0x000000085d027221 */ /* 0x000fe20000010100 */
[----:B------:R-:W-:Y:S01]  /*7170*/  MUFU.EX2 R157, R157 ;  /* 0x0000009d009d7308 */ /* 0x000fe20000000800 */
[----:B------:R-:W-:Y:S01]  /*7180*/  FADD.FTZ R110, R90, R7 ;  /* 0x000000075a6e7221 */ /* 0x000fe20000010000 */
[-CC-:B------:R-:W-:Y:S01]  /*7190*/  FFMA.FTZ R153, R154, R9.reuse, -R95.reuse ;  /* 0x000000099a997223 */ /* 0x180fe2000001085f */
[-C--:B------:R-:W-:Y:S01]  /*71a0*/  FMUL.FTZ R2, R2, R9.reuse ;  /* 0x0000000902027220 */ /* 0x080fe20000410000 */
[-CC-:B------:R-:W-:Y:S01]  /*71b0*/  FFMA.FTZ R116, R208, R9.reuse, -R95.reuse ;  /* 0x00000009d0747223 */ /* 0x180fe2000001085f */
[----:B------:R-:W-:Y:S01]  /*71c0*/  FADD.FTZ R7, R21, R110 ;  /* 0x0000006e15077221 */ /* 0x000fe20000010000 */
[-CC-:B------:R-:W-:Y:S01]  /*71d0*/  FFMA.FTZ R155, R152, R9.reuse, -R95.reuse ;  /* 0x00000009989b7223 */ /* 0x180fe2000001085f */
[-C--:B------:R-:W-:Y:S01]  /*71e0*/  FFMA.FTZ R120, R206, R9.reuse, -R95 ;  /* 0x00000009ce787223 */ /* 0x080fe2000001085f */
[----:B------:R-:W-:Y:S01]  /*71f0*/  MUFU.EX2 R88, R88 ;  /* 0x0000005800587308 */ /* 0x000fe20000000800 */
[----:B------:R-:W-:Y:S01]  /*7200*/  FADD.FTZ R110, R138, R7 ;  /* 0x000000078a6e7221 */ /* 0x000fe20000010000 */
[-CC-:B------:R-:W-:Y:S01]  /*7210*/  FFMA.FTZ R149, R106, R9.reuse, -R95.reuse ;  /* 0x000000096a957223 */ /* 0x180fe2000001085f */
[-CC-:B------:R-:W-:Y:S01]  /*7220*/  FFMA.FTZ R106, R158, R9.reuse, -R95.reuse ;  /* 0x000000099e6a7223 */ /* 0x180fe2000001085f */
[-CC-:B------:R-:W-:Y:S01]  /*7230*/  FFMA.FTZ R156, R156, R9.reuse, -R95.reuse ;  /* 0x000000099c9c7223 */ /* 0x180fe2000001085f */
[----:B------:R-:W-:Y:S01]  /*7240*/  FADD.FTZ R93, R89, R110 ;  /* 0x0000006e595d7221 */ /* 0x000fe20000010000 */
[-CC-:B------:R-:W-:Y:S01]  /*7250*/  FFMA.FTZ R145, R114, R9.reuse, -R95.reuse ;  /* 0x0000000972917223 */ /* 0x180fe2000001085f */
[-CC-:B------:R-:W-:Y:S01]  /*7260*/  FFMA.FTZ R98, R98, R9.reuse, -R95.reuse ;  /* 0x0000000962627223 */ /* 0x180fe2000001085f */
[----:B------:R-:W0:Y:S01]  /*7270*/  MUFU.EX2 R2, R2 ;  /* 0x0000000200027308 */ /* 0x000e220000000800 */
[-CC-:B------:R-:W-:Y:S01]  /*7280*/  FFMA.FTZ R147, R118, R9.reuse, -R95.reuse ;  /* 0x0000000976937223 */ /* 0x180fe2000001085f */
[-CC-:B------:R-:W-:Y:S01]  /*7290*/  FFMA.FTZ R94, R94, R9.reuse, -R95.reuse ;  /* 0x000000095e5e7223 */ /* 0x180fe2000001085f */
[-CC-:B------:R-:W-:Y:S01]  /*72a0*/  FFMA.FTZ R141, R122, R9.reuse, -R95.reuse ;  /* 0x000000097a8d7223 */ /* 0x180fe2000001085f */
[----:B------:R1:W-:Y:S01]  /*72b0*/  @!P1 SYNCS.ARRIVE.TRANS64.RED.A1T0 RZ, [R107+URZ], RZ ;  /* 0x000000ff6bff99a7 */ /* 0x0003e2000810043f */
[-CC-:B------:R-:W-:Y:S01]  /*72c0*/  FFMA.FTZ R126, R126, R9.reuse, -R95.reuse ;  /* 0x000000097e7e7223 */ /* 0x180fe2000001085f */
[-CC-:B------:R-:W-:Y:S01]  /*72d0*/  FFMA.FTZ R214, R214, R9.reuse, -R95.reuse ;  /* 0x00000009d6d67223 */ /* 0x180fe2000001085f */
[-CC-:B------:R-:W-:Y:S01]  /*72e0*/  FFMA.FTZ R130, R130, R9.reuse, -R95.reuse ;  /* 0x0000000982827223 */ /* 0x180fe2000001085f */
[----:B------:R-:W2:Y:S01]  /*72f0*/  MUFU.EX2 R159, R159 ;  /* 0x0000009f009f7308 */ /* 0x000ea20000000800 */
[-CC-:B------:R-:W-:Y:S01]  /*7300*/  FFMA.FTZ R100, R100, R9.reuse, -R95.reuse ;  /* 0x0000000964647223 */ /* 0x180fe2000001085f */
[----:B------:R-:W-:Y:S01]  /*7310*/  FFMA.FTZ R134, R134, R9, -R95 ;  /* 0x0000000986867223 */ /* 0x000fe2000001085f */
[C---:B------:R-:W-:Y:S01]  /*7320*/  ISETP.GT.AND P2, PT, R10.reuse, UR58, PT ;  /* 0x0000003a0a007c0c */ /* 0x040fe2000bf44270 */
[----:B------:R-:W-:Y:S01]  /*7330*/  VIADD R10, R10, 0xffffffff ;  /* 0xffffffff0a0a7836 */ /* 0x000fe20000000000 */
[----:B------:R-:W-:-:S02]  /*7340*/  F2FP.BF16.F32.PACK_AB R152, R140, R89 ;  /* 0x000000598c98723e */ /* 0x000fc400000010ff */
[----:B------:R-:W-:Y:S01]  /*7350*/  F2FP.BF16.F32.PACK_AB R158, R138, R21 ;  /* 0x000000158a9e723e */ /* 0x000fe200000010ff */
[----:B------:R-:W3:Y:S01]  /*7360*/  MUFU.EX2 R112, R112 ;  /* 0x0000007000707308 */ /* 0x000ee20000000800 */
[----:B0-----:R-:W-:Y:S01]  /*7370*/  FFMA.FTZ R7, R2, R6, R157 ;  /* 0x0000000602077223 */ /* 0x001fe2000001009d */
[----:B------:R-:W-:Y:S01]  /*7380*/  FADD.FTZ R6, R140, R93 ;  /* 0x0000005d8c067221 */ /* 0x000fe20000010000 */
[----:B------:R-:W-:Y:S02]  /*7390*/  F2FP.BF16.F32.PACK_AB R154, R136, R91 ;  /* 0x0000005b889a723e */ /* 0x000fe400000010ff */
[----:B------:R-:W-:Y:S01]  /*73a0*/  FADD.FTZ R110, R88, R7 ;  /* 0x00000007586e7221 */ /* 0x000fe20000010000 */
[----:B------:R-:W-:Y:S01]  /*73b0*/  FADD.FTZ R93, R91, R6 ;  /* 0x000000065b5d7221 */ /* 0x000fe20000010000 */
[-C--:B------:R-:W-:Y:S01]  /*73c0*/  FFMA.FTZ R6, R102, R9.reuse, -R95 ;  /* 0x0000000966067223 */ /* 0x080fe2000001085f */
[----:B------:R-:W0:Y:S01]  /*73d0*/  MUFU.EX2 R153, R153 ;  /* 0x0000009900997308 */ /* 0x000e220000000800 */
[----:B--2---:R-:W-:Y:S01]  /*73e0*/  FADD.FTZ R7, R159, R110 ;  /* 0x0000006e9f077221 */ /* 0x004fe20000010000 */
[----:B------:R-:W-:Y:S01]  /*73f0*/  FADD.FTZ R93, R136, R93 ;  /* 0x0000005d885d7221 */ /* 0x000fe20000010000 */
[----:B------:R-:W-:Y:S01]  /*7400*/  FFMA.FTZ R95, R108, R9, -R95 ;  /* 0x000000096c5f7223 */ /* 0x000fe2000001085f */
[----:B------:R-:W-:-:S02]  /*7410*/  F2FP.BF16.F32.PACK_AB R150, R104, R11 ;  /* 0x0000000b6896723e */ /* 0x000fc400000010ff */
[----:B------:R-:W-:Y:S01]  /*7420*/  FADD.FTZ R110, R148, R93 ;  /* 0x0000005d946e7221 */ /* 0x000fe20000010000 */
[C---:B------:R-:W-:Y:S01]  /*7430*/  F2FP.BF16.F32.PACK_AB R148, R15.reuse, R148 ;  /* 0x000000940f94723e */ /* 0x040fe200000010ff */
[----:B------:R-:W2:Y:S01]  /*7440*/  MUFU.EX2 R116, R116 ;  /* 0x0000007400747308 */ /* 0x000ea20000000800 */
[----:B---3--:R-:W-:Y:S01]  /*7450*/  FADD.FTZ R102, R112, R7 ;  /* 0x0000000770667221 */ /* 0x008fe20000010000 */
[----:B------:R-:W-:Y:S01]  /*7460*/  FADD.FTZ R110, R15, R110 ;  /* 0x0000006e0f6e7221 */ /* 0x000fe20000010000 */
[----:B------:R-:W-:Y:S02]  /*7470*/  F2FP.BF16.F32.PACK_AB R157, R88, R157 ;  /* 0x0000009d589d723e */ /* 0x000fe400000010ff */
[----:B------:R-:W-:Y:S01]  /*7480*/  F2FP.BF16.F32.PACK_AB R159, R112, R159 ;  /* 0x0000009f709f723e */ /* 0x000fe200000010ff */
[----:B------:R-:W-:Y:S02]  /*7490*/  FADD.FTZ R93, R11, R110 ;  /* 0x0000006e0b5d7221 */ /* 0x000fe40000010000 */
[----:B------:R-:W3:Y:S01]  /*74a0*/  MUFU.EX2 R155, R155 ;  /* 0x0000009b009b7308 */ /* 0x000ee20000000800 */
[----:B0-----:R-:W-:Y:S01]  /*74b0*/  FADD.FTZ R7, R153, R102 ;  /* 0x0000006699077221 */ /* 0x001fe20000010000 */
[----:B------:R-:W-:-:S04]  /*74c0*/  FADD.FTZ R93, R104, R93 ;  /* 0x0000005d685d7221 */ /* 0x000fc80000010000 */
[----:B------:R-:W-:Y:S01]  /*74d0*/  FADD.FTZ R110, R144, R93 ;  /* 0x0000005d906e7221 */ /* 0x000fe20000010000 */
[C---:B------:R-:W-:Y:S01]  /*74e0*/  F2FP.BF16.F32.PACK_AB R144, R97.reuse, R144 ;  /* 0x000000906190723e */ /* 0x040fe200000010ff */
[----:B------:R-:W0:Y:S01]  /*74f0*/  MUFU.EX2 R120, R120 ;  /* 0x0000007800787308 */ /* 0x000e220000000800 */
[C---:B--2---:R-:W-:Y:S01]  /*7500*/  FADD.FTZ R102, R116.reuse, R7 ;  /* 0x0000000774667221 */ /* 0x044fe20000010000 */
[----:B------:R-:W-:Y:S01]  /*7510*/  FADD.FTZ R93, R97, R110 ;  /* 0x0000006e615d7221 */ /* 0x000fe20000010000 */
[----:B------:R-:W-:-:S03]  /*7520*/  F2FP.BF16.F32.PACK_AB R153, R116, R153 ;  /* 0x000000997499723e */ /* 0x000fc600000010ff */
[----:B------:R-:W-:Y:S01]  /*7530*/  FADD.FTZ R110, R146, R93 ;  /* 0x0000005d926e7221 */ /* 0x000fe20000010000 */
[----:B------:R-:W-:Y:S01]  /*7540*/  F2FP.BF16.F32.PACK_AB R146, R99, R146 ;  /* 0x000000926392723e */ /* 0x000fe200000010ff */
[----:B------:R-:W2:Y:S01]  /*7550*/  MUFU.EX2 R149, R149 ;  /* 0x0000009500957308 */ /* 0x000ea20000000800 */
[----:B---3--:R-:W-:Y:S01]  /*7560*/  FADD.FTZ R7, R155, R102 ;  /* 0x000000669b077221 */ /* 0x008fe20000010000 */
[----:B------:R-:W-:-:S06]  /*7570*/  FADD.FTZ R110, R99, R110 ;  /* 0x0000006e636e7221 */ /* 0x000fcc0000010000 */
[----:B------:R-:W3:Y:S01]  /*7580*/  MUFU.EX2 R106, R106 ;  /* 0x0000006a006a7308 */ /* 0x000ee20000000800 */
[C---:B0-----:R-:W-:Y:S01]  /*7590*/  FADD.FTZ R102, R120.reuse, R7 ;  /* 0x0000000778667221 */ /* 0x041fe20000010000 */
[----:B------:R-:W-:-:S06]  /*75a0*/  F2FP.BF16.F32.PACK_AB R155, R120, R155 ;  /* 0x0000009b789b723e */ /* 0x000fcc00000010ff */
[----:B------:R-:W0:Y:S01]  /*75b0*/  MUFU.EX2 R151, R151 ;  /* 0x0000009700977308 */ /* 0x000e220000000800 */
[----:B--2---:R-:W-:-:S07]  /*75c0*/  FADD.FTZ R7, R149, R102 ;  /* 0x0000006695077221 */ /* 0x004fce0000010000 */
[----:B------:R2:W4:Y:S01]  /*75d0*/  MUFU.EX2 R8, R156 ;  /* 0x0000009c00087308 */ /* 0x0005220000000800 */
[C---:B---3--:R-:W-:Y:S01]  /*75e0*/  FADD.FTZ R102, R106.reuse, R7 ;  /* 0x000000076a667221 */ /* 0x048fe20000010000 */
[----:B------:R-:W-:-:S06]  /*75f0*/  F2FP.BF16.F32.PACK_AB R149, R106, R149 ;  /* 0x000000956a95723e */ /* 0x000fcc00000010ff */
[----:B------:R-:W3:Y:S01]  /*7600*/  MUFU.EX2 R145, R145 ;  /* 0x0000009100917308 */ /* 0x000ee20000000800 */
[----:B0-----:R-:W-:Y:S01]  /*7610*/  FADD.FTZ R7, R151, R102 ;  /* 0x0000006697077221 */ /* 0x001fe20000010000 */
[----:B--2---:R-:W-:-:S06]  /*7620*/  F2FP.BF16.F32.PACK_AB R156, R90, R13 ;  /* 0x0000000d5a9c723e */ /* 0x004fcc00000010ff */
[----:B------:R-:W0:Y:S01]  /*7630*/  MUFU.EX2 R98, R98 ;  /* 0x0000006200627308 */ /* 0x000e220000000800 */
[----:B----4-:R-:W-:-:S07]  /*7640*/  F2FP.BF16.F32.PACK_AB R151, R8, R151 ;  /* 0x000000970897723e */ /* 0x010fce00000010ff */
[----:B------:R-:W2:Y:S08]  /*7650*/  MUFU.EX2 R147, R147 ;  /* 0x0000009300937308 */ /* 0x000eb00000000800 */
[----:B------:R-:W4:Y:S08]  /*7660*/  MUFU.EX2 R6, R6 ;  /* 0x0000000600067308 */ /* 0x000f300000000800 */
[----:B-1----:R1:W-:Y:S08]  /*7670*/  MUFU.EX2 R107, R94 ;  /* 0x0000005e006b7308 */ /* 0x0023f00000000800 */
[----:B------:R-:W5:Y:S01]  /*7680*/  MUFU.EX2 R101, R101 ;  /* 0x0000006500657308 */ /* 0x000f620000000800 */
[----:B-1----:R-:W-:Y:S01]  /*7690*/  FADD.FTZ R94, R8, R7 ;  /* 0x00000007085e7221 */ /* 0x002fe20000010000 */
[----:B------:R-:W-:-:S03]  /*76a0*/  IMAD.MOV.U32 R8, RZ, RZ, R14 ;  /* 0x000000ffff087224 */ /* 0x000fc600078e000e */
[----:B---3--:R-:W-:Y:S01]  /*76b0*/  FADD.FTZ R7, R145, R94 ;  /* 0x0000005e91077221 */ /* 0x008fe20000010000 */
[C---:B0-----:R-:W-:Y:S02]  /*76c0*/  F2FP.BF16.F32.PACK_AB R145, R98.reuse, R145 ;  /* 0x000000916291723e */ /* 0x041fe400000010ff */
[----:B------:R-:W0:Y:S01]  /*76d0*/  MUFU.EX2 R141, R141 ;  /* 0x0000008d008d7308 */ /* 0x000e220000000800 */
[----:B------:R-:W-:-:S04]  /*76e0*/  FADD.FTZ R90, R98, R7 ;  /* 0x00000007625a7221 */ /* 0x000fc80000010000 */
[----:B--2---:R-:W-:Y:S01]  /*76f0*/  FADD.FTZ R7, R147, R90 ;  /* 0x0000005a93077221 */ /* 0x004fe20000010000 */
[C---:B----4-:R-:W-:Y:S02]  /*7700*/  F2FP.BF16.F32.PACK_AB R147, R6.reuse, R147 ;  /* 0x000000930693723e */ /* 0x050fe400000010ff */
[----:B------:R-:W1:Y:S01]  /*7710*/  MUFU.EX2 R20, R20 ;  /* 0x0000001400147308 */ /* 0x000e620000000800 */
[----:B------:R-:W-:Y:S01]  /*7720*/  FADD.FTZ R90, R6, R7 ;  /* 0x00000007065a7221 */ /* 0x000fe20000010000 */
[----:B-----5:R-:W-:-:S06]  /*7730*/  FADD.FTZ R93, R101, R110 ;  /* 0x0000006e655d7221 */ /* 0x020fcc0000010000 */
[----:B------:R-:W2:Y:S01]  /*7740*/  MUFU.EX2 R142, R142 ;  /* 0x0000008e008e7308 */ /* 0x000ea20000000800 */
[----:B0-----:R-:W-:Y:S01]  /*7750*/  FADD.FTZ R90, R141, R90 ;  /* 0x0000005a8d5a7221 */ /* 0x001fe20000010000 */
[----:B------:R-:W-:-:S03]  /*7760*/  F2FP.BF16.F32.PACK_AB R141, R107, R141 ;  /* 0x0000008d6b8d723e */ /* 0x000fc600000010ff */
[----:B------:R-:W-:-:S03]  /*7770*/  FADD.FTZ R90, R107, R90 ;  /* 0x0000005a6b5a7221 */ /* 0x000fc60000010000 */
        /* <DEDUP_REMOVED lines=26> */
[----:B--2---:R-:W-:Y:S01]  /*7920*/  FADD.FTZ R90, R139, R90 ;  /* 0x0000005a8b5a7221 */ /* 0x004fe20000010000 */
[C---:B0-----:R-:W-:Y:S01]  /*7930*/  FADD.FTZ R7, R3.reuse, R20 ;  /* 0x0000001403077221 */ /* 0x041fe20000010000 */
[----:B------:R-:W-:Y:S01]  /*7940*/  F2FP.BF16.F32.PACK_AB R138, R3, R96 ;  /* 0x00000060038a723e */ /* 0x000fe200000010ff */
[----:B------:R-:W-:Y:S02]  /*7950*/  IMAD.MOV.U32 R3, RZ, RZ, R12 ;  /* 0x000000ffff037224 */ /* 0x000fe400078e000c */
[C---:B-1----:R-:W-:Y:S01]  /*7960*/  FADD.FTZ R6, R95.reuse, R90 ;  /* 0x0000005a5f067221 */ /* 0x042fe20000010000 */
[----:B------:R-:W-:Y:S01]  /*7970*/  F2FP.BF16.F32.PACK_AB R139, R95, R139 ;  /* 0x0000008b5f8b723e */ /* 0x000fe200000010ff */
[----:B------:R-:W-:Y:S06]  /*7980*/  @P2 BRA `(.L_x_1172) ;  /* 0xffffffd000b82947 */ /* 0x000fec000383ffff */
[----:B------:R-:W-:Y:S01]  /*7990*/  IMAD.MOV.U32 R8, RZ, RZ, R14 ;  /* 0x000000ffff087224 */ /* 0x000fe200078e000e */
[----:B------:R-:W-:Y:S01]  /*79a0*/  UMOV UR36, UR4 ;  /* 0x0000000400247c82 */ /* 0x000fe20008000000 */
[----:B------:R-:W-:Y:S01]  /*79b0*/  IMAD.MOV.U32 R3, RZ, RZ, R12 ;  /* 0x000000ffff037224 */ /* 0x000fe200078e000c */
[----:B------:R-:W-:-:S06]  /*79c0*/  UMOV UR38, UR7 ;  /* 0x0000000700267c82 */ /* 0x000fcc0008000000 */
.L_x_1155:
[----:B------:R-:W-:Y:S01]  /*79d0*/  ULDC UR4, c[0x0][0x448] ;  /* 0x0001120000047ab9 */ /* 0x000fe20000000800 */
[----:B------:R-:W-:Y:S01]  /*79e0*/  IADD3 R11, R16, 0x1, -R17 ;  /* 0x00000001100b7810 */ /* 0x000fe20007ffe811 */
[----:B------:R-:W-:Y:S01]  /*79f0*/  UISETP.NE.AND UP0, UPT, UR4, 0x1, UPT ;  /* 0x000000010400788c */ /* 0x000fe2000bf05270 */
[----:B------:R-:W-:Y:S02]  /*7a00*/  ULDC UR10, c[0x0][0x9e4] ;  /* 0x00027900000a7ab9 */ /* 0x000fe40000000800 */
[----:B------:R-:W-:Y:S01]  /*7a10*/  R2UR UR7, R11 ;  /* 0x000000000b0772ca */ /* 0x000fe200000e0000 */
[----:B------:R-:W-:Y:S02]  /*7a20*/  UISETP.GE.AND UP1, UPT, UR10, 0x1, UPT ;  /* 0x000000010a00788c */ /* 0x000fe4000bf26270 */
[----:B------:R-:W-:-:S04]  /*7a30*/  UIADD3 UR6, UR39, 0x7f, URZ ;  /* 0x0000007f27067890 */ /* 0x000fc8000fffe03f */
[----:B------:R-:W-:Y:S01]  /*7a40*/  PLOP3.LUT P2, PT, PT, PT, UP1, 0x40, 0x0 ;  /* 0x000000000000781c */ /* 0x000fe20003f4e818 */
[----:B------:R-:W-:Y:S01]  /*7a50*/  @UP0 ULDC UR4, c[0x0][0x44c] ;  /* 0x0001130000040ab9 */ /* 0x000fe20000000800 */
[----:B------:R-:W-:Y:S01]  /*7a60*/  @UP0 ULDC UR11, c[0x0][0x450] ;  /* 0x00011400000b0ab9 */ /* 0x000fe20000000800 */
[----:B------:R-:W-:-:S04]  /*7a70*/  UIMAD.WIDE.U32 UR4, UR6, UR4, URZ ;  /* 0x00000004060472a5 */ /* 0x000fc8000f8e003f */
[----:B------:R-:W-:-:S04]  /*7a80*/  @UP0 USHF.R.U32.HI UR6, URZ, UR11, UR5 ;  /* 0x0000000b3f060299 */ /* 0x000fc80008011605 */
[----:B------:R-:W-:-:S04]  /*7a90*/  UIADD3 UR6, UR7, UR6, URZ ;  /* 0x0000000607067290 */ /* 0x000fc8000fffe03f */
[----:B------:R-:W-:Y:S01]  /*7aa0*/  UIADD3 UR14, UR6, -UR14, URZ ;  /* 0x8000000e060e7290 */ /* 0x000fe2000fffe03f */
[----:B------:R-:W-:Y:S11]  /*7ab0*/  @P2 BRA `(.L_x_1173) ;  /* 0x0000000000482947 */ /* 0x000ff60003800000 */
[----:B------:R-:W-:Y:S02]  /*7ac0*/  UMOV UR11, UR6 ;  /* 0x00000006000b7c82 */ /* 0x000fe40008000000 */
        /* <DEDUP_REMOVED lines=10> */
.L_x_1174:
[----:B------:R-:W-:-:S11]  /*7b70*/  UISETP.NE.AND UP2, UPT, UR10, 0x1, UPT ;  /* 0x000000010a00788c */ /* 0x000fd6000bf45270 */
[----:B------:R-:W-:Y:S02]  /*7b80*/  @UP2 ULDC.64 UR4, c[0x0][0x9e8] ;  /* 0x00027a0000042ab9 */ /* 0x000fe40000000a00 */
[----:B------:R-:W-:-:S04]  /*7b90*/  UIMAD.WIDE.U32 UR6, UR11, UR4, URZ ;  /* 0x000000040b0672a5 */ /* 0x000fc8000f8e003f */
[----:B------:R-:W-:-:S12]  /*7ba0*/  @UP2 USHF.R.U32.HI UR11, URZ, UR5, UR7 ;  /* 0x000000053f0b2299 */ /* 0x000fd80008011607 */
.L_x_1175:
[----:B------:R-:W-:-:S04]  /*7bb0*/  UIMAD UR10, UR11, UR10, URZ ;  /* 0x0000000a0b0a72a4 */ /* 0x000fc8000f8e023f */
[----:B------:R-:W-:-:S04]  /*7bc0*/  UISETP.LT.AND UP2, UPT, UR14, UR10, UPT ;  /* 0x0000000a0e00728c */ /* 0x000fc8000bf41270 */
[----:B------:R-:W-:-:S12]  /*7bd0*/  USEL UR14, UR14, UR10, !UP2 ;  /* 0x0000000a0e0e7287 */ /* 0x000fd8000d000000 */
.L_x_1173:
[----:B------:R-:W-:-:S04]  /*7be0*/  UIADD3 UR4, UR14, 0x5f, URZ ;  /* 0x0000005f0e047890 */ /* 0x000fc8000fffe03f */
[----:B------:R-:W-:-:S04]  /*7bf0*/  UIMAD.WIDE UR4, UR4, 0x2aaaaaab, URZ ;  /* 0x2aaaaaab040478a5 */ /* 0x000fc8000f8e023f */
[----:B------:R-:W-:-:S04]  /*7c00*/  USHF.R.U32.HI UR4, URZ, 0x1f, UR5 ;  /* 0x0000001f3f047899 */ /* 0x000fc80008011605 */
[----:B------:R-:W-:-:S04]  /*7c10*/  ULEA.HI.SX32 UR4, UR5, UR4, 0x1c ;  /* 0x0000000405047291 */ /* 0x000fc8000f8fe23f */
[----:B------:R-:W-:-:S04]  /*7c20*/  UISETP.LT.AND UP2, UPT, UR61, UR4, UPT ;  /* 0x000000043d00728c */ /* 0x000fc8000bf41270 */
[----:B------:R-:W-:-:S06]  /*7c30*/  USEL UR58, UR61, UR4, !UP2 ;  /* 0x000000043d3a7287 */ /* 0x000fcc000d000000 */
[----:B------:R-:W-:-:S13]  /*7c40*/  ISETP.GE.AND P2, PT, R10, UR58, PT ;  /* 0x0000003a0a007c0c */ /* 0x000fda000bf46270 */
[----:B------:R-:W-:Y:S05]  /*7c50*/  @!P2 BRA `(.L_x_1176) ;  /* 0x0000001800f4a947 */ /* 0x000fea0003800000 */
[----:B------:R-:W-:Y:S01]  /*7c60*/  IMAD.MOV.U32 R11, RZ, RZ, R8 ;  /* 0x000000ffff0b7224 */ /* 0x000fe200078e0008 */
[----:B------:R-:W-:Y:S01]  /*7c70*/  UMOV UR6, UR38 ;  /* 0x0000002600067c82 */ /* 0x000fe20008000000 */
[----:B------:R-:W-:Y:S01]  /*7c80*/  IMAD.MOV.U32 R12, RZ, RZ, R3 ;  /* 0x000000ffff0c7224 */ /* 0x000fe200078e0003 */
[----:B------:R-:W-:-:S06]  /*7c90*/  UMOV UR4, UR36 ;  /* 0x0000002400047c82 */ /* 0x000fcc0008000000 */
.L_x_1185:
[----:B------:R-:W-:-:S04]  /*7ca0*/  UIADD3 UR7, UR4, 0x1, URZ ;  /* 0x0000000104077890 */ /* 0x000fc8000fffe03f */
[----:B------:R-:W-:-:S04]  /*7cb0*/  UISETP.NE.AND UP2, UPT, UR7, 0x2, UPT ;  /* 0x000000020700788c */ /* 0x000fc8000bf45270 */
[----:B------:R-:W-:Y:S02]  /*7cc0*/  USEL UR7, UR7, URZ, UP2 ;  /* 0x0000003f07077287 */ /* 0x000fe40009000000 */
[----:B------:R-:W-:-:S04]  /*7cd0*/  USEL UR38, URZ, 0x1, UP2 ;  /* 0x000000013f267887 */ /* 0x000fc80009000000 */
[----:B------:R-:W-:Y:S01]  /*7ce0*/  ULOP3.LUT UR38, UR6, UR38, URZ, 0x3c, !UPT ;  /* 0x0000002606267292 */ /* 0x000fe2000f8e3c3f */
[----:B------:R-:W-:Y:S01]  /*7cf0*/  UMOV UR36, UR7 ;  /* 0x0000000700247c82 */ /* 0x000fe20008000000 */
[----:B------:R-:W-:Y:S10]  /*7d00*/  @!P0 BRA `(.L_x_1177) ;  /* 0x0000000000048947 */ /* 0x000ff40003800000 */
[----:B------:R-:W-:Y:S01]  /*7d10*/  BPT.TRAP 0x1 ;  /* 0x000000040000795c */ /* 0x000fe20000300000 */
.L_x_1177:
[----:B------:R-:W-:Y:S01]  /*7d20*/  ULEA UR5, UR36, UR37, 0x3 ;  /* 0x0000002524057291 */ /* 0x000fe2000f8e183f */
[----:B------:R-:W-:-:S05]  /*7d30*/  IMAD.U32 R3, RZ, RZ, UR38 ;  /* 0x00000026ff037e24 */ /* 0x000fca000f8e00ff */
[----:B------:R-:W-:-:S04]  /*7d40*/  SHF.L.U32 R3, R3, 0x1f, RZ ;  /* 0x0000001f03037819 */ /* 0x000fc800000006ff */
[----:B------:R0:W1:Y:S01]  /*7d50*/  SYNCS.PHASECHK.TRANS64.TRYWAIT P2, [UR5+0x2a830], R3 ;  /* 0x02a83003ff0075a7 */ /* 0x0000620008040145 */
[----:B------:R-:W-:Y:S05]  /*7d60*/  @!P0 BRA `(.L_x_1178) ;  /* 0x0000000000048947 */ /* 0x000fea0003800000 */
[----:B------:R-:W-:Y:S01]  /*7d70*/  BPT.TRAP 0x1 ;  /* 0x000000040000795c */ /* 0x000fe20000300000 */
.L_x_1178:
[----:B-1----:R-:W-:Y:S05]  /*7d80*/  @P2 BRA `(.L_x_1179) ;  /* 0x0000000000082947 */ /* 0x002fea0003800000 */
[----:B------:R-:W1:Y:S02]  /*7d90*/  SYNCS.PHASECHK.TRANS64.TRYWAIT P2, [UR5+0x2a830], R3 ;  /* 0x02a83003ff0075a7 */ /* 0x000e640008040145 */
[----:B-1----:R-:W-:Y:S05]  /*7da0*/  @!P2 BRA `(.L_x_1180) ;  /* 0x000000fc0090a947 */ /* 0x002fea0003800000 */
.L_x_1179:
        /* <DEDUP_REMOVED lines=131> */
.L_x_1181:
[----:B------:R-:W-:Y:S01]  /*85e0*/  ULEA UR5, UR4, UR37, 0x3 ;  /* 0x0000002504057291 */ /* 0x000fe2000f8e183f */
[----:B------:R-:W-:-:S05]  /*85f0*/  IMAD.U32 R0, RZ, RZ, UR6 ;  /* 0x00000006ff007e24 */ /* 0x000fca000f8e00ff */
[----:B------:R-:W-:-:S04]  /*8600*/  SHF.L.U32 R0, R0, 0x1f, RZ ;  /* 0x0000001f00007819 */ /* 0x000fc800000006ff */
[----:B------:R2:W3:Y:S01]  /*8610*/  SYNCS.PHASECHK.TRANS64.TRYWAIT P2, [UR5+0x2a850], R0 ;  /* 0x02a85000ff0075a7 */ /* 0x0004e20008040145 */
[----:B------:R-:W-:Y:S05]  /*8620*/  @!P0 BRA `(.L_x_1182) ;  /* 0x0000000000048947 */ /* 0x000fea0003800000 */
[----:B------:R-:W-:Y:S01]  /*8630*/  BPT.TRAP 0x1 ;  /* 0x000000040000795c */ /* 0x000fe20000300000 */
.L_x_1182:
[----:B---3--:R-:W-:Y:S05]  /*8640*/  @P2 BRA `(.L_x_1183) ;  /* 0x0000000000082947 */ /* 0x008fea0003800000 */
[----:B------:R-:W3:Y:S02]  /*8650*/  SYNCS.PHASECHK.TRANS64.TRYWAIT P2, [UR5+0x2a850], R0 ;  /* 0x02a85000ff0075a7 */ /* 0x000ee40008040145 */
[----:B---3--:R-:W-:Y:S05]  /*8660*/  @!P2 BRA `(.L_x_1184) ;  /* 0x000000f40078a947 */ /* 0x008fea0003800000 */
.L_x_1183:
[----:B------:R-:W-:Y:S01]  /*8670*/  UIADD3 UR6, UR37, 0x400, URZ ;  /* 0x0000040025067890 */ /* 0x000fe2000fffe03f */
[----:B------:R-:W-:Y:S01]  /*8680*/  WARPGROUP.ARRIVE ;  /* 0x00000000000079c5 */ /* 0x000fe20000000000 */
[----:B------:R-:W-:Y:S01]  /*8690*/  UMOV UR11, 0x40000040 ;  /* 0x40000040000b7882 */ /* 0x000fe20000000000 */
[----:B0-2---:R-:W-:Y:S01]  /*86a0*/  FMNMX.FTZ R0, R88, R12, !PT ;  /* 0x0000000c58007209 */ /* 0x005fe20007810000 */
[----:B------:R-:W-:Y:S01]  /*86b0*/  USHF.R.U32.HI UR6, URZ, 0x4, UR6 ;  /* 0x000000043f067899 */ /* 0x000fe20008011606 */
[----:B-1----:R-:W-:Y:S01]  /*86c0*/  FMNMX.FTZ R8, R90, R11, !PT ;  /* 0x0000000b5a087209 */ /* 0x002fe20007810000 */
[----:B------:R-:W0:Y:S01]  /*86d0*/  LDC R9, c[0x0][0x988] ;  /* 0x00026200ff097b82 */ /* 0x000e220000000800 */
[----:B------:R-:W-:Y:S01]  /*86e0*/  FMNMX.FTZ R3, R89, R0, !PT ;  /* 0x0000000059037209 */ /* 0x000fe20007810000 */
[----:B------:R-:W-:Y:S01]  /*86f0*/  ULOP3.LUT UR6, UR6, 0x3fff, URZ, 0xc0, !UPT ;  /* 0x00003fff06067892 */ /* 0x000fe2000f8ec03f */
[----:B------:R-:W-:Y:S02]  /*8700*/  FMNMX.FTZ R15, R91, R8, !PT ;  /* 0x000000085b0f7209 */ /* 0x000fe40007810000 */
[----:B------:R-:W-:Y:S01]  /*8710*/  FMNMX.FTZ R0, R92, R3, !PT ;  /* 0x000000035c007209 */ /* 0x000fe20007810000 */
[----:B------:R-:W-:Y:S01]  /*8720*/  ULOP3.LUT UR6, UR6, 0x3000000, URZ, 0xfc, !UPT ;  /* 0x0300000006067892 */ /* 0x000fe2000f8efc3f */
[----:B------:R-:W-:-:S02]  /*8730*/  FMNMX.FTZ R8, R94, R15, !PT ;  /* 0x0000000f5e087209 */ /* 0x000fc40007810000 */
[----:B------:R-:W-:Y:S01]  /*8740*/  FMNMX.FTZ R3, R93, R0, !PT ;  /* 0x000000005d037209 */ /* 0x000fe20007810000 */
[----:B------:R-:W-:Y:S01]  /*8750*/  UIMAD UR4, UR4, 0x600, UR6 ;  /* 0x00000600040478a4 */ /* 0x000fe2000f8e0206 */
[----:B------:R-:W-:Y:S02]  /*8760*/  FMNMX.FTZ R15, R95, R8, !PT ;  /* 0x000000085f0f7209 */ /* 0x000fe40007810000 */
[----:B------:R-:W-:Y:S01]  /*8770*/  FMNMX.FTZ R0, R96, R3, !PT ;  /* 0x0000000360007209 */ /* 0x000fe20007810000 */
[----:B------:R-:W-:Y:S01]  /*8780*/  UIADD3 UR6, UR4, 0x280, URZ ;  /* 0x0000028004067890 */ /* 0x000fe2000fffe03f */
[----:B------:R-:W-:Y:S02]  /*8790*/  FMNMX.FTZ R8, R98, R15, !PT ;  /* 0x0000000f62087209 */ /* 0x000fe40007810000 */
[----:B------:R-:W-:Y:S01]  /*87a0*/  UMOV UR10, UR4 ;  /* 0x00000004000a7c82 */ /* 0x000fe20008000000 */
[----:B------:R-:W-:Y:S01]  /*87b0*/  FMNMX.FTZ R3, R97, R0, !PT ;  /* 0x0000000061037209 */ /* 0x000fe20007810000 */
[----:B------:R-:W-:Y:S01]  /*87c0*/  HGMMA.64x128x16.F32.BF16 R24, R156, gdesc[UR8].tnspB, R24, gsb0 ;  /* 0x41e000089c187df0 */ /* 0x000fe20008001818 */
[----:B------:R-:W-:Y:S01]  /*87d0*/  UIADD3 UR10, UR4, 0x80, URZ ;  /* 0x00000080040a7890 */ /* 0x000fe2000fffe03f */
[----:B------:R-:W-:Y:S01]  /*87e0*/  FMNMX.FTZ R15, R99, R8, !PT ;  /* 0x00000008630f7209 */ /* 0x000fe20007810000 */
[----:B------:R-:W-:Y:S01]  /*87f0*/  UMOV UR11, 0x40000040 ;  /* 0x40000040000b7882 */ /* 0x000fe20000000000 */
[----:B------:R-:W-:-:S02]  /*8800*/  FMNMX.FTZ R0, R100, R3, !PT ;  /* 0x0000000364007209 */ /* 0x000fc40007810000 */
[----:B------:R-:W-:Y:S02]  /*8810*/  FMNMX.FTZ R8, R102, R15, !PT ;  /* 0x0000000f66087209 */ /* 0x000fe40007810000 */
[----:B------:R-:W-:Y:S02]  /*8820*/  FMNMX.FTZ R3, R101, R0, !PT ;  /* 0x0000000065037209 */ /* 0x000fe40007810000 */
[----:B------:R-:W-:Y:S02]  /*8830*/  FMNMX.FTZ R21, R103, R8, !PT ;  /* 0x0000000867157209 */ /* 0x000fe40007810000 */
[----:B------:R-:W-:Y:S02]  /*8840*/  FMNMX.FTZ R0, R104, R3, !PT ;  /* 0x0000000368007209 */ /* 0x000fe40007810000 */
[----:B------:R-:W-:Y:S02]  /*8850*/  FMNMX.FTZ R8, R106, R21, !PT ;  /* 0x000000156a087209 */ /* 0x000fe40007810000 */
[----:B------:R-:W-:-:S02]  /*8860*/  FMNMX.FTZ R3, R105, R0, !PT ;  /* 0x0000000069037209 */ /* 0x000fc40007810000 */
[----:B------:R-:W-:Y:S02]  /*8870*/  FMNMX.FTZ R21, R107, R8, !PT ;  /* 0x000000086b157209 */ /* 0x000fe40007810000 */
[----:B------:R-:W-:Y:S02]  /*8880*/  FMNMX.FTZ R0, R108, R3, !PT ;  /* 0x000000036c007209 */ /* 0x000fe40007810000 */
[----:B------:R-:W-:Y:S02]  /*8890*/  FMNMX.FTZ R8, R110, R21, !PT ;  /* 0x000000156e087209 */ /* 0x000fe40007810000 */
[----:B------:R-:W-:Y:S02]  /*88a0*/  FMNMX.FTZ R3, R109, R0, !PT ;  /* 0x000000006d037209 */ /* 0x000fe40007810000 */
[C---:B------:R-:W-:Y:S01]  /*88b0*/  ISETP.GT.AND P2, PT, R10.reuse, UR58, PT ;  /* 0x0000003a0a007c0c */ /* 0x040fe2000bf44270 */
[----:B------:R-:W-:Y:S01]  /*88c0*/  VIADD R10, R10, 0xffffffff ;  /* 0xffffffff0a0a7836 */ /* 0x000fe20000000000 */
        /* <DEDUP_REMOVED lines=12> */
[----:B------:R-:W1:Y:S02]  /*8990*/  SHFL.BFLY PT, R3, R0, 0x2, 0x1f ;  /* 0x0c401f0000037f89 */ /* 0x000e6400000e0000 */
[----:B-1----:R-:W-:-:S05]  /*89a0*/  FMNMX.FTZ R14, R0, R3, !PT ;  /* 0x00000003000e7209 */ /* 0x002fca0007810000 */
[----:B------:R-:W1:Y:S02]  /*89b0*/  SHFL.BFLY PT, R3, R14, 0x1, 0x1f ;  /* 0x0c201f000e037f89 */ /* 0x000e6400000e0000 */
[----:B-1----:R-:W-:-:S05]  /*89c0*/  FMNMX.FTZ R3, R14, R3, !PT ;  /* 0x000000030e037209 */ /* 0x002fca0007810000 */
[----:B------:R-:W-:-:S04]  /*89d0*/  FADD.FTZ R2, -R3, R12 ;  /* 0x0000000c03027221 */ /* 0x000fc80000010100 */
[-C--:B0-----:R-:W-:Y:S01]  /*89e0*/  FMUL.FTZ R12, R2, R9.reuse ;  /* 0x00000009020c7220 */ /* 0x081fe20000410000 */
[-C--:B------:R-:W-:Y:S01]  /*89f0*/  FMUL.FTZ R2, R3, R9.reuse ;  /* 0x0000000903027220 */ /* 0x080fe20000410000 */
[----:B------:R-:W-:Y:S02]  /*8a00*/  WARPGROUP.DEPBAR.LE gsb0, 0x0 ;  /* 0x00008000000079c5 */ /* 0x000fe40000010000 */
[----:B------:R-:W-:Y:S01]  /*8a10*/  WARPGROUP.ARRIVE ;  /* 0x00000000000079c5 */ /* 0x000fe20000000000 */
[-CC-:B------:R-:W-:Y:S01]  /*8a20*/  FFMA.FTZ R156, R89, R9.reuse, -R2.reuse ;  /* 0x00000009599c7223 */ /* 0x180fe20000010802 */
[----:B------:R-:W-:Y:S01]  /*8a30*/  FMNMX.FTZ R89, R111, R8, !PT ;  /* 0x000000086f597209 */ /* 0x000fe20007810000 */
[-CC-:B------:R-:W-:Y:S01]  /*8a40*/  FFMA.FTZ R15, R93, R9.reuse, -R2.reuse ;  /* 0x000000095d0f7223 */ /* 0x180fe20000010802 */
[-CC-:B------:R-:W-:Y:S01]  /*8a50*/  FFMA.FTZ R21, R97, R9.reuse, -R2.reuse ;  /* 0x0000000961157223 */ /* 0x180fe20000010802 */
[--C-:B------:R-:W-:Y:S01]  /*8a60*/  FFMA.FTZ R13, R88, R9, -R2.reuse ;  /* 0x00000009580d7223 */ /* 0x100fe20000010802 */
[----:B------:R-:W-:Y:S01]  /*8a70*/  HGMMA.64x128x16.F32.BF16 R24, R152, gdesc[UR8].tnspB, R24, gsb0 ;  /* 0x41e0000898187df0 */ /* 0x000fe20008001818 */
[----:B------:R-:W-:Y:S01]  /*8a80*/  UIADD3 UR10, UR4, 0x100, URZ ;  /* 0x00000100040a7890 */ /* 0x000fe2000fffe03f */
[----:B------:R-:W-:Y:S01]  /*8a90*/  FMNMX.FTZ R8, R114, R89, !PT ;  /* 0x0000005972087209 */ /* 0x000fe20007810000 */
[----:B------:R-:W-:Y:S01]  /*8aa0*/  UMOV UR11, 0x40000040 ;  /* 0x40000040000b7882 */ /* 0x000fe20000000000 */
[-CC-:B------:R-:W-:Y:S01]  /*8ab0*/  FFMA.FTZ R158, R92, R9.reuse, -R2.reuse ;  /* 0x000000095c9e7223 */ /* 0x180fe20000010802 */
[----:B------:R0:W-:Y:S01]  /*8ac0*/  MUFU.EX2 R0, R12 ;  /* 0x0000000c00007308 */ /* 0x0001e20000000800 */
        /* <DEDUP_REMOVED lines=9> */
[-CC-:B0-----:R-:W-:Y:S01]  /*8b60*/  FFMA.FTZ R12, R120, R9.reuse, -R2.reuse ;  /* 0x00000009780c7223 */ /* 0x181fe20000010802 */
[----:B------:R-:W-:Y:S01]  /*8b70*/  FFMA.FTZ R133, R133, R9, -R2 ;  /* 0x0000000985857223 */ /* 0x000fe20000010802 */
[----:B------:R-:W0:Y:S01]  /*8b80*/  MUFU.EX2 R13, R13 ;  /* 0x0000000d000d7308 */ /* 0x000e220000000800 */
[----:B------:R-:W-:-:S04]  /*8b90*/  FMNMX.FTZ R8, R122, R93, !PT ;  /* 0x0000005d7a087209 */ /* 0x000fc80007810000 */
[----:B------:R-:W-:-:S03]  /*8ba0*/  FMNMX.FTZ R93, R123, R8, !PT ;  /* 0x000000087b5d7209 */ /* 0x000fc60007810000 */
[----:B------:R-:W1:Y:S01]  /*8bb0*/  MUFU.EX2 R156, R156 ;  /* 0x0000009c009c7308 */ /* 0x000e620000000800 */
[----:B------:R-:W-:Y:S01]  /*8bc0*/  FMNMX.FTZ R8, R126, R93, !PT ;  /* 0x0000005d7e087209 */ /* 0x000fe20007810000 */
[-CC-:B------:R-:W-:Y:S01]  /*8bd0*/  FFMA.FTZ R93, R105, R9.reuse, -R2.reuse ;  /* 0x00000009695d7223 */ /* 0x180fe20000010802 */
[-CC-:B------:R-:W-:Y:S01]  /*8be0*/  FFMA.FTZ R105, R117, R9.reuse, -R2.reuse ;  /* 0x0000000975697223 */ /* 0x180fe20000010802 */
[----:B------:R-:W-:Y:S01]  /*8bf0*/  FFMA.FTZ R117, R129, R9, -R2 ;  /* 0x0000000981757223 */ /* 0x000fe20000010802 */
[----:B------:R-:W-:-:S03]  /*8c00*/  FMNMX.FTZ R97, R127, R8, !PT ;  /* 0x000000087f617209 */ /* 0x000fc60007810000 */
[----:B------:R-:W2:Y:S01]  /*8c10*/  MUFU.EX2 R158, R158 ;  /* 0x0000009e009e7308 */ /* 0x000ea20000000800 */
[----:B------:R-:W-:Y:S01]  /*8c20*/  FMNMX.FTZ R8, R130, R97, !PT ;  /* 0x0000006182087209 */ /* 0x000fe20007810000 */
[----:B0-----:R-:W-:-:S03]  /*8c30*/  FFMA.FTZ R7, R0, R7, R13 ;  /* 0x0000000700077223 */ /* 0x001fc6000001000d */
[----:B------:R-:W-:-:S03]  /*8c40*/  FMNMX.FTZ R97, R131, R8, !PT ;  /* 0x0000000883617209 */ /* 0x000fc60007810000 */
[----:B------:R-:W0:Y:S01]  /*8c50*/  MUFU.EX2 R15, R15 ;  /* 0x0000000f000f7308 */ /* 0x000e220000000800 */
[----:B------:R-:W-:Y:S01]  /*8c60*/  FMNMX.FTZ R8, R134, R97, !PT ;  /* 0x0000006186087209 */ /* 0x000fe20007810000 */
[--C-:B------:R-:W-:Y:S01]  /*8c70*/  FFMA.FTZ R97, R109, R9, -R2.reuse ;  /* 0x000000096d617223 */ /* 0x100fe20000010802 */
[C---:B-1----:R-:W-:Y:S01]  /*8c80*/  FADD.FTZ R7, R156.reuse, R7 ;  /* 0x000000079c077221 */ /* 0x042fe20000010000 */
[----:B------:R-:W-:Y:S02]  /*8c90*/  F2FP.BF16.F32.PACK_AB R156, R156, R13 ;  /* 0x0000000d9c9c723e */ /* 0x000fe400000010ff */
[----:B------:R-:W-:Y:S02]  /*8ca0*/  FMNMX.FTZ R8, R135, R8, !PT ;  /* 0x0000000887087209 */ /* 0x000fe40007810000 */
[----:B------:R-:W-:Y:S03]  /*8cb0*/  MUFU.EX2 R21, R21 ;  /* 0x0000001500157308 */ /* 0x000fe60000000800 */
[----:B------:R-:W1:Y:S05]  /*8cc0*/  SHFL.BFLY PT, R109, R8, 0x2, 0x1f ;  /* 0x0c401f00086d7f89 */ /* 0x000e6a00000e0000 */
[----:B------:R-:W-:Y:S08]  /*8cd0*/  MUFU.EX2 R89, R89 ;  /* 0x0000005900597308 */ /* 0x000ff00000000800 */
[----:B------:R-:W-:Y:S08]  /*8ce0*/  MUFU.EX2 R93, R93 ;  /* 0x0000005d005d7308 */ /* 0x000ff00000000800 */
[----:B------:R-:W-:Y:S01]  /*8cf0*/  MUFU.EX2 R97, R97 ;  /* 0x0000006100617308 */ /* 0x000fe20000000800 */
[----:B-1----:R-:W-:Y:S01]  /*8d00*/  FMNMX.FTZ R88, R8, R109, !PT ;  /* 0x0000006d08587209 */ /* 0x002fe20007810000 */
[----:B------:R-:W-:-:S04]  /*8d10*/  FFMA.FTZ R109, R121, R9, -R2 ;  /* 0x00000009796d7223 */ /* 0x000fc80000010802 */
[----:B------:R-:W1:Y:S02]  /*8d20*/  SHFL.BFLY PT, R121, R88, 0x1, 0x1f ;  /* 0x0c201f0058797f89 */ /* 0x000e6400000e0000 */
[----:B------:R-:W-:Y:S08]  /*8d30*/  MUFU.EX2 R101, R101 ;  /* 0x0000006500657308 */ /* 0x000ff00000000800 */
[----:B------:R-:W-:Y:S08]  /*8d40*/  MUFU.EX2 R105, R105 ;  /* 0x0000006900697308 */ /* 0x000ff00000000800 */
[----:B------:R-:W-:Y:S01]  /*8d50*/  MUFU.EX2 R12, R12 ;  /* 0x0000000c000c7308 */ /* 0x000fe20000000800 */
[----:B-1----:R-:W-:-:S07]  /*8d60*/  FMNMX.FTZ R8, R88, R121, !PT ;  /* 0x0000007958087209 */ /* 0x002fce0007810000 */
[----:B------:R-:W1:Y:S01]  /*8d70*/  MUFU.EX2 R109, R109 ;  /* 0x0000006d006d7308 */ /* 0x000e620000000800 */
[----:B------:R-:W-:-:S04]  /*8d80*/  FMUL.FTZ R92, R8, R9 ;  /* 0x00000009085c7220 */ /* 0x000fc80000410000 */
[-CC-:B------:R-:W-:Y:S01]  /*8d90*/  FFMA.FTZ R157, R90, R9.reuse, -R92.reuse ;  /* 0x000000095a9d7223 */ /* 0x180fe2000001085c */
[-CC-:B------:R-:W-:Y:S01]  /*8da0*/  FFMA.FTZ R90, R91, R9.reuse, -R92.reuse ;  /* 0x000000095b5a7223 */ /* 0x180fe2000001085c */
[----:B------:R-:W-:Y:S01]  /*8db0*/  IMAD.U32 R91, RZ, RZ, UR7 ;  /* 0x00000007ff5b7e24 */ /* 0x000fe2000f8e00ff */
[----:B------:R-:W-:Y:S01]  /*8dc0*/  UMOV UR7, 0x40000040 ;  /* 0x4000004000077882 */ /* 0x000fe20000000000 */
[-CC-:B------:R-:W-:Y:S01]  /*8dd0*/  FFMA.FTZ R159, R94, R9.reuse, -R92.reuse ;  /* 0x000000095e9f7223 */ /* 0x180fe2000001085c */
[-CC-:B------:R-:W-:Y:S01]  /*8de0*/  FFMA.FTZ R94, R95, R9.reuse, -R92.reuse ;  /* 0x000000095f5e7223 */ /* 0x180fe2000001085c */
[----:B------:R-:W-:Y:S01]  /*8df0*/  MUFU.EX2 R157, R157 ;  /* 0x0000009d009d7308 */ /* 0x000fe20000000800 */
[----:B------:R-:W-:Y:S01]  /*8e00*/  @!P1 LEA R91, R91, UR37, 0x3 ;  /* 0x000000255b5b9c11 */ /* 0x000fe2000f8e18ff */
[-CC-:B------:R-:W-:Y:S01]  /*8e10*/  FFMA.FTZ R119, R119, R9.reuse, -R92.reuse ;  /* 0x0000000977777223 */ /* 0x180fe2000001085c */
[-CC-:B------:R-:W-:Y:S01]  /*8e20*/  FFMA.FTZ R122, R122, R9.reuse, -R92.reuse ;  /* 0x000000097a7a7223 */ /* 0x180fe2000001085c */
[-CC-:B------:R-:W-:Y:S01]  /*8e30*/  FFMA.FTZ R123, R123, R9.reuse, -R92.reuse ;  /* 0x000000097b7b7223 */ /* 0x180fe2000001085c */
[----:B------:R-:W-:Y:S01]  /*8e40*/  FFMA.FTZ R126, R126, R9, -R92 ;  /* 0x000000097e7e7223 */ /* 0x000fe2000001085c */
[----:B------:R-:W-:-:S02]  /*8e50*/  @!P1 VIADD R91, R91, 0x2a840 ;  /* 0x0002a8405b5b9836 */ /* 0x000fc40000000000 */
[-CC-:B------:R-:W-:Y:S01]  /*8e60*/  FFMA.FTZ R127, R127, R9.reuse, -R92.reuse ;  /* 0x000000097f7f7223 */ /* 0x180fe2000001085c */
[----:B------:R-:W-:Y:S01]  /*8e70*/  MUFU.EX2 R90, R90 ;  /* 0x0000005a005a7308 */ /* 0x000fe20000000800 */
[-CC-:B------:R-:W-:Y:S01]  /*8e80*/  FFMA.FTZ R130, R130, R9.reuse, -R92.reuse ;  /* 0x0000000982827223 */ /* 0x180fe2000001085c */
[-CC-:B------:R-:W-:Y:S01]  /*8e90*/  FFMA.FTZ R131, R131, R9.reuse, -R92.reuse ;  /* 0x0000000983837223 */ /* 0x180fe2000001085c */
[----:B------:R-:W-:Y:S01]  /*8ea0*/  @!P1 PRMT R91, RZ, 0x654, R91 ;  /* 0x00000654ff5b9816 */ /* 0x000fe2000000005b */
[----:B------:R-:W-:Y:S01]  /*8eb0*/  FFMA.FTZ R134, R134, R9, -R92 ;  /* 0x0000000986867223 */ /* 0x000fe2000001085c */
[----:B------:R-:W-:-:S03]  /*8ec0*/  IMAD.U32 R95, RZ, RZ, UR5 ;  /* 0x00000005ff5f7e24 */ /* 0x000fc6000f8e00ff */
[----:B------:R-:W-:Y:S01]  /*8ed0*/  MUFU.EX2 R159, R159 ;  /* 0x0000009f009f7308 */ /* 0x000fe20000000800 */
[----:B------:R-:W-:Y:S01]  /*8ee0*/  @!P1 VIADD R95, R95, 0x2a860 ;  /* 0x0002a8605f5f9836 */ /* 0x000fe20000000000 */
[----:B------:R-:W-:Y:S02]  /*8ef0*/  WARPGROUP.DEPBAR.LE gsb0, 0x0 ;  /* 0x00008000000079c5 */ /* 0x000fe40000010000 */
[----:B------:R-:W-:Y:S01]  /*8f00*/  WARPGROUP.ARRIVE ;  /* 0x00000000000079c5 */ /* 0x000fe20000000000 */
[-CC-:B------:R-:W-:Y:S01]  /*8f10*/  FFMA.FTZ R152, R96, R9.reuse, -R2.reuse ;  /* 0x0000000960987223 */ /* 0x180fe20000010802 */
[-C--:B------:R-:W-:Y:S01]  /*8f20*/  FFMA.FTZ R154, R100, R9.reuse, -R2 ;  /* 0x00000009649a7223 */ /* 0x080fe20000010802 */
[-CC-:B------:R-:W-:Y:S01]  /*8f30*/  FFMA.FTZ R153, R98, R9.reuse, -R92.reuse ;  /* 0x0000000962997223 */ /* 0x180fe2000001085c */
[----:B------:R-:W-:Y:S01]  /*8f40*/  MUFU.EX2 R94, R94 ;  /* 0x0000005e005e7308 */ /* 0x000fe20000000800 */
[-CC-:B------:R-:W-:Y:S01]  /*8f50*/  FFMA.FTZ R96, R99, R9.reuse, -R92.reuse ;  /* 0x0000000963607223 */ /* 0x180fe2000001085c */
[----:B------:R-:W-:Y:S01]  /*8f60*/  HGMMA.64x128x16.F32.BF16 R24, R148, gdesc[UR8].tnspB, R24, gsb0 ;  /* 0x41e0000894187df0 */ /* 0x000fe20008001818 */
[----:B------:R-:W-:Y:S01]  /*8f70*/  UIADD3 UR10, UR4, 0x180, URZ ;  /* 0x00000180040a7890 */ /* 0x000fe2000fffe03f */
[-CC-:B------:R-:W-:Y:S01]  /*8f80*/  FFMA.FTZ R155, R102, R9.reuse, -R92.reuse ;  /* 0x00000009669b7223 */ /* 0x180fe2000001085c */
[----:B------:R-:W-:Y:S01]  /*8f90*/  UMOV UR11, 0x40000040 ;  /* 0x40000040000b7882 */ /* 0x000fe20000000000 */
[-CC-:B------:R-:W-:Y:S01]  /*8fa0*/  FFMA.FTZ R98, R103, R9.reuse, -R92.reuse ;  /* 0x0000000967627223 */ /* 0x180fe2000001085c */
[-CC-:B------:R-:W-:Y:S01]  /*8fb0*/  FFMA.FTZ R100, R107, R9.reuse, -R92.reuse ;  /* 0x000000096b647223 */ /* 0x180fe2000001085c */
[----:B------:R-:W-:Y:S01]  /*8fc0*/  MUFU.EX2 R152, R152 ;  /* 0x0000009800987308 */ /* 0x000fe20000000800 */
[----:B------:R-:W-:Y:S01]  /*8fd0*/  FFMA.FTZ R102, R111, R9, -R92 ;  /* 0x000000096f667223 */ /* 0x000fe2000001085c */
[----:B------:R-:W-:-:S06]  /*8fe0*/  @!P1 PRMT R95, RZ, 0x654, R95 ;  /* 0x00000654ff5f9816 */ /* 0x000fcc000000005f */
        /* <DEDUP_REMOVED lines=10> */
[----:B------:R-:W3:Y:S08]  /*9090*/  MUFU.EX2 R113, R113 ;  /* 0x0000007100717308 */ /* 0x000ef00000000800 */
        /* <DEDUP_REMOVED lines=10> */
[----:B--2---:R-:W-:Y:S01]  /*9140*/  FADD.FTZ R106, R158, R7 ;  /* 0x000000079e6a7221 */ /* 0x004fe20000010000 */
[-CC-:B------:R-:W-:Y:S01]  /*9150*/  FFMA.FTZ R151, R110, R9.reuse, -R92.reuse ;  /* 0x000000096e977223 */ /* 0x180fe2000001085c */
[----:B------:R-:W-:Y:S01]  /*9160*/  HGMMA.64x128x16.F32.BF16 R24, R144, gdesc[UR8].tnspB, R24, gsb0 ;  /* 0x41e0000890187df0 */ /* 0x000fe20008001818 */
[----:B------:R-:W-:Y:S01]  /*9170*/  UIADD3 UR10, UR4, 0x200, URZ ;  /* 0x00000200040a7890 */ /* 0x000fe2000fffe03f */
[----:B------:R-:W-:Y:S01]  /*9180*/  MUFU.EX2 R148, R148 ;  /* 0x0000009400947308 */ /* 0x000fe20000000800 */
[----:B------:R-:W-:Y:S01]  /*9190*/  UMOV UR11, 0x40000040 ;  /* 0x40000040000b7882 */ /* 0x000fe20000000000 */
[----:B------:R-:W-:Y:S01]  /*91a0*/  FFMA.FTZ R104, R115, R9, -R92 ;  /* 0x0000000973687223 */ /* 0x000fe2000001085c */
[----:B------:R-:W-:Y:S01]  /*91b0*/  UMOV UR4, UR36 ;  /* 0x0000002400047c82 */ /* 0x000fe20008000000 */
[----:B0-----:R-:W-:-:S04]  /*91c0*/  F2FP.BF16.F32.PACK_AB R158, R15, R158 ;  /* 0x0000009e0f9e723e */ /* 0x001fc800000010ff */
        /* <DEDUP_REMOVED lines=8> */
[----:B------:R-:W-:Y:S01]  /*9250*/  FADD.FTZ R2, -R8, R11 ;  /* 0x0000000b08027221 */ /* 0x000fe20000010100 */
[-CC-:B------:R-:W-:Y:S01]  /*9260*/  FFMA.FTZ R145, R114, R9.reuse, -R92.reuse ;  /* 0x0000000972917223 */ /* 0x180fe2000001085c */
[-CC-:B------:R-:W-:Y:S01]  /*9270*/  FFMA.FTZ R147, R118, R9.reuse, -R92.reuse ;  /* 0x0000000976937223 */ /* 0x180fe2000001085c */
[----:B------:R-:W-:Y:S01]  /*9280*/  HGMMA.64x128x16.F32.BF16 R24, R140, gdesc[UR8].tnspB, R24, gsb0 ;  /* 0x41e000088c187df0 */ /* 0x000fe20008001818 */
[-C--:B------:R-:W-:Y:S01]  /*9290*/  FMUL.FTZ R2, R2, R9.reuse ;  /* 0x0000000902027220 */ /* 0x080fe20000410000 */
[----:B------:R-:W-:Y:S01]  /*92a0*/  MUFU.EX2 R144, R144 ;  /* 0x0000009000907308 */ /* 0x000fe20000000800 */
[----:B------:R-:W-:-:S07]  /*92b0*/  FFMA.FTZ R92, R135, R9, -R92 ;  /* 0x00000009875c7223 */ /* 0x000fce000001085c */
[----:B------:R-:W-:Y:S08]  /*92c0*/  MUFU.EX2 R2, R2 ;  /* 0x0000000200027308 */ /* 0x000ff00000000800 */
[----:B------:R-:W-:Y:S08]  /*92d0*/  MUFU.EX2 R145, R145 ;  /* 0x0000009100917308 */ /* 0x000ff00000000800 */
[----:B------:R-:W-:Y:S08]  /*92e0*/  MUFU.EX2 R146, R146 ;  /* 0x0000009200927308 */ /* 0x000ff00000000800 */
[----:B------:R-:W-:Y:S08]  /*92f0*/  MUFU.EX2 R147, R147 ;  /* 0x0000009300937308 */ /* 0x000ff00000000800 */
[----:B------:R-:W0:Y:S08]  /*9300*/  MUFU.EX2 R11, R133 ;  /* 0x00000085000b7308 */ /* 0x000e300000000800 */
[----:B------:R-:W-:Y:S01]  /*9310*/  MUFU.EX2 R92, R92 ;  /* 0x0000005c005c7308 */ /* 0x000fe20000000800 */
[----:B------:R-:W-:-:S02]  /*9320*/  WARPGROUP.DEPBAR.LE gsb0, 0x0 ;  /* 0x00008000000079c5 */ /* 0x000fc40000010000 */
[----:B------:R-:W-:-:S05]  /*9330*/  WARPGROUP.ARRIVE ;  /* 0x00000000000079c5 */ /* 0x000fca0000000000 */
[----:B------:R-:W2:Y:S01]  /*9340*/  MUFU.EX2 R141, R122 ;  /* 0x0000007a008d7308 */ /* 0x000ea20000000800 */
[----:B-1----:R-:W-:Y:S02]  /*9350*/  F2FP.BF16.F32.PACK_AB R140, R109, R12 ;  /* 0x0000000c6d8c723e */ /* 0x002fe400000010ff */
[----:B---3--:R-:W-:Y:S01]  /*9360*/  F2FP.BF16.F32.PACK_AB R142, R113, R14 ;  /* 0x0000000e718e723e */ /* 0x008fe200000010ff */
[----:B------:R-:W-:Y:S01]  /*9370*/  HGMMA.64x128x16.F32.BF16 R24, R136, gdesc[UR4].tnspB, R24, gsb0 ;  /* 0x41e0000488187df0 */ /* 0x000fe20008001818 */
[----:B------:R-:W-:-:S03]  /*9380*/  UMOV UR6, UR38 ;  /* 0x0000002600067c82 */ /* 0x000fc60008000000 */
[----:B------:R-:W1:Y:S01]  /*9390*/  MUFU.EX2 R143, R126 ;  /* 0x0000007e008f7308 */ /* 0x000e620000000800 */
[----:B------:R-:W-:Y:S02]  /*93a0*/  WARPGROUP.DEPBAR.LE gsb0, 0x0 ;  /* 0x00008000000079c5 */ /* 0x000fe40000010000 */
[----:B------:R3:W-:Y:S05]  /*93b0*/  @!P1 SYNCS.ARRIVE.TRANS64.RED.A1T0 RZ, [R91+URZ], RZ ;  /* 0x000000ff5bff99a7 */ /* 0x0007ea000810043f */
[----:B------:R-:W4:Y:S01]  /*93c0*/  MUFU.EX2 R137, R130 ;  /* 0x0000008200897308 */ /* 0x000f220000000800 */
[----:B0-----:R-:W-:Y:S02]  /*93d0*/  F2FP.BF16.F32.PACK_AB R138, R11, R88 ;  /* 0x000000580b8a723e */ /* 0x001fe400000010ff */
[----:B------:R-:W-:Y:S01]  /*93e0*/  F2FP.BF16.F32.PACK_AB R136, R117, R20 ;  /* 0x000000147588723e */ /* 0x000fe200000010ff */
[----:B---3--:R-:W-:Y:S01]  /*93f0*/  FFMA.FTZ R91, R2, R6, R157 ;  /* 0x00000006025b7223 */ /* 0x008fe2000001009d */
[----:B------:R-:W-:-:S03]  /*9400*/  F2FP.BF16.F32.PACK_AB R157, R90, R157 ;  /* 0x0000009d5a9d723e */ /* 0x000fc600000010ff */
[----:B------:R-:W0:Y:S01]  /*9410*/  MUFU.EX2 R139, R134 ;  /* 0x00000086008b7308 */ /* 0x000e220000000800 */
[----:B------:R3:W-:Y:S01]  /*9420*/  @!P1 SYNCS.ARRIVE.TRANS64.RED.A1T0 RZ, [R95+URZ], RZ ;  /* 0x000000ff5fff99a7 */ /* 0x0007e2000810043f */
[----:B------:R-:W-:Y:S01]  /*9430*/  FADD.FTZ R6, R90, R91 ;  /* 0x0000005b5a067221 */ /* 0x000fe20000010000 */
[----:B------:R-:W-:-:S03]  /*9440*/  FADD.FTZ R91, R15, R106 ;  /* 0x0000006a0f5b7221 */ /* 0x000fc60000010000 */
[----:B------:R-:W-:Y:S01]  /*9450*/  FADD.FTZ R7, R159, R6 ;  /* 0x000000069f077221 */ /* 0x000fe20000010000 */
[----:B------:R-:W-:Y:S01]  /*9460*/  FADD.FTZ R106, R152, R91 ;  /* 0x0000005b986a7221 */ /* 0x000fe20000010000 */
[C---:B------:R-:W-:Y:S02]  /*9470*/  F2FP.BF16.F32.PACK_AB R152, R21.reuse, R152 ;  /* 0x000000981598723e */ /* 0x040fe400000010ff */
[C---:B------:R-:W-:Y:S01]  /*9480*/  FADD.FTZ R6, R94.reuse, R7 ;  /* 0x000000075e067221 */ /* 0x040fe20000010000 */
[----:B------:R-:W-:Y:S01]  /*9490*/  FADD.FTZ R91, R21, R106 ;  /* 0x0000006a155b7221 */ /* 0x000fe20000010000 */
        /* <DEDUP_REMOVED lines=35> */
[----:B------:R-:W-:-:S03]  /*96d0*/  FADD.FTZ R7, R109, R90 ;  /* 0x0000005a6d077221 */ /* 0x000fc60000010000 */
[----:B--2---:R-:W-:Y:S01]  /*96e0*/  FADD.FTZ R6, R141, R6 ;  /* 0x000000068d067221 */ /* 0x004fe20000010000 */
[----:B------:R-:W-:Y:S01]  /*96f0*/  FADD.FTZ R90, R14, R7 ;  /* 0x000000070e5a7221 */ /* 0x000fe20000010000 */
[C---:B------:R-:W-:Y:S02]  /*9700*/  F2FP.BF16.F32.PACK_AB R141, R123.reuse, R141 ;  /* 0x0000008d7b8d723e */ /* 0x040fe400000010ff */
[----:B------:R-:W-:Y:S01]  /*9710*/  FADD.FTZ R6, R123, R6 ;  /* 0x000000067b067221 */ /* 0x000fe20000010000 */
[----:B------:R-:W-:-:S03]  /*9720*/  FADD.FTZ R7, R113, R90 ;  /* 0x0000005a71077221 */ /* 0x000fc60000010000 */
[----:B-1----:R-:W-:Y:S01]  /*9730*/  FADD.FTZ R6, R143, R6 ;  /* 0x000000068f067221 */ /* 0x002fe20000010000 */
[----:B------:R-:W-:Y:S01]  /*9740*/  FADD.FTZ R12, R20, R7 ;  /* 0x00000007140c7221 */ /* 0x000fe20000010000 */
[C---:B------:R-:W-:Y:S02]  /*9750*/  F2FP.BF16.F32.PACK_AB R143, R127.reuse, R143 ;  /* 0x0000008f7f8f723e */ /* 0x040fe400000010ff */
[----:B------:R-:W-:Y:S01]  /*9760*/  FADD.FTZ R6, R127, R6 ;  /* 0x000000067f067221 */ /* 0x000fe20000010000 */
[----:B------:R-:W-:-:S03]  /*9770*/  FADD.FTZ R7, R117, R12 ;  /* 0x0000000c75077221 */ /* 0x000fc60000010000 */
[----:B----4-:R-:W-:Y:S01]  /*9780*/  FADD.FTZ R6, R137, R6 ;  /* 0x0000000689067221 */ /* 0x010fe20000010000 */
[----:B------:R-:W-:Y:S01]  /*9790*/  FADD.FTZ R12, R88, R7 ;  /* 0x00000007580c7221 */ /* 0x000fe20000010000 */
[C---:B------:R-:W-:Y:S02]  /*97a0*/  F2FP.BF16.F32.PACK_AB R137, R131.reuse, R137 ;  /* 0x000000898389723e */ /* 0x040fe400000010ff */
[----:B------:R-:W-:Y:S01]  /*97b0*/  FADD.FTZ R6, R131, R6 ;  /* 0x0000000683067221 */ /* 0x000fe20000010000 */
[----:B------:R-:W-:Y:S01]  /*97c0*/  FADD.FTZ R7, R11, R12 ;  /* 0x0000000c0b077221 */ /* 0x000fe20000010000 */
[----:B------:R-:W-:Y:S02]  /*97d0*/  IMAD.MOV.U32 R11, RZ, RZ, R8 ;  /* 0x000000ffff0b7224 */ /* 0x000fe400078e0008 */
[----:B0-----:R-:W-:Y:S01]  /*97e0*/  FADD.FTZ R6, R139, R6 ;  /* 0x000000068b067221 */ /* 0x001fe20000010000 */
[----:B------:R-:W-:Y:S01]  /*97f0*/  F2FP.BF16.F32.PACK_AB R139, R92, R139 ;  /* 0x0000008b5c8b723e */ /* 0x000fe200000010ff */
[----:B------:R-:W-:-:S02]  /*9800*/  IMAD.MOV.U32 R12, RZ, RZ, R3 ;  /* 0x000000ffff0c7224 */ /* 0x000fc400078e0003 */
[----:B------:R-:W-:Y:S01]  /*9810*/  FADD.FTZ R6, R92, R6 ;  /* 0x000000065c067221 */ /* 0x000fe20000010000 */
[----:B---3--:R-:W-:Y:S06]  /*9820*/  @P2 BRA `(.L_x_1185) ;  /* 0xffffffe4001c2947 */ /* 0x008fec000383ffff */
.L_x_1176:
[----:B------:R-:W-:-:S13]  /*9830*/  ISETP.GE.AND P2, PT, R10, UR61, PT ;  /* 0x0000003d0a007c0c */ /* 0x000fda000bf46270 */
[----:B------:R-:W-:Y:S05]  /*9840*/  @!P2 BRA `(.L_x_1186) ;  /* 0x0000002c0060a947 */ /* 0x000fea0003800000 */
[----:B------:R-:W-:Y:S01]  /*9850*/  IMAD.MOV.U32 R11, RZ, RZ, R8 ;  /* 0x000000ffff0b7224 */ /* 0x000fe200078e0008 */
[----:B------:R-:W-:Y:S01]  /*9860*/  UMOV UR6, UR38 ;  /* 0x0000002600067c82 */ /* 0x000fe20008000000 */
[----:B------:R-:W-:Y:S01]  /*9870*/  IMAD.MOV.U32 R12, RZ, RZ, R3 ;  /* 0x000000ffff0c7224 */ /* 0x000fe200078e0003 */
[----:B------:R-:W-:Y:S01]  /*9880*/  UMOV UR4, UR36 ;  /* 0x0000002400047c82 */ /* 0x000fe20008000000 */
[----:B------:R-:W-:Y:S01]  /*9890*/  ULDC UR58, c[0x0][0x9e4] ;  /* 0x00027900003a7ab9 */ /* 0x000fe20000000800 */
[----:B------:R-:W-:-:S05]  /*98a0*/  ULDC UR59, c[0x0][0x9dc] ;  /* 0x00027700003b7ab9 */ /* 0x000fca0000000800 */
.L_x_1203:
        /* <DEDUP_REMOVED lines=8> */
.L_x_1187:
[----:B------:R-:W-:Y:S01]  /*9930*/  ULEA UR5, UR36, UR37, 0x3 ;  /* 0x0000002524057291 */ /* 0x000fe2000f8e183f */
[----:B------:R-:W-:-:S05]  /*9940*/  IMAD.U32 R3, RZ, RZ, UR38 ;  /* 0x00000026ff037e24 */ /* 0x000fca000f8e00ff */
[----:B------:R-:W-:-:S04]  /*9950*/  SHF.L.U32 R3, R3, 0x1f, RZ ;  /* 0x0000001f03037819 */ /* 0x000fc800000006ff */
[----:B------:R0:W1:Y:S01]  /*9960*/  SYNCS.PHASECHK.TRANS64.TRYWAIT P2, [UR5+0x2a830], R3 ;  /* 0x02a83003ff0075a7 */ /* 0x0000620008040145 */
[----:B------:R-:W-:Y:S05]  /*9970*/  @!P0 BRA `(.L_x_1188) ;  /* 0x0000000000048947 */ /* 0x000fea0003800000 */
[----:B------:R-:W-:Y:S01]  /*9980*/  BPT.TRAP 0x1 ;  /* 0x000000040000795c */ /* 0x000fe20000300000 */
.L_x_1188:
[----:B-1----:R-:W-:Y:S05]  /*9990*/  @P2 BRA `(.L_x_1189) ;  /* 0x0000000000082947 */ /* 0x002fea0003800000 */
[----:B------:R-:W1:Y:S02]  /*99a0*/  SYNCS.PHASECHK.TRANS64.TRYWAIT P2, [UR5+0x2a830], R3 ;  /* 0x02a83003ff0075a7 */ /* 0x000e640008040145 */
[----:B-1----:R-:W-:Y:S05]  /*99b0*/  @!P2 BRA `(.L_x_1190) ;  /* 0x000000e000bca947 */ /* 0x002fea0003800000 */
.L_x_1189:
        /* <DEDUP_REMOVED lines=131> */
.L_x_1191:
[----:B------:R-:W-:Y:S01]  /*a1f0*/  ULEA UR5, UR4, UR37, 0x3 ;  /* 0x0000002504057291 */ /* 0x000fe2000f8e183f */
[----:B------:R-:W-:-:S05]  /*a200*/  IMAD.U32 R0, RZ, RZ, UR6 ;  /* 0x00000006ff007e24 */ /* 0x000fca000f8e00ff */
[----:B------:R-:W-:-:S04]  /*a210*/  SHF.L.U32 R0, R0, 0x1f, RZ ;  /* 0x0000001f00007819 */ /* 0x000fc800000006ff */
[----:B------:R2:W3:Y:S01]  /*a220*/  SYNCS.PHASECHK.TRANS64.TRYWAIT P2, [UR5+0x2a850], R0 ;  /* 0x02a85000ff0075a7 */ /* 0x0004e20008040145 */
[----:B------:R-:W-:Y:S05]  /*a230*/  @!P0 BRA `(.L_x_1192) ;  /* 0x0000000000048947 */ /* 0x000fea0003800000 */
[----:B------:R-:W-:Y:S01]  /*a240*/  BPT.TRAP 0x1 ;  /* 0x000000040000795c */ /* 0x000fe20000300000 */
.L_x_1192:
[----:B---3--:R-:W-:Y:S05]  /*a250*/  @P2 BRA `(.L_x_1193) ;  /* 0x0000000000082947 */ /* 0x008fea0003800000 */
[----:B------:R-:W3:Y:S02]  /*a260*/  SYNCS.PHASECHK.TRANS64.TRYWAIT P2, [UR5+0x2a850], R0 ;  /* 0x02a85000ff0075a7 */ /* 0x000ee40008040145 */
[----:B---3--:R-:W-:Y:S05]  /*a270*/  @!P2 BRA `(.L_x_1194) ;  /* 0x000000d800a4a947 */ /* 0x008fea0003800000 */
.L_x_1193:
[----:B------:R-:W-:Y:S01]  /*a280*/  UIADD3 UR6, UR37, 0x400, URZ ;  /* 0x0000040025067890 */ /* 0x000fe2000fffe03f */
[----:B------:R-:W-:Y:S01]  /*a290*/  WARPGROUP.ARRIVE ;  /* 0x00000000000079c5 */ /* 0x000fe20000000000 */
[----:B------:R-:W-:Y:S01]  /*a2a0*/  UMOV UR11, 0x40000040 ;  /* 0x40000040000b7882 */ /* 0x000fe20000000000 */
[----:B------:R-:W-:Y:S01]  /*a2b0*/  PLOP3.LUT P2, PT, PT, PT, UP0, 0x80, 0x0 ;  /* 0x000000000000781c */ /* 0x000fe20003f4f008 */
[----:B------:R-:W-:Y:S01]  /*a2c0*/  USHF.R.U32.HI UR6, URZ, 0x4, UR6 ;  /* 0x000000043f067899 */ /* 0x000fe20008011606 */
[----:B------:R-:W-:Y:S01]  /*a2d0*/  PLOP3.LUT P3, PT, PT, PT, UP0, 0x80, 0x0 ;  /* 0x000000000000781c */ /* 0x000fe20003f6f008 */
[----:B0-2---:R-:W-:Y:S01]  /*a2e0*/  IMAD.U32 R0, RZ, RZ, UR7 ;  /* 0x00000007ff007e24 */ /* 0x005fe2000f8e00ff */
[----:B------:R-:W-:Y:S01]  /*a2f0*/  ULDC UR14, c[0x0][0x9e0] ;  /* 0x00027800000e7ab9 */ /* 0x000fe20000000800 */
[----:B------:R-:W-:-:S03]  /*a300*/  ULOP3.LUT UR6, UR6, 0x3fff, URZ, 0xc0, !UPT ;  /* 0x00003fff06067892 */ /* 0x000fc6000f8ec03f */
[----:B------:R-:W-:Y:S01]  /*a310*/  @!P1 LEA R0, R0, UR37, 0x3 ;  /* 0x0000002500009c11 */ /* 0x000fe2000f8e18ff */
[----:B------:R-:W-:-:S04]  /*a320*/  ULOP3.LUT UR6, UR6, 0x3000000, URZ, 0xfc, !UPT ;  /* 0x0300000006067892 */ /* 0x000fc8000f8efc3f */
[----:B------:R-:W-:Y:S01]  /*a330*/  UIMAD UR4, UR4, 0x600, UR6 ;  /* 0x00000600040478a4 */ /* 0x000fe2000f8e0206 */
[----:B------:R-:W-:-:S05]  /*a340*/  @!P1 VIADD R0, R0, 0x2a840 ;  /* 0x0002a84000009836 */ /* 0x000fca0000000000 */
[----:B------:R-:W-:Y:S01]  /*a350*/  @!P1 PRMT R0, RZ, 0x654, R0 ;  /* 0x00000654ff009816 */ /* 0x000fe20000000000 */
        /* <DEDUP_REMOVED lines=24> */
[----:B------:R-:W-:Y:S01]  /*a4e0*/  @UP0 ULDC UR4, c[0x0][0x44c] ;  /* 0x0001130000040ab9 */ /* 0x000fe20000000800 */
[----:B------:R-:W-:Y:S02]  /*a4f0*/  WARPGROUP.DEPBAR.LE gsb0, 0x0 ;  /* 0x00008000000079c5 */ /* 0x000fe40000010000 */
[----:B------:R-:W-:-:S06]  /*a500*/  WARPGROUP.ARRIVE ;  /* 0x00000000000079c5 */ /* 0x000fcc0000000000 */
[----:B------:R-:W-:Y:S03]  /*a510*/  HGMMA.64x128x16.F32.BF16 R24, R136, gdesc[UR8].tnspB, R24, gsb0 ;  /* 0x41e0000888187df0 */ /* 0x000fe60008001818 */
[----:B------:R-:W-:Y:S02]  /*a520*/  WARPGROUP.DEPBAR.LE gsb0, 0x0 ;  /* 0x00008000000079c5 */ /* 0x000fe40000010000 */
[----:B------:R-:W-:Y:S01]  /*a530*/  VIADD R137, R19, UR39 ;  /* 0x0000002713897c36 */ /* 0x000fe20008000000 */
[----:B------:R0:W-:Y:S01]  /*a540*/  @!P1 SYNCS.ARRIVE.TRANS64.RED.A1T0 RZ, [R0+URZ], RZ ;  /* 0x000000ff00ff99a7 */ /* 0x0001e2000810043f */
[----:B------:R-:W-:Y:S02]  /*a550*/  IMAD R139, R10, -0x60, RZ ;  /* 0xffffffa00a8b7824 */ /* 0x000fe400078e02ff */
[----:B------:R-:W-:Y:S01]  /*a560*/  @P2 IMAD.HI.U32 R2, R137, UR4, RZ ;  /* 0x0000000489022c27 */ /* 0x000fe2000f8e00ff */
[----:B------:R-:W-:Y:S01]  /*a570*/  @UP0 ULDC UR4, c[0x0][0x450] ;  /* 0x0001140000040ab9 */ /* 0x000fe20000000800 */
[----:B------:R-:W-:-:S02]  /*a580*/  PLOP3.LUT P2, PT, PT, PT, UP1, 0x40, 0x0 ;  /* 0x000000000000781c */ /* 0x000fc40003f4e818 */
[----:B------:R-:W-:Y:S01]  /*a590*/  IMAD.IADD R9, R139, 0x1, -R18 ;  /* 0x000000018b097824 */ /* 0x000fe200078e0a12 */
[----:B------:R-:W-:Y:S01]  /*a5a0*/  @P3 SHF.R.U32.HI R137, RZ, UR4, R2 ;  /* 0x00000004ff893c19 */ /* 0x000fe20008011602 */
[----:B------:R-:W-:Y:S01]  /*a5b0*/  ULOP3.LUT UR4, URZ, UR59, URZ, 0x33, !UPT ;  /* 0x0000003b3f047292 */ /* 0x000fe2000f8e333f */
[----:B0-----:R-:W-:-:S03]  /*a5c0*/  IADD3 R0, -R18, 0x1, R139 ;  /* 0x0000000112007810 */ /* 0x001fc60007ffe18b */
[----:B------:R-:W0:Y:S01]  /*a5d0*/  SHFL.IDX PT, R2, R137, RZ, 0x1c1f ;  /* 0x001c1fff89027589 */ /* 0x000e2200000e0000 */
        /* <DEDUP_REMOVED lines=10> */
[----:B-1----:R-:W-:Y:S01]  /*a680*/  IMAD.U32 R8, RZ, RZ, UR58 ;  /* 0x0000003aff087e24 */ /* 0x002fe2000f8e00ff */
[----:B------:R-:W-:-:S04]  /*a690*/  LOP3.LUT R21, RZ, R0, RZ, 0x33, !PT ;  /* 0x00000000ff157212 */ /* 0x000fc800078e33ff */
[----:B------:R-:W-:-:S13]  /*a6a0*/  ISETP.NE.AND P2, PT, R8, 0x1, PT ;  /* 0x000000010800780c */ /* 0x000fda0003f45270 */
[----:B------:R-:W0:Y:S02]  /*a6b0*/  @P2 LDC.64 R2, c[0x0][0x9e8] ;  /* 0x00027a00ff022b82 */ /* 0x000e240000000a00 */
[----:B0-----:R-:W-:-:S05]  /*a6c0*/  @P2 IMAD.HI.U32 R2, R21, R2, RZ ;  /* 0x0000000215022227 */ /* 0x001fca00078e00ff */
[----:B------:R-:W-:-:S04]  /*a6d0*/  @P2 SHF.R.U32.HI R21, RZ, R3, R2 ;  /* 0x00000003ff152219 */ /* 0x000fc80000011602 */
[----:B------:R-:W-:Y:S01]  /*a6e0*/  LOP3.LUT R0, RZ, R21, RZ, 0x33, !PT ;  /* 0x00000015ff007212 */ /* 0x000fe200078e33ff */
[----:B------:R-:W-:Y:S06]  /*a6f0*/  BRA `(.L_x_1198) ;  /* 0x0000000000147947 */ /* 0x000fec0003800000 */
.L_x_1197:
[----:B-1----:R-:W-:-:S05]  /*a700*/  IMAD.U32 R8, RZ, RZ, UR58 ;  /* 0x0000003aff087e24 */ /* 0x002fca000f8e00ff */
[----:B------:R-:W-:-:S13]  /*a710*/  ISETP.NE.AND P2, PT, R8, 0x1, PT ;  /* 0x000000010800780c */ /* 0x000fda0003f45270 */
[----:B------:R-:W0:Y:S02]  /*a720*/  @P2 LDC.64 R2, c[0x0][0x9e8] ;  /* 0x00027a00ff022b82 */ /* 0x000e240000000a00 */
[----:B0-----:R-:W-:-:S05]  /*a730*/  @P2 IMAD.HI.U32 R2, R0, R2, RZ ;  /* 0x0000000200022227 */ /* 0x001fca00078e00ff */
[----:B------:R-:W-:-:S07]  /*a740*/  @P2 SHF.R.U32.HI R0, RZ, R3, R2 ;  /* 0x00000003ff002219 */ /* 0x000fce0000011602 */
.L_x_1198:
[----:B------:R-:W-:Y:S05]  /*a750*/  BSYNC B0 ;  /* 0x0000000000007941 */ /* 0x000fea0003800000 */
.L_x_1196:
[----:B------:R-:W-:-:S05]  /*a760*/  IMAD R0, R0, R8, R9 ;  /* 0x0000000800007224 */ /* 0x000fca00078e0209 */
[----:B------:R-:W-:Y:S02]  /*a770*/  VIADDMNMX R13, R0, R8, R13, PT ;  /* 0x00000008000d7246 */ /* 0x000fe4000380010d */
[----:B------:R-:W-:-:S07]  /*a780*/  VIMNMX R15, R15, R0, !PT ;  /* 0x000000000f0f7248 */ /* 0x000fce0007fe0100 */
.L_x_1195:
        /* <DEDUP_REMOVED lines=63> */
[----:B-1----:R-:W-:Y:S02]  /*ab80*/  FSEL R8, R113, -INF , !P4 ;  /* 0xff80000071087808 */ /* 0x002fe40006000000 */
        /* <DEDUP_REMOVED lines=69> */
.L_x_1201:
[----:B------:R-:W-:-:S05]  /*afe0*/  IMAD.U32 R150, RZ, RZ, UR58 ;  /* 0x0000003aff967e24 */ /* 0x000fca000f8e00ff */
[----:B------:R-:W-:-:S13]  /*aff0*/  ISETP.NE.AND P6, PT, R150, 0x1, PT ;  /* 0x000000019600780c */ /* 0x000fda0003fc5270 */
[----:B------:R-:W0:Y:S02]  /*b000*/  @P6 LDC.64 R2, c[0x0][0x9e8] ;  /* 0x00027a00ff026b82 */ /* 0x000e240000000a00 */
[----:B0-----:R-:W-:-:S05]  /*b010*/  @P6 IMAD.HI.U32 R2, R89, R2, RZ ;  /* 0x0000000259026227 */ /* 0x001fca00078e00ff */
[----:B------:R-:W-:-:S07]  /*b020*/  @P6 SHF.R.U32.HI R89, RZ, R3, R2 ;  /* 0x00000003ff596219 */ /* 0x000fce0000011602 */
.L_x_1202:
[----:B------:R-:W-:Y:S05]  /*b030*/  BSYNC B0 ;  /* 0x0000000000007941 */ /* 0x000fea0003800000 */
.L_x_1200:
[----:B------:R-:W-:-:S05]  /*b040*/  IMAD R2, R89, R150, R9 ;  /* 0x0000009659027224 */ /* 0x000fca00078e0209 */
[----:B------:R-:W-:Y:S02]  /*b050*/  VIADDMNMX R13, R2, R150, R13, PT ;  /* 0x00000096020d7246 */ /* 0x000fe4000380010d */
[----:B------:R-:W-:-:S07]  /*b060*/  VIMNMX R15, R15, R2, !PT ;  /* 0x000000020f0f7248 */ /* 0x000fce0007fe0100 */
.L_x_1199:
[C---:B------:R-:W-:Y:S01]  /*b070*/  ISETP.GT.AND P2, PT, R15.reuse, 0x1, !P2 ;  /* 0x000000010f00780c */ /* 0x040fe20005744270 */
[----:B------:R-:W0:Y:S01]  /*b080*/  LDC R9, c[0x0][0x988] ;  /* 0x00026200ff097b82 */ /* 0x000e220000000800 */
[----:B------:R-:W-:Y:S01]  /*b090*/  ISETP.GT.AND P3, PT, R15, 0x8, !P3 ;  /* 0x000000080f00780c */ /* 0x000fe20005f64270 */
[----:B------:R-:W-:Y:S01]  /*b0a0*/  UMOV UR6, UR38 ;  /* 0x0000002600067c82 */ /* 0x000fe20008000000 */
[C---:B------:R-:W-:Y:S01]  /*b0b0*/  ISETP.LT.OR P2, PT, R13.reuse, 0x2, P2 ;  /* 0x000000020d00780c */ /* 0x040fe20001741670 */
[----:B------:R-:W-:Y:S01]  /*b0c0*/  UMOV UR4, UR36 ;  /* 0x0000002400047c82 */ /* 0x000fe20008000000 */
        /* <DEDUP_REMOVED lines=134> */
[----:B------:R-:W-:Y:S01]  /*b930*/  FSEL R109, R3, RZ, P2 ;  /* 0x000000ff036d7208 */ /* 0x000fe20001000000 */
[--C-:B------:R-:W-:Y:S01]  /*b940*/  FFMA.FTZ R144, R144, R9, -R95.reuse ;  /* 0x0000000990907223 */ /* 0x100fe2000001085f */
[----:B------:R-:W-:Y:S01]  /*b950*/  FMNMX.FTZ R91, R150, R91, !PT ;  /* 0x0000005b965b7209 */ /* 0x000fe20007810000 */
[----:B------:R0:W-:Y:S01]  /*b960*/  MUFU.EX2 R89, R148 ;  /* 0x0000009400597308 */ /* 0x0001e20000000800 */
[-CC-:B------:R-:W-:Y:S01]  /*b970*/  FFMA.FTZ R138, R138, R9.reuse, -R95.reuse ;  /* 0x000000098a8a7223 */ /* 0x180fe2000001085f */
[--C-:B------:R-:W-:Y:S01]  /*b980*/  FFMA.FTZ R99, R14, R9, -R95.reuse ;  /* 0x000000090e637223 */ /* 0x100fe2000001085f */
[----:B------:R-:W-:Y:S01]  /*b990*/  FMNMX.FTZ R91, R158, R91, !PT ;  /* 0x0000005b9e5b7209 */ /* 0x000fe20007810000 */
[-CC-:B------:R-:W-:Y:S01]  /*b9a0*/  FFMA.FTZ R103, R92, R9.reuse, -R95.reuse ;  /* 0x000000095c677223 */ /* 0x180fe2000001085f */
[-CC-:B------:R-:W-:Y:S01]  /*b9b0*/  FFMA.FTZ R140, R140, R9.reuse, -R95.reuse ;  /* 0x000000098c8c7223 */ /* 0x180fe2000001085f */
[--C-:B------:R-:W-:Y:S01]  /*b9c0*/  FFMA.FTZ R14, R120, R9, -R95.reuse ;  /* 0x00000009780e7223 */ /* 0x100fe2000001085f */
[----:B------:R-:W-:Y:S01]  /*b9d0*/  FMNMX.FTZ R91, R106, R91, !PT ;  /* 0x0000005b6a5b7209 */ /* 0x000fe20007810000 */
[----:B------:R-:W-:Y:S01]  /*b9e0*/  MUFU.EX2 R90, R90 ;  /* 0x0000005a005a7308 */ /* 0x000fe20000000800 */
[-CC-:B0-----:R-:W-:Y:S01]  /*b9f0*/  FFMA.FTZ R148, R104, R9.reuse, -R95.reuse ;  /* 0x0000000968947223 */ /* 0x181fe2000001085f */
        /* <DEDUP_REMOVED lines=12> */
[----:B------:R1:W-:Y:S01]  /*bac0*/  MUFU.EX2 R93, R144 ;  /* 0x00000090005d7308 */ /* 0x0003e20000000800 */
[----:B0-----:R-:W-:Y:S02]  /*bad0*/  FFMA.FTZ R146, R116, R9, -R95 ;  /* 0x0000000974927223 */ /* 0x001fe4000001085f */
[----:B------:R-:W-:-:S04]  /*bae0*/  FMNMX.FTZ R97, R102, R97, !PT ;  /* 0x0000006166617209 */ /* 0x000fc80007810000 */
[----:B------:R-:W-:Y:S01]  /*baf0*/  FMNMX.FTZ R97, R122, R97, !PT ;  /* 0x000000617a617209 */ /* 0x000fe20007810000 */
[----:B------:R-:W-:Y:S01]  /*bb00*/  MUFU.EX2 R138, R138 ;  /* 0x0000008a008a7308 */ /* 0x000fe20000000800 */
[----:B-1----:R-:W-:Y:S02]  /*bb10*/  FFMA.FTZ R144, R112, R9, -R95 ;  /* 0x0000000970907223 */ /* 0x002fe4000001085f */
        /* <DEDUP_REMOVED lines=9> */
[----:B------:R-:W-:Y:S01]  /*bbb0*/  FMNMX.FTZ R0, R108, R97, !PT ;  /* 0x000000616c007209 */ /* 0x000fe20007810000 */
[----:B------:R-:W-:-:S04]  /*bbc0*/  FFMA.FTZ R97, R8, R9, -R95 ;  /* 0x0000000908617223 */ /* 0x000fc8000001085f */
[----:B------:R-:W0:Y:S01]  /*bbd0*/  SHFL.BFLY PT, R101, R0, 0x2, 0x1f ;  /* 0x0c401f0000657f89 */ /* 0x000e2200000e0000 */
[----:B------:R-:W-:Y:S08]  /*bbe0*/  MUFU.EX2 R13, R13 ;  /* 0x0000000d000d7308 */ /* 0x000ff00000000800 */
[----:B------:R-:W-:Y:S08]  /*bbf0*/  MUFU.EX2 R104, R104 ;  /* 0x0000006800687308 */ /* 0x000ff00000000800 */
[----:B------:R-:W-:Y:S01]  /*bc00*/  MUFU.EX2 R144, R144 ;  /* 0x0000009000907308 */ /* 0x000fe20000000800 */
[----:B0-----:R-:W-:Y:S01]  /*bc10*/  FMNMX.FTZ R8, R0, R101, !PT ;  /* 0x0000006500087209 */ /* 0x001fe20007810000 */
[----:B------:R-:W-:Y:S01]  /*bc20*/  FADD.FTZ R0, -R109, R12 ;  /* 0x0000000c6d007221 */ /* 0x000fe20000010100 */
[-CC-:B------:R-:W-:Y:S01]  /*bc30*/  FFMA.FTZ R101, R20, R9.reuse, -R95.reuse ;  /* 0x0000000914657223 */ /* 0x180fe2000001085f */
[-CC-:B------:R-:W-:Y:S01]  /*bc40*/  FFMA.FTZ R20, R128, R9.reuse, -R95.reuse ;  /* 0x0000000980147223 */ /* 0x180fe2000001085f */
[-C--:B------:R-:W-:Y:S01]  /*bc50*/  FFMA.FTZ R95, R88, R9.reuse, -R95 ;  /* 0x00000009585f7223 */ /* 0x080fe2000001085f */
[----:B------:R-:W0:Y:S01]  /*bc60*/  SHFL.BFLY PT, R107, R8, 0x1, 0x1f ;  /* 0x0c201f00086b7f89 */ /* 0x000e2200000e0000 */
[----:B------:R-:W-:Y:S01]  /*bc70*/  FMUL.FTZ R0, R0, R9 ;  /* 0x0000000900007220 */ /* 0x000fe20000410000 */
[----:B------:R-:W-:Y:S01]  /*bc80*/  IMAD.U32 R109, RZ, RZ, UR5 ;  /* 0x00000005ff6d7e24 */ /* 0x000fe2000f8e00ff */
[----:B------:R-:W-:Y:S03]  /*bc90*/  MUFU.EX2 R97, R97 ;  /* 0x0000006100617308 */ /* 0x000fe60000000800 */
[----:B------:R-:W-:-:S05]  /*bca0*/  @!P1 VIADD R109, R109, 0x2a860 ;  /* 0x0002a8606d6d9836 */ /* 0x000fca0000000000 */
[----:B------:R-:W1:Y:S01]  /*bcb0*/  MUFU.EX2 R0, R0 ;  /* 0x0000000000007308 */ /* 0x000e620000000800 */
[----:B------:R-:W-:-:S04]  /*bcc0*/  @!P1 PRMT R109, RZ, 0x654, R109 ;  /* 0x00000654ff6d9816 */ /* 0x000fc8000000006d */
[----:B------:R2:W-:Y:S03]  /*bcd0*/  @!P1 SYNCS.ARRIVE.TRANS64.RED.A1T0 RZ, [R109+URZ], RZ ;  /* 0x000000ff6dff99a7 */ /* 0x0005e6000810043f */
[----:B------:R-:W-:Y:S01]  /*bce0*/  MUFU.EX2 R146, R146 ;  /* 0x0000009200927308 */ /* 0x000fe20000000800 */
[----:B0-----:R-:W-:-:S07]  /*bcf0*/  FMNMX.FTZ R8, R8, R107, !PT ;  /* 0x0000006b08087209 */ /* 0x001fce0007810000 */
[----:B------:R-:W-:Y:S01]  /*bd00*/  MUFU.EX2 R99, R99 ;  /* 0x0000006300637308 */ /* 0x000fe20000000800 */
[C---:B------:R-:W-:Y:S01]  /*bd10*/  FSETP.NEU.FTZ.AND P2, PT, R8.reuse, -INF , PT ;  /* 0xff8000000800780b */ /* 0x040fe20003f5d000 */
[----:B------:R-:W-:Y:S01]  /*bd20*/  FMUL.FTZ R107, R8, R9 ;  /* 0x00000009086b7220 */ /* 0x000fe20000410000 */
[----:B-1----:R-:W-:-:S04]  /*bd30*/  FFMA.FTZ R7, R0, R7, R21 ;  /* 0x0000000700077223 */ /* 0x002fc80000010015 */
[----:B------:R-:W-:Y:S01]  /*bd40*/  FSEL R107, R107, RZ, P2 ;  /* 0x000000ff6b6b7208 */ /* 0x000fe20001000000 */
[----:B------:R-:W-:Y:S04]  /*bd50*/  MUFU.EX2 R14, R14 ;  /* 0x0000000e000e7308 */ /* 0x000fe80000000800 */
[-CC-:B------:R-:W-:Y:S01]  /*bd60*/  FFMA.FTZ R159, R2, R9.reuse, -R107.reuse ;  /* 0x00000009029f7223 */ /* 0x180fe2000001086b */
[----:B------:R-:W-:Y:S01]  /*bd70*/  FSEL R2, R8, RZ, P2 ;  /* 0x000000ff08027208 */ /* 0x000fe20001000000 */
[-CC-:B------:R-:W-:Y:S01]  /*bd80*/  FFMA.FTZ R157, R214, R9.reuse, -R107.reuse ;  /* 0x00000009d69d7223 */ /* 0x180fe2000001086b */
[-CC-:B------:R-:W-:Y:S01]  /*bd90*/  FFMA.FTZ R12, R210, R9.reuse, -R107.reuse ;  /* 0x00000009d20c7223 */ /* 0x180fe2000001086b */
[-CC-:B------:R-:W-:Y:S01]  /*bda0*/  FFMA.FTZ R88, R208, R9.reuse, -R107.reuse ;  /* 0x00000009d0587223 */ /* 0x180fe2000001086b */
[-C--:B------:R-:W-:Y:S01]  /*bdb0*/  FFMA.FTZ R145, R114, R9.reuse, -R107 ;  /* 0x0000000972917223 */ /* 0x080fe2000001086b */
[----:B------:R-:W-:Y:S01]  /*bdc0*/  FADD.FTZ R2, -R2, R11 ;  /* 0x0000000b02027221 */ /* 0x000fe20000010100 */
[----:B------:R-:W-:Y:S01]  /*bdd0*/  FADD.FTZ R114, R90, R7 ;  /* 0x000000075a727221 */ /* 0x000fe20000010000 */
[----:B------:R-:W-:Y:S01]  /*bde0*/  MUFU.EX2 R157, R157 ;  /* 0x0000009d009d7308 */ /* 0x000fe20000000800 */
[-CC-:B------:R-:W-:Y:S01]  /*bdf0*/  FFMA.FTZ R153, R152, R9.reuse, -R107.reuse ;  /* 0x0000000998997223 */ /* 0x180fe2000001086b */
[-C--:B------:R-:W-:Y:S01]  /*be00*/  FMUL.FTZ R2, R2, R9.reuse ;  /* 0x0000000902027220 */ /* 0x080fe20000410000 */
[----:B------:R-:W-:Y:S01]  /*be10*/  FADD.FTZ R7, R89, R114 ;  /* 0x0000007259077221 */ /* 0x000fe20000010000 */
[-CC-:B------:R-:W-:Y:S01]  /*be20*/  FFMA.FTZ R96, R206, R9.reuse, -R107.reuse ;  /* 0x00000009ce607223 */ /* 0x180fe2000001086b */
[-CC-:B------:R-:W-:Y:S01]  /*be30*/  FFMA.FTZ R155, R150, R9.reuse, -R107.reuse ;  /* 0x00000009969b7223 */ /* 0x180fe2000001086b */
[-C--:B------:R-:W-:Y:S01]  /*be40*/  FFMA.FTZ R112, R158, R9.reuse, -R107 ;  /* 0x000000099e707223 */ /* 0x080fe2000001086b */
[----:B------:R-:W-:Y:S01]  /*be50*/  FADD.FTZ R114, R136, R7 ;  /* 0x0000000788727221 */ /* 0x000fe20000010000 */
[----:B------:R-:W0:Y:S01]  /*be60*/  MUFU.EX2 R2, R2 ;  /* 0x0000000200027308 */ /* 0x000e220000000800 */
[-CC-:B------:R-:W-:Y:S01]  /*be70*/  FFMA.FTZ R149, R106, R9.reuse, -R107.reuse ;  /* 0x000000096a957223 */ /* 0x180fe2000001086b */
[-CC-:B------:R-:W-:Y:S01]  /*be80*/  FFMA.FTZ R106, R156, R9.reuse, -R107.reuse ;  /* 0x000000099c6a7223 */ /* 0x180fe2000001086b */
[----:B------:R-:W-:Y:S01]  /*be90*/  FADD.FTZ R11, R91, R114 ;  /* 0x000000725b0b7221 */ /* 0x000fe20000010000 */
[-CC-:B------:R-:W-:Y:S01]  /*bea0*/  FFMA.FTZ R151, R110, R9.reuse, -R107.reuse ;  /* 0x000000096e977223 */ /* 0x180fe2000001086b */
[-CC-:B------:R-:W-:Y:S01]  /*beb0*/  FFMA.FTZ R110, R154, R9.reuse, -R107.reuse ;  /* 0x000000099a6e7223 */ /* 0x180fe2000001086b */
[-CC-:B------:R-:W-:Y:S01]  /*bec0*/  FFMA.FTZ R98, R98, R9.reuse, -R107.reuse ;  /* 0x0000000962627223 */ /* 0x180fe2000001086b */
[-CC-:B------:R-:W-:Y:S01]  /*bed0*/  FFMA.FTZ R147, R118, R9.reuse, -R107.reuse ;  /* 0x0000000976937223 */ /* 0x180fe2000001086b */
[----:B------:R-:W1:Y:S01]  /*bee0*/  MUFU.EX2 R12, R12 ;  /* 0x0000000c000c7308 */ /* 0x000e620000000800 */
[-CC-:B------:R-:W-:Y:S01]  /*bef0*/  FFMA.FTZ R94, R94, R9.reuse, -R107.reuse ;  /* 0x000000095e5e7223 */ /* 0x180fe2000001086b */
[-CC-:B------:R-:W-:Y:S01]  /*bf00*/  FFMA.FTZ R141, R122, R9.reuse, -R107.reuse ;  /* 0x000000097a8d7223 */ /* 0x180fe2000001086b */
[--C-:B------:R-:W-:Y:S01]  /*bf10*/  FFMA.FTZ R126, R126, R9, -R107.reuse ;  /* 0x000000097e7e7223 */ /* 0x100fe2000001086b */
[----:B------:R-:W-:Y:S01]  /*bf20*/  F2FP.BF16.F32.PACK_AB R156, R90, R21 ;  /* 0x000000155a9c723e */ /* 0x000fe200000010ff */
[-CC-:B------:R-:W-:Y:S01]  /*bf30*/  FFMA.FTZ R212, R212, R9.reuse, -R107.reuse ;  /* 0x00000009d4d47223 */ /* 0x180fe2000001086b */
[-CC-:B------:R-:W-:Y:S01]  /*bf40*/  FFMA.FTZ R130, R130, R9.reuse, -R107.reuse ;  /* 0x0000000982827223 */ /* 0x180fe2000001086b */
[-C--:B------:R-:W-:Y:S01]  /*bf50*/  FFMA.FTZ R100, R100, R9.reuse, -R107 ;  /* 0x0000000964647223 */ /* 0x080fe2000001086b */
[----:B------:R-:W3:Y:S01]  /*bf60*/  MUFU.EX2 R159, R159 ;  /* 0x0000009f009f7308 */ /* 0x000ee20000000800 */
[----:B0-----:R-:W-:Y:S01]  /*bf70*/  FFMA.FTZ R7, R2, R6, R157 ;  /* 0x0000000602077223 */ /* 0x001fe2000001009d */
[----:B------:R-:W-:Y:S01]  /*bf80*/  FADD.FTZ R6, R138, R11 ;  /* 0x0000000b8a067221 */ /* 0x000fe20000010000 */
[----:B------:R-:W-:Y:S01]  /*bf90*/  FFMA.FTZ R134, R134, R9, -R107 ;  /* 0x0000000986867223 */ /* 0x000fe2000001086b */
[C---:B------:R-:W-:Y:S01]  /*bfa0*/  ISETP.GT.AND P2, PT, R10.reuse, UR61, PT ;  /* 0x0000003d0a007c0c */ /* 0x040fe2000bf44270 */
[----:B------:R-:W-:-:S02]  /*bfb0*/  VIADD R10, R10, 0xffffffff ;  /* 0xffffffff0a0a7836 */ /* 0x000fc40000000000 */
[----:B------:R-:W-:Y:S01]  /*bfc0*/  FADD.FTZ R11, R93, R6 ;  /* 0x000000065d0b7221 */ /* 0x000fe20000010000 */
[-C--:B------:R-:W-:Y:S01]  /*bfd0*/  FFMA.FTZ R6, R102, R9.reuse, -R107 ;  /* 0x0000000966067223 */ /* 0x080fe2000001086b */
[----:B------:R-:W0:Y:S01]  /*bfe0*/  MUFU.EX2 R88, R88 ;  /* 0x0000005800587308 */ /* 0x000e220000000800 */
[----:B-1----:R-:W-:Y:S01]  /*bff0*/  FADD.FTZ R114, R12, R7 ;  /* 0x000000070c727221 */ /* 0x002fe20000010000 */
[----:B------:R-:W-:Y:S01]  /*c000*/  FADD.FTZ R11, R140, R11 ;  /* 0x0000000b8c0b7221 */ /* 0x000fe20000010000 */
[----:B------:R-:W-:Y:S01]  /*c010*/  FFMA.FTZ R107, R108, R9, -R107 ;  /* 0x000000096c6b7223 */ /* 0x000fe2000001086b */
[----:B------:R-:W-:Y:S02]  /*c020*/  F2FP.BF16.F32.PACK_AB R154, R140, R93 ;  /* 0x0000005d8c9a723e */ /* 0x000fe400000010ff */
[----:B------:R-:W-:Y:S02]  /*c030*/  F2FP.BF16.F32.PACK_AB R158, R136, R89 ;  /* 0x00000059889e723e */ /* 0x000fe400000010ff */
[----:B------:R-:W1:Y:S01]  /*c040*/  MUFU.EX2 R153, R153 ;  /* 0x0000009900997308 */ /* 0x000e620000000800 */
[----:B---3--:R-:W-:Y:S01]  /*c050*/  FADD.FTZ R7, R159, R114 ;  /* 0x000000729f077221 */ /* 0x008fe20000010000 */
[----:B------:R-:W-:Y:S01]  /*c060*/  FADD.FTZ R114, R148, R11 ;  /* 0x0000000b94727221 */ /* 0x000fe20000010000 */
[----:B------:R-:W-:-:S02]  /*c070*/  F2FP.BF16.F32.PACK_AB R152, R138, R91 ;  /* 0x0000005b8a98723e */ /* 0x000fc400000010ff */
[----:B------:R-:W-:Y:S01]  /*c080*/  F2FP.BF16.F32.PACK_AB R157, R12, R157 ;  /* 0x0000009d0c9d723e */ /* 0x000fe200000010ff */
[C---:B------:R-:W-:Y:S01]  /*c090*/  FADD.FTZ R114, R15.reuse, R114 ;  /* 0x000000720f727221 */ /* 0x040fe20000010000 */
[----:B------:R-:W-:Y:S01]  /*c0a0*/  F2FP.BF16.F32.PACK_AB R148, R15, R148 ;  /* 0x000000940f94723e */ /* 0x000fe200000010ff */
[----:B------:R-:W3:Y:S01]  /*c0b0*/  MUFU.EX2 R96, R96 ;  /* 0x0000006000607308 */ /* 0x000ee20000000800 */
[----:B0-----:R-:W-:Y:S01]  /*c0c0*/  FADD.FTZ R102, R88, R7 ;  /* 0x0000000758667221 */ /* 0x001fe20000010000 */
[----:B------:R-:W-:Y:S01]  /*c0d0*/  FADD.FTZ R11, R13, R114 ;  /* 0x000000720d0b7221 */ /* 0x000fe20000010000 */
[----:B------:R-:W-:Y:S01]  /*c0e0*/  F2FP.BF16.F32.PACK_AB R150, R104, R13 ;  /* 0x0000000d6896723e */ /* 0x000fe200000010ff */
[----:B------:R-:W-:Y:S01]  /*c0f0*/  IMAD.MOV.U32 R12, RZ, RZ, R3 ;  /* 0x000000ffff0c7224 */ /* 0x000fe200078e0003 */
[----:B------:R-:W-:Y:S01]  /*c100*/  F2FP.BF16.F32.PACK_AB R159, R88, R159 ;  /* 0x0000009f589f723e */ /* 0x000fe200000010ff */
[----:B------:R-:W-:Y:S02]  /*c110*/  FADD.FTZ R11, R104, R11 ;  /* 0x0000000b680b7221 */ /* 0x000fe40000010000 */
[----:B------:R-:W0:Y:S01]  /*c120*/  MUFU.EX2 R155, R155 ;  /* 0x0000009b009b7308 */ /* 0x000e220000000800 */
[----:B-1----:R-:W-:Y:S01]  /*c130*/  FADD.FTZ R7, R153, R102 ;  /* 0x0000006699077221 */ /* 0x002fe20000010000 */
[----:B------:R-:W-:Y:S01]  /*c140*/  FADD.FTZ R114, R144, R11 ;  /* 0x0000000b90727221 */ /* 0x000fe20000010000 */
[----:B------:R-:W-:-:S03]  /*c150*/  F2FP.BF16.F32.PACK_AB R144, R97, R144 ;  /* 0x000000906190723e */ /* 0x000fc600000010ff */
[----:B------:R-:W-:Y:S02]  /*c160*/  FADD.FTZ R11, R97, R114 ;  /* 0x00000072610b7221 */ /* 0x000fe40000010000 */
[----:B------:R-:W1:Y:S01]  /*c170*/  MUFU.EX2 R112, R112 ;  /* 0x0000007000707308 */ /* 0x000e620000000800 */
[----:B---3--:R-:W-:Y:S01]  /*c180*/  FADD.FTZ R102, R96, R7 ;  /* 0x0000000760667221 */ /* 0x008fe20000010000 */
[----:B------:R-:W-:Y:S01]  /*c190*/  FADD.FTZ R114, R146, R11 ;  /* 0x0000000b92727221 */ /* 0x000fe20000010000 */
[C---:B------:R-:W-:Y:S02]  /*c1a0*/  F2FP.BF16.F32.PACK_AB R146, R99.reuse, R146 ;  /* 0x000000926392723e */ /* 0x040fe400000010ff */
[----:B------:R-:W-:Y:S01]  /*c1b0*/  F2FP.BF16.F32.PACK_AB R153, R96, R153 ;  /* 0x000000996099723e */ /* 0x000fe200000010ff */
[----:B------:R-:W-:Y:S02]  /*c1c0*/  FADD.FTZ R11, R99, R114 ;  /* 0x00000072630b7221 */ /* 0x000fe40000010000 */
[----:B------:R-:W3:Y:S01]  /*c1d0*/  MUFU.EX2 R149, R149 ;  /* 0x0000009500957308 */ /* 0x000ee20000000800 */
[----:B0-----:R-:W-:-:S07]  /*c1e0*/  FADD.FTZ R7, R155, R102 ;  /* 0x000000669b077221 */ /* 0x001fce0000010000 */
[----:B------:R-:W0:Y:S01]  /*c1f0*/  MUFU.EX2 R106, R106 ;  /* 0x0000006a006a7308 */ /* 0x000e220000000800 */
[C---:B-1----:R-:W-:Y:S01]  /*c200*/  FADD.FTZ R102, R112.reuse, R7 ;  /* 0x0000000770667221 */ /* 0x042fe20000010000 */
[----:B------:R-:W-:-:S06]  /*c210*/  F2FP.BF16.F32.PACK_AB R155, R112, R155 ;  /* 0x0000009b709b723e */ /* 0x000fcc00000010ff */
[----:B------:R-:W1:Y:S01]  /*c220*/  MUFU.EX2 R151, R151 ;  /* 0x0000009700977308 */ /* 0x000e620000000800 */
[----:B---3--:R-:W-:-:S07]  /*c230*/  FADD.FTZ R7, R149, R102 ;  /* 0x0000006695077221 */ /* 0x008fce0000010000 */
[----:B------:R-:W3:Y:S01]  /*c240*/  MUFU.EX2 R110, R110 ;  /* 0x0000006e006e7308 */ /* 0x000ee20000000800 */
[C---:B0-----:R-:W-:Y:S01]  /*c250*/  FADD.FTZ R102, R106.reuse, R7 ;  /* 0x000000076a667221 */ /* 0x041fe20000010000 */
[----:B------:R-:W-:-:S06]  /*c260*/  F2FP.BF16.F32.PACK_AB R149, R106, R149 ;  /* 0x000000956a95723e */ /* 0x000fcc00000010ff */
[----:B------:R-:W0:Y:S01]  /*c270*/  MUFU.EX2 R145, R145 ;  /* 0x0000009100917308 */ /* 0x000e220000000800 */
[----:B-1----:R-:W-:Y:S01]  /*c280*/  FADD.FTZ R7, R151, R102 ;  /* 0x0000006697077221 */ /* 0x002fe20000010000 */
[----:B------:R-:W-:-:S06]  /*c290*/  FADD.FTZ R102, R14, R11 ;  /* 0x0000000b0e667221 */ /* 0x000fcc0000010000 */
[----:B------:R-:W1:Y:S01]  /*c2a0*/  MUFU.EX2 R98, R98 ;  /* 0x0000006200627308 */ /* 0x000e620000000800 */
[----:B---3--:R-:W-:-:S07]  /*c2b0*/  F2FP.BF16.F32.PACK_AB R151, R110, R151 ;  /* 0x000000976e97723e */ /* 0x008fce00000010ff */
[----:B------:R-:W3:Y:S08]  /*c2c0*/  MUFU.EX2 R147, R147 ;  /* 0x0000009300937308 */ /* 0x000ef00000000800 */
[----:B------:R-:W4:Y:S08]  /*c2d0*/  MUFU.EX2 R6, R6 ;  /* 0x0000000600067308 */ /* 0x000f300000000800 */
[----:B--2---:R2:W-:Y:S08]  /*c2e0*/  MUFU.EX2 R109, R94 ;  /* 0x0000005e006d7308 */ /* 0x0045f00000000800 */
[----:B------:R-:W5:Y:S01]  /*c2f0*/  MUFU.EX2 R141, R141 ;  /* 0x0000008d008d7308 */ /* 0x000f620000000800 */
[----:B--2---:R-:W-:-:S04]  /*c300*/  FADD.FTZ R94, R110, R7 ;  /* 0x000000076e5e7221 */ /* 0x004fc80000010000 */
[----:B0-----:R-:W-:Y:S01]  /*c310*/  FADD.FTZ R7, R145, R94 ;  /* 0x0000005e91077221 */ /* 0x001fe20000010000 */
[C---:B-1----:R-:W-:Y:S02]  /*c320*/  F2FP.BF16.F32.PACK_AB R145, R98.reuse, R145 ;  /* 0x000000916291723e */ /* 0x042fe400000010ff */
[----:B------:R-:W0:Y:S01]  /*c330*/  MUFU.EX2 R101, R101 ;  /* 0x0000006500657308 */ /* 0x000e220000000800 */
[----:B------:R-:W-:-:S04]  /*c340*/  FADD.FTZ R90, R98, R7 ;  /* 0x00000007625a7221 */ /* 0x000fc80000010000 */
[----:B---3--:R-:W-:Y:S01]  /*c350*/  FADD.FTZ R7, R147, R90 ;  /* 0x0000005a93077221 */ /* 0x008fe20000010000 */
[C---:B----4-:R-:W-:Y:S02]  /*c360*/  F2FP.BF16.F32.PACK_AB R147, R6.reuse, R147 ;  /* 0x000000930693723e */ /* 0x050fe400000010ff */
[----:B------:R-:W1:Y:S01]  /*c370*/  MUFU.EX2 R142, R142 ;  /* 0x0000008e008e7308 */ /* 0x000e620000000800 */
[----:B------:R-:W-:-:S04]  /*c380*/  FADD.FTZ R90, R6, R7 ;  /* 0x00000007065a7221 */ /* 0x000fc80000010000 */
[----:B-----5:R-:W-:Y:S01]  /*c390*/  FADD.FTZ R90, R141, R90 ;  /* 0x0000005a8d5a7221 */ /* 0x020fe20000010000 */
[----:B------:R-:W-:Y:S02]  /*c3a0*/  F2FP.BF16.F32.PACK_AB R141, R109, R141 ;  /* 0x0000008d6d8d723e */ /* 0x000fe400000010ff */
[----:B------:R-:W2:Y:S01]  /*c3b0*/  MUFU.EX2 R143, R126 ;  /* 0x0000007e008f7308 */ /* 0x000ea20000000800 */
[----:B0-----:R-:W-:Y:S01]  /*c3c0*/  FADD.FTZ R11, R101, R102 ;  /* 0x00000066650b7221 */ /* 0x001fe20000010000 */
[----:B------:R-:W-:Y:S01]  /*c3d0*/  FADD.FTZ R90, R109, R90 ;  /* 0x0000005a6d5a7221 */ /* 0x000fe20000010000 */
[----:B------:R-:W-:-:S05]  /*c3e0*/  F2FP.BF16.F32.PACK_AB R140, R101, R14 ;  /* 0x0000000e658c723e */ /* 0x000fca00000010ff */
        /* <DEDUP_REMOVED lines=11> */
[----:B--2---:R-:W-:Y:S01]  /*c4a0*/  FADD.FTZ R94, R20, R11 ;  /* 0x0000000b145e7221 */ /* 0x004fe20000010000 */
[----:B------:R-:W-:-:S06]  /*c4b0*/  IMAD.MOV.U32 R11, RZ, RZ, R8 ;  /* 0x000000ffff0b7224 */ /* 0x000fcc00078e0008 */
        /* <DEDUP_REMOVED lines=11> */
[----:B-1----:R-:W-:Y:S01]  /*c570*/  FADD.FTZ R90, R139, R90 ;  /* 0x0000005a8b5a7221 */ /* 0x002fe20000010000 */
[C---:B--2---:R-:W-:Y:S01]  /*c580*/  FADD.FTZ R7, R95.reuse, R14 ;  /* 0x0000000e5f077221 */ /* 0x044fe20000010000 */
[----:B------:R-:W-:Y:S02]  /*c590*/  F2FP.BF16.F32.PACK_AB R138, R95, R92 ;  /* 0x0000005c5f8a723e */ /* 0x000fe400000010ff */
[C---:B0-----:R-:W-:Y:S01]  /*c5a0*/  FADD.FTZ R6, R107.reuse, R90 ;  /* 0x0000005a6b067221 */ /* 0x041fe20000010000 */
[----:B------:R-:W-:Y:S01]  /*c5b0*/  F2FP.BF16.F32.PACK_AB R139, R107, R139 ;  /* 0x0000008b6b8b723e */ /* 0x000fe200000010ff */
[----:B------:R-:W-:Y:S06]  /*c5c0*/  @P2 BRA `(.L_x_1203) ;  /* 0xffffffd000b82947 */ /* 0x000fec000383ffff */
.L_x_1186:
        /* <DEDUP_REMOVED lines=67> */
.L_x_1204:
[----:B------:R-:W-:Y:S01]  /*ca00*/  ULEA UR5, UR36, UR37, 0x3 ;  /* 0x0000002524057291 */ /* 0x000fe2000f8e183f */
[----:B------:R-:W-:-:S05]  /*ca10*/  IMAD.U32 R0, RZ, RZ, UR38 ;  /* 0x00000026ff007e24 */ /* 0x000fca000f8e00ff */
[----:B------:R-:W-:-:S04]  /*ca20*/  SHF.L.U32 R0, R0, 0x1f, RZ ;  /* 0x0000001f00007819 */ /* 0x000fc800000006ff */
[----:B------:R0:W1:Y:S01]  /*ca30*/  SYNCS.PHASECHK.TRANS64.TRYWAIT P2, [UR5+0x2a850], R0 ;  /* 0x02a85000ff0075a7 */ /* 0x0000620008040145 */
[----:B------:R-:W-:Y:S05]  /*ca40*/  @!P0 BRA `(.L_x_1205) ;  /* 0x0000000000048947 */ /* 0x000fea0003800000 */
[----:B------:R-:W-:Y:S01]  /*ca50*/  BPT.TRAP 0x1 ;  /* 0x000000040000795c */ /* 0x000fe20000300000 */
.L_x_1205:
[----:B-1----:R-:W-:Y:S05]  /*ca60*/  @P2 BRA `(.L_x_1206) ;  /* 0x0000000000082947 */ /* 0x002fea0003800000 */
[----:B------:R-:W1:Y:S02]  /*ca70*/  SYNCS.PHASECHK.TRANS64.TRYWAIT P0, [UR5+0x2a850], R0 ;  /* 0x02a85000ff0075a7 */ /* 0x000e640008000145 */
[----:B-1----:R-:W-:Y:S05]  /*ca80*/  @!P0 BRA `(.L_x_1207) ;  /* 0x000000b000b88947 */ /* 0x002fea0003800000 */
.L_x_1206:
[----:B------:R-:W-:Y:S01]  /*ca90*/  UIADD3 UR37, UR37, 0x400, URZ ;  /* 0x0000040025257890 */ /* 0x000fe2000fffe03f */
[----:B------:R-:W-:Y:S01]  /*caa0*/  WARPGROUP.ARRIVE ;  /* 0x00000000000079c5 */ /* 0x000fe20000000000 */
[----:B------:R-:W-:Y:S01]  /*cab0*/  UMOV UR7, 0x40000040 ;  /* 0x4000004000077882 */ /* 0x000fe20000000000 */
[----:B01----:R-:W0:Y:S01]  /*cac0*/  SHFL.BFLY PT, R0, R7, 0x2, 0x1f ;  /* 0x0c401f0007007f89 */ /* 0x003e2200000e0000 */
[----:B------:R-:W-:Y:S01]  /*cad0*/  USHF.R.U32.HI UR37, URZ, 0x4, UR37 ;  /* 0x000000043f257899 */ /* 0x000fe20008011625 */
[----:B------:R-:W-:Y:S01]  /*cae0*/  IMAD.U32 R10, RZ, RZ, UR5 ;  /* 0x00000005ff0a7e24 */ /* 0x000fe2000f8e00ff */
[----:B------:R-:W-:Y:S01]  /*caf0*/  R2UR UR8, R181 ;  /* 0x00000000b50872ca */ /* 0x000fe200000e0000 */
[----:B------:R-:W1:Y:S01]  /*cb00*/  SHFL.BFLY PT, R5, R6, 0x2, 0x1f ;  /* 0x0c401f0006057f89 */ /* 0x000e6200000e0000 */
[----:B------:R-:W-:Y:S01]  /*cb10*/  ULOP3.LUT UR37, UR37, 0x3fff, URZ, 0xc0, !UPT ;  /* 0x00003fff25257892 */ /* 0x000fe2000f8ec03f */
[----:B------:R-:W-:Y:S02]  /*cb20*/  @!P1 VIADD R10, R10, 0x2a860 ;  /* 0x0002a8600a0a9836 */ /* 0x000fe40000000000 */
[----:B------:R-:W-:Y:S01]  /*cb30*/  IMAD.MOV.U32 R4, RZ, RZ, RZ ;  /* 0x000000ffff047224 */ /* 0x000fe200078e00ff */
[----:B------:R-:W-:Y:S01]  /*cb40*/  ULOP3.LUT UR4, UR37, 0x3000000, URZ, 0xfc, !UPT ;  /* 0x0300000025047892 */ /* 0x000fe2000f8efc3f */
[----:B------:R-:W-:Y:S01]  /*cb50*/  IMAD.MOV.U32 R92, RZ, RZ, -0x800000 ;  /* 0xff800000ff5c7424 */ /* 0x000fe200078e00ff */
[----:B------:R-:W-:-:S02]  /*cb60*/  @!P1 PRMT R10, RZ, 0x654, R10 ;  /* 0x00000654ff0a9816 */ /* 0x000fc4000000000a */
[----:B------:R-:W-:Y:S02]  /*cb70*/  UIMAD UR4, UR36, 0x600, UR4 ;  /* 0x00000600240478a4 */ /* 0x000fe4000f8e0204 */
[----:B------:R-:W-:Y:S02]  /*cb80*/  UIADD3 UR36, UR36, 0x1, URZ ;  /* 0x0000000124247890 */ /* 0x000fe4000fffe03f */
[----:B------:R-:W-:Y:S02]  /*cb90*/  UIADD3 UR8, UR8, 0x1, URZ ;  /* 0x0000000108087890 */ /* 0x000fe4000fffe03f */
[----:B------:R-:W-:Y:S01]  /*cba0*/  UISETP.NE.AND UP0, UPT, UR36, 0x2, UPT ;  /* 0x000000022400788c */ /* 0x000fe2000bf05270 */
[----:B------:R-:W-:Y:S02]  /*cbb0*/  UMOV UR6, UR4 ;  /* 0x0000000400067c82 */ /* 0x000fe40008000000 */
[----:B------:R-:W-:Y:S01]  /*cbc0*/  HGMMA.64x128x16.F32.BF16 R24, R156, gdesc[UR4].tnspB, R24, gsb0 ;  /* 0x41e000049c187df0 */ /* 0x000fe20008001818 */
[----:B------:R-:W-:Y:S01]  /*cbd0*/  UIADD3 UR6, UR4, 0x80, URZ ;  /* 0x0000008004067890 */ /* 0x000fe2000fffe03f */
[----:B0-----:R-:W-:Y:S01]  /*cbe0*/  FADD.FTZ R0, R0, R7 ;  /* 0x0000000700007221 */ /* 0x001fe20000010000 */
[----:B------:R-:W-:Y:S01]  /*cbf0*/  UMOV UR7, 0x40000040 ;  /* 0x4000004000077882 */ /* 0x000fe20000000000 */
[----:B------:R-:W-:-:S02]  /*cc00*/  IMAD.U32 R181, RZ, RZ, UR8 ;  /* 0x00000008ffb57e24 */ /* 0x000fc4000f8e00ff */
[----:B-1----:R-:W-:Y:S01]  /*cc10*/  FADD.FTZ R2, R5, R6 ;  /* 0x0000000605027221 */ /* 0x002fe20000010000 */
[----:B------:R-:W-:Y:S01]  /*cc20*/  IMAD.MOV.U32 R6, RZ, RZ, RZ ;  /* 0x000000ffff067224 */ /* 0x000fe200078e00ff */
[----:B------:R-:W0:Y:S01]  /*cc30*/  SHFL.BFLY PT, R5, R0, 0x1, 0x1f ;  /* 0x0c201f0000057f89 */ /* 0x000e2200000e0000 */
[----:B------:R-:W-:-:S03]  /*cc40*/  USEL UR36, UR36, URZ, UP0 ;  /* 0x0000003f24247287 */ /* 0x000fc60008000000 */
[----:B------:R-:W1:Y:S01]  /*cc50*/  SHFL.BFLY PT, R11, R2, 0x1, 0x1f ;  /* 0x0c201f00020b7f89 */ /* 0x000e6200000e0000 */
[----:B0-----:R-:W-:Y:S01]  /*cc60*/  FADD.FTZ R12, R0, R5 ;  /* 0x00000005000c7221 */ /* 0x001fe20000010000 */
[----:B------:R-:W-:Y:S02]  /*cc70*/  IMAD.MOV.U32 R0, RZ, RZ, -0x800000 ;  /* 0xff800000ff007424 */ /* 0x000fe400078e00ff */
        /* <DEDUP_REMOVED lines=35> */
[----:B------:R-:W-:-:S04]  /*ceb0*/  USEL UR4, URZ, 0x1, UP0 ;  /* 0x000000013f047887 */ /* 0x000fc80008000000 */
[----:B------:R-:W-:Y:S01]  /*cec0*/  ULOP3.LUT UR38, UR38, UR4, URZ, 0x3c, !UPT ;  /* 0x0000000426267292 */ /* 0x000fe2000f8e3c3f */
        /* <DEDUP_REMOVED lines=69> */
.L_x_1137:
[----:B------:R-:W0:Y:S01]  /*d320*/  S2R R5, SR_CgaCtaId ;  /* 0x0000000000057919 */ /* 0x000e220000008800 */
[----:B------:R-:W-:Y:S01]  /*d330*/  MOV R16, 0x400 ;  /* 0x0000040000107802 */ /* 0x000fe20000000f00 */
[----:B------:R-:W-:Y:S01]  /*d340*/  BSSY B0, `(.L_x_1208) ;  /* 0x0000312000007945 */ /* 0x000fe20003800000 */
[----:B------:R-:W-:Y:S02]  /*d350*/  BAR.SYNC.DEFER_BLOCKING 0x5, 0x180 ;  /* 0x0146000000007b1d */ /* 0x000fe40000010000 */
[----:B0-----:R-:W-:-:S05]  /*d360*/  LEA R16, R5, R16, 0x18 ;  /* 0x0000001005107211 */ /* 0x001fca00078ec0ff */
[----:B------:R-:W0:Y:S02]  /*d370*/  LDS.128 R4, [R16+0x2a8d0] ;  /* 0x02a8d00010047984 */ /* 0x000e240000000c00 */
[----:B0-----:R-:W-:Y:S02]  /*d380*/  R2UR UR5, R5 ;  /* 0x00000000050572ca */ /* 0x001fe400000e0000 */
[----:B------:R-:W-:Y:S02]  /*d390*/  R2UR UR6, R6 ;  /* 0x00000000060672ca */ /* 0x000fe400000e0000 */
[----:B------:R-:W-:Y:S01]  /*d3a0*/  R2UR UR7, R7 ;  /* 0x00000000070772ca */ /* 0x000fe200000e0000 */
[----:B------:R-:W-:Y:S06]  /*d3b0*/  BAR.ARV 0x4, 0x180 ;  /* 0x0106000000007b1d */ /* 0x000fec0000002000 */
[----:B------:R-:W-:Y:S08]  /*d3c0*/  @P0 BRA `(.L_x_1209) ;  /* 0x0000002000ac0947 */ /* 0x000ff00003800000 */
[----:B------:R-:W0:Y:S01]  /*d3d0*/  S2R R5, SR_SWINHI ;  /* 0x0000000000057919 */ /* 0x000e220000002f00 */
[----:B------:R-:W-:Y:S01]  /*d3e0*/  R2UR UR12, R180 ;  /* 0x00000000b40c72ca */ /* 0x000fe200000e0000 */
[----:B------:R-:W-:Y:S01]  /*d3f0*/  ULDC.64 UR10, c[0x0][0xc00] ;  /* 0x00030000000a7ab9 */ /* 0x000fe20000000a00 */
[----:B------:R-:W-:Y:S01]  /*d400*/  ULDC.64 UR8, c[0x0][0xc00] ;  /* 0x0003000000087ab9 */ /* 0x000fe20000000a00 */
[----:B------:R-:W-:Y:S01]  /*d410*/  ULDC.64 UR16, c[0x0][0x208] ;  /* 0x0000820000107ab9 */ /* 0x000fe20000000a00 */
[----:B------:R-:W-:Y:S02]  /*d420*/  R2UR UR14, R161 ;  /* 0x00000000a10e72ca */ /* 0x000fe400000e0000 */
[----:B------:R-:W-:Y:S02]  /*d430*/  R2UR UR13, R162 ;  /* 0x00000000a20d72ca */ /* 0x000fe400000e0000 */
[----:B------:R-:W-:-:S05]  /*d440*/  R2UR UR20, R163 ;  /* 0x00000000a31472ca */ /* 0x000fca00000e0000 */
[----:B------:R-:W-:Y:S01]  /*d450*/  UIMAD.WIDE UR8, UR12, 0x4, UR8 ;  /* 0x000000040c0878a5 */ /* 0x000fe2000f8e0208 */
[----:B------:R-:W-:Y:S02]  /*d460*/  MOV R78, R16 ;  /* 0x00000010004e7202 */ /* 0x000fe40000000f00 */
[----:B0-----:R-:W-:-:S03]  /*d470*/  MOV R79, R5 ;  /* 0x00000005004f7202 */ /* 0x001fc60000000f00 */
[----:B------:R-:W-:-:S03]  /*d480*/  IMAD.WIDE R4, R200, 0x2, R78 ;  /* 0x00000002c8047825 */ /* 0x000fc600078e024e */
[C---:B------:R-:W-:Y:S02]  /*d490*/  LOP3.LUT R7, R4.reuse, 0x380, RZ, 0xc0, !PT ;  /* 0x0000038004077812 */ /* 0x040fe400078ec0ff */
[C---:B------:R-:W-:Y:S02]  /*d4a0*/  IADD3 R8, P5, R4.reuse, 0x40, RZ ;  /* 0x0000004004087810 */ /* 0x040fe40007fbe0ff */
[----:B------:R-:W-:Y:S02]  /*d4b0*/  SHF.R.U64 R7, R7, 0x3, RZ ;  /* 0x0000000307077819 */ /* 0x000fe400000012ff */
[C---:B------:R-:W-:Y:S01]  /*d4c0*/  IADD3 R17, P6, R4.reuse, 0x20, RZ ;  /* 0x0000002004117810 */ /* 0x040fe20007fde0ff */
[--C-:B------:R-:W-:Y:S01]  /*d4d0*/  IMAD.X R27, RZ, RZ, R5.reuse, P5 ;  /* 0x000000ffff1b7224 */ /* 0x100fe200028e0605 */
[C---:B------:R-:W-:Y:S02]  /*d4e0*/  IADD3 R31, P4, R4.reuse, 0x60, RZ ;  /* 0x00000060041f7810 */ /* 0x040fe40007f9e0ff */
[C---:B------:R-:W-:Y:S01]  /*d4f0*/  IADD3 R93, P3, R4.reuse, 0x4000, RZ ;  /* 0x00004000045d7810 */ /* 0x040fe20007f7e0ff */
[--C-:B------:R-:W-:Y:S01]  /*d500*/  IMAD.X R29, RZ, RZ, R5.reuse, P6 ;  /* 0x000000ffff1d7224 */ /* 0x100fe200030e0605 */
[C---:B------:R-:W-:Y:S01]  /*d510*/  IADD3 R97, P2, R4.reuse, 0x4020, RZ ;  /* 0x0000402004617810 */ /* 0x040fe20007f5e0ff */
[--C-:B------:R-:W-:Y:S01]  /*d520*/  IMAD.X R25, RZ, RZ, R5.reuse, P4 ;  /* 0x000000ffff197224 */ /* 0x100fe200020e0605 */
[C---:B------:R-:W-:Y:S01]  /*d530*/  IADD3 R99, P1, R4.reuse, 0x4040, RZ ;  /* 0x0000404004637810 */ /* 0x040fe20007f3e0ff */
[--C-:B------:R-:W-:Y:S01]  /*d540*/  IMAD.X R15, RZ, RZ, R5.reuse, P3 ;  /* 0x000000ffff0f7224 */ /* 0x100fe200018e0605 */
[----:B------:R-:W-:Y:S01]  /*d550*/  BAR.SYNC.DEFER_BLOCKING 0x1, 0x100 ;  /* 0x0044000000007b1d */ /* 0x000fe20000010000 */
[----:B------:R-:W-:Y:S01]  /*d560*/  IADD3 R96, P0, R4, 0x4060, RZ ;  /* 0x0000406004607810 */ /* 0x000fe20007f1e0ff */
[--C-:B------:R-:W-:Y:S01]  /*d570*/  IMAD.X R13, RZ, RZ, R5.reuse, P2 ;  /* 0x000000ffff0d7224 */ /* 0x100fe200010e0605 */
[----:B------:R-:W-:Y:S01]  /*d580*/  LOP3.LUT R4, R7, R4, RZ, 0x3c, !PT ;  /* 0x0000000407047212 */ /* 0x000fe200078e3cff */
[--C-:B------:R-:W-:Y:S01]  /*d590*/  IMAD.X R11, RZ, RZ, R5.reuse, P1 ;  /* 0x000000ffff0b7224 */ /* 0x100fe200008e0605 */
[----:B------:R-:W-:Y:S01]  /*d5a0*/  LOP3.LUT R7, R8, 0x380, RZ, 0xc0, !PT ;  /* 0x0000038008077812 */ /* 0x000fe200078ec0ff */
[----:B------:R-:W-:Y:S01]  /*d5b0*/  IMAD.X R9, RZ, RZ, R5, P0 ;  /* 0x000000ffff097224 */ /* 0x000fe200000e0605 */
[----:B------:R-:W-:-:S02]  /*d5c0*/  LOP3.LUT R6, R17, 0x380, RZ, 0xc0, !PT ;  /* 0x0000038011067812 */ /* 0x000fc400078ec0ff */
[----:B------:R-:W-:Y:S02]  /*d5d0*/  LOP3.LUT R10, R31, 0x380, RZ, 0xc0, !PT ;  /* 0x000003801f0a7812 */ /* 0x000fe400078ec0ff */
[----:B------:R-:W-:Y:S02]  /*d5e0*/  SHF.R.U64 R7, R7, 0x3, RZ ;  /* 0x0000000307077819 */ /* 0x000fe400000012ff */
[----:B------:R-:W-:Y:S02]  /*d5f0*/  LOP3.LUT R12, R93, 0x380, RZ, 0xc0, !PT ;  /* 0x000003805d0c7812 */ /* 0x000fe400078ec0ff */
[----:B------:R-:W-:Y:S02]  /*d600*/  SHF.R.U64 R6, R6, 0x3, RZ ;  /* 0x0000000306067819 */ /* 0x000fe400000012ff */
[----:B------:R-:W-:Y:S02]  /*d610*/  SHF.R.U64 R10, R10, 0x3, RZ ;  /* 0x000000030a0a7819 */ /* 0x000fe400000012ff */
[----:B------:R-:W-:-:S02]  /*d620*/  LOP3.LUT R26, R7, R8, RZ, 0x3c, !PT ;  /* 0x00000008071a7212 */ /* 0x000fc400078e3cff */
[----:B------:R-:W-:Y:S02]  /*d630*/  LOP3.LUT R8, R97, 0x380, RZ, 0xc0, !PT ;  /* 0x0000038061087812 */ /* 0x000fe400078ec0ff */
[----:B------:R-:W-:Y:S02]  /*d640*/  SHF.R.U64 R12, R12, 0x3, RZ ;  /* 0x000000030c0c7819 */ /* 0x000fe400000012ff */
[----:B------:R-:W-:Y:S02]  /*d650*/  LOP3.LUT R28, R6, R17, RZ, 0x3c, !PT ;  /* 0x00000011061c7212 */ /* 0x000fe400078e3cff */
[----:B------:R-:W-:Y:S02]  /*d660*/  LOP3.LUT R24, R10, R31, RZ, 0x3c, !PT ;  /* 0x0000001f0a187212 */ /* 0x000fe400078e3cff */
[----:B------:R-:W-:Y:S02]  /*d670*/  LOP3.LUT R10, R99, 0x380, RZ, 0xc0, !PT ;  /* 0x00000380630a7812 */ /* 0x000fe400078ec0ff */
[----:B------:R-:W-:-:S02]  /*d680*/  LOP3.LUT R17, R96, 0x380, RZ, 0xc0, !PT ;  /* 0x0000038060117812 */ /* 0x000fc400078ec0ff */
[----:B------:R-:W-:Y:S02]  /*d690*/  SHF.R.U64 R8, R8, 0x3, RZ ;  /* 0x0000000308087819 */ /* 0x000fe400000012ff */
[----:B------:R-:W-:Y:S02]  /*d6a0*/  LOP3.LUT R14, R12, R93, RZ, 0x3c, !PT ;  /* 0x0000005d0c0e7212 */ /* 0x000fe400078e3cff */
[----:B------:R-:W-:Y:S02]  /*d6b0*/  SHF.R.U64 R10, R10, 0x3, RZ ;  /* 0x000000030a0a7819 */ /* 0x000fe400000012ff */
[----:B------:R-:W-:Y:S02]  /*d6c0*/  SHF.R.U64 R17, R17, 0x3, RZ ;  /* 0x0000000311117819 */ /* 0x000fe400000012ff */
[----:B------:R-:W-:Y:S02]  /*d6d0*/  LOP3.LUT R12, R8, R97, RZ, 0x3c, !PT ;  /* 0x00000061080c7212 */ /* 0x000fe400078e3cff */
[----:B------:R-:W-:-:S02]  /*d6e0*/  MOV R30, R4 ;  /* 0x00000004001e7202 */ /* 0x000fc40000000f00 */
[----:B------:R-:W-:Y:S02]  /*d6f0*/  F2FP.BF16.F32.PACK_AB R4, R3, R2 ;  /* 0x000000020304723e */ /* 0x000fe400000010ff */
        /* <DEDUP_REMOVED lines=9> */
[----:B------:R-:W-:Y:S02]  /*d790*/  MOV R99, R26 ;  /* 0x0000001a00637202 */ /* 0x000fe40000000f00 */
[----:B------:R-:W-:Y:S02]  /*d7a0*/  MOV R17, R24 ;  /* 0x0000001800117202 */ /* 0x000fe40000000f00 */
[----:B------:R-:W-:Y:S02]  /*d7b0*/  F2FP.BF16.F32.PACK_AB R12, R33, R32 ;  /* 0x00000020210c723e */ /* 0x000fe400000010ff */
[----:B------:R-:W-:-:S02]  /*d7c0*/  F2FP.BF16.F32.PACK_AB R13, R35, R34 ;  /* 0x00000022230d723e */ /* 0x000fc400000010ff */
[----:B------:R-:W-:Y:S02]  /*d7d0*/  F2FP.BF16.F32.PACK_AB R14, R37, R36 ;  /* 0x00000024250e723e */ /* 0x000fe400000010ff */
[----:B------:R-:W-:Y:S02]  /*d7e0*/  F2FP.BF16.F32.PACK_AB R15, R39, R38 ;  /* 0x00000026270f723e */ /* 0x000fe400000010ff */
[----:B------:R-:W-:Y:S02]  /*d7f0*/  F2FP.BF16.F32.PACK_AB R24, R41, R40 ;  /* 0x000000282918723e */ /* 0x000fe400000010ff */
[----:B------:R-:W-:Y:S01]  /*d800*/  F2FP.BF16.F32.PACK_AB R25, R43, R42 ;  /* 0x0000002a2b19723e */ /* 0x000fe200000010ff */
[----:B------:R-:W-:Y:S01]  /*d810*/  STSM.16.M88.4 [R100], R12 ;  /* 0x0000000c64007844 */ /* 0x000fe20000000200 */
[----:B------:R-:W-:Y:S02]  /*d820*/  F2FP.BF16.F32.PACK_AB R26, R45, R44 ;  /* 0x0000002c2d1a723e */ /* 0x000fe400000010ff */
[----:B------:R-:W-:-:S02]  /*d830*/  F2FP.BF16.F32.PACK_AB R27, R47, R46 ;  /* 0x0000002e2f1b723e */ /* 0x000fc400000010ff */
[----:B------:R-:W-:Y:S02]  /*d840*/  F2FP.BF16.F32.PACK_AB R28, R49, R48 ;  /* 0x00000030311c723e */ /* 0x000fe400000010ff */
[----:B------:R-:W-:Y:S01]  /*d850*/  F2FP.BF16.F32.PACK_AB R29, R51, R50 ;  /* 0x00000032331d723e */ /* 0x000fe200000010ff */
[----:B------:R-:W-:Y:S01]  /*d860*/  STSM.16.M88.4 [R99], R24 ;  /* 0x0000001863007844 */ /* 0x000fe20000000200 */
[----:B0-----:R-:W-:Y:S02]  /*d870*/  F2FP.BF16.F32.PACK_AB R30, R53, R52 ;  /* 0x00000034351e723e */ /* 0x001fe400000010ff */
[----:B------:R-:W-:Y:S02]  /*d880*/  F2FP.BF16.F32.PACK_AB R31, R55, R54 ;  /* 0x00000036371f723e */ /* 0x000fe400000010ff */
[----:B------:R-:W-:Y:S02]  /*d890*/  MOV R96, R10 ;  /* 0x0000000a00607202 */ /* 0x000fe40000000f00 */
[----:B------:R-:W-:Y:S01]  /*d8a0*/  MOV R93, R8 ;  /* 0x00000008005d7202 */ /* 0x000fe20000000f00 */
[----:B------:R0:W-:Y:S01]  /*d8b0*/  STSM.16.M88.4 [R17], R28 ;  /* 0x0000001c11007844 */ /* 0x0001e20000000200 */
[----:B------:R-:W-:-:S02]  /*d8c0*/  F2FP.BF16.F32.PACK_AB R4, R57, R56 ;  /* 0x000000383904723e */ /* 0x000fc400000010ff */
[----:B------:R-:W-:Y:S02]  /*d8d0*/  F2FP.BF16.F32.PACK_AB R5, R59, R58 ;  /* 0x0000003a3b05723e */ /* 0x000fe400000010ff */
[----:B------:R-:W-:Y:S02]  /*d8e0*/  F2FP.BF16.F32.PACK_AB R6, R61, R60 ;  /* 0x0000003c3d06723e */ /* 0x000fe400000010ff */
[----:B------:R-:W-:Y:S02]  /*d8f0*/  F2FP.BF16.F32.PACK_AB R7, R63, R62 ;  /* 0x0000003e3f07723e */ /* 0x000fe400000010ff */
[----:B------:R-:W-:Y:S02]  /*d900*/  F2FP.BF16.F32.PACK_AB R8, R65, R64 ;  /* 0x000000404108723e */ /* 0x000fe400000010ff */
[----:B------:R-:W-:Y:S01]  /*d910*/  F2FP.BF16.F32.PACK_AB R9, R67, R66 ;  /* 0x000000424309723e */ /* 0x000fe200000010ff */
[----:B------:R-:W-:Y:S01]  /*d920*/  STSM.16.M88.4 [R98], R4 ;  /* 0x0000000462007844 */ /* 0x000fe20000000200 */
[----:B------:R-:W-:-:S02]  /*d930*/  F2FP.BF16.F32.PACK_AB R10, R69, R68 ;  /* 0x00000044450a723e */ /* 0x000fc400000010ff */
[----:B------:R-:W-:Y:S01]  /*d940*/  F2FP.BF16.F32.PACK_AB R11, R71, R70 ;  /* 0x00000046470b723e */ /* 0x000fe200000010ff */
[----:B0-----:R-:W-:Y:S01]  /*d950*/  IMAD.U32 R28, RZ, RZ, UR8 ;  /* 0x00000008ff1c7e24 */ /* 0x001fe2000f8e00ff */
[----:B------:R-:W-:Y:S01]  /*d960*/  F2FP.BF16.F32.PACK_AB R12, R73, R72 ;  /* 0x00000048490c723e */ /* 0x000fe200000010ff */
[----:B------:R-:W-:Y:S01]  /*d970*/  IMAD.U32 R29, RZ, RZ, UR9 ;  /* 0x00000009ff1d7e24 */ /* 0x000fe2000f8e00ff */
[----:B------:R-:W-:Y:S01]  /*d980*/  F2FP.BF16.F32.PACK_AB R13, R75, R74 ;  /* 0x0000004a4b0d723e */ /* 0x000fe200000010ff */
[----:B------:R-:W-:Y:S01]  /*d990*/  STSM.16.M88.4 [R97], R8 ;  /* 0x0000000861007844 */ /* 0x000fe20000000200 */
[----:B------:R-:W-:Y:S01]  /*d9a0*/  F2FP.BF16.F32.PACK_AB R14, R77, R76 ;  /* 0x0000004c4d0e723e */ /* 0x000fe200000010ff */
[----:B------:R-:W0:Y:S01]  /*d9b0*/  LDC.64 R30, c[0x0][0xc08] ;  /* 0x00030200ff1e7b82 */ /* 0x000e220000000a00 */
[----:B------:R-:W-:Y:S02]  /*d9c0*/  F2FP.BF16.F32.PACK_AB R15, R95, R94 ;  /* 0x0000005e5f0f723e */ /* 0x000fe400000010ff */
[----:B------:R-:W-:-:S02]  /*d9d0*/  F2FP.BF16.F32.PACK_AB R24, R81, R80 ;  /* 0x000000505118723e */ /* 0x000fc400000010ff */
[----:B------:R-:W-:Y:S01]  /*d9e0*/  F2FP.BF16.F32.PACK_AB R25, R83, R82 ;  /* 0x000000525319723e */ /* 0x000fe200000010ff */
[----:B------:R-:W-:Y:S01]  /*d9f0*/  STSM.16.M88.4 [R96], R12 ;  /* 0x0000000c60007844 */ /* 0x000fe20000000200 */
[----:B------:R-:W-:Y:S02]  /*da00*/  F2FP.BF16.F32.PACK_AB R26, R85, R84 ;  /* 0x00000054551a723e */ /* 0x000fe400000010ff */
[----:B------:R-:W-:Y:S02]  /*da10*/  F2FP.BF16.F32.PACK_AB R27, R87, R86 ;  /* 0x00000056571b723e */ /* 0x000fe400000010ff */
[----:B------:R-:W-:-:S03]  /*da20*/  ISETP.NE.U32.AND P0, PT, RZ, UR10, PT ;  /* 0x0000000aff007c0c */ /* 0x000fc6000bf05070 */
[----:B------:R1:W-:Y:S01]  /*da30*/  STSM.16.M88.4 [R93], R24 ;  /* 0x000000185d007844 */ /* 0x0003e20000000200 */
[----:B------:R-:W-:Y:S01]  /*da40*/  BAR.SYNC.DEFER_BLOCKING 0x1, 0x100 ;  /* 0x0044000000007b1d */ /* 0x000fe20000010000 */
[----:B------:R-:W-:-:S07]  /*da50*/  ISETP.NE.AND.EX P0, PT, RZ, UR11, PT, P0 ;  /* 0x0000000bff007c0c */ /* 0x000fce000bf05300 */
[----:B-1----:R-:W1:Y:S06]  /*da60*/  LDC R93, c[0x0][0xbe8] ;  /* 0x0002fa00ff5d7b82 */ /* 0x002e6c0000000800 */
[----:B------:R-:W2:Y:S01]  /*da70*/  @P0 LDG.E R17, desc[UR16][R28.64] ;  /* 0x000000101c110981 */ /* 0x000ea2000c1e1900 */
[----:B0-----:R-:W-:Y:S02]  /*da80*/  ISETP.NE.U32.AND P1, PT, R30, RZ, PT ;  /* 0x000000ff1e00720c */ /* 0x001fe40003f25070 */
[----:B------:R-:W-:-:S11]  /*da90*/  R2UR UR4, R31 ;  /* 0x000000001f0472ca */ /* 0x000fd600000e0000 */
[----:B------:R-:W-:Y:S02]  /*daa0*/  VOTEU.ANY UP0, P1 ;  /* 0x00000000003f7886 */ /* 0x000fe40000800100 */
[----:B------:R-:W-:Y:S01]  /*dab0*/  UISETP.NE.AND.EX UP0, UPT, UR4, URZ, UPT, UP0 ;  /* 0x0000003f0400728c */ /* 0x000fe2000bf05300 */
[----:B-1----:R-:W-:Y:S02]  /*dac0*/  ISETP.NE.AND P1, PT, R93, 0x1, PT ;  /* 0x000000015d00780c */ /* 0x002fe40003f25270 */
[----:B------:R-:W-:Y:S02]  /*dad0*/  ULDC UR4, c[0x0][0xa88] ;  /* 0x0002a20000047ab9 */ /* 0x000fe40000000800 */
[----:B------:R-:W-:Y:S01]  /*dae0*/  IMAD.U32 R8, RZ, RZ, UR4 ;  /* 0x00000004ff087e24 */ /* 0x000fe2000f8e00ff */
[----:B------:R-:W-:Y:S01]  /*daf0*/  PLOP3.LUT P4, PT, PT, PT, UP0, 0x80, 0x0 ;  /* 0x000000000000781c */ /* 0x000fe20003f8f008 */
[----:B------:R-:W-:-:S04]  /*db00*/  ULDC UR4, c[0x0][0xad4] ;  /* 0x0002b50000047ab9 */ /* 0x000fc80000000800 */
[----:B------:R-:W-:Y:S02]  /*db10*/  @UP0 ULDC.64 UR8, c[0x0][0xc08] ;  /* 0x0003020000080ab9 */ /* 0x000fe40000000a00 */
[----:B------:R-:W-:Y:S01]  /*db20*/  @UP0 UIMAD.WIDE UR8, UR12, 0x4, UR8 ;  /* 0x000000040c0808a5 */ /* 0x000fe2000f8e0208 */
[----:B------:R-:W0:Y:S01]  /*db30*/  @P1 LDC R6, c[0x0][0xbec] ;  /* 0x0002fb00ff061b82 */ /* 0x000e220000000800 */
[----:B------:R-:W-:-:S04]  /*db40*/  UISETP.NE.AND UP0, UPT, UR14, URZ, UPT ;  /* 0x0000003f0e00728c */ /* 0x000fc8000bf05270 */
[----:B------:R-:W-:Y:S01]  /*db50*/  USEL UR4, UR14, UR4, UP0 ;  /* 0x000000040e047287 */ /* 0x000fe20008000000 */
[----:B------:R-:W-:Y:S02]  /*db60*/  IMAD.U32 R4, RZ, RZ, UR8 ;  /* 0x00000008ff047e24 */ /* 0x000fe4000f8e00ff */
[----:B------:R-:W1:Y:S01]  /*db70*/  @P1 LDC R9, c[0x0][0xbf0] ;  /* 0x0002fc00ff091b82 */ /* 0x000e620000000800 */
[----:B------:R-:W-:Y:S01]  /*db80*/  UISETP.GT.AND UP1, UPT, UR4, 0x1, UPT ;  /* 0x000000010400788c */ /* 0x000fe2000bf24270 */
[----:B------:R-:W-:Y:S01]  /*db90*/  IMAD.U32 R5, RZ, RZ, UR9 ;  /* 0x00000009ff057e24 */ /* 0x000fe2000f8e00ff */
[----:B------:R-:W-:Y:S02]  /*dba0*/  UMOV UR19, 0x9b8 ;  /* 0x000009b800137882 */ /* 0x000fe40000000000 */
[----:B------:R-:W-:Y:S02]  /*dbb0*/  USEL UR19, UR19, 0x978, UP1 ;  /* 0x0000097813137887 */ /* 0x000fe40008800000 */
[----:B------:R-:W-:Y:S01]  /*dbc0*/  UISETP.NE.U32.AND UP0, UPT, UR10, URZ, UPT ;  /* 0x0000003f0a00728c */ /* 0x000fe2000bf05070 */
[----:B------:R-:W-:Y:S01]  /*dbd0*/  VIADD R11, R19, UR39 ;  /* 0x00000027130b7c36 */ /* 0x000fe20008000000 */
[----:B------:R-:W-:Y:S01]  /*dbe0*/  USHF.R.S32.HI UR10, URZ, 0x1f, UR12 ;  /* 0x0000001f3f0a7899 */ /* 0x000fe2000801140c */
[----:B------:R0:W5:Y:S01]  /*dbf0*/  @P4 LDG.E R8, desc[UR16][R4.64] ;  /* 0x0000001004084981 */ /* 0x000162000c1e1900 */
[----:B------:R-:W-:Y:S01]  /*dc00*/  UISETP.NE.AND.EX UP0, UPT, UR11, URZ, UPT, UP0 ;  /* 0x0000003f0b00728c */ /* 0x000fe2000bf05300 */
[----:B------:R-:W-:Y:S01]  /*dc10*/  IMAD.MOV.U32 R7, RZ, RZ, R11 ;  /* 0x000000ffff077224 */ /* 0x000fe200078e000b */
[----:B------:R-:W-:Y:S01]  /*dc20*/  UMOV UR4, URZ ;  /* 0x0000003f00047c82 */ /* 0x000fe20008000000 */
[----:B------:R-:W-:-:S02]  /*dc30*/  USEL UR9, UR13, URZ, UP1 ;  /* 0x0000003f0d097287 */ /* 0x000fc40008800000 */
[----:B------:R-:W-:Y:S02]  /*dc40*/  USEL UR8, UR12, URZ, !UP0 ;  /* 0x0000003f0c087287 */ /* 0x000fe4000c000000 */
[----:B------:R-:W-:Y:S01]  /*dc50*/  USEL UR18, UR10, URZ, !UP0 ;  /* 0x0000003f0a127287 */ /* 0x000fe2000c000000 */
[----:B------:R-:W-:Y:S02]  /*dc60*/  ULDC.64 UR12, c[0x0][UR19+0x220] ;  /* 0x00008800130c7abb */ /* 0x000fe40008000a00 */
[----:B------:R-:W-:Y:S01]  /*dc70*/  ULDC.64 UR10, c[0x0][UR19+0x218] ;  /* 0x00008600130a7abb */ /* 0x000fe20008000a00 */
[----:B0-----:R-:W-:Y:S01]  /*dc80*/  @P1 IMAD.HI.U32 R4, R11, R6, RZ ;  /* 0x000000060b041227 */ /* 0x001fe200078e00ff */
[----:B------:R-:W-:Y:S01]  /*dc90*/  ULDC.64 UR14, c[0x0][UR19+0x228] ;  /* 0x00008a00130e7abb */ /* 0x000fe20008000a00 */
[----:B------:R-:W-:Y:S02]  /*dca0*/  UIMAD.WIDE.U32 UR16, UR10, UR20, URZ ;  /* 0x000000140a1072a5 */ /* 0x000fe4000f8e003f */
[----:B------:R-:W-:Y:S01]  /*dcb0*/  UIMAD UR13, UR13, UR8, URZ ;  /* 0x000000080d0d72a4 */ /* 0x000fe2000f8e023f */
[----:B-1----:R-:W-:Y:S01]  /*dcc0*/  @P1 SHF.R.U32.HI R7, RZ, R9, R4 ;  /* 0x00000009ff071219 */ /* 0x002fe20000011604 */
[----:B------:R-:W-:-:S02]  /*dcd0*/  UIMAD UR20, UR11, UR20, URZ ;  /* 0x000000140b1472a4 */ /* 0x000fc4000f8e023f */
[----:B------:R-:W-:Y:S02]  /*dce0*/  UIMAD.WIDE.U32 UR10, UR12, UR8, URZ ;  /* 0x000000080c0a72a5 */ /* 0x000fe4000f8e003f */
[----:B------:R-:W-:Y:S01]  /*dcf0*/  UIMAD.WIDE.U32 UR22, UR14, UR9, URZ ;  /* 0x000000090e1672a5 */ /* 0x000fe2000f8e003f */
[----:B------:R-:W-:Y:S01]  /*dd00*/  IMAD.MOV R6, RZ, RZ, -R7 ;  /* 0x000000ffff067224 */ /* 0x000fe200078e0a07 */
[----:B------:R-:W-:Y:S02]  /*dd10*/  UIMAD UR9, UR15, UR9, URZ ;  /* 0x000000090f0972a4 */ /* 0x000fe4000f8e023f */
[----:B------:R-:W-:Y:S01]  /*dd20*/  UIMAD UR13, UR12, UR18, UR13 ;  /* 0x000000120c0d72a4 */ /* 0x000fe2000f8e020d */
[----:B------:R-:W-:Y:S01]  /*dd30*/  IMAD R9, R93, R6, R11 ;  /* 0x000000065d097224 */ /* 0x000fe200078e020b */
[----:B------:R-:W-:Y:S01]  /*dd40*/  UIADD3 UR20, UR17, UR20, URZ ;  /* 0x0000001411147290 */ /* 0x000fe2000fffe03f */
[----:B------:R-:W-:Y:S02]  /*dd50*/  IMAD.U32 R4, RZ, RZ, UR22 ;  /* 0x00000016ff047e24 */ /* 0x000fe4000f8e00ff */
[----:B------:R-:W-:Y:S01]  /*dd60*/  IMAD.U32 R5, RZ, RZ, UR23 ;  /* 0x00000017ff057e24 */ /* 0x000fe2000f8e00ff */
[----:B------:R-:W-:-:S02]  /*dd70*/  SHF.R.S32.HI R5, RZ, 0x1f, R7 ;  /* 0x0000001fff057819 */ /* 0x000fc40000011407 */
[----:B------:R-:W-:Y:S02]  /*dd80*/  SHF.R.S32.HI R6, RZ, 0x1f, R9 ;  /* 0x0000001fff067819 */ /* 0x000fe40000011409 */
[----:B--2---:R-:W-:-:S13]  /*dd90*/  @P0 R2UR UR4, R17 ;  /* 0x00000000110402ca */ /* 0x004fda00000e0000 */
[----:B------:R-:W-:Y:S02]  /*dda0*/  UIADD3 UR16, UP0, UP2, UR10, UR16, UR4 ;  /* 0x000000100a107290 */ /* 0x000fe4000fa1e004 */
[----:B------:R-:W-:Y:S02]  /*ddb0*/  UIADD3 UR10, UR23, UR9, URZ ;  /* 0x00000009170a7290 */ /* 0x000fe4000fffe03f */
[----:B------:R-:W-:Y:S02]  /*ddc0*/  UIADD3 UR9, UR11, UR13, URZ ;  /* 0x0000000d0b097290 */ /* 0x000fe4000fffe03f */
[----:B------:R-:W-:Y:S01]  /*ddd0*/  USHF.R.S32.HI UR14, URZ, 0x1f, UR4 ;  /* 0x0000001f3f0e7899 */ /* 0x000fe20008011404 */
[----:B------:R-:W-:Y:S01]  /*dde0*/  IADD3 R4, P2, P3, R7, UR16, R4 ;  /* 0x0000001007047c10 */ /* 0x000fe2000fb5e004 */
[----:B------:R-:W-:Y:S01]  /*ddf0*/  IMAD.U32 R10, RZ, RZ, UR10 ;  /* 0x0000000aff0a7e24 */ /* 0x000fe2000f8e00ff */
[----:B------:R-:W-:Y:S01]  /*de00*/  ULDC.64 UR10, c[0x0][UR19+0x210] ;  /* 0x00008400130a7abb */ /* 0x000fe20008000a00 */
[----:B------:R-:W-:Y:S01]  /*de10*/  UIADD3.X UR9, UR9, UR20, UR14, UP0, UP2 ;  /* 0x0000001409097290 */ /* 0x000fe200087e440e */
[----:B------:R-:W-:Y:S01]  /*de20*/  IMAD R7, R9, UR11, RZ ;  /* 0x0000000b09077c24 */ /* 0x000fe2000f8e02ff */
[----:B------:R-:W-:Y:S01]  /*de30*/  ULDC.64 UR12, c[0x0][0xba8] ;  /* 0x0002ea00000c7ab9 */ /* 0x000fe20000000a00 */
[----:B------:R-:W-:Y:S01]  /*de40*/  @!UP1 ULDC UR12, c[0x0][0xb50] ;  /* 0x0002d400000c9ab9 */ /* 0x000fe20000000800 */
[----:B------:R-:W-:Y:S01]  /*de50*/  @!UP1 ULDC UR13, c[0x0][0xb54] ;  /* 0x0002d500000d9ab9 */ /* 0x000fe20000000800 */
[----:B------:R-:W-:Y:S01]  /*de60*/  IMAD R7, R6, UR10, R7 ;  /* 0x0000000a06077c24 */ /* 0x000fe2000f8e0207 */
[----:B------:R-:W-:-:S03]  /*de70*/  IADD3.X R5, R5, UR9, R10, P2, P3 ;  /* 0x0000000905057c10 */ /* 0x000fc600097e640a */
[----:B------:R-:W-:-:S04]  /*de80*/  IMAD.WIDE.U32 R4, R9, UR10, R4 ;  /* 0x0000000a09047c25 */ /* 0x000fc8000f8e0004 */
[----:B------:R-:W-:Y:S01]  /*de90*/  IMAD.IADD R5, R5, 0x1, R7 ;  /* 0x0000000105057824 */ /* 0x000fe200078e0207 */
[----:B------:R-:W-:-:S04]  /*dea0*/  LEA R9, P2, R4, UR12, 0x2 ;  /* 0x0000000c04097c11 */ /* 0x000fc8000f8410ff */
[----:B------:R-:W-:Y:S01]  /*deb0*/  LEA.HI.X R10, R4, UR13, R5, 0x2, P2 ;  /* 0x0000000d040a7c11 */ /* 0x000fe200090f1405 */
[----:B------:R-:W-:Y:S08]  /*dec0*/  @P4 BRA `(.L_x_1210) ;  /* 0x0000000000144947 */ /* 0x000ff00003800000 */
[----:B------:R-:W-:Y:S05]  /*ded0*/  @!P0 BRA `(.L_x_1210) ;  /* 0x0000000000108947 */ /* 0x000fea0003800000 */
[----:B------:R-:W-:Y:S02]  /*dee0*/  ULDC.64 UR10, c[0x0][0x208] ;  /* 0x00008200000a7ab9 */ /* 0x000fe40000000a00 */
[----:B------:R-:W2:Y:S04]  /*def0*/  LDG.E R5, desc[UR10][R28.64] ;  /* 0x0000000a1c057981 */ /* 0x000ea8000c1e1900 */
[----:B-----5:R-:W2:Y:S02]  /*df00*/  LDG.E R8, desc[UR10][R28.64+0x4] ;  /* 0x0000040a1c087981 */ /* 0x020ea4000c1e1900 */
[----:B--2---:R-:W-:-:S07]  /*df10*/  IMAD.IADD R8, R8, 0x1, -R5 ;  /* 0x0000000108087824 */ /* 0x004fce00078e0a05 */
.L_x_1210:
[----:B------:R-:W-:Y:S01]  /*df20*/  SHFL.IDX PT, R4, R9, RZ, 0x1c1f ;  /* 0x001c1fff09047589 */ /* 0x000fe200000e0000 */
[----:B------:R-:W-:Y:S01]  /*df30*/  VIADD R12, R199, UR39 ;  /* 0x00000027c70c7c36 */ /* 0x000fe20008000000 */
[----:B------:R-:W-:Y:S01]  /*df40*/  LOP3.LUT P0, RZ, R182, 0x3, RZ, 0xc0, !PT ;  /* 0x00000003b6ff7812 */ /* 0x000fe2000780c0ff */
[----:B-----5:R-:W-:Y:S01]  /*df50*/  IMAD R17, R8, R93, RZ ;  /* 0x0000005d08117224 */ /* 0x020fe200078e02ff */
[----:B------:R-:W0:Y:S01]  /*df60*/  SHFL.IDX PT, R5, R10, RZ, 0x1c1f ;  /* 0x001c1fff0a057589 */ /* 0x000e2200000e0000 */
[C---:B------:R-:W-:Y:S01]  /*df70*/  VIADD R24, R12.reuse, 0x8 ;  /* 0x000000080c187836 */ /* 0x040fe20000000000 */
[----:B------:R-:W-:Y:S02]  /*df80*/  ULDC.64 UR10, c[0x0][0x208] ;  /* 0x00008200000a7ab9 */ /* 0x000fe40000000a00 */
[----:B------:R-:W-:Y:S01]  /*df90*/  SHFL.IDX PT, R6, R9, 0x1, 0x1c1f ;  /* 0x003c1f0009067f89 */ /* 0x000fe200000e0000 */
[-C--:B------:R-:W-:Y:S02]  /*dfa0*/  ISETP.GE.OR P2, PT, R12, R17.reuse, P0 ;  /* 0x000000110c00720c */ /* 0x080fe40000746670 */
[----:B------:R-:W-:Y:S01]  /*dfb0*/  ISETP.GE.OR P0, PT, R24, R17, P0 ;  /* 0x000000111800720c */ /* 0x000fe20000706670 */
[----:B------:R-:W1:Y:S10]  /*dfc0*/  SHFL.IDX PT, R7, R10, 0x1, 0x1c1f ;  /* 0x003c1f000a077f89 */ /* 0x000e7400000e0000 */
[----:B0-----:R0:W-:Y:S04]  /*dfd0*/  @!P2 ST.E desc[UR10][R4.64], R92 ;  /* 0x0000005c0400a985 */ /* 0x0011e8000c10190a */
[----:B-1----:R0:W-:Y:S01]  /*dfe0*/  @!P0 ST.E desc[UR10][R6.64], R0 ;  /* 0x0000000006008985 */ /* 0x0021e2000c10190a */
[----:B------:R-:W-:-:S13]  /*dff0*/  PLOP3.LUT P0, PT, PT, PT, UP1, 0x80, 0x0 ;  /* 0x000000000000781c */ /* 0x000fda0003f0f018 */
[----:B0-----:R-:W-:Y:S05]  /*e000*/  @P0 BRA `(.L_x_1211) ;  /* 0x0000000800a40947 */ /* 0x001fea0003800000 */
[----:B------:R-:W-:Y:S01]  /*e010*/  IMAD R3, R179, 0x40, R22 ;  /* 0x00000040b3037824 */ /* 0x000fe200078e0216 */
[----:B------:R-:W-:Y:S01]  /*e020*/  ULDC.64 UR12, c[0x0][0xaa0] ;  /* 0x0002a800000c7ab9 */ /* 0x000fe20000000a00 */
[----:B------:R-:W-:Y:S01]  /*e030*/  R2UR UR15, R163 ;  /* 0x00000000a30f72ca */ /* 0x000fe200000e0000 */
[----:B------:R-:W0:Y:S01]  /*e040*/  @P1 LDC R45, c[0x0][0xbf0] ;  /* 0x0002fc00ff2d1b82 */ /* 0x000e220000000800 */
[----:B------:R-:W-:Y:S01]  /*e050*/  IMAD.WIDE R78, R3, 0x2, R78 ;  /* 0x00000002034e7825 */ /* 0x000fe200078e024e */
[----:B------:R-:W-:Y:S02]  /*e060*/  ULDC.64 UR10, c[0x0][0x208] ;  /* 0x00008200000a7ab9 */ /* 0x000fe40000000a00 */
[C---:B------:R-:W-:Y:S02]  /*e070*/  IADD3 R9, P6, R78.reuse, 0x1000, RZ ;  /* 0x000010004e097810 */ /* 0x040fe40007fde0ff */
[----:B------:R-:W-:Y:S02]  /*e080*/  IADD3 R13, P5, R78, 0x2000, RZ ;  /* 0x000020004e0d7810 */ /* 0x000fe40007fbe0ff */
[----:B------:R-:W-:-:S02]  /*e090*/  LOP3.LUT R8, R9, 0x380, RZ, 0xc0, !PT ;  /* 0x0000038009087812 */ /* 0x000fc400078ec0ff */
[----:B------:R-:W-:Y:S02]  /*e0a0*/  IADD3 R25, P4, R78, 0x3000, RZ ;  /* 0x000030004e197810 */ /* 0x000fe40007f9e0ff */
[----:B------:R-:W-:Y:S02]  /*e0b0*/  SHF.R.U64 R8, R8, 0x3, RZ ;  /* 0x0000000308087819 */ /* 0x000fe400000012ff */
[----:B------:R-:W-:Y:S02]  /*e0c0*/  IADD3 R29, P3, R78, 0x4000, RZ ;  /* 0x000040004e1d7810 */ /* 0x000fe40007f7e0ff */
[----:B------:R-:W-:Y:S01]  /*e0d0*/  LOP3.LUT R8, R8, R9, RZ, 0x3c, !PT ;  /* 0x0000000908087212 */ /* 0x000fe200078e3cff */
[----:B------:R-:W-:Y:S01]  /*e0e0*/  IMAD.X R9, RZ, RZ, R79, P6 ;  /* 0x000000ffff097224 */ /* 0x000fe200030e064f */
[C---:B------:R-:W-:Y:S02]  /*e0f0*/  IADD3 R3, P6, R78.reuse, 0x7000, RZ ;  /* 0x000070004e037810 */ /* 0x040fe40007fde0ff */
[----:B------:R-:W-:-:S02]  /*e100*/  IADD3 R33, P2, R78, 0x5000, RZ ;  /* 0x000050004e217810 */ /* 0x000fc40007f5e0ff */
[----:B------:R-:W-:Y:S01]  /*e110*/  IADD3 R37, P0, R78, 0x6000, RZ ;  /* 0x000060004e257810 */ /* 0x000fe20007f1e0ff */
[----:B------:R-:W-:Y:S01]  /*e120*/  IMAD.X R41, RZ, RZ, R79, P6 ;  /* 0x000000ffff297224 */ /* 0x000fe200030e064f */
[----:B------:R-:W-:Y:S01]  /*e130*/  LOP3.LUT R0, R3, 0x380, RZ, 0xc0, !PT ;  /* 0x0000038003007812 */ /* 0x000fe200078ec0ff */
[----:B------:R-:W-:Y:S01]  /*e140*/  UIMAD UR9, UR14, UR12, URZ ;  /* 0x0000000c0e0972a4 */ /* 0x000fe2000f8e023f */
[----:B------:R-:W-:Y:S01]  /*e150*/  LOP3.LUT R12, R13, 0x380, RZ, 0xc0, !PT ;  /* 0x000003800d0c7812 */ /* 0x000fe200078ec0ff */
[----:B------:R-:W5:Y:S01]  /*e160*/  LD.E.128 R8, desc[UR10][R8.64] ;  /* 0x0000000a08087980 */ /* 0x000f62000c101d00 */
[----:B------:R-:W-:Y:S02]  /*e170*/  LOP3.LUT R24, R25, 0x380, RZ, 0xc0, !PT ;  /* 0x0000038019187812 */ /* 0x000fe400078ec0ff */
[----:B------:R-:W-:Y:S02]  /*e180*/  LOP3.LUT R28, R29, 0x380, RZ, 0xc0, !PT ;  /* 0x000003801d1c7812 */ /* 0x000fe400078ec0ff */
[----:B------:R-:W-:-:S02]  /*e190*/  LOP3.LUT R32, R33, 0x380, RZ, 0xc0, !PT ;  /* 0x0000038021207812 */ /* 0x000fc400078ec0ff */
[----:B------:R-:W-:Y:S02]  /*e1a0*/  LOP3.LUT R36, R37, 0x380, RZ, 0xc0, !PT ;  /* 0x0000038025247812 */ /* 0x000fe400078ec0ff */
[----:B------:R-:W-:Y:S02]  /*e1b0*/  SHF.R.U64 R0, R0, 0x3, RZ ;  /* 0x0000000300007819 */ /* 0x000fe400000012ff */
[----:B------:R-:W-:Y:S02]  /*e1c0*/  LOP3.LUT R5, R78, 0x380, RZ, 0xc0, !PT ;  /* 0x000003804e057812 */ /* 0x000fe400078ec0ff */
[----:B------:R-:W-:Y:S02]  /*e1d0*/  SHF.R.U64 R12, R12, 0x3, RZ ;  /* 0x000000030c0c7819 */ /* 0x000fe400000012ff */
[----:B------:R-:W-:Y:S02]  /*e1e0*/  SHF.R.U64 R24, R24, 0x3, RZ ;  /* 0x0000000318187819 */ /* 0x000fe400000012ff */
[----:B------:R-:W-:-:S02]  /*e1f0*/  SHF.R.U64 R28, R28, 0x3, RZ ;  /* 0x000000031c1c7819 */ /* 0x000fc400000012ff */
[----:B------:R-:W-:Y:S02]  /*e200*/  SHF.R.U64 R32, R32, 0x3, RZ ;  /* 0x0000000320207819 */ /* 0x000fe400000012ff */
[----:B------:R-:W-:Y:S02]  /*e210*/  SHF.R.U64 R36, R36, 0x3, RZ ;  /* 0x0000000324247819 */ /* 0x000fe400000012ff */
[----:B------:R-:W-:Y:S02]  /*e220*/  LOP3.LUT R40, R0, R3, RZ, 0x3c, !PT ;  /* 0x0000000300287212 */ /* 0x000fe400078e3cff */
[----:B------:R-:W-:Y:S01]  /*e230*/  SHF.R.U64 R5, R5, 0x3, RZ ;  /* 0x0000000305057819 */ /* 0x000fe200000012ff */
[----:B------:R-:W1:Y:S01]  /*e240*/  @P1 LDC R3, c[0x0][0xbec] ;  /* 0x0002fb00ff031b82 */ /* 0x000e620000000800 */
        /* <DEDUP_REMOVED lines=11> */
[----:B------:R-:W5:Y:S01]  /*e300*/  LD.E.128 R12, desc[UR10][R12.64] ;  /* 0x0000000a0c0c7980 */ /* 0x000f62000c101d00 */
[----:B------:R-:W-:-:S03]  /*e310*/  UIMAD UR9, UR4, UR13, UR9 ;  /* 0x0000000d040972a4 */ /* 0x000fc6000f8e0209 */
[----:B------:R2:W5:Y:S04]  /*e320*/  LD.E.128 R4, desc[UR10][R78.64] ;  /* 0x0000000a4e047980 */ /* 0x000568000c101d00 */
[----:B------:R-:W5:Y:S04]  /*e330*/  LD.E.128 R24, desc[UR10][R24.64] ;  /* 0x0000000a18187980 */ /* 0x000f68000c101d00 */
[----:B------:R-:W5:Y:S04]  /*e340*/  LD.E.128 R28, desc[UR10][R28.64] ;  /* 0x0000000a1c1c7980 */ /* 0x000f68000c101d00 */
[----:B------:R-:W5:Y:S04]  /*e350*/  LD.E.128 R32, desc[UR10][R32.64] ;  /* 0x0000000a20207980 */ /* 0x000f68000c101d00 */
[----:B------:R-:W5:Y:S04]  /*e360*/  LD.E.128 R36, desc[UR10][R36.64] ;  /* 0x0000000a24247980 */ /* 0x000f68000c101d00 */
[----:B------:R-:W5:Y:S01]  /*e370*/  LD.E.128 R40, desc[UR10][R40.64] ;  /* 0x0000000a28287980 */ /* 0x000f62000c101d00 */
[----:B------:R-:W-:Y:S01]  /*e380*/  UIMAD.WIDE.U32 UR10, UR4, UR12, URZ ;  /* 0x0000000c040a72a5 */ /* 0x000fe2000f8e003f */
[----:B------:R-:W-:-:S02]  /*e390*/  IMAD R0, R160, 0x20, R179 ;  /* 0x00000020a0007824 */ /* 0x000fc400078e02b3 */
[----:B------:R-:W-:Y:S01]  /*e3a0*/  ULDC.64 UR12, c[0x0][0xae8] ;  /* 0x0002ba00000c7ab9 */ /* 0x000fe20000000a00 */
[----:B------:R-:W-:Y:S01]  /*e3b0*/  UIADD3 UR11, UR11, UR9, URZ ;  /* 0x000000090b0b7290 */ /* 0x000fe2000fffe03f */
[----:B------:R-:W-:Y:S01]  /*e3c0*/  VIADD R44, R0, UR39 ;  /* 0x00000027002c7c36 */ /* 0x000fe20008000000 */
[----:B------:R-:W-:Y:S01]  /*e3d0*/  @!PT LDS RZ, [RZ] ;  /* 0x00000000fffff984 */ /* 0x000fe20000000800 */
[----:B------:R-:W-:Y:S01]  /*e3e0*/  @!PT LDS RZ, [RZ] ;  /* 0x00000000fffff984 */ /* 0x000fe20000000800 */
[----:B------:R-:W-:Y:S01]  /*e3f0*/  @!PT LDS RZ, [RZ] ;  /* 0x00000000fffff984 */ /* 0x000fe20000000800 */
[----:B------:R-:W-:Y:S01]  /*e400*/  @!PT LDS RZ, [RZ] ;  /* 0x00000000fffff984 */ /* 0x000fe20000000800 */
[----:B------:R3:W-:Y:S06]  /*e410*/  MEMBAR.ALL.CTA ;  /* 0x0000000000007992 */ /* 0x0007ec0000008000 */
[----:B---3--:R-:W3:Y:S01]  /*e420*/  FENCE.VIEW.ASYNC.S ;  /* 0x00000000000073c6 */ /* 0x008ee20000000000 */
[----:B------:R-:W-:-:S02]  /*e430*/  UIMAD.WIDE.U32 UR10, UR15, UR12, UR10 ;  /* 0x0000000c0f0a72a5 */ /* 0x000fc4000f8e000a */
[----:B------:R-:W-:Y:S02]  /*e440*/  USHF.R.S32.HI UR4, URZ, 0x1f, UR8 ;  /* 0x0000001f3f047899 */ /* 0x000fe40008011408 */
[----:B------:R-:W-:Y:S01]  /*e450*/  UIMAD UR11, UR15, UR13, UR11 ;  /* 0x0000000d0f0b72a4 */ /* 0x000fe2000f8e020b */
[----:B-1----:R-:W-:Y:S02]  /*e460*/  @P1 IMAD.HI.U32 R0, R44, R3, RZ ;  /* 0x000000032c001227 */ /* 0x002fe400078e00ff */
[----:B------:R-:W-:Y:S02]  /*e470*/  ULDC.64 UR12, c[0x0][0xaf0] ;  /* 0x0002bc00000c7ab9 */ /* 0x000fe40000000a00 */
[----:B------:R-:W-:Y:S01]  /*e480*/  UIMAD UR4, UR4, UR12, URZ ;  /* 0x0000000c040472a4 */ /* 0x000fe2000f8e023f */
[----:B------:R-:W-:Y:S01]  /*e490*/  IMAD.MOV.U32 R21, RZ, RZ, R44 ;  /* 0x000000ffff157224 */ /* 0x000fe200078e002c */
[----:B0-----:R-:W-:Y:S02]  /*e4a0*/  @P1 SHF.R.U32.HI R21, RZ, R45, R0 ;  /* 0x0000002dff151219 */ /* 0x001fe40000011600 */
[----:B------:R-:W-:-:S02]  /*e4b0*/  UIMAD UR4, UR8, UR13, UR4 ;  /* 0x0000000d080472a4 */ /* 0x000fc4000f8e0204 */
[----:B------:R-:W-:Y:S01]  /*e4c0*/  UIMAD.WIDE.U32 UR8, UR8, UR12, UR10 ;  /* 0x0000000c080872a5 */ /* 0x000fe2000f8e000a */
[--C-:B------:R-:W-:Y:S01]  /*e4d0*/  SHF.R.S32.HI R0, RZ, 0x1f, R21.reuse ;  /* 0x0000001fff007819 */ /* 0x100fe20000011415 */
[----:B------:R-:W-:Y:S01]  /*e4e0*/  IMAD.MOV R20, RZ, RZ, -R21 ;  /* 0x000000ffff147224 */ /* 0x000fe200078e0a15 */
[----:B------:R-:W-:Y:S01]  /*e4f0*/  ULDC.64 UR10, c[0x0][0xae0] ;  /* 0x0002b800000a7ab9 */ /* 0x000fe20000000a00 */
[----:B------:R-:W-:Y:S02]  /*e500*/  UIADD3 UR4, UR9, UR4, URZ ;  /* 0x0000000409047290 */ /* 0x000fe4000fffe03f */
[----:B------:R-:W-:Y:S02]  /*e510*/  IMAD R0, R0, UR10, RZ ;  /* 0x0000000a00007c24 */ /* 0x000fe4000f8e02ff */
[----:B------:R-:W-:Y:S02]  /*e520*/  IMAD R93, R93, R20, R44 ;  /* 0x000000145d5d7224 */ /* 0x000fe400078e022c */
[----:B------:R-:W-:-:S02]  /*e530*/  IMAD.U32 R3, RZ, RZ, UR9 ;  /* 0x00000009ff037e24 */ /* 0x000fc4000f8e00ff */
[----:B------:R-:W-:Y:S01]  /*e540*/  IMAD.U32 R2, RZ, RZ, UR8 ;  /* 0x00000008ff027e24 */ /* 0x000fe2000f8e00ff */
[----:B------:R-:W-:Y:S01]  /*e550*/  ULDC.64 UR8, c[0x0][0xad8] ;  /* 0x0002b60000087ab9 */ /* 0x000fe20000000a00 */
[----:B------:R-:W-:Y:S02]  /*e560*/  IMAD.U32 R3, RZ, RZ, UR4 ;  /* 0x00000004ff037e24 */ /* 0x000fe4000f8e00ff */
[C---:B------:R-:W-:Y:S01]  /*e570*/  IMAD R45, R21.reuse, UR11, R0 ;  /* 0x0000000b152d7c24 */ /* 0x040fe2000f8e0200 */
[----:B------:R-:W-:Y:S01]  /*e580*/  SHF.R.S32.HI R0, RZ, 0x1f, R93 ;  /* 0x0000001fff007819 */ /* 0x000fe2000001145d */
[----:B------:R-:W-:-:S04]  /*e590*/  IMAD.WIDE.U32 R2, R21, UR10, R2 ;  /* 0x0000000a15027c25 */ /* 0x000fc8000f8e0002 */
[----:B------:R-:W-:Y:S02]  /*e5a0*/  IMAD.IADD R3, R3, 0x1, R45 ;  /* 0x0000000103037824 */ /* 0x000fe400078e022d */
[----:B------:R-:W-:Y:S02]  /*e5b0*/  IMAD R20, R0, UR8, RZ ;  /* 0x0000000800147c24 */ /* 0x000fe4000f8e02ff */
[----:B------:R-:W-:Y:S02]  /*e5c0*/  VIADD R46, R179, UR39 ;  /* 0x00000027b32e7c36 */ /* 0x000fe40008000000 */
[C---:B------:R-:W-:Y:S02]  /*e5d0*/  IMAD R21, R93.reuse, UR9, R20 ;  /* 0x000000095d157c24 */ /* 0x040fe4000f8e0214 */
[----:B------:R-:W-:Y:S01]  /*e5e0*/  IMAD.WIDE.U32 R2, R93, UR8, R2 ;  /* 0x000000085d027c25 */ /* 0x000fe2000f8e0002 */
[----:B------:R-:W-:Y:S01]  /*e5f0*/  ISETP.GE.AND P2, PT, R46, R17, PT ;  /* 0x000000112e00720c */ /* 0x000fe20003f46270 */
[----:B------:R-:W-:-:S02]  /*e600*/  ULDC.64 UR8, c[0x0][0xa80] ;  /* 0x0002a00000087ab9 */ /* 0x000fc40000000a00 */
[----:B------:R-:W-:Y:S01]  /*e610*/  VIADD R0, R46, 0x20 ;  /* 0x000000202e007836 */ /* 0x000fe20000000000 */
[----:B------:R-:W-:Y:S01]  /*e620*/  LEA R44, P3, R2, UR8, 0x1 ;  /* 0x00000008022c7c11 */ /* 0x000fe2000f8608ff */
[----:B------:R-:W-:Y:S02]  /*e630*/  IMAD.IADD R3, R3, 0x1, R21 ;  /* 0x0000000103037824 */ /* 0x000fe400078e0215 */
[----:B------:R-:W-:Y:S01]  /*e640*/  VIADD R16, R16, 0x2a820 ;  /* 0x0002a82010107836 */ /* 0x000fe20000000000 */
[-C--:B------:R-:W-:Y:S01]  /*e650*/  ISETP.GE.AND P0, PT, R0, R17.reuse, PT ;  /* 0x000000110000720c */ /* 0x080fe20003f06270 */
[----:B------:R-:W-:Y:S01]  /*e660*/  VIADD R0, R46, 0x40 ;  /* 0x000000402e007836 */ /* 0x000fe20000000000 */
[----:B------:R-:W-:Y:S02]  /*e670*/  LEA.HI.X R45, R2, UR9, R3, 0x1, P3 ;  /* 0x00000009022d7c11 */ /* 0x000fe400098f0c03 */
[----:B------:R-:W-:Y:S01]  /*e680*/  PRMT R16, RZ, 0x654, R16 ;  /* 0x00000654ff107816 */ /* 0x000fe20000000010 */
[----:B---3--:R2:W0:Y:S01]  /*e690*/  SHFL.IDX PT, R20, R44, RZ, 0x181f ;  /* 0x00181fff2c147589 */ /* 0x00842200000e0000 */
[----:B------:R-:W-:Y:S01]  /*e6a0*/  ISETP.GE.AND P1, PT, R0, R17, PT ;  /* 0x000000110000720c */ /* 0x000fe20003f26270 */
[----:B------:R-:W-:Y:S01]  /*e6b0*/  BSSY B1, `(.L_x_1212) ;  /* 0x000000e000017945 */ /* 0x000fe20003800000 */
[----:B------:R2:W-:Y:S01]  /*e6c0*/  SYNCS.ARRIVE.TRANS64.RED.A1T0 RZ, [R16+URZ], RZ ;  /* 0x000000ff10ff79a7 */ /* 0x0005e2000810043f */
[----:B------:R2:W1:Y:S02]  /*e6d0*/  SHFL.IDX PT, R0, R45, RZ, 0x181f ;  /* 0x00181fff2d007589 */ /* 0x00046400000e0000 */
[----:B------:R-:W-:Y:S08]  /*e6e0*/  @P2 BRA `(.L_x_1213) ;  /* 0x0000000000282947 */ /* 0x000ff00003800000 */
[----:B------:R-:W-:Y:S01]  /*e6f0*/  ULDC UR4, c[0x0][0xac8] ;  /* 0x0002b20000047ab9 */ /* 0x000fe20000000800 */
[----:B------:R-:W-:Y:S01]  /*e700*/  ULDC.64 UR8, c[0x0][0x208] ;  /* 0x0000820000087ab9 */ /* 0x000fe20000000a00 */
[----:B------:R-:W-:Y:S02]  /*e710*/  ISETP.GE.AND P2, PT, R22, UR4, PT ;  /* 0x0000000416007c0c */ /* 0x000fe4000bf46270 */
[----:B------:R-:W-:-:S11]  /*e720*/  ISETP.GE.AND P3, PT, R23, UR4, PT ;  /* 0x0000000417007c0c */ /* 0x000fd6000bf66270 */
[CC--:B0-----:R-:W-:Y:S02]  /*e730*/  @!P2 LEA R2, P4, R22.reuse, R20.reuse, 0x1 ;  /* 0x000000141602a211 */ /* 0x0c1fe400078808ff */
[C---:B------:R-:W-:Y:S02]  /*e740*/  @!P3 LEA R20, P5, R23.reuse, R20, 0x1 ;  /* 0x000000141714b211 */ /* 0x040fe400078a08ff */
[-C--:B-1----:R-:W-:Y:S02]  /*e750*/  @!P2 LEA.HI.X R3, R22, R0.reuse, R203, 0x1, P4 ;  /* 0x000000001603a211 */ /* 0x082fe400020f0ccb */
[----:B------:R-:W-:-:S03]  /*e760*/  @!P3 LEA.HI.X R21, R23, R0, R202, 0x1, P5 ;  /* 0x000000001715b211 */ /* 0x000fc600028f0cca */
[----:B-----5:R3:W-:Y:S04]  /*e770*/  @!P2 ST.E.128 desc[UR8][R2.64], R4 ;  /* 0x000000040200a985 */ /* 0x0207e8000c101d08 */
[----:B------:R3:W-:Y:S02]  /*e780*/  @!P3 ST.E.128 desc[UR8][R20.64], R28 ;  /* 0x0000001c1400b985 */ /* 0x0007e4000c101d08 */
.L_x_1213:
[----:B------:R-:W-:Y:S05]  /*e790*/  BSYNC B1 ;  /* 0x0000000000017941 */ /* 0x000fea0003800000 */
.L_x_1212:
[----:B-1----:R1:W4:Y:S01]  /*e7a0*/  SHFL.IDX PT, R0, R45, 0x1, 0x181f ;  /* 0x00381f002d007f89 */ /* 0x00232200000e0000 */
[----:B------:R-:W-:Y:S03]  /*e7b0*/  BSSY B1, `(.L_x_1214) ;  /* 0x000000d000017945 */ /* 0x000fe60003800000 */
[----:B---3-5:R1:W3:Y:S01]  /*e7c0*/  SHFL.IDX PT, R4, R44, 0x1, 0x181f ;  /* 0x00381f002c047f89 */ /* 0x0282e200000e0000 */
[----:B------:R-:W-:Y:S05]  /*e7d0*/  @P0 BRA `(.L_x_1215) ;  /* 0x0000000000280947 */ /* 0x000fea0003800000 */
[----:B------:R-:W-:Y:S01]  /*e7e0*/  ULDC UR4, c[0x0][0xac8] ;  /* 0x0002b20000047ab9 */ /* 0x000fe20000000800 */
[----:B------:R-:W-:Y:S01]  /*e7f0*/  ULDC.64 UR8, c[0x0][0x208] ;  /* 0x0000820000087ab9 */ /* 0x000fe20000000a00 */
[----:B------:R-:W-:Y:S02]  /*e800*/  ISETP.GE.AND P3, PT, R22, UR4, PT ;  /* 0x0000000416007c0c */ /* 0x000fe4000bf66270 */
[----:B------:R-:W-:-:S11]  /*e810*/  ISETP.GE.AND P4, PT, R23, UR4, PT ;  /* 0x0000000417007c0c */ /* 0x000fd6000bf86270 */
[CC--:B---3--:R-:W-:Y:S02]  /*e820*/  @!P3 LEA R2, P0, R22.reuse, R4.reuse, 0x1 ;  /* 0x000000041602b211 */ /* 0x0c8fe400078008ff */
[C---:B------:R-:W-:Y:S02]  /*e830*/  @!P4 LEA R4, P2, R23.reuse, R4, 0x1 ;  /* 0x000000041704c211 */ /* 0x040fe400078408ff */
[-C--:B----4-:R-:W-:Y:S02]  /*e840*/  @!P3 LEA.HI.X R3, R22, R0.reuse, R203, 0x1, P0 ;  /* 0x000000001603b211 */ /* 0x090fe400000f0ccb */
[----:B------:R-:W-:-:S03]  /*e850*/  @!P4 LEA.HI.X R5, R23, R0, R202, 0x1, P2 ;  /* 0x000000001705c211 */ /* 0x000fc600010f0cca */
[----:B------:R3:W-:Y:S04]  /*e860*/  @!P3 ST.E.128 desc[UR8][R2.64], R8 ;  /* 0x000000080200b985 */ /* 0x0007e8000c101d08 */
[----:B------:R3:W-:Y:S02]  /*e870*/  @!P4 ST.E.128 desc[UR8][R4.64], R32 ;  /* 0x000000200400c985 */ /* 0x0007e4000c101d08 */
.L_x_1215:
[----:B------:R-:W-:Y:S05]  /*e880*/  BSYNC B1 ;  /* 0x0000000000017941 */ /* 0x000fea0003800000 */
.L_x_1214:
[----:B----4-:R4:W0:Y:S01]  /*e890*/  SHFL.IDX PT, R0, R45, 0x2, 0x181f ;  /* 0x00581f002d007f89 */ /* 0x01082200000e0000 */
[----:B------:R-:W-:Y:S03]  /*e8a0*/  BSSY B1, `(.L_x_1216) ;  /* 0x000000d000017945 */ /* 0x000fe60003800000 */
[----:B---3--:R4:W3:Y:S01]  /*e8b0*/  SHFL.IDX PT, R4, R44, 0x2, 0x181f ;  /* 0x00581f002c047f89 */ /* 0x0088e200000e0000 */
[----:B------:R-:W-:Y:S05]  /*e8c0*/  @P1 BRA `(.L_x_1217) ;  /* 0x0000000000281947 */ /* 0x000fea0003800000 */
[----:B------:R-:W-:Y:S01]  /*e8d0*/  ULDC UR4, c[0x0][0xac8] ;  /* 0x0002b20000047ab9 */ /* 0x000fe20000000800 */
[----:B------:R-:W-:Y:S01]  /*e8e0*/  ULDC.64 UR8, c[0x0][0x208] ;  /* 0x0000820000087ab9 */ /* 0x000fe20000000a00 */
[----:B------:R-:W-:Y:S02]  /*e8f0*/  ISETP.GE.AND P2, PT, R22, UR4, PT ;  /* 0x0000000416007c0c */ /* 0x000fe4000bf46270 */
[----:B------:R-:W-:-:S11]  /*e900*/  ISETP.GE.AND P3, PT, R23, UR4, PT ;  /* 0x0000000417007c0c */ /* 0x000fd6000bf66270 */
[CC--:B---3--:R-:W-:Y:S02]  /*e910*/  @!P2 LEA R2, P0, R22.reuse, R4.reuse, 0x1 ;  /* 0x000000041602a211 */ /* 0x0c8fe400078008ff */
[C---:B------:R-:W-:Y:S02]  /*e920*/  @!P3 LEA R4, P1, R23.reuse, R4, 0x1 ;  /* 0x000000041704b211 */ /* 0x040fe400078208ff */
[-C--:B0-----:R-:W-:Y:S02]  /*e930*/  @!P2 LEA.HI.X R3, R22, R0.reuse, R203, 0x1, P0 ;  /* 0x000000001603a211 */ /* 0x081fe400000f0ccb */
[----:B------:R-:W-:-:S03]  /*e940*/  @!P3 LEA.HI.X R5, R23, R0, R202, 0x1, P1 ;  /* 0x000000001705b211 */ /* 0x000fc600008f0cca */
[----:B------:R0:W-:Y:S04]  /*e950*/  @!P2 ST.E.128 desc[UR8][R2.64], R12 ;  /* 0x0000000c0200a985 */ /* 0x0001e8000c101d08 */
[----:B------:R0:W-:Y:S02]  /*e960*/  @!P3 ST.E.128 desc[UR8][R4.64], R36 ;  /* 0x000000240400b985 */ /* 0x0001e4000c101d08 */
.L_x_1217:
[----:B------:R-:W-:Y:S05]  /*e970*/  BSYNC B1 ;  /* 0x0000000000017941 */ /* 0x000fea0003800000 */
.L_x_1216:
[----:B0-----:R-:W-:Y:S01]  /*e980*/  VIADD R0, R46, 0x60 ;  /* 0x000000602e007836 */ /* 0x001fe20000000000 */
[----:B-12-4-:R-:W0:Y:S04]  /*e990*/  SHFL.IDX PT, R45, R45, 0x3, 0x181f ;  /* 0x00781f002d2d7f89 */ /* 0x016e2800000e0000 */
[----:B------:R-:W-:Y:S01]  /*e9a0*/  ISETP.GE.AND P0, PT, R0, R17, PT ;  /* 0x000000110000720c */ /* 0x000fe20003f06270 */
[----:B------:R-:W1:-:S12]  /*e9b0*/  SHFL.IDX PT, R44, R44, 0x3, 0x181f ;  /* 0x00781f002c2c7f89 */ /* 0x000e5800000e0000 */
[----:B------:R-:W-:Y:S05]  /*e9c0*/  @P0 BRA `(.L_x_1218) ;  /* 0x0000001800a40947 */ /* 0x000fea0003800000 */
[----:B------:R-:W-:Y:S01]  /*e9d0*/  ULDC UR4, c[0x0][0xac8] ;  /* 0x0002b20000047ab9 */ /* 0x000fe20000000800 */
[----:B------:R-:W-:Y:S01]  /*e9e0*/  ULDC.64 UR8, c[0x0][0x208] ;  /* 0x0000820000087ab9 */ /* 0x000fe20000000a00 */
[----:B------:R-:W-:-:S13]  /*e9f0*/  ISETP.GE.AND P1, PT, R22, UR4, PT ;  /* 0x0000000416007c0c */ /* 0x000fda000bf26270 */
[----:B-1----:R-:W-:-:S04]  /*ea00*/  @!P1 LEA R2, P0, R22, R44, 0x1 ;  /* 0x0000002c16029211 */ /* 0x002fc800078008ff */
[----:B0-----:R-:W-:Y:S02]  /*ea10*/  @!P1 LEA.HI.X R3, R22, R45, R203, 0x1, P0 ;  /* 0x0000002d16039211 */ /* 0x001fe400000f0ccb */
[----:B------:R-:W-:-:S03]  /*ea20*/  ISETP.GE.AND P0, PT, R23, UR4, PT ;  /* 0x0000000417007c0c */ /* 0x000fc6000bf06270 */
[----:B------:R0:W-:Y:S10]  /*ea30*/  @!P1 ST.E.128 desc[UR8][R2.64], R24 ;  /* 0x0000001802009985 */ /* 0x0001f4000c101d08 */
[----:B------:R-:W-:Y:S05]  /*ea40*/  @P0 BRA `(.L_x_1218) ;  /* 0x0000001800840947 */ /* 0x000fea0003800000 */
[----:B0-----:R-:W-:Y:S01]  /*ea50*/  LEA R2, P0, R23, R44, 0x1 ;  /* 0x0000002c17027211 */ /* 0x001fe200078008ff */
[----:B------:R-:W-:-:S03]  /*ea60*/  ULDC.64 UR8, c[0x0][0x208] ;  /* 0x0000820000087ab9 */ /* 0x000fc60000000a00 */
[----:B------:R-:W-:-:S05]  /*ea70*/  LEA.HI.X R3, R23, R45, R202, 0x1, P0 ;  /* 0x0000002d17037211 */ /* 0x000fca00000f0cca */
[----:B------:R0:W-:Y:S01]  /*ea80*/  ST.E.128 desc[UR8][R2.64], R40 ;  /* 0x0000002802007985 */ /* 0x0001e2000c101d08 */
[----:B------:R-:W-:Y:S05]  /*ea90*/  BRA `(.L_x_1218) ;  /* 0x0000001800707947 */ /* 0x000fea0003800000 */
.L_x_1211:
[----:B------:R-:W-:Y:S01]  /*eaa0*/  ULDC.64 UR12, c[0x0][0xb08] ;  /* 0x0002c200000c7ab9 */ /* 0x000fe20000000a00 */
[----:B------:R-:W-:Y:S01]  /*eab0*/  R2UR UR16, R163 ;  /* 0x00000000a31072ca */ /* 0x000fe200000e0000 */
[----:B------:R-:W-:Y:S01]  /*eac0*/  UIMAD UR9, UR14, UR12, URZ ;  /* 0x0000000c0e0972a4 */ /* 0x000fe2000f8e023f */
[----:B------:R-:W0:Y:S01]  /*ead0*/  @P1 LDC R0, c[0x0][0xbec] ;  /* 0x0002fb00ff001b82 */ /* 0x000e220000000800 */
[----:B------:R-:W-:Y:S01]  /*eae0*/  UIMAD.WIDE.U32 UR10, UR4, UR12, URZ ;  /* 0x0000000c040a72a5 */ /* 0x000fe2000f8e003f */
[----:B------:R-:W-:Y:S01]  /*eaf0*/  R2UR UR15, R162 ;  /* 0x00000000a20f72ca */ /* 0x000fe200000e0000 */
[----:B------:R-:W-:Y:S01]  /*eb00*/  UIMAD UR9, UR4, UR13, UR9 ;  /* 0x0000000d040972a4 */ /* 0x000fe2000f8e0209 */
[----:B------:R-:W-:Y:S01]  /*eb10*/  IMAD.MOV.U32 R7, RZ, RZ, R11 ;  /* 0x000000ffff077224 */ /* 0x000fe200078e000b */
[----:B------:R-:W-:Y:S01]  /*eb20*/  USHF.R.S32.HI UR4, URZ, 0x1f, UR8 ;  /* 0x0000001f3f047899 */ /* 0x000fe20008011408 */
[----:B------:R-:W-:Y:S01]  /*eb30*/  ISETP.GE.AND P0, PT, R12, R17, PT ;  /* 0x000000110c00720c */ /* 0x000fe20003f06270 */
[----:B------:R-:W-:Y:S01]  /*eb40*/  UIADD3 UR11, UR11, UR9, URZ ;  /* 0x000000090b0b7290 */ /* 0x000fe2000fffe03f */
[----:B------:R-:W1:Y:S01]  /*eb50*/  @P1 LDC R5, c[0x0][0xbf0] ;  /* 0x0002fc00ff051b82 */ /* 0x000e620000000800 */
[----:B------:R-:W-:Y:S01]  /*eb60*/  ULDC.64 UR12, c[0x0][0xb38] ;  /* 0x0002ce00000c7ab9 */ /* 0x000fe20000000a00 */
[----:B------:R-:W-:Y:S01]  /*eb70*/  VIADD R16, R16, 0x2a820 ;  /* 0x0002a82010107836 */ /* 0x000fe20000000000 */
[----:B------:R-:W-:Y:S01]  /*eb80*/  UIMAD.WIDE.U32 UR10, UR16, UR12, UR10 ;  /* 0x0000000c100a72a5 */ /* 0x000fe2000f8e000a */
[----:B------:R-:W-:Y:S03]  /*eb90*/  BSSY B1, `(.L_x_1219) ;  /* 0x0000066000017945 */ /* 0x000fe60003800000 */
[----:B------:R-:W-:Y:S01]  /*eba0*/  UIMAD UR11, UR16, UR13, UR11 ;  /* 0x0000000d100b72a4 */ /* 0x000fe2000f8e020b */
[----:B------:R-:W-:-:S02]  /*ebb0*/  PRMT R6, RZ, 0x654, R16 ;  /* 0x00000654ff067816 */ /* 0x000fc40000000010 */
[----:B------:R-:W-:Y:S02]  /*ebc0*/  ULDC.64 UR12, c[0x0][0xb40] ;  /* 0x0002d000000c7ab9 */ /* 0x000fe40000000a00 */
[----:B------:R-:W-:Y:S01]  /*ebd0*/  UIMAD UR4, UR4, UR12, URZ ;  /* 0x0000000c040472a4 */ /* 0x000fe2000f8e023f */
[----:B------:R2:W-:Y:S03]  /*ebe0*/  SYNCS.ARRIVE.TRANS64.RED.A1T0 RZ, [R6+URZ], RZ ;  /* 0x000000ff06ff79a7 */ /* 0x0005e6000810043f */
[----:B------:R-:W-:Y:S01]  /*ebf0*/  UIMAD UR4, UR8, UR13, UR4 ;  /* 0x0000000d080472a4 */ /* 0x000fe2000f8e0204 */
[----:B0-----:R-:W-:Y:S01]  /*ec00*/  @P1 IMAD.HI.U32 R0, R11, R0, RZ ;  /* 0x000000000b001227 */ /* 0x001fe200078e00ff */
[----:B------:R-:W-:-:S03]  /*ec10*/  UIMAD.WIDE.U32 UR8, UR8, UR12, UR10 ;  /* 0x0000000c080872a5 */ /* 0x000fc6000f8e000a */
[----:B------:R-:W-:Y:S01]  /*ec20*/  ULDC.64 UR10, c[0x0][0xb48] ;  /* 0x0002d200000a7ab9 */ /* 0x000fe20000000a00 */
[----:B------:R-:W-:Y:S01]  /*ec30*/  UIADD3 UR9, UR9, UR4, URZ ;  /* 0x0000000409097290 */ /* 0x000fe2000fffe03f */
[----:B-1----:R-:W-:-:S03]  /*ec40*/  @P1 SHF.R.U32.HI R7, RZ, R5, R0 ;  /* 0x00000005ff071219 */ /* 0x002fc60000011600 */
[----:B------:R-:W-:Y:S01]  /*ec50*/  UIMAD.WIDE.U32 UR8, UR15, UR10, UR8 ;  /* 0x0000000a0f0872a5 */ /* 0x000fe2000f8e0008 */
[--C-:B------:R-:W-:Y:S01]  /*ec60*/  SHF.R.S32.HI R0, RZ, 0x1f, R7.reuse ;  /* 0x0000001fff007819 */ /* 0x100fe20000011407 */
[----:B------:R-:W-:Y:S02]  /*ec70*/  IMAD.MOV R4, RZ, RZ, -R7 ;  /* 0x000000ffff047224 */ /* 0x000fe400078e0a07 */
[----:B------:R-:W-:Y:S02]  /*ec80*/  UIMAD UR4, UR15, UR11, UR9 ;  /* 0x0000000b0f0472a4 */ /* 0x000fe4000f8e0209 */
[----:B------:R-:W-:Y:S01]  /*ec90*/  IMAD.U32 R5, RZ, RZ, UR9 ;  /* 0x00000009ff057e24 */ /* 0x000fe2000f8e00ff */
[----:B------:R-:W-:Y:S01]  /*eca0*/  ULDC.64 UR10, c[0x0][0xb30] ;  /* 0x0002cc00000a7ab9 */ /* 0x000fe20000000a00 */
[----:B------:R-:W-:Y:S02]  /*ecb0*/  IMAD R93, R93, R4, R11 ;  /* 0x000000045d5d7224 */ /* 0x000fe400078e020b */
[----:B------:R-:W-:-:S02]  /*ecc0*/  IMAD R0, R0, UR10, RZ ;  /* 0x0000000a00007c24 */ /* 0x000fc4000f8e02ff */
[----:B------:R-:W-:Y:S01]  /*ecd0*/  IMAD.U32 R4, RZ, RZ, UR8 ;  /* 0x00000008ff047e24 */ /* 0x000fe2000f8e00ff */
[----:B------:R-:W-:Y:S01]  /*ece0*/  ULDC.64 UR8, c[0x0][0xb28] ;  /* 0x0002ca0000087ab9 */ /* 0x000fe20000000a00 */
[----:B------:R-:W-:Y:S02]  /*ecf0*/  IMAD.U32 R5, RZ, RZ, UR4 ;  /* 0x00000004ff057e24 */ /* 0x000fe4000f8e00ff */
        /* <DEDUP_REMOVED lines=9> */
[----:B------:R-:W-:-:S04]  /*ed90*/  LEA R0, P1, R4, UR8, 0x2 ;  /* 0x0000000804007c11 */ /* 0x000fc8000f8210ff */
[----:B------:R-:W-:Y:S01]  /*eda0*/  LEA.HI.X R16, R4, UR9, R5, 0x2, P1 ;  /* 0x0000000904107c11 */ /* 0x000fe200088f1405 */
[----:B--2---:R0:W1:Y:S04]  /*edb0*/  SHFL.IDX PT, R6, R0, RZ, 0x1c1f ;  /* 0x001c1fff00067589 */ /* 0x00406800000e0000 */
[----:B------:R0:W2:Y:S01]  /*edc0*/  SHFL.IDX PT, R7, R16, RZ, 0x1c1f ;  /* 0x001c1fff10077589 */ /* 0x0000a200000e0000 */
[----:B------:R-:W-:Y:S05]  /*edd0*/  @P0 BRA `(.L_x_1220) ;  /* 0x0000000400040947 */ /* 0x000fea0003800000 */
[----:B------:R-:W-:Y:S01]  /*ede0*/  ULDC UR4, c[0x0][0xac8] ;  /* 0x0002b20000047ab9 */ /* 0x000fe20000000800 */
[----:B------:R-:W-:Y:S01]  /*edf0*/  ULDC.64 UR8, c[0x0][0x208] ;  /* 0x0000820000087ab9 */ /* 0x000fe20000000a00 */
[----:B------:R-:W-:Y:S02]  /*ee00*/  ISETP.GE.AND P3, PT, R18, UR4, PT ;  /* 0x0000000412007c0c */ /* 0x000fe4000bf66270 */
[----:B------:R-:W-:Y:S02]  /*ee10*/  ISETP.GE.AND P2, PT, R178, UR4, PT ;  /* 0x00000004b2007c0c */ /* 0x000fe4000bf46270 */
[----:B------:R-:W-:Y:S02]  /*ee20*/  ISETP.GE.AND P1, PT, R177, UR4, PT ;  /* 0x00000004b1007c0c */ /* 0x000fe4000bf26270 */
[----:B------:R-:W-:Y:S02]  /*ee30*/  ISETP.GE.AND P0, PT, R176, UR4, PT ;  /* 0x00000004b0007c0c */ /* 0x000fe4000bf06270 */
[----:B------:R-:W-:-:S05]  /*ee40*/  ISETP.GE.AND P4, PT, R174, UR4, PT ;  /* 0x00000004ae007c0c */ /* 0x000fca000bf86270 */
[----:B-12---:R-:W-:Y:S02]  /*ee50*/  @!P3 IMAD.WIDE R4, R18, 0x4, R6 ;  /* 0x000000041204b825 */ /* 0x006fe400078e0206 */
        /* <DEDUP_REMOVED lines=12> */
[-C--:B-1----:R-:W-:Y:S01]  /*ef20*/  @!P3 LEA R2, P6, R175, R6.reuse, 0x2 ;  /* 0x00000006af02b211 */ /* 0x082fe200078c10ff */
        /* <DEDUP_REMOVED lines=15> */
[----:B-1----:R-:W-:Y:S02]  /*f020*/  @!P0 LEA R12, P6, R170, R6, 0x2 ;  /* 0x00000006aa0c8211 */ /* 0x002fe400078c10ff */
        /* <DEDUP_REMOVED lines=14> */
[CC--:B-1----:R-:W-:Y:S02]  /*f110*/  @!P2 LEA R8, P3, R167.reuse, R6.reuse, 0x2 ;  /* 0x00000006a708a211 */ /* 0x0c2fe400078610ff */
        /* <DEDUP_REMOVED lines=13> */
.L_x_1220:
[----:B------:R-:W-:Y:S05]  /*f1f0*/  BSYNC B1 ;  /* 0x0000000000017941 */ /* 0x000fea0003800000 */
.L_x_1219:
[----:B------:R-:W-:Y:S01]  /*f200*/  ISETP.GE.AND P0, PT, R24, R17, PT ;  /* 0x000000111800720c */ /* 0x000fe20003f06270 */
[----:B----4-:R3:W4:Y:S04]  /*f210*/  SHFL.IDX PT, R5, R16, 0x1, 0x1c1f ;  /* 0x003c1f0010057f89 */ /* 0x01072800000e0000 */
[----:B------:R3:W0:Y:S08]  /*f220*/  SHFL.IDX PT, R4, R0, 0x1, 0x1c1f ;  /* 0x003c1f0000047f89 */ /* 0x00063000000e0000 */
[----:B---3--:R-:W-:Y:S05]  /*f230*/  @P0 BRA `(.L_x_1218) ;  /* 0x0000001000880947 */ /* 0x008fea0003800000 */
[----:B------:R-:W-:Y:S01]  /*f240*/  ULDC UR4, c[0x0][0xac8] ;  /* 0x0002b20000047ab9 */ /* 0x000fe20000000800 */
[----:B------:R-:W-:Y:S01]  /*f250*/  ULDC.64 UR8, c[0x0][0x208] ;  /* 0x0000820000087ab9 */ /* 0x000fe20000000a00 */
[----:B------:R-:W-:Y:S02]  /*f260*/  ISETP.GE.AND P1, PT, R178, UR4, PT ;  /* 0x00000004b2007c0c */ /* 0x000fe4000bf26270 */
[----:B------:R-:W-:Y:S02]  /*f270*/  ISETP.GE.AND P0, PT, R177, UR4, PT ;  /* 0x00000004b1007c0c */ /* 0x000fe4000bf06270 */
[----:B------:R-:W-:Y:S02]  /*f280*/  ISETP.GE.AND P2, PT, R18, UR4, PT ;  /* 0x0000000412007c0c */ /* 0x000fe4000bf46270 */
[----:B------:R-:W-:Y:S02]  /*f290*/  ISETP.GE.AND P4, PT, R175, UR4, PT ;  /* 0x00000004af007c0c */ /* 0x000fe4000bf86270 */
[----:B------:R-:W-:-:S05]  /*f2a0*/  ISETP.GE.AND P3, PT, R176, UR4, PT ;  /* 0x00000004b0007c0c */ /* 0x000fca000bf66270 */
[CC--:B01----:R-:W-:Y:S02]  /*f2b0*/  @!P1 LEA R6, P5, R178.reuse, R4.reuse, 0x2 ;  /* 0x00000004b2069211 */ /* 0x0c3fe400078a10ff */
[CC--:B------:R-:W-:Y:S02]  /*f2c0*/  @!P0 LEA R8, P6, R177.reuse, R4.reuse, 0x2 ;  /* 0x00000004b1088211 */ /* 0x0c0fe400078c10ff */
[-C--:B--2-4-:R-:W-:Y:S01]  /*f2d0*/  @!P1 LEA.HI.X R7, R178, R5.reuse, R197, 0x2, P5 ;  /* 0x00000005b2079211 */ /* 0x094fe200028f14c5 */
        /* <DEDUP_REMOVED lines=23> */
[----:B------:R-:W-:Y:S02]  /*f450*/  ISETP.GE.AND P4, PT, R169, UR4, PT ;  /* 0x00000004a9007c0c */ /* 0x000fe4000bf86270 */
[-C--:B------:R-:W-:Y:S01]  /*f460*/  @!P1 LEA.HI.X R7, R172, R5.reuse, R191, 0x2, P5 ;  /* 0x00000005ac079211 */ /* 0x080fe200028f14bf */
[----:B------:R-:W-:Y:S01]  /*f470*/  @!P0 ST.E.64 desc[UR8][R2.64], R50 ;  /* 0x0000003202008985 */ /* 0x000fe2000c101b08 */
[----:B------:R-:W-:Y:S02]  /*f480*/  @!P2 LEA.HI.X R9, R171, R5, R190, 0x2, P6 ;  /* 0x00000005ab09a211 */ /* 0x000fe400030f14be */
[----:B------:R-:W-:Y:S01]  /*f490*/  ISETP.GE.AND P0, PT, R166, UR4, PT ;  /* 0x00000004a6007c0c */ /* 0x000fe2000bf06270 */
[----:B------:R0:W-:Y:S01]  /*f4a0*/  @!P1 ST.E.64 desc[UR8][R6.64], R54 ;  /* 0x0000003606009985 */ /* 0x0001e2000c101b08 */
[----:B------:R-:W-:Y:S02]  /*f4b0*/  ISETP.GE.AND P1, PT, R167, UR4, PT ;  /* 0x00000004a7007c0c */ /* 0x000fe4000bf26270 */
[----:B--2---:R-:W-:Y:S01]  /*f4c0*/  @!P3 LEA R10, P5, R170, R4, 0x2 ;  /* 0x00000004aa0ab211 */ /* 0x004fe200078a10ff */
[----:B------:R1:W-:Y:S01]  /*f4d0*/  @!P2 ST.E.64 desc[UR8][R8.64], R58 ;  /* 0x0000003a0800a985 */ /* 0x0003e2000c101b08 */
[----:B------:R-:W-:-:S02]  /*f4e0*/  ISETP.GE.AND P2, PT, R168, UR4, PT ;  /* 0x00000004a8007c0c */ /* 0x000fc4000bf46270 */
[CC--:B---3--:R-:W-:Y:S02]  /*f4f0*/  @!P4 LEA R12, P6, R169.reuse, R4.reuse, 0x2 ;  /* 0x00000004a90cc211 */ /* 0x0c8fe400078c10ff */
[-C--:B------:R-:W-:Y:S02]  /*f500*/  @!P3 LEA.HI.X R11, R170, R5.reuse, R189, 0x2, P5 ;  /* 0x00000005aa0bb211 */ /* 0x080fe400028f14bd */
[----:B------:R-:W-:Y:S02]  /*f510*/  @!P4 LEA.HI.X R13, R169, R5, R188, 0x2, P6 ;  /* 0x00000005a90dc211 */ /* 0x000fe400030f14bc */
[----:B------:R-:W-:Y:S01]  /*f520*/  ISETP.GE.AND P5, PT, R165, UR4, PT ;  /* 0x00000004a5007c0c */ /* 0x000fe2000bfa6270 */
[----:B------:R2:W-:Y:S01]  /*f530*/  @!P3 ST.E.64 desc[UR8][R10.64], R62 ;  /* 0x0000003e0a00b985 */ /* 0x0005e2000c101b08 */
[----:B0-----:R-:W-:-:S03]  /*f540*/  @!P1 LEA R6, P6, R167, R4, 0x2 ;  /* 0x00000004a7069211 */ /* 0x001fc600078c10ff */
[-C--:B------:R-:W-:Y:S01]  /*f550*/  @!P2 LEA R2, P3, R168, R4.reuse, 0x2 ;  /* 0x00000004a802a211 */ /* 0x080fe200078610ff */
[----:B------:R2:W-:Y:S01]  /*f560*/  @!P4 ST.E.64 desc[UR8][R12.64], R66 ;  /* 0x000000420c00c985 */ /* 0x0005e2000c101b08 */
[-C--:B-1----:R-:W-:Y:S02]  /*f570*/  @!P0 LEA R8, P4, R166, R4.reuse, 0x2 ;  /* 0x00000004a6088211 */ /* 0x082fe400078810ff */
[-C--:B------:R-:W-:Y:S02]  /*f580*/  @!P2 LEA.HI.X R3, R168, R5.reuse, R187, 0x2, P3 ;  /* 0x00000005a803a211 */ /* 0x080fe400018f14bb */
[-C--:B------:R-:W-:Y:S02]  /*f590*/  @!P1 LEA.HI.X R7, R167, R5.reuse, R186, 0x2, P6 ;  /* 0x00000005a7079211 */ /* 0x080fe400030f14ba */
[----:B------:R-:W-:Y:S01]  /*f5a0*/  @!P0 LEA.HI.X R9, R166, R5, R185, 0x2, P4 ;  /* 0x00000005a6098211 */ /* 0x000fe200020f14b9 */
[----:B------:R2:W-:Y:S01]  /*f5b0*/  @!P2 ST.E.64 desc[UR8][R2.64], R70 ;  /* 0x000000460200a985 */ /* 0x0005e2000c101b08 */
[----:B------:R-:W-:-:S03]  /*f5c0*/  @!P5 LEA R14, P3, R165, R4, 0x2 ;  /* 0x00000004a50ed211 */ /* 0x000fc600078610ff */
[----:B------:R2:W-:Y:S01]  /*f5d0*/  @!P1 ST.E.64 desc[UR8][R6.64], R74 ;  /* 0x0000004a06009985 */ /* 0x0005e2000c101b08 */
[----:B------:R-:W-:-:S03]  /*f5e0*/  @!P5 LEA.HI.X R15, R165, R5, R184, 0x2, P3 ;  /* 0x00000005a50fd211 */ /* 0x000fc600018f14b8 */
[----:B------:R2:W-:Y:S01]  /*f5f0*/  @!P0 ST.E.64 desc[UR8][R8.64], R94 ;  /* 0x0000005e08008985 */ /* 0x0005e2000c101b08 */
[----:B------:R-:W-:-:S03]  /*f600*/  ISETP.GE.AND P0, PT, R164, UR4, PT ;  /* 0x00000004a4007c0c */ /* 0x000fc6000bf06270 */
[----:B------:R2:W-:Y:S10]  /*f610*/  @!P5 ST.E.64 desc[UR8][R14.64], R82 ;  /* 0x000000520e00d985 */ /* 0x0005f4000c101b08 */
[----:B------:R-:W-:Y:S05]  /*f620*/  @P0 BRA `(.L_x_1218) ;  /* 0x0000000c008c0947 */ /* 0x000fea0003800000 */
[----:B--2---:R-:W-:Y:S01]  /*f630*/  LEA R2, P0, R164, R4, 0x2 ;  /* 0x00000004a4027211 */ /* 0x004fe200078010ff */
[----:B------:R-:W-:-:S03]  /*f640*/  ULDC.64 UR8, c[0x0][0x208] ;  /* 0x0000820000087ab9 */ /* 0x000fc60000000a00 */
[----:B------:R-:W-:-:S05]  /*f650*/  LEA.HI.X R3, R164, R5, R183, 0x2, P0 ;  /* 0x00000005a4037211 */ /* 0x000fca00000f14b7 */
[----:B------:R0:W-:Y:S01]  /*f660*/  ST.E.64 desc[UR8][R2.64], R86 ;  /* 0x0000005602007985 */ /* 0x0001e2000c101b08 */
[----:B------:R-:W-:Y:S05]  /*f670*/  BRA `(.L_x_1218) ;  /* 0x0000000c00787947 */ /* 0x000fea0003800000 */
.L_x_1209:
[----:B------:R-:W0:Y:S01]  /*f680*/  LDC.64 R2, c[0x0][0xc00] ;  /* 0x00030000ff027b82 */ /* 0x000e220000000a00 */
[----:B------:R-:W-:Y:S01]  /*f690*/  R2UR UR11, R180 ;  /* 0x00000000b40b72ca */ /* 0x000fe200000e0000 */
[----:B------:R-:W-:Y:S01]  /*f6a0*/  ULDC.64 UR8, c[0x0][0xc00] ;  /* 0x0003000000087ab9 */ /* 0x000fe20000000a00 */
[----:B------:R-:W-:Y:S01]  /*f6b0*/  R2UR UR10, R161 ;  /* 0x00000000a10a72ca */ /* 0x000fe200000e0000 */
[----:B------:R-:W-:Y:S01]  /*f6c0*/  IMAD.MOV.U32 R7, RZ, RZ, RZ ;  /* 0x000000ffff077224 */ /* 0x000fe200078e00ff */
[----:B------:R-:W-:-:S03]  /*f6d0*/  ULDC.64 UR12, c[0x0][0x208] ;  /* 0x00008200000c7ab9 */ /* 0x000fc60000000a00 */
[----:B------:R-:W1:Y:S06]  /*f6e0*/  LDC.64 R4, c[0x0][0xc08] ;  /* 0x00030200ff047b82 */ /* 0x000e6c0000000a00 */
[----:B------:R-:W-:Y:S01]  /*f6f0*/  UIMAD.WIDE UR8, UR11, 0x4, UR8 ;  /* 0x000000040b0878a5 */ /* 0x000fe2000f8e0208 */
[----:B0-----:R-:W-:-:S05]  /*f700*/  ISETP.NE.U32.AND P0, PT, R2, RZ, PT ;  /* 0x000000ff0200720c */ /* 0x001fca0003f05070 */
[----:B------:R-:W-:Y:S01]  /*f710*/  IMAD.U32 R2, RZ, RZ, UR8 ;  /* 0x00000008ff027e24 */ /* 0x000fe2000f8e00ff */
[----:B------:R-:W-:Y:S01]  /*f720*/  R2UR UR4, R3 ;  /* 0x00000000030472ca */ /* 0x000fe200000e0000 */
[----:B------:R-:W-:Y:S01]  /*f730*/  IMAD.U32 R3, RZ, RZ, UR9 ;  /* 0x00000009ff037e24 */ /* 0x000fe2000f8e00ff */
[----:B-1----:R-:W-:-:S05]  /*f740*/  ISETP.NE.U32.AND P1, PT, R4, RZ, PT ;  /* 0x000000ff0400720c */ /* 0x002fca0003f25070 */
[----:B------:R-:W-:-:S06]  /*f750*/  VOTEU.ANY UP0, P0 ;  /* 0x00000000003f7886 */ /* 0x000fcc0000000100 */
[----:B------:R-:W-:Y:S01]  /*f760*/  UISETP.NE.AND.EX UP0, UPT, UR4, URZ, UPT, UP0 ;  /* 0x0000003f0400728c */ /* 0x000fe2000bf05300 */
[----:B------:R-:W-:Y:S01]  /*f770*/  R2UR UR4, R5 ;  /* 0x00000000050472ca */ /* 0x000fe200000e0000 */
[----:B------:R-:W-:-:S04]  /*f780*/  VOTEU.ANY UP1, P1 ;  /* 0x00000000003f7886 */ /* 0x000fc80000820100 */
[----:B------:R-:W-:-:S08]  /*f790*/  PLOP3.LUT P0, PT, PT, PT, UP0, 0x80, 0x0 ;  /* 0x000000000000781c */ /* 0x000fd00003f0f008 */
[----:B------:R-:W-:-:S06]  /*f7a0*/  UISETP.NE.AND.EX UP1, UPT, UR4, URZ, UPT, UP1 ;  /* 0x0000003f0400728c */ /* 0x000fcc000bf25310 */
[----:B------:R-:W-:Y:S01]  /*f7b0*/  PLOP3.LUT P1, PT, PT, PT, UP1, 0x80, 0x0 ;  /* 0x000000000000781c */ /* 0x000fe20003f2f018 */
[----:B------:R0:W5:Y:S01]  /*f7c0*/  @P0 LDG.E R7, desc[UR12][R2.64] ;  /* 0x0000000c02070981 */ /* 0x000162000c1e1900 */
[----:B------:R-:W-:Y:S02]  /*f7d0*/  ULDC UR4, c[0x0][0xa88] ;  /* 0x0002a20000047ab9 */ /* 0x000fe40000000800 */
[----:B------:R-:W-:Y:S01]  /*f7e0*/  IMAD.U32 R0, RZ, RZ, UR4 ;  /* 0x00000004ff007e24 */ /* 0x000fe2000f8e00ff */
[----:B------:R-:W-:Y:S02]  /*f7f0*/  @UP1 ULDC.64 UR8, c[0x0][0xc08] ;  /* 0x0003020000081ab9 */ /* 0x000fe40000000a00 */
[----:B------:R-:W-:Y:S02]  /*f800*/  @UP1 UIMAD.WIDE UR8, UR11, 0x4, UR8 ;  /* 0x000000040b0818a5 */ /* 0x000fe4000f8e0208 */
[----:B------:R-:W-:-:S04]  /*f810*/  UISETP.NE.AND UP1, UPT, UR10, URZ, UPT ;  /* 0x0000003f0a00728c */ /* 0x000fc8000bf25270 */
[----:B------:R-:W-:Y:S02]  /*f820*/  IMAD.U32 R4, RZ, RZ, UR8 ;  /* 0x00000008ff047e24 */ /* 0x000fe4000f8e00ff */
[----:B------:R-:W-:-:S05]  /*f830*/  IMAD.U32 R5, RZ, RZ, UR9 ;  /* 0x00000009ff057e24 */ /* 0x000fca000f8e00ff */
[----:B------:R-:W-:Y:S01]  /*f840*/  @!UP1 ULDC UR10, c[0x0][0xad4] ;  /* 0x0002b500000a9ab9 */ /* 0x000fe20000000800 */
[----:B------:R0:W5:Y:S01]  /*f850*/  @P1 LDG.E R0, desc[UR12][R4.64] ;  /* 0x0000000c04001981 */ /* 0x000162000c1e1900 */
[----:B------:R-:W-:Y:S01]  /*f860*/  IMAD.U32 R161, RZ, RZ, UR10 ;  /* 0x0000000affa17e24 */ /* 0x000fe2000f8e00ff */
[----:B------:R-:W-:Y:S06]  /*f870*/  @P1 BRA `(.L_x_1221) ;  /* 0x0000000000141947 */ /* 0x000fec0003800000 */
[----:B------:R-:W-:Y:S05]  /*f880*/  @!P0 BRA `(.L_x_1221) ;  /* 0x0000000000108947 */ /* 0x000fea0003800000 */
[----:B------:R-:W-:Y:S02]  /*f890*/  ULDC.64 UR8, c[0x0][0x208] ;  /* 0x0000820000087ab9 */ /* 0x000fe40000000a00 */
[----:B0-----:R-:W2:Y:S04]  /*f8a0*/  LDG.E R5, desc[UR8][R2.64] ;  /* 0x0000000802057981 */ /* 0x001ea8000c1e1900 */
[----:B-----5:R-:W2:Y:S02]  /*f8b0*/  LDG.E R0, desc[UR8][R2.64+0x4] ;  /* 0x0000040802007981 */ /* 0x020ea4000c1e1900 */
[----:B--2---:R-:W-:-:S07]  /*f8c0*/  IMAD.IADD R0, R0, 0x1, -R5 ;  /* 0x0000000100007824 */ /* 0x004fce00078e0a05 */
.L_x_1221:
[----:B------:R-:W-:Y:S01]  /*f8d0*/  R2UR UR4, R180 ;  /* 0x00000000b40472ca */ /* 0x000fe200000e0000 */
[----:B------:R-:W-:Y:S01]  /*f8e0*/  BSSY B1, `(.L_x_1222) ;  /* 0x0000042000017945 */ /* 0x000fe20003800000 */
[----:B-----5:R-:W-:Y:S02]  /*f8f0*/  R2UR UR20, R7 ;  /* 0x00000000071472ca */ /* 0x020fe400000e0000 */
[----:B------:R-:W-:-:S09]  /*f900*/  ISETP.GT.AND P0, PT, R204, 0x7f, PT ;  /* 0x0000007fcc00780c */ /* 0x000fd20003f04270 */
[----:B------:R-:W-:Y:S02]  /*f910*/  USHF.R.S32.HI UR8, URZ, 0x1f, UR4 ;  /* 0x0000001f3f087899 */ /* 0x000fe40008011404 */
[----:B------:R-:W-:Y:S02]  /*f920*/  USEL UR4, UR4, URZ, !UP0 ;  /* 0x0000003f04047287 */ /* 0x000fe4000c000000 */
[----:B------:R-:W-:Y:S02]  /*f930*/  USEL UR8, UR8, URZ, !UP0 ;  /* 0x0000003f08087287 */ /* 0x000fe4000c000000 */
[----:B------:R-:W-:Y:S01]  /*f940*/  USHF.R.S32.HI UR20, URZ, 0x1f, UR20 ;  /* 0x0000001f3f147899 */ /* 0x000fe20008011414 */
[----:B------:R-:W-:Y:S11]  /*f950*/  @P0 BRA `(.L_x_1223) ;  /* 0x0000000000e80947 */ /* 0x000ff60003800000 */
[----:B------:R-:W1:Y:S01]  /*f960*/  S2R R6, SR_TID.X ;  /* 0x0000000000067919 */ /* 0x000e620000002100 */
[----:B------:R-:W2:Y:S01]  /*f970*/  LDC R9, c[0x0][0xbe8] ;  /* 0x0002fa00ff097b82 */ /* 0x000ea20000000800 */
[----:B0-----:R-:W-:Y:S02]  /*f980*/  IMAD.U32 R3, RZ, RZ, UR39 ;  /* 0x00000027ff037e24 */ /* 0x001fe4000f8e00ff */
[----:B--2---:R-:W-:-:S03]  /*f990*/  IMAD R2, R0, R9, RZ ;  /* 0x0000000900027224 */ /* 0x004fc600078e02ff */
[----:B-1----:R-:W-:-:S04]  /*f9a0*/  IADD3 R6, R3, -0x80, R6 ;  /* 0xffffff8003067810 */ /* 0x002fc80007ffe006 */
[----:B------:R-:W-:-:S13]  /*f9b0*/  ISETP.GE.AND P0, PT, R6, R2, PT ;  /* 0x000000020600720c */ /* 0x000fda0003f06270 */
[----:B------:R-:W-:Y:S05]  /*f9c0*/  @P0 BRA `(.L_x_1223) ;  /* 0x0000000000cc0947 */ /* 0x000fea0003800000 */
[----:B------:R-:W-:Y:S01]  /*f9d0*/  ISETP.NE.AND P0, PT, R9, 0x1, PT ;  /* 0x000000010900780c */ /* 0x000fe20003f05270 */
[----:B------:R-:W-:Y:S01]  /*f9e0*/  UMOV UR18, 0x9b8 ;  /* 0x000009b800127882 */ /* 0x000fe20000000000 */
[----:B------:R-:W-:Y:S01]  /*f9f0*/  R2UR UR10, R161 ;  /* 0x00000000a10a72ca */ /* 0x000fe200000e0000 */
[----:B------:R-:W-:Y:S01]  /*fa00*/  IMAD.MOV.U32 R4, RZ, RZ, R6 ;  /* 0x000000ffff047224 */ /* 0x000fe200078e0006 */
[----:B------:R-:W-:Y:S01]  /*fa10*/  R2UR UR19, R163 ;  /* 0x00000000a31372ca */ /* 0x000fe200000e0000 */
[----:B------:R-:W-:Y:S01]  /*fa20*/  ULDC.64 UR22, c[0x0][0x208] ;  /* 0x0000820000167ab9 */ /* 0x000fe20000000a00 */
[----:B------:R-:W-:-:S07]  /*fa30*/  R2UR UR9, R162 ;  /* 0x00000000a20972ca */ /* 0x000fce00000e0000 */
[----:B------:R-:W0:Y:S02]  /*fa40*/  @P0 LDC R5, c[0x0][0xbec] ;  /* 0x0002fb00ff050b82 */ /* 0x000e240000000800 */
[----:B------:R-:W-:-:S04]  /*fa50*/  UISETP.GT.AND UP0, UPT, UR10, 0x1, UPT ;  /* 0x000000010a00788c */ /* 0x000fc8000bf04270 */
[----:B------:R-:W-:Y:S02]  /*fa60*/  USEL UR18, UR18, 0x978, UP0 ;  /* 0x0000097812127887 */ /* 0x000fe40008000000 */
[----:B------:R-:W1:Y:S01]  /*fa70*/  @P0 LDC R8, c[0x0][0xbf0] ;  /* 0x0002fc00ff080b82 */ /* 0x000e620000000800 */
[----:B------:R-:W-:-:S09]  /*fa80*/  USEL UR9, UR9, URZ, UP0 ;  /* 0x0000003f09097287 */ /* 0x000fd20008000000 */
[----:B------:R-:W-:Y:S01]  /*fa90*/  ULDC.64 UR10, c[0x0][UR18+0x218] ;  /* 0x00008600120a7abb */ /* 0x000fe20008000a00 */
[----:B------:R-:W-:Y:S01]  /*faa0*/  ULDC.64 UR12, c[0x0][UR18+0x220] ;  /* 0x00008800120c7abb */ /* 0x000fe20008000a00 */
[----:B------:R-:W-:Y:S02]  /*fab0*/  UIMAD.WIDE.U32 UR16, UR10, UR19, URZ ;  /* 0x000000130a1072a5 */ /* 0x000fe4000f8e003f */
[----:B------:R-:W-:Y:S01]  /*fac0*/  UIMAD UR19, UR11, UR19, URZ ;  /* 0x000000130b1372a4 */ /* 0x000fe2000f8e023f */
[----:B0-----:R-:W-:Y:S01]  /*fad0*/  @P0 IMAD.HI.U32 R5, R6, R5, RZ ;  /* 0x0000000506050227 */ /* 0x001fe200078e00ff */
[----:B------:R-:W-:Y:S02]  /*fae0*/  UIMAD UR13, UR13, UR4, URZ ;  /* 0x000000040d0d72a4 */ /* 0x000fe4000f8e023f */
[----:B------:R-:W-:Y:S01]  /*faf0*/  UIMAD.WIDE.U32 UR10, UR12, UR4, URZ ;  /* 0x000000040c0a72a5 */ /* 0x000fe2000f8e003f */
[----:B------:R-:W-:Y:S01]  /*fb00*/  IMAD.U32 R2, RZ, RZ, UR16 ;  /* 0x00000010ff027e24 */ /* 0x000fe2000f8e00ff */
[----:B------:R-:W-:-:S02]  /*fb10*/  UIADD3 UR19, UR17, UR19, URZ ;  /* 0x0000001311137290 */ /* 0x000fc4000fffe03f */
[----:B------:R-:W-:Y:S01]  /*fb20*/  IMAD.U32 R3, RZ, RZ, UR17 ;  /* 0x00000011ff037e24 */ /* 0x000fe2000f8e00ff */
[----:B------:R-:W-:Y:S01]  /*fb30*/  UIMAD UR13, UR12, UR8, UR13 ;  /* 0x000000080c0d72a4 */ /* 0x000fe2000f8e020d */
[----:B-1----:R-:W-:Y:S01]  /*fb40*/  @P0 SHF.R.U32.HI R4, RZ, R8, R5 ;  /* 0x00000008ff040219 */ /* 0x002fe20000011605 */
[----:B------:R-:W-:Y:S01]  /*fb50*/  ULDC.64 UR14, c[0x0][UR18+0x228] ;  /* 0x00008a00120e7abb */ /* 0x000fe20008000a00 */
[----:B------:R-:W-:Y:S01]  /*fb60*/  IADD3 R3, P0, P1, R2, UR10, R7 ;  /* 0x0000000a02037c10 */ /* 0x000fe2000f91e007 */
[----:B------:R-:W-:Y:S01]  /*fb70*/  UIADD3 UR13, UR11, UR13, URZ ;  /* 0x0000000d0b0d7290 */ /* 0x000fe2000fffe03f */
[----:B------:R-:W-:Y:S01]  /*fb80*/  IMAD.U32 R2, RZ, RZ, UR20 ;  /* 0x00000014ff027e24 */ /* 0x000fe2000f8e00ff */
[----:B------:R-:W-:Y:S01]  /*fb90*/  UIMAD.WIDE.U32 UR16, UR14, UR9, URZ ;  /* 0x000000090e1072a5 */ /* 0x000fe2000f8e003f */
[----:B------:R-:W-:Y:S01]  /*fba0*/  IMAD.MOV R5, RZ, RZ, -R4 ;  /* 0x000000ffff057224 */ /* 0x000fe200078e0a04 */
[----:B------:R-:W-:Y:S01]  /*fbb0*/  UIMAD UR9, UR15, UR9, URZ ;  /* 0x000000090f0972a4 */ /* 0x000fe2000f8e023f */
[----:B------:R-:W-:Y:S01]  /*fbc0*/  IMAD.U32 R11, RZ, RZ, UR19 ;  /* 0x00000013ff0b7e24 */ /* 0x000fe2000f8e00ff */
[----:B------:R-:W-:Y:S01]  /*fbd0*/  ULDC.64 UR10, c[0x0][UR18+0x210] ;  /* 0x00008400120a7abb */ /* 0x000fe20008000a00 */
[----:B------:R-:W-:Y:S01]  /*fbe0*/  IMAD R5, R9, R5, R6 ;  /* 0x0000000509057224 */ /* 0x000fe200078e0206 */
[----:B------:R-:W-:-:S02]  /*fbf0*/  UIADD3 UR9, UR17, UR9, URZ ;  /* 0x0000000911097290 */ /* 0x000fc4000fffe03f */
[----:B------:R-:W-:Y:S01]  /*fc00*/  IADD3.X R6, R11, UR13, R2, P0, P1 ;  /* 0x0000000d0b067c10 */ /* 0x000fe200087e2402 */
[----:B------:R-:W-:Y:S01]  /*fc10*/  IMAD R9, R5, UR11, RZ ;  /* 0x0000000b05097c24 */ /* 0x000fe2000f8e02ff */
[----:B------:R-:W-:Y:S01]  /*fc20*/  IADD3 R2, P0, P1, R4, UR16, R3 ;  /* 0x0000001004027c10 */ /* 0x000fe2000f91e003 */
[----:B------:R-:W-:Y:S01]  /*fc30*/  ULDC.64 UR12, c[0x0][0xba8] ;  /* 0x0002ea00000c7ab9 */ /* 0x000fe20000000a00 */
[----:B------:R-:W-:Y:S01]  /*fc40*/  SHF.R.S32.HI R3, RZ, 0x1f, R4 ;  /* 0x0000001fff037819 */ /* 0x000fe20000011404 */
[----:B------:R-:W-:Y:S01]  /*fc50*/  @!UP0 ULDC UR12, c[0x0][0xb50] ;  /* 0x0002d400000c8ab9 */ /* 0x000fe20000000800 */
[----:B------:R-:W-:Y:S01]  /*fc60*/  SHF.R.S32.HI R4, RZ, 0x1f, R5 ;  /* 0x0000001fff047819 */ /* 0x000fe20000011405 */
[----:B------:R-:W-:Y:S01]  /*fc70*/  @!UP0 ULDC UR13, c[0x0][0xb54] ;  /* 0x0002d500000d8ab9 */ /* 0x000fe20000000800 */
[----:B------:R-:W-:-:S03]  /*fc80*/  IADD3.X R3, R3, UR9, R6, P0, P1 ;  /* 0x0000000903037c10 */ /* 0x000fc600087e2406 */
[----:B------:R-:W-:Y:S02]  /*fc90*/  IMAD R9, R4, UR10, R9 ;  /* 0x0000000a04097c24 */ /* 0x000fe4000f8e0209 */
[----:B------:R-:W-:-:S04]  /*fca0*/  IMAD.WIDE.U32 R2, R5, UR10, R2 ;  /* 0x0000000a05027c25 */ /* 0x000fc8000f8e0002 */
[----:B------:R-:W-:Y:S01]  /*fcb0*/  IMAD.IADD R3, R3, 0x1, R9 ;  /* 0x0000000103037824 */ /* 0x000fe200078e0209 */
[----:B------:R-:W-:-:S04]  /*fcc0*/  LEA R4, P0, R2, UR12, 0x2 ;  /* 0x0000000c02047c11 */ /* 0x000fc8000f8010ff */
[----:B------:R-:W-:Y:S01]  /*fcd0*/  LEA.HI.X R5, R2, UR13, R3, 0x2, P0 ;  /* 0x0000000d02057c11 */ /* 0x000fe200080f1403 */
[----:B------:R-:W-:-:S05]  /*fce0*/  IMAD.MOV.U32 R3, RZ, RZ, -0x800000 ;  /* 0xff800000ff037424 */ /* 0x000fca00078e00ff */
[----:B------:R1:W-:Y:S03]  /*fcf0*/  STG.E desc[UR22][R4.64], R3 ;  /* 0x0000000304007986 */ /* 0x0003e6000c101916 */
.L_x_1223:
[----:B------:R-:W-:Y:S05]  /*fd00*/  BSYNC B1 ;  /* 0x0000000000017941 */ /* 0x000fea0003800000 */
.L_x_1222:
[----:B------:R-:W-:-:S13]  /*fd10*/  R2UR UR9, R161 ;  /* 0x00000000a10972ca */ /* 0x000fda00000e0000 */
[----:B------:R-:W-:-:S06]  /*fd20*/  UISETP.GT.AND UP0, UPT, UR9, 0x1, UPT ;  /* 0x000000010900788c */ /* 0x000fcc000bf04270 */
[----:B------:R-:W-:-:S13]  /*fd30*/  PLOP3.LUT P0, PT, PT, PT, UP0, 0x80, 0x0 ;  /* 0x000000000000781c */ /* 0x000fda0003f0f008 */
[----:B------:R-:W-:Y:S05]  /*fd40*/  @P0 BRA `(.L_x_1218) ;  /* 0x0000000400c40947 */ /* 0x000fea0003800000 */
[----:B------:R-:W2:Y:S01]  /*fd50*/  LDC R11, c[0x0][0xbe8] ;  /* 0x0002fa00ff0b7b82 */ /* 0x000ea20000000800 */
[C---:B------:R-:W-:Y:S01]  /*fd60*/  R2UR UR10, R7.reuse ;  /* 0x00000000070a72ca */ /* 0x040fe200000e0000 */
[----:B------:R-:W-:Y:S01]  /*fd70*/  ULDC.64 UR12, c[0x0][0xaa0] ;  /* 0x0002a800000c7ab9 */ /* 0x000fe20000000a00 */
[----:B------:R-:W-:Y:S01]  /*fd80*/  R2UR UR14, R7 ;  /* 0x00000000070e72ca */ /* 0x000fe200000e0000 */
[----:B------:R-:W-:Y:S01]  /*fd90*/  UIMAD UR9, UR20, UR12, URZ ;  /* 0x0000000c140972a4 */ /* 0x000fe2000f8e023f */
[----:B------:R-:W-:Y:S01]  /*fda0*/  R2UR UR15, R163 ;  /* 0x00000000a30f72ca */ /* 0x000fe200000e0000 */
[----:B0-----:R-:W-:Y:S01]  /*fdb0*/  IMAD R2, R160, 0x20, R179 ;  /* 0x00000020a0027824 */ /* 0x001fe200078e02b3 */
[----:B------:R-:W-:Y:S03]  /*fdc0*/  BSSY B1, `(.L_x_1224) ;  /* 0x000003c000017945 */ /* 0x000fe60003800000 */
[----:B------:R-:W-:-:S04]  /*fdd0*/  VIADD R6, R2, UR39 ;  /* 0x0000002702067c36 */ /* 0x000fc80008000000 */
[----:B------:R-:W-:Y:S01]  /*fde0*/  UIMAD.WIDE.U32 UR10, UR10, UR12, URZ ;  /* 0x0000000c0a0a72a5 */ /* 0x000fe2000f8e003f */
[----:B-1----:R-:W-:Y:S01]  /*fdf0*/  IMAD.MOV.U32 R5, RZ, RZ, R6 ;  /* 0x000000ffff057224 */ /* 0x002fe200078e0006 */
[----:B------:R-:W-:-:S03]  /*fe00*/  UIMAD UR9, UR14, UR13, UR9 ;  /* 0x0000000d0e0972a4 */ /* 0x000fc6000f8e0209 */
[----:B------:R-:W-:Y:S01]  /*fe10*/  ULDC.64 UR12, c[0x0][0xae8] ;  /* 0x0002ba00000c7ab9 */ /* 0x000fe20000000a00 */
[----:B------:R-:W-:Y:S01]  /*fe20*/  UIADD3 UR11, UR11, UR9, URZ ;  /* 0x000000090b0b7290 */ /* 0x000fe2000fffe03f */
[----:B--2---:R-:W-:-:S03]  /*fe30*/  ISETP.NE.AND P0, PT, R11, 0x1, PT ;  /* 0x000000010b00780c */ /* 0x004fc60003f05270 */
[----:B------:R-:W-:-:S04]  /*fe40*/  UIMAD.WIDE.U32 UR10, UR15, UR12, UR10 ;  /* 0x0000000c0f0a72a5 */ /* 0x000fc8000f8e000a */
[----:B------:R-:W-:-:S03]  /*fe50*/  UIMAD UR9, UR15, UR13, UR11 ;  /* 0x0000000d0f0972a4 */ /* 0x000fc6000f8e020b */
[----:B------:R-:W-:Y:S02]  /*fe60*/  ULDC.64 UR12, c[0x0][0xaf0] ;  /* 0x0002bc00000c7ab9 */ /* 0x000fe40000000a00 */
[----:B------:R-:W-:Y:S01]  /*fe70*/  UIMAD UR8, UR8, UR12, URZ ;  /* 0x0000000c080872a4 */ /* 0x000fe2000f8e023f */
[----:B------:R-:W0:Y:S03]  /*fe80*/  @P0 LDC R3, c[0x0][0xbec] ;  /* 0x0002fb00ff030b82 */ /* 0x000e260000000800 */
[----:B------:R-:W-:-:S03]  /*fe90*/  UIMAD UR11, UR4, UR13, UR8 ;  /* 0x0000000d040b72a4 */ /* 0x000fc6000f8e0208 */
[----:B------:R-:W-:Y:S02]  /*fea0*/  UMOV UR8, UR10 ;  /* 0x0000000a00087c82 */ /* 0x000fe40008000000 */
[----:B------:R-:W-:Y:S01]  /*feb0*/  UIMAD.WIDE.U32 UR8, UR4, UR12, UR8 ;  /* 0x0000000c040872a5 */ /* 0x000fe2000f8e0008 */
[----:B------:R-:W1:Y:S03]  /*fec0*/  @P0 LDC R7, c[0x0][0xbf0] ;  /* 0x0002fc00ff070b82 */ /* 0x000e660000000800 */
[----:B------:R-:W-:-:S03]  /*fed0*/  UIADD3 UR4, UR9, UR11, URZ ;  /* 0x0000000b09047290 */ /* 0x000fc6000fffe03f */
[----:B------:R-:W-:Y:S01]  /*fee0*/  ULDC.64 UR10, c[0x0][0xae0] ;  /* 0x0002b800000a7ab9 */ /* 0x000fe20000000a00 */
[----:B0-----:R-:W-:-:S04]  /*fef0*/  @P0 IMAD.HI.U32 R2, R6, R3, RZ ;  /* 0x0000000306020227 */ /* 0x001fc800078e00ff */
[----:B------:R-:W-:Y:S02]  /*ff00*/  IMAD.U32 R3, RZ, RZ, UR9 ;  /* 0x00000009ff037e24 */ /* 0x000fe4000f8e00ff */
[----:B------:R-:W-:Y:S01]  /*ff10*/  IMAD.U32 R3, RZ, RZ, UR4 ;  /* 0x00000004ff037e24 */ /* 0x000fe2000f8e00ff */
[----:B-1----:R-:W-:-:S04]  /*ff20*/  @P0 SHF.R.U32.HI R5, RZ, R7, R2 ;  /* 0x00000007ff050219 */ /* 0x002fc80000011602 */
[--C-:B------:R-:W-:Y:S01]  /*ff30*/  SHF.R.S32.HI R2, RZ, 0x1f, R5.reuse ;  /* 0x0000001fff027819 */ /* 0x100fe20000011405 */
[----:B------:R-:W-:-:S04]  /*ff40*/  IMAD.MOV R7, RZ, RZ, -R5 ;  /* 0x000000ffff077224 */ /* 0x000fc800078e0a05 */
[----:B------:R-:W-:Y:S02]  /*ff50*/  IMAD R4, R2, UR10, RZ ;  /* 0x0000000a02047c24 */ /* 0x000fe4000f8e02ff */
[----:B------:R-:W-:Y:S02]  /*ff60*/  IMAD R7, R11, R7, R6 ;  /* 0x000000070b077224 */ /* 0x000fe400078e0206 */
[----:B------:R-:W-:Y:S01]  /*ff70*/  IMAD.U32 R2, RZ, RZ, UR8 ;  /* 0x00000008ff027e24 */ /* 0x000fe2000f8e00ff */
[----:B------:R-:W-:Y:S01]  /*ff80*/  ULDC.64 UR8, c[0x0][0xad8] ;  /* 0x0002b60000087ab9 */ /* 0x000fe20000000a00 */
[C---:B------:R-:W-:Y:S01]  /*ff90*/  IMAD R9, R5.reuse, UR11, R4 ;  /* 0x0000000b05097c24 */ /* 0x040fe2000f8e0204 */
[----:B------:R-:W-:Y:S01]  /*ffa0*/  SHF.R.S32.HI R4, RZ, 0x1f, R7 ;  /* 0x0000001fff047819 */ /* 0x000fe20000011407 */
[----:B------:R-:W-:-:S04]  /*ffb0*/  IMAD.WIDE.U32 R2, R5, UR10, R2 ;  /* 0x0000000a05027c25 */ /* 0x000fc8000f8e0002 */
[----:B------:R-:W-:Y:S02]  /*ffc0*/  IMAD.IADD R3, R3, 0x1, R9 ;  /* 0x0000000103037824 */ /* 0x000fe400078e0209 */
[----:B------:R-:W-:Y:S02]  /*ffd0*/  IMAD R4, R4, UR8, RZ ;  /* 0x0000000804047c24 */ /* 0x000fe4000f8e02ff */
[----:B------:R-:W-:Y:S02]  /*ffe0*/  VIADD R6, R179, UR39 ;  /* 0x00000027b3067c36 */ /* 0x000fe40008000000 */
[----:B------:R-:W-:Y:S02]  /*fff0*/  IMAD R11, R0, R11, RZ ;  /* 0x0000000b000b7224 */ /* 0x000fe400078e02ff */
[C---:B------:R-:W-:Y:S02]  /*10000*/  IMAD R5, R7.reuse, UR9, R4 ;  /* 0x0000000907057c24 */ /* 0x040fe4000f8e0204 */
[----:B------:R-:W-:Y:S01]  /*10010*/  IMAD.WIDE.U32 R2, R7, UR8, R2 ;  /* 0x0000000807027c25 */ /* 0x000fe2000f8e0002 */
[----:B------:R-:W-:Y:S01]  /*10020*/  ISETP.GE.AND P2, PT, R6, R11, PT ;  /* 0x0000000b0600720c */ /* 0x000fe20003f46270 */
[----:B------:R-:W-:-:S02]  /*10030*/  ULDC.64 UR8, c[0x0][0xa80] ;  /* 0x0002a00000087ab9 */ /* 0x000fc40000000a00 */
[----:B------:R-:W-:Y:S01]  /*10040*/  VIADD R0, R6, 0x20 ;  /* 0x0000002006007836 */ /* 0x000fe20000000000 */
[----:B------:R-:W-:Y:S01]  /*10050*/  LEA R4, P3, R2, UR8, 0x1 ;  /* 0x0000000802047c11 */ /* 0x000fe2000f8608ff */
[----:B------:R-:W-:-:S03]  /*10060*/  IMAD.IADD R3, R3, 0x1, R5 ;  /* 0x0000000103037824 */ /* 0x000fc600078e0205 */
[-C--:B------:R-:W-:Y:S01]  /*10070*/  ISETP.GE.AND P1, PT, R0, R11.reuse, PT ;  /* 0x0000000b0000720c */ /* 0x080fe20003f26270 */
[----:B------:R-:W-:Y:S01]  /*10080*/  VIADD R0, R6, 0x40 ;  /* 0x0000004006007836 */ /* 0x000fe20000000000 */
[----:B------:R-:W-:Y:S02]  /*10090*/  LEA.HI.X R5, R2, UR9, R3, 0x1, P3 ;  /* 0x0000000902057c11 */ /* 0x000fe400098f0c03 */
[----:B------:R0:W1:Y:S02]  /*100a0*/  SHFL.IDX PT, R2, R4, RZ, 0x181f ;  /* 0x00181fff04027589 */ /* 0x00006400000e0000 */
[----:B------:R-:W-:Y:S02]  /*100b0*/  ISETP.GE.AND P0, PT, R0, R11, PT ;  /* 0x0000000b0000720c */ /* 0x000fe40003f06270 */
[----:B------:R0:W2:Y:S01]  /*100c0*/  SHFL.IDX PT, R0, R5, RZ, 0x181f ;  /* 0x00181fff05007589 */ /* 0x0000a200000e0000 */
[----:B------:R-:W-:Y:S10]  /*100d0*/  @P2 BRA `(.L_x_1225) ;  /* 0x0000000000282947 */ /* 0x000ff40003800000 */
[----:B------:R-:W-:Y:S01]  /*100e0*/  ULDC UR4, c[0x0][0xac8] ;  /* 0x0002b20000047ab9 */ /* 0x000fe20000000800 */
[----:B------:R-:W-:Y:S01]  /*100f0*/  ULDC.64 UR8, c[0x0][0x208] ;  /* 0x0000820000087ab9 */ /* 0x000fe20000000a00 */
[----:B------:R-:W-:Y:S02]  /*10100*/  ISETP.GE.AND P4, PT, R22, UR4, PT ;  /* 0x0000000416007c0c */ /* 0x000fe4000bf86270 */
[----:B------:R-:W-:-:S11]  /*10110*/  ISETP.GE.AND P5, PT, R23, UR4, PT ;  /* 0x0000000417007c0c */ /* 0x000fd6000bfa6270 */
[CC--:B-1----:R-:W-:Y:S02]  /*10120*/  @!P4 LEA R8, P2, R22.reuse, R2.reuse, 0x1 ;  /* 0x000000021608c211 */ /* 0x0c2fe400078408ff */
[C---:B------:R-:W-:Y:S02]  /*10130*/  @!P5 LEA R2, P3, R23.reuse, R2, 0x1 ;  /* 0x000000021702d211 */ /* 0x040fe400078608ff */
[-C--:B--2---:R-:W-:Y:S02]  /*10140*/  @!P4 LEA.HI.X R9, R22, R0.reuse, R203, 0x1, P2 ;  /* 0x000000001609c211 */ /* 0x084fe400010f0ccb */
[----:B------:R-:W-:-:S03]  /*10150*/  @!P5 LEA.HI.X R3, R23, R0, R202, 0x1, P3 ;  /* 0x000000001703d211 */ /* 0x000fc600018f0cca */
[----:B------:R3:W-:Y:S04]  /*10160*/  @!P4 ST.E.128 desc[UR8][R8.64], RZ ;  /* 0x000000ff0800c985 */ /* 0x0007e8000c101d08 */
[----:B------:R3:W-:Y:S02]  /*10170*/  @!P5 ST.E.128 desc[UR8][R2.64], RZ ;  /* 0x000000ff0200d985 */ /* 0x0007e4000c101d08 */
.L_x_1225:
[----:B------:R-:W-:Y:S05]  /*10180*/  BSYNC B1 ;  /* 0x0000000000017941 */ /* 0x000fea0003800000 */
.L_x_1224:
[----:B--2---:R2:W4:Y:S01]  /*10190*/  SHFL.IDX PT, R0, R5, 0x1, 0x181f ;  /* 0x00381f0005007f89 */ /* 0x00452200000e0000 */
[----:B------:R-:W-:Y:S03]  /*101a0*/  BSSY B1, `(.L_x_1226) ;  /* 0x000000d000017945 */ /* 0x000fe60003800000 */
[----:B-1-3--:R2:W1:Y:S01]  /*101b0*/  SHFL.IDX PT, R2, R4, 0x1, 0x181f ;  /* 0x00381f0004027f89 */ /* 0x00a46200000e0000 */
[----:B------:R-:W-:Y:S05]  /*101c0*/  @P1 BRA `(.L_x_1227) ;  /* 0x0000000000281947 */ /* 0x000fea0003800000 */
[----:B------:R-:W-:Y:S01]  /*101d0*/  ULDC UR4, c[0x0][0xac8] ;  /* 0x0002b20000047ab9 */ /* 0x000fe20000000800 */
[----:B------:R-:W-:Y:S01]  /*101e0*/  ULDC.64 UR8, c[0x0][0x208] ;  /* 0x0000820000087ab9 */ /* 0x000fe20000000a00 */
[----:B------:R-:W-:Y:S02]  /*101f0*/  ISETP.GE.AND P3, PT, R22, UR4, PT ;  /* 0x0000000416007c0c */ /* 0x000fe4000bf66270 */
[----:B------:R-:W-:-:S11]  /*10200*/  ISETP.GE.AND P4, PT, R23, UR4, PT ;  /* 0x0000000417007c0c */ /* 0x000fd6000bf86270 */
[CC--:B-1----:R-:W-:Y:S02]  /*10210*/  @!P3 LEA R8, P1, R22.reuse, R2.reuse, 0x1 ;  /* 0x000000021608b211 */ /* 0x0c2fe400078208ff */
[C---:B------:R-:W-:Y:S02]  /*10220*/  @!P4 LEA R2, P2, R23.reuse, R2, 0x1 ;  /* 0x000000021702c211 */ /* 0x040fe400078408ff */
[-C--:B----4-:R-:W-:Y:S02]  /*10230*/  @!P3 LEA.HI.X R9, R22, R0.reuse, R203, 0x1, P1 ;  /* 0x000000001609b211 */ /* 0x090fe400008f0ccb */
[----:B------:R-:W-:-:S03]  /*10240*/  @!P4 LEA.HI.X R3, R23, R0, R202, 0x1, P2 ;  /* 0x000000001703c211 */ /* 0x000fc600010f0cca */
[----:B------:R3:W-:Y:S04]  /*10250*/  @!P3 ST.E.128 desc[UR8][R8.64], RZ ;  /* 0x000000ff0800b985 */ /* 0x0007e8000c101d08 */
[----:B------:R3:W-:Y:S02]  /*10260*/  @!P4 ST.E.128 desc[UR8][R2.64], RZ ;  /* 0x000000ff0200c985 */ /* 0x0007e4000c101d08 */
.L_x_1227:
[----:B------:R-:W-:Y:S05]  /*10270*/  BSYNC B1 ;  /* 0x0000000000017941 */ /* 0x000fea0003800000 */
.L_x_1226:
[----:B----4-:R4:W0:Y:S01]  /*10280*/  SHFL.IDX PT, R0, R5, 0x2, 0x181f ;  /* 0x00581f0005007f89 */ /* 0x01082200000e0000 */
        /* <DEDUP_REMOVED lines=9> */
[-C--:B0-----:R-:W-:Y:S02]  /*10320*/  @!P2 LEA.HI.X R9, R22, R0.reuse, R203, 0x1, P0 ;  /* 0x000000001609a211 */ /* 0x081fe400000f0ccb */
[----:B------:R-:W-:-:S03]  /*10330*/  @!P3 LEA.HI.X R3, R23, R0, R202, 0x1, P1 ;  /* 0x000000001703b211 */ /* 0x000fc600008f0cca */
[----:B------:R3:W-:Y:S04]  /*10340*/  @!P2 ST.E.128 desc[UR8][R8.64], RZ ;  /* 0x000000ff0800a985 */ /* 0x0007e8000c101d08 */
[----:B------:R3:W-:Y:S02]  /*10350*/  @!P3 ST.E.128 desc[UR8][R2.64], RZ ;  /* 0x000000ff0200b985 */ /* 0x0007e4000c101d08 */
.L_x_1229:
[----:B------:R-:W-:Y:S05]  /*10360*/  BSYNC B1 ;  /* 0x0000000000017941 */ /* 0x000fea0003800000 */
.L_x_1228:
[----:B0-----:R-:W-:Y:S01]  /*10370*/  VIADD R0, R6, 0x60 ;  /* 0x0000006006007836 */ /* 0x001fe20000000000 */
[----:B--2-4-:R-:W2:Y:S04]  /*10380*/  SHFL.IDX PT, R5, R5, 0x3, 0x181f ;  /* 0x00781f0005057f89 */ /* 0x014ea800000e0000 */
[----:B------:R-:W-:Y:S01]  /*10390*/  ISETP.GE.AND P0, PT, R0, R11, PT ;  /* 0x0000000b0000720c */ /* 0x000fe20003f06270 */
[----:B-1-3--:R3:W4:-:S12]  /*103a0*/  SHFL.IDX PT, R2, R4, 0x3, 0x181f ;  /* 0x00781f0004027f89 */ /* 0x00a71800000e0000 */
[----:B---3--:R-:W-:Y:S05]  /*103b0*/  @P0 BRA `(.L_x_1218) ;  /* 0x0000000000280947 */ /* 0x008fea0003800000 */
[----:B------:R-:W-:Y:S01]  /*103c0*/  ULDC UR4, c[0x0][0xac8] ;  /* 0x0002b20000047ab9 */ /* 0x000fe20000000800 */
[----:B------:R-:W-:Y:S01]  /*103d0*/  ULDC.64 UR8, c[0x0][0x208] ;  /* 0x0000820000087ab9 */ /* 0x000fe20000000a00 */
[----:B------:R-:W-:Y:S02]  /*103e0*/  ISETP.GE.AND P2, PT, R22, UR4, PT ;  /* 0x0000000416007c0c */ /* 0x000fe4000bf46270 */
[----:B------:R-:W-:-:S11]  /*103f0*/  ISETP.GE.AND P3, PT, R23, UR4, PT ;  /* 0x0000000417007c0c */ /* 0x000fd6000bf66270 */
[CC--:B----4-:R-:W-:Y:S02]  /*10400*/  @!P2 LEA R6, P0, R22.reuse, R2.reuse, 0x1 ;  /* 0x000000021606a211 */ /* 0x0d0fe400078008ff */
[C---:B------:R-:W-:Y:S02]  /*10410*/  @!P3 LEA R2, P1, R23.reuse, R2, 0x1 ;  /* 0x000000021702b211 */ /* 0x040fe400078208ff */
[-C--:B--2---:R-:W-:Y:S02]  /*10420*/  @!P2 LEA.HI.X R7, R22, R5.reuse, R203, 0x1, P0 ;  /* 0x000000051607a211 */ /* 0x084fe400000f0ccb */
[----:B------:R-:W-:-:S03]  /*10430*/  @!P3 LEA.HI.X R3, R23, R5, R202, 0x1, P1 ;  /* 0x000000051703b211 */ /* 0x000fc600008f0cca */
[----:B------:R3:W-:Y:S04]  /*10440*/  @!P2 ST.E.128 desc[UR8][R6.64], RZ ;  /* 0x000000ff0600a985 */ /* 0x0007e8000c101d08 */
[----:B------:R3:W-:Y:S02]  /*10450*/  @!P3 ST.E.128 desc[UR8][R2.64], RZ ;  /* 0x000000ff0200b985 */ /* 0x0007e4000c101d08 */
.L_x_1218:
[----:B------:R-:W-:Y:S05]  /*10460*/  BSYNC B0 ;  /* 0x0000000000007941 */ /* 0x000fea0003800000 */
.L_x_1208:
[----:B------:R-:W-:Y:S02]  /*10470*/  ULDC UR4, c[0x0][0xc3c] ;  /* 0x00030f0000047ab9 */ /* 0x000fe40000000800 */
[----:B------:R-:W-:-:S06]  /*10480*/  UISETP.GE.AND UP0, UPT, UR7, UR4, UPT ;  /* 0x000000040700728c */ /* 0x000fcc000bf06270 */
[----:B------:R-:W-:-:S13]  /*10490*/  PLOP3.LUT P0, PT, PT, PT, UP0, 0x80, 0x0 ;  /* 0x000000000000781c */ /* 0x000fda0003f0f008 */
[----:B------:R-:W-:Y:S05]  /*104a0*/  @!P0 BRA `(.L_x_1230) ;  /* 0xffffff0800d88947 */ /* 0x000fea000383ffff */
[----:B------:R-:W-:Y:S05]  /*104b0*/  EXIT ;  /* 0x000000000000794d */ /* 0x000fea0003800000 */
.L_x_1125:
        /* <DEDUP_REMOVED lines=20> */
.L_x_1231:
[----:B------:R-:W-:Y:S01]  /*10600*/  LOP3.LUT R0, R6, 0x1f, RZ, 0xc0, !PT ;  /* 0x0000001f06007812 */ /* 0x000fe200078ec0ff */
[----:B------:R-:W-:Y:S01]  /*10610*/  ULDC UR4, c[0x0][0xc3c] ;  /* 0x00030f0000047ab9 */ /* 0x000fe20000000800 */
[----:B------:R-:W-:Y:S01]  /*10620*/  ULDC.64 UR6, c[0x0][0x208] ;  /* 0x0000820000067ab9 */ /* 0x000fe20000000a00 */
[----:B------:R-:W-:Y:S01]  /*10630*/  IMAD.MOV.U32 R8, RZ, RZ, RZ ;  /* 0x000000ffff087224 */ /* 0x000fe200078e00ff */
[----:B------:R-:W-:Y:S01]  /*10640*/  ISETP.NE.AND P0, PT, R0, 0x1f, PT ;  /* 0x0000001f0000780c */ /* 0x000fe20003f05270 */
[----:B------:R-:W-:-:S03]  /*10650*/  ULDC UR5, c[0x0][0xc38] ;  /* 0x00030e0000057ab9 */ /* 0x000fc60000000800 */
[----:B------:R-:W-:-:S13]  /*10660*/  ISETP.GE.OR P1, PT, R0, UR4, !P0 ;  /* 0x0000000400007c0c */ /* 0x000fda000c726670 */
[----:B0-----:R-:W0:Y:S08]  /*10670*/  @!P1 LDC.64 R2, c[0x0][0xc80] ;  /* 0x00032000ff029b82 */ /* 0x001e300000000a00 */
[----:B------:R-:W1:Y:S01]  /*10680*/  @!P1 LDC.64 R4, c[0x0][0xc78] ;  /* 0x00031e00ff049b82 */ /* 0x000e620000000a00 */
[----:B0-----:R-:W-:-:S05]  /*10690*/  @!P1 IMAD.WIDE.U32 R2, R0, 0x4, R2 ;  /* 0x0000000400029825 */ /* 0x001fca00078e0002 */
[----:B------:R1:W2:Y:S02]  /*106a0*/  @!P1 LDG.E R7, desc[UR6][R2.64] ;  /* 0x0000000602079981 */ /* 0x0002a4000c1e1900 */
[----:B-1----:R-:W-:-:S05]  /*106b0*/  @!P1 IMAD.WIDE.U32 R2, R0, 0x4, R4 ;  /* 0x0000000400029825 */ /* 0x002fca00078e0004 */
[----:B------:R-:W2:Y:S01]  /*106c0*/  @!P1 LDG.E R8, desc[UR6][R2.64] ;  /* 0x0000000602089981 */ /* 0x000ea2000c1e1900 */
[C---:B------:R-:W-:Y:S01]  /*106d0*/  ISETP.NE.AND P1, PT, R0.reuse, RZ, PT ;  /* 0x000000ff0000720c */ /* 0x040fe20003f25270 */
[----:B------:R-:W0:Y:S01]  /*106e0*/  S2UR UR6, SR_CTAID.X ;  /* 0x00000000000679c3 */ /* 0x000e220000002500 */
[C---:B------:R-:W-:Y:S01]  /*106f0*/  ISETP.GE.U32.AND P2, PT, R0.reuse, 0x2, PT ;  /* 0x000000020000780c */ /* 0x040fe20003f46070 */
[----:B------:R-:W-:Y:S01]  /*10700*/  UMOV UR4, URZ ;  /* 0x0000003f00047c82 */ /* 0x000fe20008000000 */
[C---:B------:R-:W-:Y:S02]  /*10710*/  ISETP.GE.U32.AND P3, PT, R0.reuse, 0x4, PT ;  /* 0x000000040000780c */ /* 0x040fe40003f66070 */
[C---:B------:R-:W-:Y:S02]  /*10720*/  ISETP.GE.U32.AND P4, PT, R0.reuse, 0x8, PT ;  /* 0x000000080000780c */ /* 0x040fe40003f86070 */
[----:B------:R-:W-:Y:S01]  /*10730*/  ISETP.GE.U32.AND P5, PT, R0, 0x10, PT ;  /* 0x000000100000780c */ /* 0x000fe20003fa6070 */
[----:B--2---:R-:W-:-:S05]  /*10740*/  IMAD R4, R7, R8, RZ ;  /* 0x0000000807047224 */ /* 0x004fca00078e02ff */
        /* <DEDUP_REMOVED lines=15> */
[----:B------:R-:W1:Y:S02]  /*10840*/  SHFL.IDX PT, R3, R5, 0x1f, 0x1f ;  /* 0x03e01f0005037f89 */ /* 0x000e6400000e0000 */
[----:B-1----:R-:W-:-:S04]  /*10850*/  IMAD R9, R3, UR5, RZ ;  /* 0x0000000503097c24 */ /* 0x002fc8000f8e02ff */
[----:B------:R-:W-:Y:S01]  /*10860*/  IMAD.MOV.U32 R4, RZ, RZ, R9 ;  /* 0x000000ffff047224 */ /* 0x000fe200078e0009 */
[----:B0-----:R-:W-:-:S13]  /*10870*/  ISETP.GT.AND P6, PT, R9, UR6, PT ;  /* 0x0000000609007c0c */ /* 0x001fda000bfc4270 */
[----:B------:R-:W-:Y:S05]  /*10880*/  @P6 BRA `(.L_x_1233) ;  /* 0x0000000000ac6947 */ /* 0x000fea0003800000 */
[----:B------:R-:W-:Y:S01]  /*10890*/  IMAD.MOV.U32 R9, RZ, RZ, R4 ;  /* 0x000000ffff097224 */ /* 0x000fe200078e0004 */
[----:B------:R-:W-:Y:S01]  /*108a0*/  UMOV UR4, URZ ;  /* 0x0000003f00047c82 */ /* 0x000fe20008000000 */
[----:B------:R-:W-:-:S05]  /*108b0*/  ULDC UR5, c[0x0][0xc38] ;  /* 0x00030e0000057ab9 */ /* 0x000fca0000000800 */
.L_x_1235:
[----:B------:R-:W0:Y:S01]  /*108c0*/  LDC R2, c[0x0][0xc3c] ;  /* 0x00030f00ff027b82 */ /* 0x000e220000000800 */
[----:B------:R-:W-:Y:S01]  /*108d0*/  ULDC UR7, c[0x0][0xc3c] ;  /* 0x00030f0000077ab9 */ /* 0x000fe20000000800 */
[----:B------:R-:W-:Y:S01]  /*108e0*/  UIADD3 UR4, UR4, 0x1f, URZ ;  /* 0x0000001f04047890 */ /* 0x000fe2000fffe03f */
[----:B------:R-:W-:-:S05]  /*108f0*/  IMAD.U32 R3, RZ, RZ, UR7 ;  /* 0x00000007ff037e24 */ /* 0x000fca000f8e00ff */
[----:B------:R1:W-:Y:S01]  /*10900*/  STL [R1+0xc], R3 ;  /* 0x00000c0301007387 */ /* 0x0003e20000100800 */
[----:B0-----:R-:W-:-:S13]  /*10910*/  ISETP.LE.AND P6, PT, R2, UR4, PT ;  /* 0x0000000402007c0c */ /* 0x001fda000bfc3270 */
[----:B-1----:R-:W-:Y:S05]  /*10920*/  @P6 BRA `(.L_x_1234) ;  /* 0x0000000800b86947 */ /* 0x002fea0003800000 */
[----:B------:R-:W-:Y:S01]  /*10930*/  VIADD R11, R0, UR4 ;  /* 0x00000004000b7c36 */ /* 0x000fe20008000000 */
[----:B------:R-:W-:Y:S01]  /*10940*/  ULDC.64 UR8, c[0x0][0x208] ;  /* 0x0000820000087ab9 */ /* 0x000fe20000000a00 */
        /* <DEDUP_REMOVED lines=30> */
[----:B------:R-:W-:-:S07]  /*10b30*/  IMAD.MOV.U32 R5, RZ, RZ, R2 ;  /* 0x000000ffff057224 */ /* 0x000fce00078e0002 */
.L_x_1233:
[----:B------:R-:W-:Y:S02]  /*10b40*/  IMAD.IADD R10, R9, 0x1, -R4 ;  /* 0x00000001090a7824 */ /* 0x000fe400078e0a04 */
[----:B------:R-:W-:Y:S02]  /*10b50*/  IMAD.MOV.U32 R3, RZ, RZ, RZ ;  /* 0x000000ffff037224 */ /* 0x000fe400078e00ff */
[----:B------:R-:W-:-:S05]  /*10b60*/  IMAD R2, R5, UR5, R10 ;  /* 0x0000000505027c24 */ /* 0x000fca000f8e020a */
[----:B------:R-:W-:-:S13]  /*10b70*/  ISETP.GT.AND P0, PT, R2, UR6, PT ;  /* 0x0000000602007c0c */ /* 0x000fda000bf04270 */
[----:B------:R-:W-:-:S04]  /*10b80*/  VOTE.ANY R2, PT, !P0 ;  /* 0x0000000000027806 */ /* 0x000fc800040e0100 */
[----:B------:R-:W0:Y:S01]  /*10b90*/  POPC R9, R2 ;  /* 0x0000000200097309 */ /* 0x000e220000000000 */
[----:B------:R-:W-:Y:S01]  /*10ba0*/  ISETP.NE.AND P0, PT, R2, RZ, PT ;  /* 0x000000ff0200720c */ /* 0x000fe20003f05270 */
[----:B0-----:R0:W1:Y:S04]  /*10bb0*/  SHFL.IDX PT, R8, R8, R9, 0x1f ;  /* 0x00001f0908087589 */ /* 0x00106800000e0000 */
[----:B------:R0:W2:Y:S08]  /*10bc0*/  SHFL.IDX PT, R4, R7, R9, 0x1f ;  /* 0x00001f0907047589 */ /* 0x0000b000000e0000 */
[----:B------:R-:W-:Y:S05]  /*10bd0*/  @!P0 BRA `(.L_x_1236) ;  /* 0x0000000000088947 */ /* 0x000fea0003800000 */
[----:B------:R-:W-:-:S05]  /*10be0*/  VIADD R2, R9, 0xffffffff ;  /* 0xffffffff09027836 */ /* 0x000fca0000000000 */
[----:B------:R3:W4:Y:S02]  /*10bf0*/  SHFL.IDX PT, R3, R5, R2, 0x1f ;  /* 0x00001f0205037589 */ /* 0x00072400000e0000 */
.L_x_1236:
[----:B----4-:R-:W-:Y:S01]  /*10c00*/  IMAD R3, R3, UR5, R10 ;  /* 0x0000000503037c24 */ /* 0x010fe2000f8e020a */
[----:B-1----:R-:W-:Y:S01]  /*10c10*/  ISETP.NE.AND P0, PT, R8, 0x1, PT ;  /* 0x000000010800780c */ /* 0x002fe20003f05270 */
[----:B------:R-:W-:-:S03]  /*10c20*/  VIADD R14, R9, UR4 ;  /* 0x00000004090e7c36 */ /* 0x000fc60008000000 */
[----:B------:R1:W-:Y:S01]  /*10c30*/  STL [R1], R3 ;  /* 0x0000000301007387 */ /* 0x0003e20000100800 */
[----:B---3--:R-:W-:-:S03]  /*10c40*/  IADD3 R5, -R3, UR6, RZ ;  /* 0x0000000603057c10 */ /* 0x008fc6000fffe1ff */
[----:B------:R1:W-:Y:S05]  /*10c50*/  STL [R1+0xc], R14 ;  /* 0x00000c0e01007387 */ /* 0x0003ea0000100800 */
[----:B------:R-:W-:Y:S05]  /*10c60*/  @!P0 BRA `(.L_x_1237) ;  /* 0x0000000000e08947 */ /* 0x000fea0003800000 */
[----:B0-2---:R-:W-:Y:S02]  /*10c70*/  IABS R7, R4 ;  /* 0x0000000400077213 */ /* 0x005fe40000000000 */
[----:B------:R-:W-:Y:S02]  /*10c80*/  IABS R9, R8 ;  /* 0x0000000800097213 */ /* 0x000fe40000000000 */
[----:B------:R-:W0:Y:S01]  /*10c90*/  I2F.RP R10, R7 ;  /* 0x00000007000a7306 */ /* 0x000e220000209400 */
[----:B------:R-:W-:-:S07]  /*10ca0*/  IABS R12, R5 ;  /* 0x00000005000c7213 */ /* 0x000fce0000000000 */
[----:B------:R-:W-:Y:S08]  /*10cb0*/  I2F.RP R13, R9 ;  /* 0x00000009000d7306 */ /* 0x000ff00000209400 */
[----:B0-----:R-:W1:Y:S02]  /*10cc0*/  MUFU.RCP R10, R10 ;  /* 0x0000000a000a7308 */ /* 0x001e640000001000 */
[----:B-1----:R-:W-:-:S06]  /*10cd0*/  VIADD R3, R10, 0xffffffe ;  /* 0x0ffffffe0a037836 */ /* 0x002fcc0000000000 */
[----:B------:R-:W0:Y:S02]  /*10ce0*/  F2I.FTZ.U32.TRUNC.NTZ R3, R3 ;  /* 0x0000000300037305 */ /* 0x000e24000021f000 */
[----:B0-----:R-:W-:-:S04]  /*10cf0*/  IMAD.MOV R2, RZ, RZ, -R3 ;  /* 0x000000ffff027224 */ /* 0x001fc800078e0a03 */
[----:B------:R-:W-:Y:S02]  /*10d00*/  IMAD R11, R2, R7, RZ ;  /* 0x00000007020b7224 */ /* 0x000fe400078e02ff */
[----:B------:R-:W-:-:S04]  /*10d10*/  IMAD.MOV.U32 R2, RZ, RZ, RZ ;  /* 0x000000ffff027224 */ /* 0x000fc800078e00ff */
[----:B------:R-:W-:Y:S01]  /*10d20*/  IMAD.HI.U32 R11, R3, R11, R2 ;  /* 0x0000000b030b7227 */ /* 0x000fe200078e0002 */
[----:B------:R-:W-:Y:S01]  /*10d30*/  IABS R3, R4 ;  /* 0x0000000400037213 */ /* 0x000fe20000000000 */
[----:B------:R-:W0:Y:S04]  /*10d40*/  MUFU.RCP R2, R13 ;  /* 0x0000000d00027308 */ /* 0x000e280000001000 */
[----:B------:R-:W-:Y:S02]  /*10d50*/  IMAD.MOV R3, RZ, RZ, -R3 ;  /* 0x000000ffff037224 */ /* 0x000fe400078e0a03 */
[----:B------:R-:W-:-:S04]  /*10d60*/  IMAD.HI.U32 R10, R11, R12, RZ ;  /* 0x0000000c0b0a7227 */ /* 0x000fc800078e00ff */
[----:B------:R-:W-:-:S05]  /*10d70*/  IMAD R12, R10, R3, R12 ;  /* 0x000000030a0c7224 */ /* 0x000fca00078e020c */
[----:B------:R-:W-:Y:S01]  /*10d80*/  ISETP.GT.U32.AND P1, PT, R7, R12, PT ;  /* 0x0000000c0700720c */ /* 0x000fe20003f24070 */
[----:B0-----:R-:W-:-:S06]  /*10d90*/  VIADD R3, R2, 0xffffffe ;  /* 0x0ffffffe02037836 */ /* 0x001fcc0000000000 */
[----:B------:R-:W0:Y:S06]  /*10da0*/  F2I.FTZ.U32.TRUNC.NTZ R3, R3 ;  /* 0x0000000300037305 */ /* 0x000e2c000021f000 */
[----:B------:R-:W-:Y:S02]  /*10db0*/  @!P1 IMAD.IADD R12, R12, 0x1, -R7 ;  /* 0x000000010c0c9824 */ /* 0x000fe400078e0a07 */
[----:B------:R-:W-:Y:S01]  /*10dc0*/  @!P1 VIADD R10, R10, 0x1 ;  /* 0x000000010a0a9836 */ /* 0x000fe20000000000 */
[----:B------:R-:W-:Y:S02]  /*10dd0*/  ISETP.NE.AND P1, PT, R4, RZ, PT ;  /* 0x000000ff0400720c */ /* 0x000fe40003f25270 */
[----:B------:R-:W-:Y:S01]  /*10de0*/  ISETP.GE.U32.AND P0, PT, R12, R7, PT ;  /* 0x000000070c00720c */ /* 0x000fe20003f06070 */
[----:B0-----:R-:W-:-:S04]  /*10df0*/  IMAD.MOV R2, RZ, RZ, -R3 ;  /* 0x000000ffff027224 */ /* 0x001fc800078e0a03 */
[----:B------:R-:W-:Y:S02]  /*10e00*/  IMAD R7, R2, R9, RZ ;  /* 0x0000000902077224 */ /* 0x000fe400078e02ff */
[----:B------:R-:W-:-:S06]  /*10e10*/  IMAD.MOV.U32 R2, RZ, RZ, RZ ;  /* 0x000000ffff027224 */ /* 0x000fcc00078e00ff */
[----:B------:R-:W-:Y:S02]  /*10e20*/  @P0 VIADD R10, R10, 0x1 ;  /* 0x000000010a0a0836 */ /* 0x000fe40000000000 */
[----:B------:R-:W-:Y:S01]  /*10e30*/  IMAD.HI.U32 R7, R3, R7, R2 ;  /* 0x0000000703077227 */ /* 0x000fe200078e0002 */
[----:B------:R-:W-:Y:S02]  /*10e40*/  LOP3.LUT R2, R5, R4, RZ, 0x3c, !PT ;  /* 0x0000000405027212 */ /* 0x000fe400078e3cff */
[----:B------:R-:W-:Y:S02]  /*10e50*/  IABS R3, R8 ;  /* 0x0000000800037213 */ /* 0x000fe40000000000 */
[----:B------:R-:W-:-:S03]  /*10e60*/  ISETP.GE.AND P2, PT, R2, RZ, PT ;  /* 0x000000ff0200720c */ /* 0x000fc60003f46270 */
[----:B------:R-:W-:-:S10]  /*10e70*/  IMAD.MOV R3, RZ, RZ, -R3 ;  /* 0x000000ffff037224 */ /* 0x000fd400078e0a03 */
[----:B------:R-:W-:Y:S01]  /*10e80*/  @!P2 IMAD.MOV R10, RZ, RZ, -R10 ;  /* 0x000000ffff0aa224 */ /* 0x000fe200078e0a0a */
[----:B------:R-:W-:-:S04]  /*10e90*/  @!P1 LOP3.LUT R10, RZ, R4, RZ, 0x33, !PT ;  /* 0x00000004ff0a9212 */ /* 0x000fc800078e33ff */
        /* <DEDUP_REMOVED lines=9> */
[----:B------:R-:W-:Y:S01]  /*10f30*/  ISETP.GE.AND P2, PT, R2, RZ, PT ;  /* 0x000000ff0200720c */ /* 0x000fe20003f46270 */
[----:B------:R-:W-:-:S04]  /*10f40*/  IMAD.MOV R2, RZ, RZ, -R10 ;  /* 0x000000ffff027224 */ /* 0x000fc800078e0a0a */
[----:B------:R-:W-:Y:S02]  /*10f50*/  IMAD R2, R4, R2, R5 ;  /* 0x0000000204027224 */ /* 0x000fe400078e0205 */
[----:B------:R-:W-:-:S06]  /*10f60*/  @P0 VIADD R7, R7, 0x1 ;  /* 0x0000000107070836 */ /* 0x000fcc0000000000 */
[----:B------:R-:W-:Y:S01]  /*10f70*/  @!P2 IMAD.MOV R7, RZ, RZ, -R7 ;  /* 0x000000ffff07a224 */ /* 0x000fe200078e0a07 */
[----:B------:R-:W-:-:S05]  /*10f80*/  @!P1 LOP3.LUT R7, RZ, R8, RZ, 0x33, !PT ;  /* 0x00000008ff079212 */ /* 0x000fca00078e33ff */
[--C-:B------:R-:W-:Y:S02]  /*10f90*/  IMAD.MOV R3, RZ, RZ, -R7.reuse ;  /* 0x000000ffff037224 */ /* 0x100fe400078e0a07 */
[C---:B------:R-:W-:Y:S02]  /*10fa0*/  IMAD R7, R8.reuse, 0x1000000, R7 ;  /* 0x0100000008077824 */ /* 0x040fe400078e0207 */
[----:B------:R-:W-:-:S04]  /*10fb0*/  IMAD R8, R8, R3, R10 ;  /* 0x0000000308087224 */ /* 0x000fc800078e020a */
[----:B------:R-:W-:-:S05]  /*10fc0*/  IMAD R3, R8, 0x10000, R7 ;  /* 0x0001000008037824 */ /* 0x000fca00078e0207 */
[----:B------:R0:W-:Y:S01]  /*10fd0*/  STL [R1+0x8], R3 ;  /* 0x0000080301007387 */ /* 0x0001e20000100800 */
[----:B------:R-:W-:Y:S05]  /*10fe0*/  BRA `(.L_x_1238) ;  /* 0x0000000000f87947 */ /* 0x000fea0003800000 */
.L_x_1237:
[----:B-1----:R-:W1:Y:S01]  /*10ff0*/  LDC.64 R2, c[0x0][0xc90] ;  /* 0x00032400ff027b82 */ /* 0x002e620000000a00 */
[----:B------:R-:W-:Y:S01]  /*11000*/  ULDC.64 UR6, c[0x0][0x208] ;  /* 0x0000820000067ab9 */ /* 0x000fe20000000a00 */
[----:B-1----:R-:W-:-:S05]  /*11010*/  IMAD.WIDE R2, R14, 0x4, R2 ;  /* 0x000000040e027825 */ /* 0x002fca00078e0202 */
[----:B0-----:R0:W2:Y:S02]  /*11020*/  LDG.E R7, desc[UR6][R2.64] ;  /* 0x0000000602077981 */ /* 0x0010a4000c1e1900 */
[----:B0-----:R-:W-:Y:S02]  /*11030*/  IMAD.MOV.U32 R2, RZ, RZ, RZ ;  /* 0x000000ffff027224 */ /* 0x001fe400078e00ff */
[----:B--2---:R-:W-:-:S05]  /*11040*/  IMAD R8, R4, R7, RZ ;  /* 0x0000000704087224 */ /* 0x004fca00078e02ff */
[----:B------:R-:W-:-:S04]  /*11050*/  IABS R9, R8 ;  /* 0x0000000800097213 */ /* 0x000fc80000000000 */
[----:B------:R-:W0:Y:S08]  /*11060*/  I2F.RP R10, R9 ;  /* 0x00000009000a7306 */ /* 0x000e300000209400 */
[----:B0-----:R-:W0:Y:S02]  /*11070*/  MUFU.RCP R10, R10 ;  /* 0x0000000a000a7308 */ /* 0x001e240000001000 */
[----:B0-----:R-:W-:-:S06]  /*11080*/  VIADD R11, R10, 0xffffffe ;  /* 0x0ffffffe0a0b7836 */ /* 0x001fcc0000000000 */
[----:B------:R-:W0:Y:S02]  /*11090*/  F2I.FTZ.U32.TRUNC.NTZ R3, R11 ;  /* 0x0000000b00037305 */ /* 0x000e24000021f000 */
[----:B0-----:R-:W-:-:S04]  /*110a0*/  IMAD.MOV R12, RZ, RZ, -R3 ;  /* 0x000000ffff0c7224 */ /* 0x001fc800078e0a03 */
[----:B------:R-:W-:-:S04]  /*110b0*/  IMAD R13, R12, R9, RZ ;  /* 0x000000090c0d7224 */ /* 0x000fc800078e02ff */
[----:B------:R-:W-:Y:S01]  /*110c0*/  IMAD.HI.U32 R2, R3, R13, R2 ;  /* 0x0000000d03027227 */ /* 0x000fe200078e0002 */
[----:B------:R-:W-:Y:S02]  /*110d0*/  IABS R13, R5 ;  /* 0x00000005000d7213 */ /* 0x000fe40000000000 */
[----:B------:R-:W-:-:S03]  /*110e0*/  IABS R3, R8 ;  /* 0x0000000800037213 */ /* 0x000fc60000000000 */
[----:B------:R-:W-:-:S04]  /*110f0*/  IMAD.HI.U32 R2, R2, R13, RZ ;  /* 0x0000000d02027227 */ /* 0x000fc800078e00ff */
[----:B------:R-:W-:-:S04]  /*11100*/  IMAD.MOV R3, RZ, RZ, -R3 ;  /* 0x000000ffff037224 */ /* 0x000fc800078e0a03 */
        /* <DEDUP_REMOVED lines=11> */
[----:B------:R-:W-:Y:S02]  /*111c0*/  IMAD R9, R7, R2, RZ ;  /* 0x0000000207097224 */ /* 0x000fe400078e02ff */
[----:B------:R-:W-:Y:S02]  /*111d0*/  IMAD.MOV R2, RZ, RZ, -R2 ;  /* 0x000000ffff027224 */ /* 0x000fe400078e0a02 */
[----:B------:R-:W-:Y:S02]  /*111e0*/  IMAD.MOV R10, RZ, RZ, -R9 ;  /* 0x000000ffff0a7224 */ /* 0x000fe400078e0a09 */
[----:B------:R-:W-:Y:S02]  /*111f0*/  IMAD R8, R8, R2, R5 ;  /* 0x0000000208087224 */ /* 0x000fe400078e0205 */
[----:B------:R-:W-:Y:S01]  /*11200*/  IMAD.MOV.U32 R2, RZ, RZ, RZ ;  /* 0x000000ffff027224 */ /* 0x000fe200078e00ff */
[----:B------:R-:W-:Y:S02]  /*11210*/  VIADDMNMX R7, R10, UR5, R7, PT ;  /* 0x000000050a077c46 */ /* 0x000fe4000b800107 */
[----:B------:R-:W-:-:S02]  /*11220*/  IADD3 R9, R9, 0x1000000, R8 ;  /* 0x0100000009097810 */ /* 0x000fc40007ffe008 */
[----:B------:R-:W-:-:S04]  /*11230*/  IABS R10, R7 ;  /* 0x00000007000a7213 */ /* 0x000fc80000000000 */
[----:B------:R-:W0:Y:S08]  /*11240*/  I2F.RP R11, R10 ;  /* 0x0000000a000b7306 */ /* 0x000e300000209400 */
[----:B0-----:R-:W0:Y:S02]  /*11250*/  MUFU.RCP R11, R11 ;  /* 0x0000000b000b7308 */ /* 0x001e240000001000 */
[----:B0-----:R-:W-:Y:S01]  /*11260*/  VIADD R3, R11, 0xffffffe ;  /* 0x0ffffffe0b037836 */ /* 0x001fe20000000000 */
[----:B------:R-:W-:-:S05]  /*11270*/  IABS R11, R7 ;  /* 0x00000007000b7213 */ /* 0x000fca0000000000 */
[----:B------:R-:W0:Y:S02]  /*11280*/  F2I.FTZ.U32.TRUNC.NTZ R3, R3 ;  /* 0x0000000300037305 */ /* 0x000e24000021f000 */
[----:B0-----:R-:W-:-:S04]  /*11290*/  IMAD.MOV R5, RZ, RZ, -R3 ;  /* 0x000000ffff057224 */ /* 0x001fc800078e0a03 */
[----:B------:R-:W-:-:S04]  /*112a0*/  IMAD R5, R5, R10, RZ ;  /* 0x0000000a05057224 */ /* 0x000fc800078e02ff */
[----:B------:R-:W-:Y:S01]  /*112b0*/  IMAD.HI.U32 R2, R3, R5, R2 ;  /* 0x0000000503027227 */ /* 0x000fe200078e0002 */
[----:B------:R-:W-:-:S03]  /*112c0*/  IABS R5, R8 ;  /* 0x0000000800057213 */ /* 0x000fc60000000000 */
[----:B------:R-:W-:Y:S02]  /*112d0*/  IMAD.MOV R3, RZ, RZ, -R11 ;  /* 0x000000ffff037224 */ /* 0x000fe400078e0a0b */
        /* <DEDUP_REMOVED lines=11> */
[----:B------:R-:W-:Y:S01]  /*11390*/  @!P1 LOP3.LUT R2, RZ, R7, RZ, 0x33, !PT ;  /* 0x00000007ff029212 */ /* 0x000fe200078e33ff */
[----:B------:R-:W-:-:S04]  /*113a0*/  IMAD.MOV R7, RZ, RZ, -R7 ;  /* 0x000000ffff077224 */ /* 0x000fc800078e0a07 */
[----:B------:R-:W-:-:S05]  /*113b0*/  IMAD R3, R2, R7, R9 ;  /* 0x0000000702037224 */ /* 0x000fca00078e0209 */
[----:B------:R1:W-:Y:S02]  /*113c0*/  STL [R1+0x8], R3 ;  /* 0x0000080301007387 */ /* 0x0003e40000100800 */
.L_x_1238:
[----:B01----:R-:W-:-:S05]  /*113d0*/  LOP3.LUT R3, RZ, R2, RZ, 0x33, !PT ;  /* 0x00000002ff037212 */ /* 0x003fca00078e33ff */
[----:B------:R-:W-:-:S05]  /*113e0*/  IMAD.IADD R2, R4, 0x1, R3 ;  /* 0x0000000104027824 */ /* 0x000fca00078e0203 */
[----:B------:R1:W-:Y:S01]  /*113f0*/  STL [R1+0x4], R2 ;  /* 0x0000040201007387 */ /* 0x0003e20000100800 */
[----:B------:R-:W-:Y:S05]  /*11400*/  BRA `(.L_x_1239) ;  /* 0x0000000000107947 */ /* 0x000fea0003800000 */
.L_x_1234:
[----:B------:R-:W-:Y:S01]  /*11410*/  IMAD.U32 R2, RZ, RZ, UR6 ;  /* 0x00000006ff027e24 */ /* 0x000fe2000f8e00ff */
[----:B------:R0:W-:Y:S04]  /*11420*/  STL [R1+0x4], RZ ;  /* 0x000004ff01007387 */ /* 0x0001e80000100800 */
[----:B------:R0:W-:Y:S04]  /*11430*/  STL [R1+0x8], RZ ;  /* 0x000008ff01007387 */ /* 0x0001e80000100800 */
[----:B------:R0:W-:Y:S02]  /*11440*/  STL [R1], R2 ;  /* 0x0000000201007387 */ /* 0x0001e40000100800 */
.L_x_1239:
[----:B------:R-:W2:Y:S04]  /*11450*/  LDL R8, [R1] ;  /* 0x0000000001087983 */ /* 0x000ea80000100800 */
[----:B------:R-:W2:Y:S04]  /*11460*/  LDL R9, [R1+0x4] ;  /* 0x0000040001097983 */ /* 0x000ea80000100800 */
[----:B------:R-:W2:Y:S04]  /*11470*/  LDL R10, [R1+0x8] ;  /* 0x00000800010a7983 */ /* 0x000ea80000100800 */
[----:B------:R-:W2:Y:S01]  /*11480*/  LDL R11, [R1+0xc] ;  /* 0x00000c00010b7983 */ /* 0x000ea20000100800 */
[----:B------:R-:W-:-:S13]  /*11490*/  ISETP.NE.AND P0, PT, R0, RZ, PT ;  /* 0x000000ff0000720c */ /* 0x000fda0003f05270 */
[----:B------:R-:W3:Y:S01]  /*114a0*/  @!P0 S2R R3, SR_CgaCtaId ;  /* 0x0000000000038919 */ /* 0x000ee20000008800 */
[----:B------:R-:W-:-:S04]  /*114b0*/  @!P0 MOV R0, 0x400 ;  /* 0x0000040000008802 */ /* 0x000fc80000000f00 */
[----:B---3--:R-:W-:-:S05]  /*114c0*/  @!P0 LEA R0, R3, R0, 0x18 ;  /* 0x0000000003008211 */ /* 0x008fca00078ec0ff */
[----:B--2---:R2:W-:Y:S01]  /*114d0*/  @!P0 STS.128 [R0+0x2a8d0], R8 ;  /* 0x02a8d00800008388 */ /* 0x0045e20000000c00 */
[----:B------:R-:W-:Y:S06]  /*114e0*/  BAR.ARV 0x5, 0x180 ;  /* 0x0146000000007b1d */ /* 0x000fec0000002000 */
.L_x_1232:
        /* <DEDUP_REMOVED lines=8> */
[----:B------:R-:W4:Y:S01]  /*11570*/  S2UR UR5, SR_CgaCtaId ;  /* 0x00000000000579c3 */ /* 0x000f220000008800 */
[C---:B--2---:R-:W-:Y:S01]  /*11580*/  IMAD.SHL.U32 R0, R6.reuse, 0x8, RZ ;  /* 0x0000000806007824 */ /* 0x044fe200078e00ff */
[----:B------:R-:W-:Y:S01]  /*11590*/  LOP3.LUT R4, R6, 0x7f, RZ, 0xc0, !PT ;  /* 0x0000007f06047812 */ /* 0x000fe200078ec0ff */
[----:B------:R-:W-:Y:S01]  /*115a0*/  UMOV UR4, 0x400 ;  /* 0x0000040000047882 */ /* 0x000fe20000000000 */
[----:B------:R-:W-:Y:S01]  /*115b0*/  BSSY B8, `(.L_x_1240) ;  /* 0x000060f000087945 */ /* 0x000fe20003800000 */
[----:B------:R-:W-:Y:S01]  /*115c0*/  IMAD.MOV.U32 R19, RZ, RZ, RZ ;  /* 0x000000ffff137224 */ /* 0x000fe200078e00ff */
[----:B------:R-:W-:Y:S01]  /*115d0*/  LOP3.LUT R3, R0, 0x1f8, RZ, 0xc0, !PT ;  /* 0x000001f800037812 */ /* 0x000fe200078ec0ff */
[----:B01----:R-:W-:Y:S01]  /*115e0*/  IMAD.SHL.U32 R2, R4, 0x8, RZ ;  /* 0x0000000804027824 */ /* 0x003fe200078e00ff */
[----:B------:R-:W-:Y:S01]  /*115f0*/  LOP3.LUT R0, R0, 0x38, RZ, 0xc0, !PT ;  /* 0x0000003800007812 */ /* 0x000fe200078ec0ff */
[----:B------:R-:W-:Y:S01]  /*11600*/  ULDC UR38, c[0x0][0xc] ;  /* 0x0000030000267ab9 */ /* 0x000fe20000000800 */
[----:B------:R-:W-:Y:S01]  /*11610*/  LOP3.LUT R3, R3, 0x38, R6, 0x78, !PT ;  /* 0x0000003803037812 */ /* 0x000fe200078e7806 */
[----:B------:R-:W-:Y:S01]  /*11620*/  IMAD.SHL.U32 R6, R6, 0x10, RZ ;  /* 0x0000001006067824 */ /* 0x000fe200078e00ff */
[----:B------:R-:W-:-:S02]  /*11630*/  ULDC.64 UR36, c[0x0][0x198] ;  /* 0x0000660000247ab9 */ /* 0x000fc40000000a00 */
[----:B------:R-:W-:Y:S02]  /*11640*/  LOP3.LUT R3, R3, 0x200, R2, 0xf8, !PT ;  /* 0x0000020003037812 */ /* 0x000fe400078ef802 */
[----:B------:R-:W-:-:S04]  /*11650*/  SHF.R.U32.HI R2, RZ, 0x3, R4 ;  /* 0x00000003ff027819 */ /* 0x000fc80000011604 */
[----:B------:R-:W-:Y:S01]  /*11660*/  LOP3.LUT R4, R2, 0x70, R6, 0xf8, !PT ;  /* 0x0000007002047812 */ /* 0x000fe200078ef806 */
[----:B------:R-:W-:Y:S01]  /*11670*/  IMAD.MOV.U32 R2, RZ, RZ, 0x1 ;  /* 0x00000001ff027424 */ /* 0x000fe200078e00ff */
[----:B----4-:R-:W-:-:S06]  /*11680*/  ULEA UR4, UR5, UR4, 0x18 ;  /* 0x0000000405047291 */ /* 0x010fcc000f8ec03f */
[----:B------:R-:W-:-:S04]  /*11690*/  IMAD.U32 R18, RZ, RZ, UR4 ;  /* 0x00000004ff127e24 */ /* 0x000fc8000f8e00ff */
[----:B------:R-:W-:-:S05]  /*116a0*/  IMAD R3, R3, 0x2, R18 ;  /* 0x0000000203037824 */ /* 0x000fca00078e0212 */
[----:B------:R-:W-:Y:S04]  /*116b0*/  STL [R1+0x20], R3 ;  /* 0x0000200301007387 */ /* 0x000fe80000100800 */
[----:B------:R-:W-:Y:S04]  /*116c0*/  STL [R1+0x50], RZ ;  /* 0x000050ff01007387 */ /* 0x000fe80000100800 */
[----:B------:R0:W-:Y:S02]  /*116d0*/  STL [R1+0x10], R2 ;  /* 0x0000100201007387 */ /* 0x0001e40000100800 */
[----:B0-----:R-:W-:-:S02]  /*116e0*/  LOP3.LUT R2, R0, 0x40, RZ, 0xfc, !PT ;  /* 0x0000004000027812 */ /* 0x001fc400078efcff */
[----:B------:R-:W-:-:S07]  /*116f0*/  LOP3.LUT R0, R0, 0x80, RZ, 0xfc, !PT ;  /* 0x0000008000007812 */ /* 0x000fce00078efcff */
.L_x_1352:
[----:B---3--:R-:W2:Y:S01]  /*11700*/  LDL R9, [R1+0xc] ;  /* 0x00000c0001097983 */ /* 0x008ea20000100800 */
[----:B------:R-:W-:Y:S05]  /*11710*/  YIELD ;  /* 0x0000000000007946 */ /* 0x000fea0003800000 */
[----:B------:R-:W-:Y:S01]  /*11720*/  ULDC.64 UR4, c[0x0][0xa28] ;  /* 0x00028a0000047ab9 */ /* 0x000fe20000000a00 */
[----:B------:R-:W-:Y:S01]  /*11730*/  IMAD.MOV.U32 R0, RZ, RZ, RZ ;  /* 0x000000ffff007224 */ /* 0x000fe200078e00ff */
[----:B------:R-:W-:Y:S01]  /*11740*/  ISETP.NE.U32.AND P0, PT, RZ, UR4, PT ;  /* 0x00000004ff007c0c */ /* 0x000fe2000bf05070 */
[----:B01----:R-:W0:Y:S01]  /*11750*/  LDC.64 R4, c[0x0][0xa00] ;  /* 0x00028000ff047b82 */ /* 0x003e220000000a00 */
[----:B------:R-:W-:Y:S01]  /*11760*/  ULDC.64 UR8, c[0x0][0x208] ;  /* 0x0000820000087ab9 */ /* 0x000fe20000000a00 */
[----:B------:R-:W-:Y:S01]  /*11770*/  IMAD.MOV.U32 R10, RZ, RZ, RZ ;  /* 0x000000ffff0a7224 */ /* 0x000fe200078e00ff */
[----:B------:R-:W-:Y:S01]  /*11780*/  ISETP.NE.AND.EX P0, PT, RZ, UR5, PT, P0 ;  /* 0x00000005ff007c0c */ /* 0x000fe2000bf05300 */
[----:B------:R-:W-:Y:S01]  /*11790*/  ULDC.64 UR4, c[0x0][0xa18] ;  /* 0x0002860000047ab9 */ /* 0x000fe20000000a00 */
[----:B------:R-:W-:-:S11]  /*117a0*/  ULDC.64 UR6, c[0x0][0xa08] ;  /* 0x0002820000067ab9 */ /* 0x000fd60000000a00 */
[----:B------:R-:W2:Y:S02]  /*117b0*/  @P0 LDC.64 R2, c[0x0][0xa28] ;  /* 0x00028a00ff020b82 */ /* 0x000ea40000000a00 */
[----:B--2---:R-:W-:-:S05]  /*117c0*/  @P0 IMAD.WIDE R2, R9, 0x4, R2 ;  /* 0x0000000409020825 */ /* 0x004fca00078e0202 */
[----:B------:R1:W5:Y:S01]  /*117d0*/  @P0 LDG.E R0, desc[UR8][R2.64] ;  /* 0x0000000802000981 */ /* 0x000362000c1e1900 */
[----:B------:R-:W-:Y:S01]  /*117e0*/  ISETP.NE.U32.AND P0, PT, RZ, UR4, PT ;  /* 0x00000004ff007c0c */ /* 0x000fe2000bf05070 */
[----:B0-----:R-:W-:Y:S01]  /*117f0*/  IMAD.WIDE R4, R9, 0x4, R4 ;  /* 0x0000000409047825 */ /* 0x001fe200078e0204 */
[----:B------:R-:W-:Y:S02]  /*11800*/  ISETP.NE.U32.AND P1, PT, RZ, UR6, PT ;  /* 0x00000006ff007c0c */ /* 0x000fe4000bf25070 */
[----:B------:R-:W-:Y:S01]  /*11810*/  ISETP.NE.AND.EX P2, PT, RZ, UR5, PT, P0 ;  /* 0x00000005ff007c0c */ /* 0x000fe2000bf45300 */
[----:B------:R-:W-:Y:S01]  /*11820*/  ULDC.64 UR4, c[0x0][0xa00] ;  /* 0x0002800000047ab9 */ /* 0x000fe20000000a00 */
[----:B------:R-:W-:Y:S01]  /*11830*/  ISETP.NE.AND.EX P1, PT, RZ, UR7, PT, P1 ;  /* 0x00000007ff007c0c */ /* 0x000fe2000bf25310 */
[----:B------:R-:W-:Y:S01]  /*11840*/  IMAD.MOV.U32 R8, RZ, RZ, RZ ;  /* 0x000000ffff087224 */ /* 0x000fe200078e00ff */
[----:B------:R-:W-:Y:S01]  /*11850*/  ISETP.NE.U32.AND P0, PT, RZ, UR4, PT ;  /* 0x00000004ff007c0c */ /* 0x000fe2000bf05070 */
[----:B-1----:R-:W0:Y:S03]  /*11860*/  LDC.64 R2, c[0x0][0xa08] ;  /* 0x00028200ff027b82 */ /* 0x002e260000000a00 */
[----:B------:R-:W-:-:S05]  /*11870*/  ISETP.NE.AND.EX P0, PT, RZ, UR5, PT, P0 ;  /* 0x00000005ff007c0c */ /* 0x000fca000bf05300 */
[----:B------:R-:W1:Y:S08]  /*11880*/  @P2 LDC.64 R6, c[0x0][0xa18] ;  /* 0x00028600ff062b82 */ /* 0x000e700000000a00 */
[----:B------:R-:W2:Y:S01]  /*11890*/  @P0 LDG.E R10, desc[UR8][R4.64] ;  /* 0x00000008040a0981 */ /* 0x000ea2000c1e1900 */
[----:B------:R-:W-:Y:S01]  /*118a0*/  ULDC UR4, c[0x0][0x288] ;  /* 0x0000a20000047ab9 */ /* 0x000fe20000000800 */
[----:B0-----:R-:W-:-:S05]  /*118b0*/  IMAD.WIDE R2, R9, 0x4, R2 ;  /* 0x0000000409027825 */ /* 0x001fca00078e0202 */
[----:B------:R-:W5:Y:S01]  /*118c0*/  @P1 LDG.E R8, desc[UR8][R2.64] ;  /* 0x0000000802081981 */ /* 0x000f62000c1e1900 */
[----:B-1----:R-:W-:-:S03]  /*118d0*/  @P2 IMAD.WIDE R6, R9, 0x4, R6 ;  /* 0x0000000409062825 */ /* 0x002fc600078e0206 */
[----:B--2---:R0:W-:Y:S02]  /*118e0*/  STL [R1+0x30], R10 ;  /* 0x0000300a01007387 */ /* 0x0041e40000100800 */
[----:B0-----:R-:W-:Y:S01]  /*118f0*/  IMAD.U32 R10, RZ, RZ, UR4 ;  /* 0x00000004ff0a7e24 */ /* 0x001fe2000f8e00ff */
[----:B------:R-:W-:-:S05]  /*11900*/  ULDC.64 UR4, c[0x0][0x418] ;  /* 0x0001060000047ab9 */ /* 0x000fca0000000a00 */
        /* <DEDUP_REMOVED lines=11> */
[----:B------:R-:W-:Y:S02]  /*119c0*/  ULDC.64 UR4, c[0x0][0x208] ;  /* 0x0000820000047ab9 */ /* 0x000fe40000000a00 */
[----:B------:R-:W0:Y:S04]  /*119d0*/  LDG.E R7, desc[UR4][R4.64] ;  /* 0x0000000404077981 */ /* 0x000e28000c1e1900 */
[----:B------:R-:W0:Y:S02]  /*119e0*/  LDG.E R4, desc[UR4][R4.64+0x4] ;  /* 0x0000040404047981 */ /* 0x000e24000c1e1900 */
[----:B0-----:R-:W-:-:S05]  /*119f0*/  IMAD.IADD R10, R4, 0x1, -R7 ;  /* 0x00000001040a7824 */ /* 0x001fca00078e0a07 */
[----:B------:R1:W-:Y:S02]  /*11a00*/  STL [R1+0x2c], R10 ;  /* 0x00002c0a01007387 */ /* 0x0003e40000100800 */
.L_x_1241:
[----:B------:R-:W2:Y:S01]  /*11a10*/  LDL.LU R5, [R1+0x8] ;  /* 0x0000080001057983 */ /* 0x000ea20000300800 */
[----:B------:R-:W-:Y:S02]  /*11a20*/  ULDC.64 UR4, c[0x0][0xa20] ;  /* 0x0002880000047ab9 */ /* 0x000fe40000000a00 */
[----:B------:R-:W-:-:S04]  /*11a30*/  ISETP.NE.U32.AND P0, PT, RZ, UR4, PT ;  /* 0x00000004ff007c0c */ /* 0x000fc8000bf05070 */
[----:B------:R-:W-:Y:S02]  /*11a40*/  ISETP.NE.AND.EX P0, PT, RZ, UR5, PT, P0 ;  /* 0x00000005ff007c0c */ /* 0x000fe4000bf05300 */
[C---:B--2---:R-:W-:Y:S02]  /*11a50*/  LOP3.LUT R7, R5.reuse, 0xff000000, RZ, 0xc0, !PT ;  /* 0xff00000005077812 */ /* 0x044fe400078ec0ff */
[C---:B------:R-:W-:Y:S02]  /*11a60*/  LOP3.LUT R4, R5.reuse, 0xff0000, RZ, 0xc0, !PT ;  /* 0x00ff000005047812 */ /* 0x040fe400078ec0ff */
[----:B------:R-:W-:Y:S02]  /*11a70*/  SHF.R.U32.HI R7, RZ, 0x8, R7 ;  /* 0x00000008ff077819 */ /* 0x000fe40000011607 */
[----:B------:R-:W-:Y:S02]  /*11a80*/  LOP3.LUT R16, R5, 0xffff, RZ, 0xc0, !PT ;  /* 0x0000ffff05107812 */ /* 0x000fe400078ec0ff */
[----:B------:R-:W-:Y:S01]  /*11a90*/  LEA.HI R7, R4, R7, RZ, 0x10 ;  /* 0x0000000704077211 */ /* 0x000fe200078f80ff */
[----:B-----5:R-:W-:-:S05]  /*11aa0*/  IMAD.IADD R4, R8, 0x1, R0 ;  /* 0x0000000108047824 */ /* 0x020fca00078e0200 */
[----:B------:R2:W-:Y:S01]  /*11ab0*/  STL [R1+0x14], R4 ;  /* 0x0000140401007387 */ /* 0x0005e20000100800 */
[----:B------:R-:W-:Y:S05]  /*11ac0*/  @!P0 BRA `(.L_x_1242) ;  /* 0x0000000000148947 */ /* 0x000fea0003800000 */
[----:B------:R-:W3:Y:S01]  /*11ad0*/  LDC.64 R2, c[0x0][0xa20] ;  /* 0x00028800ff027b82 */ /* 0x000ee20000000a00 */
[----:B------:R-:W-:Y:S01]  /*11ae0*/  ULDC.64 UR4, c[0x0][0x208] ;  /* 0x0000820000047ab9 */ /* 0x000fe20000000a00 */
[----:B---3--:R-:W-:-:S05]  /*11af0*/  IMAD.WIDE R2, R9, 0x4, R2 ;  /* 0x0000000409027825 */ /* 0x008fca00078e0202 */
[----:B------:R3:W5:Y:S01]  /*11b00*/  LDG.E R6, desc[UR4][R2.64] ;  /* 0x0000000402067981 */ /* 0x000762000c1e1900 */
[----:B------:R-:W-:Y:S05]  /*11b10*/  BRA `(.L_x_1243) ;  /* 0x0000000000147947 */ /* 0x000fea0003800000 */
.L_x_1242:
[----:B------:R-:W-:Y:S05]  /*11b20*/  @!P1 BRA `(.L_x_1243) ;  /* 0x0000000000109947 */ /* 0x000fea0003800000 */
[----:B------:R-:W-:Y:S02]  /*11b30*/  ULDC.64 UR4, c[0x0][0x208] ;  /* 0x0000820000047ab9 */ /* 0x000fe40000000a00 */
[----:B------:R-:W3:Y:S04]  /*11b40*/  LDG.E R6, desc[UR4][R2.64] ;  /* 0x0000000402067981 */ /* 0x000ee8000c1e1900 */
[----:B------:R-:W3:Y:S02]  /*11b50*/  LDG.E R2, desc[UR4][R2.64+0x4] ;  /* 0x0000040402027981 */ /* 0x000ee4000c1e1900 */
[----:B---3--:R-:W-:-:S07]  /*11b60*/  IMAD.IADD R6, R2, 0x1, -R6 ;  /* 0x0000000102067824 */ /* 0x008fce00078e0a06 */
.L_x_1243:
[----:B--2---:R-:W2:Y:S01]  /*11b70*/  LDL.LU R4, [R1+0x4] ;  /* 0x0000040001047983 */ /* 0x004ea20000300800 */
[----:B---3--:R-:W3:Y:S01]  /*11b80*/  LDC R2, c[0x0][0x448] ;  /* 0x00011200ff027b82 */ /* 0x008ee20000000800 */
[----:B-----5:R-:W-:Y:S01]  /*11b90*/  IMAD.IADD R0, R6, 0x1, -R0 ;  /* 0x0000000106007824 */ /* 0x020fe200078e0a00 */
[----:B---3--:R-:W-:-:S13]  /*11ba0*/  ISETP.NE.AND P1, PT, R2, 0x1, PT ;  /* 0x000000010200780c */ /* 0x008fda0003f25270 */
[----:B------:R-:W3:Y:S08]  /*11bb0*/  @P1 LDC R3, c[0x0][0x44c] ;  /* 0x00011300ff031b82 */ /* 0x000ef00000000800 */
[----:B------:R-:W4:Y:S01]  /*11bc0*/  @P1 LDC R2, c[0x0][0x450] ;  /* 0x00011400ff021b82 */ /* 0x000f220000000800 */
[----:B--2---:R-:W-:-:S04]  /*11bd0*/  IMAD.SHL.U32 R11, R4, 0x80, RZ ;  /* 0x00000080040b7824 */ /* 0x004fc800078e00ff */
[----:B------:R-:W-:Y:S01]  /*11be0*/  VIADD R4, R11, 0x7f ;  /* 0x0000007f0b047836 */ /* 0x000fe20000000000 */
[----:B------:R2:W-:Y:S03]  /*11bf0*/  STL [R1+0x28], R11 ;  /* 0x0000280b01007387 */ /* 0x0005e60000100800 */
[----:B---3--:R-:W-:-:S04]  /*11c00*/  @P1 IMAD.HI.U32 R3, R4, R3, RZ ;  /* 0x0000000304031227 */ /* 0x008fc800078e00ff */
[----:B------:R-:W-:Y:S01]  /*11c10*/  IMAD.MOV.U32 R6, RZ, RZ, R4 ;  /* 0x000000ffff067224 */ /* 0x000fe200078e0004 */
[----:B----4-:R-:W-:Y:S01]  /*11c20*/  @P1 SHF.R.U32.HI R6, RZ, R2, R3 ;  /* 0x00000002ff061219 */ /* 0x010fe20000011603 */
[----:B------:R-:W-:-:S04]  /*11c30*/  VIADD R2, R0, 0x5f ;  /* 0x0000005f00027836 */ /* 0x000fc80000000000 */
[----:B------:R-:W-:-:S05]  /*11c40*/  IMAD.HI R2, R2, 0x2aaaaaab, RZ ;  /* 0x2aaaaaab02027827 */ /* 0x000fca00078e02ff */
[----:B------:R-:W-:-:S04]  /*11c50*/  SHF.R.U32.HI R3, RZ, 0x1f, R2 ;  /* 0x0000001fff037819 */ /* 0x000fc80000011602 */
[----:B------:R-:W-:Y:S02]  /*11c60*/  LEA.HI.SX32 R9, R2, R3, 0x1c ;  /* 0x0000000302097211 */ /* 0x000fe400078fe2ff */
[----:B------:R-:W-:-:S03]  /*11c70*/  IADD3 R2, R0, 0x1, -R10 ;  /* 0x0000000100027810 */ /* 0x000fc60007ffe80a */
[----:B------:R2:W-:Y:S02]  /*11c80*/  STL [R1+0x58], R9 ;  /* 0x0000580901007387 */ /* 0x0005e40000100800 */
[----:B------:R-:W-:Y:S02]  /*11c90*/  IMAD.IADD R6, R2, 0x1, R6 ;  /* 0x0000000102067824 */ /* 0x000fe400078e0206 */
[----:B------:R-:W3:Y:S02]  /*11ca0*/  LDC.64 R2, c[0x0][0x9e0] ;  /* 0x00027800ff027b82 */ /* 0x000ee40000000a00 */
[----:B---3--:R-:W-:Y:S01]  /*11cb0*/  ISETP.GE.AND P2, PT, R3, 0x1, PT ;  /* 0x000000010300780c */ /* 0x008fe20003f46270 */
[----:B------:R-:W-:-:S12]  /*11cc0*/  IMAD.IADD R2, R6, 0x1, R2 ;  /* 0x0000000106027824 */ /* 0x000fd800078e0202 */
[----:B--2---:R-:W-:Y:S05]  /*11cd0*/  @!P2 BRA `(.L_x_1244) ;  /* 0x000000000048a947 */ /* 0x004fea0003800000 */
[C---:B------:R-:W-:Y:S01]  /*11ce0*/  ISETP.GT.AND P0, PT, R6.reuse, RZ, PT ;  /* 0x000000ff0600720c */ /* 0x040fe20003f04270 */
[----:B------:R-:W-:Y:S01]  /*11cf0*/  BSSY B0, `(.L_x_1245) ;  /* 0x000000e000007945 */ /* 0x000fe20003800000 */
[----:B------:R-:W-:-:S11]  /*11d00*/  VIADD R8, R6, 0xffffffff ;  /* 0xffffffff06087836 */ /* 0x000fd60000000000 */
[----:B------:R-:W-:Y:S05]  /*11d10*/  @P0 BRA `(.L_x_1246) ;  /* 0x00000000001c0947 */ /* 0x000fea0003800000 */
[----:B------:R-:W-:Y:S01]  /*11d20*/  ISETP.NE.AND P0, PT, R3, 0x1, PT ;  /* 0x000000010300780c */ /* 0x000fe20003f05270 */
[----:B------:R-:W-:-:S12]  /*11d30*/  IMAD.MOV R6, RZ, RZ, -R6 ;  /* 0x000000ffff067224 */ /* 0x000fd800078e0a06 */
[----:B------:R-:W2:Y:S02]  /*11d40*/  @P0 LDC.64 R4, c[0x0][0x9e8] ;  /* 0x00027a00ff040b82 */ /* 0x000ea40000000a00 */
[----:B--2---:R-:W-:-:S05]  /*11d50*/  @P0 IMAD.HI.U32 R4, R6, R4, RZ ;  /* 0x0000000406040227 */ /* 0x004fca00078e00ff */
[----:B------:R-:W-:-:S04]  /*11d60*/  @P0 SHF.R.U32.HI R6, RZ, R5, R4 ;  /* 0x00000005ff060219 */ /* 0x000fc80000011604 */
[----:B------:R-:W-:Y:S01]  /*11d70*/  LOP3.LUT R8, RZ, R6, RZ, 0x33, !PT ;  /* 0x00000006ff087212 */ /* 0x000fe200078e33ff */
[----:B------:R-:W-:Y:S06]  /*11d80*/  BRA `(.L_x_1247) ;  /* 0x0000000000107947 */ /* 0x000fec0003800000 */
.L_x_1246:
[----:B------:R-:W-:-:S13]  /*11d90*/  ISETP.NE.AND P0, PT, R3, 0x1, PT ;  /* 0x000000010300780c */ /* 0x000fda0003f05270 */
[----:B------:R-:W2:Y:S02]  /*11da0*/  @P0 LDC.64 R4, c[0x0][0x9e8] ;  /* 0x00027a00ff040b82 */ /* 0x000ea40000000a00 */
[----:B--2---:R-:W-:-:S05]  /*11db0*/  @P0 IMAD.HI.U32 R4, R8, R4, RZ ;  /* 0x0000000408040227 */ /* 0x004fca00078e00ff */
[----:B------:R-:W-:-:S07]  /*11dc0*/  @P0 SHF.R.U32.HI R8, RZ, R5, R4 ;  /* 0x00000005ff080219 */ /* 0x000fce0000011604 */
.L_x_1247:
[----:B------:R-:W-:Y:S05]  /*11dd0*/  BSYNC B0 ;  /* 0x0000000000007941 */ /* 0x000fea0003800000 */
.L_x_1245:
[----:B------:R-:W-:-:S05]  /*11de0*/  IMAD R8, R8, R3, R3 ;  /* 0x0000000308087224 */ /* 0x000fca00078e0203 */
[----:B------:R-:W-:-:S07]  /*11df0*/  VIMNMX R2, R2, R8, PT ;  /* 0x0000000802027248 */ /* 0x000fce0003fe0100 */
.L_x_1244:
[----:B------:R-:W2:Y:S01]  /*11e00*/  @P1 LDC R4, c[0x0][0x44c] ;  /* 0x00011300ff041b82 */ /* 0x000ea20000000800 */
[----:B------:R-:W-:Y:S01]  /*11e10*/  VIADD R2, R2, 0x5f ;  /* 0x0000005f02027836 */ /* 0x000fe20000000000 */
[----:B------:R-:W-:Y:S01]  /*11e20*/  ULDC UR4, c[0x0][0x9dc] ;  /* 0x0002770000047ab9 */ /* 0x000fe20000000800 */
[----:B------:R-:W-:Y:S02]  /*11e30*/  IMAD.MOV.U32 R5, RZ, RZ, R11 ;  /* 0x000000ffff057224 */ /* 0x000fe400078e000b */
[----:B------:R-:W-:-:S03]  /*11e40*/  IMAD.HI R2, R2, 0x2aaaaaab, RZ ;  /* 0x2aaaaaab02027827 */ /* 0x000fc600078e02ff */
[----:B------:R-:W3:Y:S01]  /*11e50*/  @P1 LDC R6, c[0x0][0x450] ;  /* 0x00011400ff061b82 */ /* 0x000ee20000000800 */
[----:B--2---:R-:W-:-:S05]  /*11e60*/  @P1 IMAD.HI.U32 R4, R11, R4, RZ ;  /* 0x000000040b041227 */ /* 0x004fca00078e00ff */
[----:B---3--:R-:W-:-:S04]  /*11e70*/  @P1 SHF.R.U32.HI R5, RZ, R6, R4 ;  /* 0x00000006ff051219 */ /* 0x008fc80000011604 */
[----:B------:R-:W-:Y:S02]  /*11e80*/  IADD3 R6, R5, R0, -R10 ;  /* 0x0000000005067210 */ /* 0x000fe40007ffe80a */
[----:B------:R-:W-:-:S04]  /*11e90*/  SHF.R.U32.HI R0, RZ, 0x1f, R2 ;  /* 0x0000001fff007819 */ /* 0x000fc80000011602 */
[----:B------:R-:W-:Y:S01]  /*11ea0*/  LEA.HI.SX32 R4, R2, R0, 0x1c ;  /* 0x0000000002047211 */ /* 0x000fe200078fe2ff */
[----:B------:R-:W-:-:S03]  /*11eb0*/  VIADD R2, R6, -UR4 ;  /* 0x8000000406027c36 */ /* 0x000fc60008000000 */
[----:B------:R-:W-:Y:S01]  /*11ec0*/  VIMNMX R0, R9, R4, PT ;  /* 0x0000000409007248 */ /* 0x000fe20003fe0100 */
[----:B------:R2:W-:Y:S01]  /*11ed0*/  STL [R1+0x54], R4 ;  /* 0x0000540401007387 */ /* 0x0005e20000100800 */
[----:B------:R-:W-:Y:S05]  /*11ee0*/  @!P2 BRA `(.L_x_1248) ;  /* 0x000000000044a947 */ /* 0x000fea0003800000 */
[----:B------:R-:W-:Y:S01]  /*11ef0*/  ISETP.GT.AND P0, PT, R6, -0x1, PT ;  /* 0xffffffff0600780c */ /* 0x000fe20003f04270 */
[----:B------:R-:W-:-:S12]  /*11f00*/  BSSY B0, `(.L_x_1249) ;  /* 0x000000d000007945 */ /* 0x000fd80003800000 */
[----:B------:R-:W-:Y:S05]  /*11f10*/  @P0 BRA `(.L_x_1250) ;  /* 0x00000000001c0947 */ /* 0x000fea0003800000 */
[----:B------:R-:W-:Y:S02]  /*11f20*/  ISETP.NE.AND P0, PT, R3, 0x1, PT ;  /* 0x000000010300780c */ /* 0x000fe40003f05270 */
[----:B------:R-:W-:-:S11]  /*11f30*/  LOP3.LUT R6, RZ, R6, RZ, 0x33, !PT ;  /* 0x00000006ff067212 */ /* 0x000fd600078e33ff */
[----:B--2---:R-:W2:Y:S02]  /*11f40*/  @P0 LDC.64 R4, c[0x0][0x9e8] ;  /* 0x00027a00ff040b82 */ /* 0x004ea40000000a00 */
[----:B--2---:R-:W-:-:S05]  /*11f50*/  @P0 IMAD.HI.U32 R4, R6, R4, RZ ;  /* 0x0000000406040227 */ /* 0x004fca00078e00ff */
[----:B------:R-:W-:-:S04]  /*11f60*/  @P0 SHF.R.U32.HI R6, RZ, R5, R4 ;  /* 0x00000005ff060219 */ /* 0x000fc80000011604 */
[----:B------:R-:W-:Y:S01]  /*11f70*/  LOP3.LUT R6, RZ, R6, RZ, 0x33, !PT ;  /* 0x00000006ff067212 */ /* 0x000fe200078e33ff */
[----:B------:R-:W-:Y:S06]  /*11f80*/  BRA `(.L_x_1251) ;  /* 0x0000000000107947 */ /* 0x000fec0003800000 */
.L_x_1250:
[----:B------:R-:W-:-:S13]  /*11f90*/  ISETP.NE.AND P0, PT, R3, 0x1, PT ;  /* 0x000000010300780c */ /* 0x000fda0003f05270 */
[----:B--2---:R-:W2:Y:S02]  /*11fa0*/  @P0 LDC.64 R4, c[0x0][0x9e8] ;  /* 0x00027a00ff040b82 */ /* 0x004ea40000000a00 */
[----:B--2---:R-:W-:-:S05]  /*11fb0*/  @P0 IMAD.HI.U32 R4, R6, R4, RZ ;  /* 0x0000000406040227 */ /* 0x004fca00078e00ff */
[----:B------:R-:W-:-:S07]  /*11fc0*/  @P0 SHF.R.U32.HI R6, RZ, R5, R4 ;  /* 0x00000005ff060219 */ /* 0x000fce0000011604 */
.L_x_1251:
[----:B------:R-:W-:Y:S05]  /*11fd0*/  BSYNC B0 ;  /* 0x0000000000007941 */ /* 0x000fea0003800000 */
.L_x_1249:
[----:B------:R-:W-:-:S05]  /*11fe0*/  IMAD R3, R6, R3, RZ ;  /* 0x0000000306037224 */ /* 0x000fca00078e02ff */
[----:B------:R-:W-:-:S07]  /*11ff0*/  VIMNMX R2, R2, R3, !PT ;  /* 0x0000000302027248 */ /* 0x000fce0007fe0100 */
.L_x_1248:
[----:B------:R-:W-:Y:S01]  /*12000*/  IMAD.HI R2, R2, 0x2aaaaaab, RZ ;  /* 0x2aaaaaab02027827 */ /* 0x000fe200078e02ff */
[----:B--2---:R-:W-:Y:S01]  /*12010*/  SHF.R.U32.HI R4, RZ, 0x10, R7 ;  /* 0x00000010ff047819 */ /* 0x004fe20000011607 */
[----:B------:R-:W-:Y:S01]  /*12020*/  BSSY B0, `(.L_x_1252) ;  /* 0x000002a000007945 */ /* 0x000fe20003800000 */
[----:B------:R-:W-:Y:S01]  /*12030*/  LOP3.LUT R8, R7, 0xff, RZ, 0xc0, !PT ;  /* 0x000000ff07087812 */ /* 0x000fe200078ec0ff */
[----:B------:R-:W-:Y:S01]  /*12040*/  IMAD.MOV.U32 R5, RZ, RZ, RZ ;  /* 0x000000ffff057224 */ /* 0x000fe200078e00ff */
[----:B------:R-:W-:Y:S02]  /*12050*/  SHF.R.U32.HI R3, RZ, 0x1f, R2 ;  /* 0x0000001fff037819 */ /* 0x000fe40000011602 */
[----:B------:R-:W-:Y:S01]  /*12060*/  ISETP.NE.AND P0, PT, R4, RZ, PT ;  /* 0x000000ff0400720c */ /* 0x000fe20003f05270 */
[----:B01----:R-:W-:Y:S01]  /*12070*/  IMAD.MOV.U32 R10, RZ, RZ, R5 ;  /* 0x000000ffff0a7224 */ /* 0x003fe200078e0005 */
[----:B------:R-:W-:-:S04]  /*12080*/  LEA.HI.SX32 R3, R2, R3, 0x1c ;  /* 0x0000000302037211 */ /* 0x000fc800078fe2ff */
[----:B------:R-:W-:-:S04]  /*12090*/  VIMNMX R9, RZ, R3, !PT ;  /* 0x00000003ff097248 */ /* 0x000fc80007fe0100 */
[----:B------:R-:W-:Y:S01]  /*120a0*/  ISETP.GT.AND P1, PT, R0, R9, PT ;  /* 0x000000090000720c */ /* 0x000fe20003f24270 */
[----:B------:R0:W-:Y:S02]  /*120b0*/  STL [R1+0x34], R9 ;  /* 0x0000340901007387 */ /* 0x0001e40000100800 */
[----:B------:R-:W1:Y:S02]  /*120c0*/  @!P0 LDC R4, c[0x0][0x9f0] ;  /* 0x00027c00ff048b82 */ /* 0x000e640000000800 */
[----:B------:R0:W-:Y:S04]  /*120d0*/  STL [R1+0x38], R5 ;  /* 0x0000380501007387 */ /* 0x0001e80000100800 */
[----:B------:R0:W-:Y:S04]  /*120e0*/  STL [R1+0x40], R8 ;  /* 0x0000400801007387 */ /* 0x0001e80000100800 */
[----:B------:R-:W-:Y:S05]  /*120f0*/  @!P1 BRA `(.L_x_1253) ;  /* 0x0000000000709947 */ /* 0x000fea0003800000 */
[-C--:B01----:R-:W-:Y:S02]  /*12100*/  IABS R5, R4.reuse ;  /* 0x0000000400057213 */ /* 0x083fe40000000000 */
[----:B------:R-:W-:Y:S02]  /*12110*/  IABS R7, R4 ;  /* 0x0000000400077213 */ /* 0x000fe40000000000 */
[----:B------:R-:W0:Y:S03]  /*12120*/  I2F.RP R2, R5 ;  /* 0x0000000500027306 */ /* 0x000e260000209400 */
[----:B------:R-:W-:-:S05]  /*12130*/  IMAD.MOV R7, RZ, RZ, -R7 ;  /* 0x000000ffff077224 */ /* 0x000fca00078e0a07 */
[----:B0-----:R-:W0:Y:S02]  /*12140*/  MUFU.RCP R2, R2 ;  /* 0x0000000200027308 */ /* 0x001e240000001000 */
[----:B0-----:R-:W-:-:S06]  /*12150*/  VIADD R2, R2, 0xffffffe ;  /* 0x0ffffffe02027836 */ /* 0x001fcc0000000000 */
[----:B------:R-:W0:Y:S02]  /*12160*/  F2I.FTZ.U32.TRUNC.NTZ R3, R2 ;  /* 0x0000000200037305 */ /* 0x000e24000021f000 */
[----:B0-----:R-:W-:-:S04]  /*12170*/  IMAD.MOV R2, RZ, RZ, -R3 ;  /* 0x000000ffff027224 */ /* 0x001fc800078e0a03 */
[----:B------:R-:W-:Y:S02]  /*12180*/  IMAD R6, R2, R5, RZ ;  /* 0x0000000502067224 */ /* 0x000fe400078e02ff */
[----:B------:R-:W-:-:S04]  /*12190*/  IMAD.MOV.U32 R2, RZ, RZ, RZ ;  /* 0x000000ffff027224 */ /* 0x000fc800078e00ff */
[----:B------:R-:W-:Y:S01]  /*121a0*/  IMAD.HI.U32 R6, R3, R6, R2 ;  /* 0x0000000603067227 */ /* 0x000fe200078e0002 */
[----:B------:R-:W-:-:S05]  /*121b0*/  IADD3 R3, R4, -0x1, R0 ;  /* 0xffffffff04037810 */ /* 0x000fca0007ffe000 */
[----:B------:R-:W-:-:S05]  /*121c0*/  IMAD.IADD R3, R3, 0x1, -R9 ;  /* 0x0000000103037824 */ /* 0x000fca00078e0a09 */
[----:B------:R-:W-:Y:S02]  /*121d0*/  IABS R2, R3 ;  /* 0x0000000300027213 */ /* 0x000fe40000000000 */
[----:B------:R-:W-:-:S03]  /*121e0*/  LOP3.LUT R3, R3, R4, RZ, 0x3c, !PT ;  /* 0x0000000403037212 */ /* 0x000fc600078e3cff */
        /* <DEDUP_REMOVED lines=13> */
.L_x_1253:
[----:B------:R-:W-:Y:S05]  /*122c0*/  BSYNC B0 ;  /* 0x0000000000007941 */ /* 0x000fea0003800000 */
.L_x_1252:
[----:B------:R-:W-:Y:S01]  /*122d0*/  IMAD.MOV.U32 R3, RZ, RZ, R10 ;  /* 0x000000ffff037224 */ /* 0x000fe200078e000a */
[----:B------:R-:W-:Y:S03]  /*122e0*/  BSSY B7, `(.L_x_1254) ;  /* 0x000041a000077945 */ /* 0x000fe60003800000 */
[----:B------:R-:W-:-:S05]  /*122f0*/  IMAD R2, R8, R3, R9 ;  /* 0x0000000308027224 */ /* 0x000fca00078e0209 */
[----:B------:R-:W-:Y:S01]  /*12300*/  VIADDMNMX R0, R2, R3, R0, PT ;  /* 0x0000000302007246 */ /* 0x000fe20003800100 */
        /* <DEDUP_REMOVED lines=8> */
[----:B0-----:R-:W0:Y:S01]  /*12390*/  S2R R5, SR_LANEID ;  /* 0x0000000000057919 */ /* 0x001e220000000000 */
[----:B------:R-:W-:Y:S01]  /*123a0*/  VOTEU.ANY UR4, UPT, PT ;  /* 0x0000000000047886 */ /* 0x000fe200038e0100 */
[----:B------:R-:W3:Y:S01]  /*123b0*/  LDC.64 R2, c[0x0][0xc60] ;  /* 0x00031800ff027b82 */ /* 0x000ee20000000a00 */
[----:B------:R-:W0:Y:S01]  /*123c0*/  FLO.U32 R0, UR4 ;  /* 0x0000000400007d00 */ /* 0x000e2200080e0000 */
[----:B------:R-:W-:Y:S01]  /*123d0*/  ULDC.64 UR6, c[0x0][0x208] ;  /* 0x0000820000067ab9 */ /* 0x000fe20000000a00 */
[----:B0-----:R-:W-:-:S06]  /*123e0*/  ISETP.EQ.U32.AND P0, PT, R0, R5, PT ;  /* 0x000000050000720c */ /* 0x001fcc0003f02070 */
[----:B------:R-:W3:Y:S07]  /*123f0*/  POPC R5, UR4 ;  /* 0x0000000400057d09 */ /* 0x000eee0008000000 */
[----:B---3--:R-:W3:Y:S01]  /*12400*/  @P0 ATOMG.E.ADD.STRONG.GPU PT, R3, desc[UR6][R2.64], R5 ;  /* 0x00000005020309a8 */ /* 0x008ee200081ee1c6 */
[----:B-1----:R-:W0:Y:S02]  /*12410*/  S2R R4, SR_LTMASK ;  /* 0x0000000000047919 */ /* 0x002e240000003900 */
[----:B0-----:R-:W-:-:S04]  /*12420*/  LOP3.LUT R4, R4, UR4, RZ, 0xc0, !PT ;  /* 0x0000000404047c12 */ /* 0x001fc8000f8ec0ff */
[----:B------:R-:W0:Y:S01]  /*12430*/  POPC R7, R4 ;  /* 0x0000000400077309 */ /* 0x000e220000000000 */
[----:B---3--:R-:W0:Y:S02]  /*12440*/  SHFL.IDX PT, R0, R3, R0, 0x1f ;  /* 0x00001f0003007589 */ /* 0x008e2400000e0000 */
[----:B0-----:R-:W-:-:S05]  /*12450*/  IADD3 R0, R0, UR38, R7 ;  /* 0x0000002600007c10 */ /* 0x001fca000fffe007 */
[----:B------:R3:W-:Y:S01]  /*12460*/  STL [R1], R0 ;  /* 0x0000000001007387 */ /* 0x0007e20000100800 */
[----:B------:R-:W-:Y:S05]  /*12470*/  BRA `(.L_x_1256) ;  /* 0x0000004000007947 */ /* 0x000fea0003800000 */
.L_x_1255:
        /* <DEDUP_REMOVED lines=8> */
[----:B-1----:R-:W-:Y:S02]  /*12500*/  IMAD.U32 R4, RZ, RZ, UR6 ;  /* 0x00000006ff047e24 */ /* 0x002fe4000f8e00ff */
[----:B------:R-:W1:Y:S01]  /*12510*/  LDC.64 R2, c[0x4][R2] ;  /* 0x0100000002027b82 */ /* 0x000e620000000a00 */
[----:B0-----:R-:W-:Y:S02]  /*12520*/  IMAD.U32 R5, RZ, RZ, UR7 ;  /* 0x00000007ff057e24 */ /* 0x001fe4000f8e00ff */
[----:B------:R-:W-:Y:S02]  /*12530*/  IMAD.U32 R6, RZ, RZ, UR8 ;  /* 0x00000008ff067e24 */ /* 0x000fe4000f8e00ff */
[----:B------:R-:W-:-:S02]  /*12540*/  IMAD.U32 R7, RZ, RZ, UR9 ;  /* 0x00000009ff077e24 */ /* 0x000fc4000f8e00ff */
[----:B--2---:R-:W-:Y:S02]  /*12550*/  IMAD.U32 R10, RZ, RZ, UR4 ;  /* 0x00000004ff0a7e24 */ /* 0x004fe4000f8e00ff */
[----:B------:R-:W-:Y:S02]  /*12560*/  IMAD.U32 R11, RZ, RZ, UR5 ;  /* 0x00000005ff0b7e24 */ /* 0x000fe4000f8e00ff */
[----:B------:R-:W-:Y:S02]  /*12570*/  IMAD.MOV.U32 R8, RZ, RZ, 0x70 ;  /* 0x00000070ff087424 */ /* 0x000fe400078e00ff */
[----:B------:R-:W-:Y:S02]  /*12580*/  IMAD.MOV.U32 R12, RZ, RZ, 0x1 ;  /* 0x00000001ff0c7424 */ /* 0x000fe400078e00ff */
[----:B------:R-:W-:-:S07]  /*12590*/  IMAD.MOV.U32 R13, RZ, RZ, RZ ;  /* 0x000000ffff0d7224 */ /* 0x000fce00078e00ff */
[----:B------:R-:W-:-:S07]  /*125a0*/  LEPC R20, `(.L_x_1258) ;  /* 0x000000001014794e */ /* 0x000fce0000000000 */
[----:B-1----:R-:W-:Y:S05]  /*125b0*/  CALL.ABS.NOINC R2 ;  /* 0x0000000002007343 */ /* 0x002fea0003c00000 */
.L_x_1258:
[----:B------:R-:W-:Y:S05]  /*125c0*/  BSYNC B6 ;  /* 0x0000000000067941 */ /* 0x000fea0003800000 */
.L_x_1257:
        /* <DEDUP_REMOVED lines=9> */
[----:B-1----:R-:W-:Y:S02]  /*12660*/  IMAD.U32 R4, RZ, RZ, UR6 ;  /* 0x00000006ff047e24 */ /* 0x002fe4000f8e00ff */
[----:B0-----:R-:W-:Y:S02]  /*12670*/  IMAD.U32 R5, RZ, RZ, UR7 ;  /* 0x00000007ff057e24 */ /* 0x001fe4000f8e00ff */
[----:B------:R-:W-:Y:S02]  /*12680*/  IMAD.U32 R6, RZ, RZ, UR8 ;  /* 0x00000008ff067e24 */ /* 0x000fe4000f8e00ff */
[----:B------:R-:W-:-:S02]  /*12690*/  IMAD.U32 R7, RZ, RZ, UR9 ;  /* 0x00000009ff077e24 */ /* 0x000fc4000f8e00ff */
[----:B--2---:R-:W-:Y:S02]  /*126a0*/  IMAD.U32 R10, RZ, RZ, UR4 ;  /* 0x00000004ff0a7e24 */ /* 0x004fe4000f8e00ff */
[----:B------:R-:W-:Y:S02]  /*126b0*/  IMAD.U32 R11, RZ, RZ, UR5 ;  /* 0x00000005ff0b7e24 */ /* 0x000fe4000f8e00ff */
[----:B------:R-:W-:Y:S02]  /*126c0*/  IMAD.MOV.U32 R8, RZ, RZ, 0x70 ;  /* 0x00000070ff087424 */ /* 0x000fe400078e00ff */
[----:B------:R-:W-:Y:S02]  /*126d0*/  IMAD.MOV.U32 R12, RZ, RZ, 0x1 ;  /* 0x00000001ff0c7424 */ /* 0x000fe400078e00ff */
[----:B---3--:R-:W-:-:S07]  /*126e0*/  IMAD.MOV.U32 R13, RZ, RZ, RZ ;  /* 0x000000ffff0d7224 */ /* 0x008fce00078e00ff */
[----:B------:R-:W-:-:S07]  /*126f0*/  LEPC R20, `(.L_x_1261) ;  /* 0x000000001014794e */ /* 0x000fce0000000000 */
[----:B----4-:R-:W-:Y:S05]  /*12700*/  CALL.ABS.NOINC R2 ;  /* 0x0000000002007343 */ /* 0x010fea0003c00000 */
.L_x_1261:
        /* <DEDUP_REMOVED lines=15> */
.L_x_1260:
[----:B------:R-:W-:Y:S05]  /*12800*/  BSYNC B6 ;  /* 0x0000000000067941 */ /* 0x000fea0003800000 */
.L_x_1259:
[----:B------:R-:W3:Y:S01]  /*12810*/  LDL R0, [R1+0xc] ;  /* 0x00000c0001007983 */ /* 0x000ee20000100800 */
[----:B------:R-:W-:Y:S02]  /*12820*/  ULDC.64 UR4, c[0x0][0x9f8] ;  /* 0x00027e0000047ab9 */ /* 0x000fe40000000a00 */
[----:B------:R-:W-:Y:S01]  /*12830*/  ISETP.NE.U32.AND P0, PT, RZ, UR4, PT ;  /* 0x00000004ff007c0c */ /* 0x000fe2000bf05070 */
[----:B------:R-:W4:Y:S01]  /*12840*/  LDL R17, [R1+0x3c] ;  /* 0x00003c0001117983 */ /* 0x000f220000100800 */
[----:B------:R-:W-:Y:S02]  /*12850*/  ULDC.64 UR6, c[0x0][0x208] ;  /* 0x0000820000067ab9 */ /* 0x000fe40000000a00 */
[----:B------:R-:W-:Y:S01]  /*12860*/  ISETP.NE.AND.EX P0, PT, RZ, UR5, PT, P0 ;  /* 0x00000005ff007c0c */ /* 0x000fe2000bf05300 */
[----:B------:R-:W-:-:S12]  /*12870*/  ULDC.64 UR4, c[0x0][0xa08] ;  /* 0x0002820000047ab9 */ /* 0x000fd80000000a00 */
[----:B------:R-:W5:Y:S01]  /*12880*/  @P0 LDC.64 R2, c[0x0][0x9f8] ;  /* 0x00027e00ff020b82 */ /* 0x000f620000000a00 */
[----:B---3--:R-:W-:Y:S02]  /*12890*/  IMAD.MOV.U32 R7, RZ, RZ, R0 ;  /* 0x000000ffff077224 */ /* 0x008fe400078e0000 */
[----:B-----5:R-:W-:-:S05]  /*128a0*/  @P0 IMAD.WIDE R2, R0, 0x4, R2 ;  /* 0x0000000400020825 */ /* 0x020fca00078e0202 */
[----:B------:R3:W0:Y:S01]  /*128b0*/  @P0 LDG.E R7, desc[UR6][R2.64] ;  /* 0x0000000602070981 */ /* 0x000622000c1e1900 */
[----:B----4-:R-:W-:Y:S01]  /*128c0*/  VIADD R0, R17, 0xffffffff ;  /* 0xffffffff11007836 */ /* 0x010fe20000000000 */
[----:B---3--:R-:W3:Y:S02]  /*128d0*/  LDC.64 R2, c[0x0][0x418] ;  /* 0x00010600ff027b82 */ /* 0x008ee40000000a00 */
[----:B---3--:R-:W-:Y:S01]  /*128e0*/  LOP3.LUT P0, RZ, R2, UR4, RZ, 0xfc, !PT ;  /* 0x0000000402ff7c12 */ /* 0x008fe2000f80fcff */
[----:B------:R-:W-:-:S03]  /*128f0*/  UMOV UR4, 0xffffffff ;  /* 0xffffffff00047882 */ /* 0x000fc60000000000 */
[----:B------:R-:W-:Y:S02]  /*12900*/  LOP3.LUT P0, RZ, R3, UR5, RZ, 0xfc, P0 ;  /* 0x0000000503ff7c12 */ /* 0x000fe4000800fcff */
[----:B0-----:R-:W-:Y:S01]  /*12910*/  SHF.R.S32.HI R8, RZ, 0x1f, R7 ;  /* 0x0000001fff087819 */ /* 0x001fe20000011407 */
[----:B------:R0:W-:Y:S01]  /*12920*/  STL [R1+0x8], R7 ;  /* 0x0000080701007387 */ /* 0x0001e20000100800 */
[----:B------:R-:W-:-:S03]  /*12930*/  SEL R17, R7, RZ, !P0 ;  /* 0x000000ff07117207 */ /* 0x000fc60004000000 */
[----:B------:R0:W-:Y:S01]  /*12940*/  STL [R1+0x1c], R8 ;  /* 0x00001c0801007387 */ /* 0x0001e20000100800 */
[----:B------:R-:W-:Y:S05]  /*12950*/  BRA.DIV UR4, `(.L_x_1262) ;  /* 0x00000056041c7947 */ /* 0x000fea000b800000 */
[----:B-1----:R-:W1:Y:S02]  /*12960*/  S2R R4, SR_TID.X ;  /* 0x0000000000047919 */ /* 0x002e640000002100 */
[----:B-1----:R-:W-:-:S04]  /*12970*/  SHF.R.U32.HI R4, RZ, 0x5, R4 ;  /* 0x00000005ff047819 */ /* 0x002fc80000011604 */
[----:B------:R-:W-:-:S05]  /*12980*/  LOP3.LUT R4, R4, 0x3, RZ, 0xc0, !PT ;  /* 0x0000000304047812 */ /* 0x000fca00078ec0ff */
[----:B------:R1:W3:Y:S02]  /*12990*/  SHFL.IDX PT, R14, R4, RZ, 0x1f ;  /* 0x00001fff040e7589 */ /* 0x0002e400000e0000 */
.L_x_1368:
[----:B-1----:R-:W4:Y:S01]  /*129a0*/  LDL.LU R4, [R1+0x18] ;  /* 0x0000180001047983 */ /* 0x002f220000300800 */
[----:B------:R-:W-:Y:S02]  /*129b0*/  PLOP3.LUT P1, PT, PT, PT, PT, 0x8, 0x0 ;  /* 0x000000000000781c */ /* 0x000fe40003f2e170 */
[----:B---3--:R-:W-:Y:S01]  /*129c0*/  ISETP.NE.AND P0, PT, R14, RZ, PT ;  /* 0x000000ff0e00720c */ /* 0x008fe20003f05270 */
[----:B------:R1:W-:Y:S01]  /*129d0*/  STL [R1+0x4], R0 ;  /* 0x0000040001007387 */ /* 0x0003e20000100800 */
[----:B----4-:R-:W-:-:S09]  /*129e0*/  LOP3.LUT R4, R4, 0xfffffffe, RZ, 0xc0, !PT ;  /* 0xfffffffe04047812 */ /* 0x010fd200078ec0ff */
[----:B------:R-:W-:-:S05]  /*129f0*/  @P1 LOP3.LUT R4, R4, 0x1, RZ, 0xfc, !PT ;  /* 0x0000000104041812 */ /* 0x000fca00078efcff */
[----:B------:R1:W-:Y:S01]  /*12a00*/  STL [R1+0x18], R4 ;  /* 0x0000180401007387 */ /* 0x0003e20000100800 */
[----:B------:R-:W-:Y:S05]  /*12a10*/  @P0 BRA `(.L_x_1263) ;  /* 0x00000004003c0947 */ /* 0x000fea0003800000 */
[----:B------:R-:W-:-:S03]  /*12a20*/  UMOV UR4, 0xffffffff ;  /* 0xffffffff00047882 */ /* 0x000fc60000000000 */
[----:B------:R-:W-:Y:S05]  /*12a30*/  BRA.DIV UR4, `(.L_x_1264) ;  /* 0x0000005604187947 */ /* 0x000fea000b800000 */
[----:B------:R-:W-:-:S13]  /*12a40*/  ELECT P6, URZ, PT ;  /* 0x00000000003f782f */ /* 0x000fda00038c0000 */
.L_x_1371:
[----:B------:R-:W-:Y:S05]  /*12a50*/  @!P6 BRA `(.L_x_1263) ;  /* 0x00000004002ce947 */ /* 0x000fea0003800000 */
[----:B------:R-:W-:-:S04]  /*12a60*/  ISETP.NE.U32.AND P0, PT, R2, RZ, PT ;  /* 0x000000ff0200720c */ /* 0x000fc80003f05070 */
[----:B------:R-:W-:-:S13]  /*12a70*/  ISETP.NE.AND.EX P0, PT, R3, RZ, PT, P0 ;  /* 0x000000ff0300720c */ /* 0x000fda0003f05300 */
[----:B------:R-:W-:Y:S05]  /*12a80*/  @!P0 BRA `(.L_x_1265) ;  /* 0x0000000000548947 */ /* 0x000fea0003800000 */
[----:B------:R-:W3:Y:S01]  /*12a90*/  LDC R6, c[0x0][0x43c] ;  /* 0x00010f00ff067b82 */ /* 0x000ee20000000800 */
[----:B------:R-:W-:Y:S01]  /*12aa0*/  IMAD.MOV.U32 R9, RZ, RZ, R0 ;  /* 0x000000ffff097224 */ /* 0x000fe200078e0000 */
[----:B------:R-:W-:Y:S01]  /*12ab0*/  ULDC.64 UR4, c[0x0][0x428] ;  /* 0x00010a0000047ab9 */ /* 0x000fe20000000a00 */
[----:B------:R-:W-:Y:S02]  /*12ac0*/  ULDC.64 UR6, c[0x0][0x208] ;  /* 0x0000820000067ab9 */ /* 0x000fe40000000a00 */
[----:B-1----:R-:W-:Y:S01]  /*12ad0*/  IMAD.MOV.U32 R0, RZ, RZ, R9 ;  /* 0x000000ffff007224 */ /* 0x002fe200078e0009 */
[----:B---3--:R-:W-:-:S13]  /*12ae0*/  ISETP.NE.AND P0, PT, R6, 0x1, PT ;  /* 0x000000010600780c */ /* 0x008fda0003f05270 */
        /* <DEDUP_REMOVED lines=15> */
.L_x_1265:
[----:B---3--:R-:W3:Y:S01]  /*12be0*/  LDL R2, [R1+0x10] ;  /* 0x0000100001027983 */ /* 0x008ee20000100800 */
[----:B-1----:R-:W-:Y:S01]  /*12bf0*/  IMAD R0, R19, 0x8, R18 ;  /* 0x0000000813007824 */ /* 0x002fe200078e0212 */
[----:B---3--:R-:W-:-:S04]  /*12c00*/  SHF.L.U32 R2, R2, 0x1f, RZ ;  /* 0x0000001f02027819 */ /* 0x008fc800000006ff */
[----:B------:R-:W1:Y:S02]  /*12c10*/  SYNCS.PHASECHK.TRANS64.TRYWAIT P0, [R0+URZ+0x2a840], R2 ;  /* 0x02a84002000075a7 */ /* 0x000e64000800017f */
[----:B-1----:R-:W-:Y:S05]  /*12c20*/  @!P0 BRA `(.L_x_1266) ;  /* 0x0000005000bc8947 */ /* 0x002fea0003800000 */
.L_x_1372:
[----:B------:R-:W3:Y:S02]  /*12c30*/  S2R R3, SR_TID.X ;  /* 0x0000000000037919 */ /* 0x000ee40000002100 */
[----:B---3--:R-:W-:-:S04]  /*12c40*/  LOP3.LUT R3, R3, 0x7f, RZ, 0xc0, !PT ;  /* 0x0000007f03037812 */ /* 0x008fc800078ec0ff */
[----:B------:R-:W-:-:S13]  /*12c50*/  ISETP.NE.AND P0, PT, R3, RZ, PT ;  /* 0x000000ff0300720c */ /* 0x000fda0003f05270 */
        /* <DEDUP_REMOVED lines=8> */
.L_x_1267:
[----:B------:R-:W3:Y:S04]  /*12ce0*/  LDL R4, [R1+0x4] ;  /* 0x0000040001047983 */ /* 0x000ee80000100800 */
[----:B------:R-:W4:Y:S04]  /*12cf0*/  LDL R3, [R1+0x14] ;  /* 0x0000140001037983 */ /* 0x000f280000100800 */
[----:B-1----:R-:W2:Y:S01]  /*12d00*/  LDL.LU R2, [R1+0x18] ;  /* 0x0000180001027983 */ /* 0x002ea20000300800 */
        /* <DEDUP_REMOVED lines=21> */
[----:B------:R-:W-:Y:S01]  /*12e60*/  UIMAD UR11, UR11, 0x60, UR5 ;  /* 0x000000600b0b78a4 */ /* 0x000fe2000f8e0205 */
        /* <DEDUP_REMOVED lines=9> */
[----:B---3--:R-:W-:Y:S01]  /*12f00*/  NOP ;  /* 0x0000000000007918 */ /* 0x008fe20000000000 */
.L_x_1263:
[----:B------:R-:W1:Y:S01]  /*12f10*/  LDL.LU R3, [R1+0x30] ;  /* 0x0000300001037983 */ /* 0x000e620000300800 */
[----:B------:R-:W-:Y:S05]  /*12f20*/  WARPSYNC.ALL ;  /* 0x0000000000007948 */ /* 0x000fea0003800000 */
[----:B------:R-:W-:Y:S01]  /*12f30*/  ULDC.64 UR4, c[0x0][0x298] ;  /* 0x0000a60000047ab9 */ /* 0x000fe20000000a00 */
[----:B------:R-:W-:Y:S01]  /*12f40*/  BSSY B6, `(.L_x_1268) ;  /* 0x000001c000067945 */ /* 0x000fe20003800000 */
[----:B------:R-:W-:Y:S01]  /*12f50*/  BAR.SYNC.DEFER_BLOCKING 0x8, 0x180 ;  /* 0x0206000000007b1d */ /* 0x000fe20000010000 */
[----:B-1----:R-:W-:Y:S01]  /*12f60*/  SHF.R.S32.HI R0, RZ, 0x1f, R3 ;  /* 0x0000001fff007819 */ /* 0x002fe20000011403 */
[----:B------:R-:W-:-:S04]  /*12f70*/  IMAD.WIDE.U32 R4, R3, UR4, RZ ;  /* 0x0000000403047c25 */ /* 0x000fc8000f8e00ff */
[----:B------:R-:W-:Y:S01]  /*12f80*/  IMAD R2, R0, UR4, RZ ;  /* 0x0000000400027c24 */ /* 0x000fe2000f8e02ff */
[----:B------:R1:W-:Y:S01]  /*12f90*/  STL.64 [R1+0x48], R4 ;  /* 0x0000480401007387 */ /* 0x0003e20000100a00 */
[----:B------:R-:W-:Y:S02]  /*12fa0*/  VIADD R0, R18, 0xc400 ;  /* 0x0000c40012007836 */ /* 0x000fe40000000000 */
[----:B------:R-:W-:-:S03]  /*12fb0*/  IMAD R2, R3, UR5, R2 ;  /* 0x0000000503027c24 */ /* 0x000fc6000f8e0202 */
[----:B------:R-:W-:Y:S01]  /*12fc0*/  LOP3.LUT P0, RZ, R0, 0x3ff, RZ, 0xc0, !PT ;  /* 0x000003ff00ff7812 */ /* 0x000fe2000780c0ff */
[----:B------:R-:W-:-:S05]  /*12fd0*/  IMAD.IADD R0, R5, 0x1, R2 ;  /* 0x0000000105007824 */ /* 0x000fca00078e0202 */
[----:B------:R1:W-:Y:S07]  /*12fe0*/  STL [R1+0x30], R0 ;  /* 0x0000300001007387 */ /* 0x0003ee0000100800 */
[----:B------:R-:W-:Y:S05]  /*12ff0*/  @!P0 BRA `(.L_x_1269) ;  /* 0x0000000000408947 */ /* 0x000fea0003800000 */
[----:B------:R-:W-:Y:S01]  /*13000*/  MOV R2, 0x0 ;  /* 0x0000000000027802 */ /* 0x000fe20000000f00 */
[----:B------:R-:W-:Y:S01]  /*13010*/  ULDC.64 UR6, c[0x4][0xb8] ;  /* 0x01002e0000067ab9 */ /* 0x000fe20000000a00 */
[----:B------:R-:W-:Y:S01]  /*13020*/  ULDC.64 UR8, c[0x4][0xc0] ;  /* 0x0100300000087ab9 */ /* 0x000fe20000000a00 */
[----:B------:R-:W-:Y:S01]  /*13030*/  ULDC.64 UR4, c[0x4][0x20] ;  /* 0x0100080000047ab9 */ /* 0x000fe20000000a00 */
[----:B-1----:R-:W-:Y:S02]  /*13040*/  IMAD.U32 R4, RZ, RZ, UR6 ;  /* 0x00000006ff047e24 */ /* 0x002fe4000f8e00ff */
[----:B------:R-:W1:Y:S01]  /*13050*/  LDC.64 R2, c[0x4][R2] ;  /* 0x0100000002027b82 */ /* 0x000e620000000a00 */
[----:B------:R-:W-:Y:S02]  /*13060*/  IMAD.U32 R5, RZ, RZ, UR7 ;  /* 0x00000007ff057e24 */ /* 0x000fe4000f8e00ff */
[----:B------:R-:W-:Y:S02]  /*13070*/  IMAD.U32 R6, RZ, RZ, UR8 ;  /* 0x00000008ff067e24 */ /* 0x000fe4000f8e00ff */
[----:B0-----:R-:W-:-:S02]  /*13080*/  IMAD.U32 R7, RZ, RZ, UR9 ;  /* 0x00000009ff077e24 */ /* 0x001fc4000f8e00ff */
[----:B--2---:R-:W-:Y:S02]  /*13090*/  IMAD.U32 R10, RZ, RZ, UR4 ;  /* 0x00000004ff0a7e24 */ /* 0x004fe4000f8e00ff */
[----:B------:R-:W-:Y:S02]  /*130a0*/  IMAD.U32 R11, RZ, RZ, UR5 ;  /* 0x00000005ff0b7e24 */ /* 0x000fe4000f8e00ff */
[----:B------:R-:W-:Y:S02]  /*130b0*/  IMAD.MOV.U32 R8, RZ, RZ, 0x70 ;  /* 0x00000070ff087424 */ /* 0x000fe400078e00ff */
[----:B------:R-:W-:Y:S02]  /*130c0*/  IMAD.MOV.U32 R12, RZ, RZ, 0x1 ;  /* 0x00000001ff0c7424 */ /* 0x000fe400078e00ff */
[----:B------:R-:W-:-:S07]  /*130d0*/  IMAD.MOV.U32 R13, RZ, RZ, RZ ;  /* 0x000000ffff0d7224 */ /* 0x000fce00078e00ff */
[----:B------:R-:W-:-:S07]  /*130e0*/  LEPC R20, `(.L_x_1269) ;  /* 0x000000001014794e */ /* 0x000fce0000000000 */
[----:B-1----:R-:W-:Y:S05]  /*130f0*/  CALL.ABS.NOINC R2 ;  /* 0x0000000002007343 */ /* 0x002fea0003c00000 */
.L_x_1269:
[----:B------:R-:W-:Y:S05]  /*13100*/  BSYNC B6 ;  /* 0x0000000000067941 */ /* 0x000fea0003800000 */
.L_x_1268:
[----:B-1----:R-:W3:Y:S01]  /*13110*/  LDL.LU R0, [R1+0x30] ;  /* 0x0000300001007983 */ /* 0x002ee20000300800 */
[----:B------:R-:W-:Y:S01]  /*13120*/  ULDC.64 UR6, c[0x0][0xa00] ;  /* 0x0002800000067ab9 */ /* 0x000fe20000000a00 */
[----:B0-----:R-:W0:Y:S01]  /*13130*/  LDC R7, c[0x0][0x448] ;  /* 0x00011200ff077b82 */ /* 0x001e220000000800 */
[----:B------:R-:W-:Y:S01]  /*13140*/  ULDC.64 UR4, c[0x0][0x2d8] ;  /* 0x0000b60000047ab9 */ /* 0x000fe20000000a00 */
[----:B------:R-:W3:Y:S04]  /*13150*/  LDL.LU.64 R2, [R1+0x48] ;  /* 0x0000480001027983 */ /* 0x000ee80000300a00 */
[----:B------:R-:W4:Y:S04]  /*13160*/  LDL R5, [R1+0xc] ;  /* 0x00000c0001057983 */ /* 0x000f280000100800 */
[----:B------:R-:W4:Y:S01]  /*13170*/  LDL R9, [R1+0x28] ;  /* 0x0000280001097983 */ /* 0x000f220000100800 */
[----:B------:R-:W-:-:S04]  /*13180*/  ISETP.NE.U32.AND P0, PT, RZ, UR6, PT ;  /* 0x00000006ff007c0c */ /* 0x000fc8000bf05070 */
[----:B------:R-:W-:Y:S01]  /*13190*/  ISETP.NE.AND.EX P0, PT, RZ, UR7, PT, P0 ;  /* 0x00000007ff007c0c */ /* 0x000fe2000bf05300 */
[----:B------:R-:W1:Y:S01]  /*131a0*/  S2R R8, SR_TID.X ;  /* 0x0000000000087919 */ /* 0x000e620000002100 */
[----:B------:R-:W-:Y:S01]  /*131b0*/  ULDC.64 UR6, c[0x0][0x280] ;  /* 0x0000a00000067ab9 */ /* 0x000fe20000000a00 */
[----:B--2---:R-:W2:Y:S01]  /*131c0*/  S2R R10, SR_TID.X ;  /* 0x00000000000a7919 */ /* 0x004ea20000002100 */
[----:B-1----:R-:W-:Y:S02]  /*131d0*/  IMAD.SHL.U32 R8, R8, 0x10, RZ ;  /* 0x0000001008087824 */ /* 0x002fe400078e00ff */
[----:B--2---:R-:W-:-:S05]  /*131e0*/  IMAD.SHL.U32 R10, R10, 0x8, RZ ;  /* 0x000000080a0a7824 */ /* 0x004fca00078e00ff */
[----:B------:R-:W-:-:S04]  /*131f0*/  LOP3.LUT R10, R10, 0x38, RZ, 0xc0, !PT ;  /* 0x000000380a0a7812 */ /* 0x000fc800078ec0ff */
[C---:B------:R-:W-:Y:S02]  /*13200*/  LOP3.LUT R11, R10.reuse, 0x40, RZ, 0xfc, !PT ;  /* 0x000000400a0b7812 */ /* 0x040fe400078efcff */
[----:B------:R-:W-:Y:S01]  /*13210*/  LOP3.LUT R10, R10, 0x80, RZ, 0xfc, !PT ;  /* 0x000000800a0a7812 */ /* 0x000fe200078efcff */
[----:B---3--:R-:W-:Y:S01]  /*13220*/  IMAD.MOV.U32 R3, RZ, RZ, R0 ;  /* 0x000000ffff037224 */ /* 0x008fe200078e0000 */
[----:B----4-:R-:W-:-:S04]  /*13230*/  SHF.R.S32.HI R0, RZ, 0x1f, R5 ;  /* 0x0000001fff007819 */ /* 0x010fc80000011405 */
[----:B------:R-:W-:Y:S02]  /*13240*/  SEL R4, R0, RZ, !P0 ;  /* 0x000000ff00047207 */ /* 0x000fe40004000000 */
[----:B------:R-:W-:Y:S02]  /*13250*/  SEL R0, R5, RZ, !P0 ;  /* 0x000000ff05007207 */ /* 0x000fe40004000000 */
[----:B------:R-:W1:Y:S01]  /*13260*/  S2R R5, SR_TID.X ;  /* 0x0000000000057919 */ /* 0x000e620000002100 */
[----:B0-----:R-:W-:Y:S01]  /*13270*/  ISETP.NE.AND P0, PT, R7, 0x1, PT ;  /* 0x000000010700780c */ /* 0x001fe20003f05270 */
[----:B------:R-:W-:-:S04]  /*13280*/  IMAD.WIDE.U32 R2, R16, UR4, R2 ;  /* 0x0000000410027c25 */ /* 0x000fc8000f8e0002 */
[----:B------:R-:W-:Y:S01]  /*13290*/  IMAD R3, R16, UR5, R3 ;  /* 0x0000000510037c24 */ /* 0x000fe2000f8e0203 */
[----:B------:R-:W-:-:S07]  /*132a0*/  ULDC.64 UR4, c[0x0][0x2e0] ;  /* 0x0000b80000047ab9 */ /* 0x000fce0000000a00 */
[----:B------:R-:W0:Y:S01]  /*132b0*/  @P0 LDC R6, c[0x0][0x450] ;  /* 0x00011400ff060b82 */ /* 0x000e220000000800 */
[----:B-1----:R-:W-:-:S04]  /*132c0*/  LOP3.LUT R5, R5, 0x7f, RZ, 0xc0, !PT ;  /* 0x0000007f05057812 */ /* 0x002fc800078ec0ff */
[----:B------:R-:W-:-:S04]  /*132d0*/  SHF.R.U32.HI R5, RZ, 0x3, R5 ;  /* 0x00000003ff057819 */ /* 0x000fc80000011605 */
[----:B------:R-:W-:Y:S02]  /*132e0*/  LOP3.LUT R8, R5, 0x70, R8, 0xf8, !PT ;  /* 0x0000007005087812 */ /* 0x000fe400078ef808 */
[----:B------:R-:W1:Y:S01]  /*132f0*/  @P0 LDC R5, c[0x0][0x44c] ;  /* 0x00011300ff050b82 */ /* 0x000e620000000800 */
[----:B------:R-:W-:Y:S02]  /*13300*/  IMAD R4, R4, UR4, RZ ;  /* 0x0000000404047c24 */ /* 0x000fe4000f8e02ff */
[----:B------:R-:W-:-:S04]  /*13310*/  IMAD.WIDE.U32 R2, R0, UR4, R2 ;  /* 0x0000000400027c25 */ /* 0x000fc8000f8e0002 */
[----:B------:R-:W-:Y:S01]  /*13320*/  IMAD R0, R0, UR5, R4 ;  /* 0x0000000500007c24 */ /* 0x000fe2000f8e0204 */
[----:B------:R-:W-:Y:S01]  /*13330*/  ULDC.64 UR4, c[0x0][0x2d0] ;  /* 0x0000b40000047ab9 */ /* 0x000fe20000000a00 */
[----:B------:R-:W-:Y:S02]  /*13340*/  IMAD.IADD R4, R8, 0x1, R9 ;  /* 0x0000000108047824 */ /* 0x000fe400078e0209 */
[----:B------:R-:W-:Y:S02]  /*13350*/  IMAD.IADD R3, R3, 0x1, R0 ;  /* 0x0000000103037824 */ /* 0x000fe400078e0200 */
[----:B------:R-:W-:Y:S02]  /*13360*/  IMAD.MOV.U32 R0, RZ, RZ, R4 ;  /* 0x000000ffff007224 */ /* 0x000fe400078e0004 */
[----:B-1----:R-:W-:-:S05]  /*13370*/  @P0 IMAD.HI.U32 R5, R4, R5, RZ ;  /* 0x0000000504050227 */ /* 0x002fca00078e00ff */
[----:B0-----:R-:W-:-:S05]  /*13380*/  @P0 SHF.R.U32.HI R0, RZ, R6, R5 ;  /* 0x00000006ff000219 */ /* 0x001fca0000011605 */
        /* <DEDUP_REMOVED lines=14> */
[----:B------:R-:W1:Y:S01]  /*13470*/  S2R R8, SR_TID.X ;  /* 0x0000000000087919 */ /* 0x000e620000002100 */
[----:B------:R-:W-:Y:S01]  /*13480*/  IMAD R0, R4, UR5, R0 ;  /* 0x0000000504007c24 */ /* 0x000fe2000f8e0200 */
[----:B------:R-:W-:-:S03]  /*13490*/  LEA R4, P3, R2, UR6, 0x1 ;  /* 0x0000000602047c11 */ /* 0x000fc6000f8608ff */
[----:B------:R-:W-:Y:S01]  /*134a0*/  IMAD.IADD R0, R3, 0x1, R0 ;  /* 0x0000000103007824 */ /* 0x000fe200078e0200 */
[----:B------:R-:W-:-:S04]  /*134b0*/  ISETP.GE.AND P1, PT, R11, UR4, PT ;  /* 0x000000040b007c0c */ /* 0x000fc8000bf26270 */
[----:B------:R-:W-:Y:S01]  /*134c0*/  LEA.HI.X R3, R2, UR7, R0, 0x1, P3 ;  /* 0x0000000702037c11 */ /* 0x000fe200098f0c00 */
[----:B-1----:R-:W-:-:S05]  /*134d0*/  IMAD.SHL.U32 R8, R8, 0x8, RZ ;  /* 0x0000000808087824 */ /* 0x002fca00078e00ff */
[----:B------:R-:W-:-:S04]  /*134e0*/  LOP3.LUT R8, R8, 0x38, RZ, 0xc0, !PT ;  /* 0x0000003808087812 */ /* 0x000fc800078ec0ff */
[----:B------:R-:W-:Y:S01]  /*134f0*/  ISETP.GE.AND P2, PT, R8, UR4, PT ;  /* 0x0000000408007c0c */ /* 0x000fe2000bf46270 */
[----:B------:R-:W-:-:S03]  /*13500*/  UMOV UR4, 0xffffffff ;  /* 0xffffffff00047882 */ /* 0x000fc60000000000 */
[----:B0-----:R-:W-:Y:S09]  /*13510*/  BRA.DIV UR4, `(.L_x_1270) ;  /* 0x0000004a04947947 */ /* 0x001ff2000b800000 */
[----:B------:R-:W0:Y:S01]  /*13520*/  S2R R6, SR_TID.X ;  /* 0x0000000000067919 */ /* 0x000e220000002100 */
[----:B------:R-:W2:Y:S01]  /*13530*/  LDL.LU R9, [R1+0x28] ;  /* 0x0000280001097983 */ /* 0x000ea20000300800 */
[----:B0-----:R-:W-:-:S04]  /*13540*/  LOP3.LUT R6, R6, 0x7f, RZ, 0xc0, !PT ;  /* 0x0000007f06067812 */ /* 0x001fc800078ec0ff */
[----:B------:R-:W-:Y:S02]  /*13550*/  SHF.R.U32.HI R8, RZ, 0x3, R6 ;  /* 0x00000003ff087819 */ /* 0x000fe40000011606 */
[----:B------:R-:W3:Y:S01]  /*13560*/  LDL.LU R6, [R1+0x2c] ;  /* 0x00002c0001067983 */ /* 0x000ee20000300800 */
[----:B------:R-:W0:Y:S01]  /*13570*/  S2R R11, SR_TID.X ;  /* 0x00000000000b7919 */ /* 0x000e220000002100 */
[----:B------:R-:W-:Y:S01]  /*13580*/  ULDC.64 UR4, c[0x0][0x208] ;  /* 0x0000820000047ab9 */ /* 0x000fe20000000a00 */
[----:B0-----:R-:W-:-:S05]  /*13590*/  IMAD.SHL.U32 R11, R11, 0x8, RZ ;  /* 0x000000080b0b7824 */ /* 0x001fca00078e00ff */
[----:B------:R-:W-:Y:S01]  /*135a0*/  LOP3.LUT R11, R11, 0x38, RZ, 0xc0, !PT ;  /* 0x000000380b0b7812 */ /* 0x000fe200078ec0ff */
[----:B--2---:R-:W-:-:S04]  /*135b0*/  IMAD.IADD R0, R8, 0x1, R9 ;  /* 0x0000000108007824 */ /* 0x004fc800078e0209 */
[----:B------:R-:W-:Y:S01]  /*135c0*/  VIADD R5, R0, 0x10 ;  /* 0x0000001000057836 */ /* 0x000fe20000000000 */
[----:B------:R-:W-:Y:S01]  /*135d0*/  SHFL.IDX PT, R9, R3, 0x1, 0x181f ;  /* 0x00381f0003097f89 */ /* 0x000fe200000e0000 */
[----:B---3--:R-:W-:-:S03]  /*135e0*/  IMAD R2, R6, R7, RZ ;  /* 0x0000000706027224 */ /* 0x008fc600078e02ff */
[----:B------:R-:W0:Y:S04]  /*135f0*/  SHFL.IDX PT, R7, R4, RZ, 0x181f ;  /* 0x00181fff04077589 */ /* 0x000e2800000e0000 */
[----:B------:R-:W1:Y:S01]  /*13600*/  SHFL.IDX PT, R6, R3, RZ, 0x181f ;  /* 0x00181fff03067589 */ /* 0x000e6200000e0000 */
[-C--:B------:R-:W-:Y:S02]  /*13610*/  ISETP.GE.AND P4, PT, R0, R2.reuse, PT ;  /* 0x000000020000720c */ /* 0x080fe40003f86270 */
[----:B------:R-:W-:Y:S02]  /*13620*/  ISETP.GE.AND P3, PT, R5, R2, PT ;  /* 0x000000020500720c */ /* 0x000fe40003f66270 */
[----:B------:R-:W2:Y:S09]  /*13630*/  SHFL.IDX PT, R5, R4, 0x1, 0x181f ;  /* 0x00381f0004057f89 */ /* 0x000eb200000e0000 */
[----:B0-----:R-:W-:-:S05]  /*13640*/  @!P4 LEA R7, P5, R11, R7, 0x1 ;  /* 0x000000070b07c211 */ /* 0x001fca00078a08ff */
[----:B-1----:R-:W-:-:S05]  /*13650*/  @!P4 IMAD.X R6, RZ, RZ, R6, P5 ;  /* 0x000000ffff06c224 */ /* 0x002fca00028e0606 */
[----:B------:R-:W-:-:S04]  /*13660*/  @!P4 LOP3.LUT R7, R7, R6, RZ, 0x3c, !PT ;  /* 0x000000060707c212 */ /* 0x000fc800078e3cff */
[----:B------:R-:W-:Y:S02]  /*13670*/  @!P4 LOP3.LUT R6, R7, R6, RZ, 0x3c, !PT ;  /* 0x000000060706c212 */ /* 0x000fe400078e3cff */
[----:B--2---:R-:W-:Y:S02]  /*13680*/  @!P3 LEA R8, P5, R11, R5, 0x1 ;  /* 0x000000050b08b211 */ /* 0x004fe400078a08ff */
        /* <DEDUP_REMOVED lines=62> */
[----:B------:R0:W1:Y:S04]  /*13a70*/  SHFL.IDX PT, R5, R3, 0x7, 0x181f ;  /* 0x00f81f0003057f89 */ /* 0x00006800000e0000 */
[----:B------:R0:W-:Y:S04]  /*13a80*/  @!P4 LDGSTS.E.BYPASS.LTC128B.128 [R10+0xf400], desc[UR4][R6.64], !P2 ;  /* 0x0f400000060acfae */ /* 0x0001e8000d101d44 */
[----:B------:R0:W-:Y:S04]  /*13a90*/  @!P4 LDGSTS.E.BYPASS.LTC128B.128 [R10+0x13400], desc[UR4][R6.64+0x80], !P1 ;  /* 0x13400080060acfae */ /* 0x0001e8000c901d44 */
[----:B------:R0:W-:Y:S04]  /*13aa0*/  @!P4 LDGSTS.E.BYPASS.LTC128B.128 [R10+0x17400], desc[UR4][R6.64+0x100], !P0 ;  /* 0x17400100060acfae */ /* 0x0001e8000c101d44 */
[----:B------:R0:W2:Y:S02]  /*13ab0*/  SHFL.IDX PT, R3, R4, 0x7, 0x181f ;  /* 0x00f81f0004037f89 */ /* 0x0000a400000e0000 */
.L_x_1389:
[----:B------:R-:W-:Y:S01]  /*13ac0*/  VIADD R0, R0, 0x70 ;  /* 0x0000007000007836 */ /* 0x000fe20000000000 */
[----:B------:R-:W-:Y:S04]  /*13ad0*/  BSSY B0, `(.L_x_1271) ;  /* 0x000000f000007945 */ /* 0x000fe80003800000 */
[----:B------:R-:W-:-:S13]  /*13ae0*/  ISETP.GE.AND P3, PT, R0, R2, PT ;  /* 0x000000020000720c */ /* 0x000fda0003f66270 */
[----:B------:R-:W-:Y:S05]  /*13af0*/  @P3 BRA `(.L_x_1272) ;  /* 0x0000000000303947 */ /* 0x000fea0003800000 */
[----:B0-----:R-:W0:Y:S01]  /*13b00*/  S2R R4, SR_TID.X ;  /* 0x0000000000047919 */ /* 0x001e220000002100 */
[----:B------:R-:W-:Y:S01]  /*13b10*/  ULDC.64 UR4, c[0x0][0x208] ;  /* 0x0000820000047ab9 */ /* 0x000fe20000000a00 */
[----:B0-----:R-:W-:-:S05]  /*13b20*/  IMAD.SHL.U32 R4, R4, 0x8, RZ ;  /* 0x0000000804047824 */ /* 0x001fca00078e00ff */
[----:B------:R-:W-:-:S04]  /*13b30*/  LOP3.LUT R4, R4, 0x38, RZ, 0xc0, !PT ;  /* 0x0000003804047812 */ /* 0x000fc800078ec0ff */
[----:B--2---:R-:W-:-:S05]  /*13b40*/  LEA R2, P3, R4, R3, 0x1 ;  /* 0x0000000304027211 */ /* 0x004fca00078608ff */
[----:B-1----:R-:W-:-:S05]  /*13b50*/  IMAD.X R3, RZ, RZ, R5, P3 ;  /* 0x000000ffff037224 */ /* 0x002fca00018e0605 */
[----:B------:R-:W-:Y:S01]  /*13b60*/  @!PT LDS RZ, [RZ] ;  /* 0x00000000fffff984 */ /* 0x000fe20000000800 */
[----:B------:R-:W-:Y:S01]  /*13b70*/  @!PT LDS RZ, [RZ] ;  /* 0x00000000fffff984 */ /* 0x000fe20000000800 */
[----:B------:R-:W-:Y:S01]  /*13b80*/  @!PT LDS RZ, [RZ] ;  /* 0x00000000fffff984 */ /* 0x000fe20000000800 */
[----:B------:R3:W-:Y:S04]  /*13b90*/  LDGSTS.E.BYPASS.LTC128B.128 [R10+0xfc00], desc[UR4][R2.64], !P2 ;  /* 0x0fc00000020a7fae */ /* 0x0007e8000d101d44 */
[----:B------:R3:W-:Y:S04]  /*13ba0*/  LDGSTS.E.BYPASS.LTC128B.128 [R10+0x13c00], desc[UR4][R2.64+0x80], !P1 ;  /* 0x13c00080020a7fae */ /* 0x0007e8000c901d44 */
[----:B------:R3:W-:Y:S02]  /*13bb0*/  LDGSTS.E.BYPASS.LTC128B.128 [R10+0x17c00], desc[UR4][R2.64+0x100], !P0 ;  /* 0x17c00100020a7fae */ /* 0x0007e4000c101d44 */
.L_x_1272:
[----:B------:R-:W-:Y:S05]  /*13bc0*/  BSYNC B0 ;  /* 0x0000000000007941 */ /* 0x000fea0003800000 */
.L_x_1271:
[----:B------:R-:W-:Y:S01]  /*13bd0*/  NOP ;  /* 0x0000000000007918 */ /* 0x000fe20000000000 */
[----:B------:R-:W-:Y:S01]  /*13be0*/  PLOP3.LUT P0, PT, PT, PT, PT, 0x80, 0x0 ;  /* 0x000000000000781c */ /* 0x000fe20003f0f070 */
[----:B0-----:R-:W-:-:S12]  /*13bf0*/  VIADD R6, R18, 0x2a800 ;  /* 0x0002a80012067836 */ /* 0x001fd80000000000 */
.L_x_1273:
[----:B------:R-:W-:Y:S02]  /*13c00*/  PLOP3.LUT P1, PT, P1, P0, PT, 0xa2, 0x0 ;  /* 0x000000000000781c */ /* 0x000fe40000f21472 */
[----:B------:R-:W-:-:S08]  /*13c10*/  @P0 R2UR P1, UR4, R18 ;  /* 0x00000000120402ca */ /* 0x000fd00000020000 */
[----:B------:R-:W-:-:S05]  /*13c20*/  @P0 PLOP3.LUT P0, PT, P1, PT, PT, 0x80, 0x0 ;  /* 0x000000000000081c */ /* 0x000fca0000f0f070 */
[----:B------:R-:W-:Y:S01]  /*13c30*/  @!P1 SYNCS.ARRIVE.TRANS64.RED.A0T1 RZ, [UR4+0x2a800], RZ ;  /* 0x02a800ffffff99a7 */ /* 0x000fe20008200404 */
[----:B------:R-:W-:Y:S07]  /*13c40*/  @!P1 ARRIVES.LDGSTSBAR.64.TRANSCNT [UR4+0x2a800] ;  /* 0x02a80000ff0099b0 */ /* 0x000fee0008000a84 */
[----:B------:R-:W-:Y:S05]  /*13c50*/  @P0 BRA.U.ANY `(.L_x_1273) ;  /* 0xfffffffd00e80947 */ /* 0x000fea000393ffff */
[----:B---3--:R-:W3:Y:S02]  /*13c60*/  LDL.LU R2, [R1+0x50] ;  /* 0x0000500001027983 */ /* 0x008ee40000300800 */
[----:B---3--:R-:W-:-:S05]  /*13c70*/  VIADD R2, R2, 0x1 ;  /* 0x0000000102027836 */ /* 0x008fca0000000000 */
        /* <DEDUP_REMOVED lines=8> */
[----:B------:R-:W3:Y:S03]  /*13d00*/  SYNCS.PHASECHK.TRANS64.TRYWAIT P0, [R18+URZ+0x2a820], R0 ;  /* 0x02a82000120075a7 */ /* 0x000ee6000800017f */
[----:B0--3--:R-:W-:Y:S05]  /*13d10*/  @!P0 BRA `(.L_x_1275) ;  /* 0x0000004c00908947 */ /* 0x009fea0003800000 */
.L_x_1390:
[----:B------:R-:W-:Y:S05]  /*13d20*/  BSYNC B0 ;  /* 0x0000000000007941 */ /* 0x000fea0003800000 */
.L_x_1274:
[----:B------:R-:W0:Y:S04]  /*13d30*/  LDL R2, [R1+0x3c] ;  /* 0x00003c0001027983 */ /* 0x000e280000100800 */
[----:B------:R-:W3:Y:S01]  /*13d40*/  LDL R4, [R1+0x24] ;  /* 0x0000240001047983 */ /* 0x000ee20000100800 */
[----:B------:R-:W-:Y:S01]  /*13d50*/  BSSY B0, `(.L_x_1276) ;  /* 0x000021b000007945 */ /* 0x000fe20003800000 */
[----:B0-----:R-:W-:-:S05]  /*13d60*/  VIADD R0, R2, 0xfffffffe ;  /* 0xfffffffe02007836 */ /* 0x001fca0000000000 */
[----:B---3--:R-:W-:-:S13]  /*13d70*/  ISETP.GE.AND P0, PT, R0, R4, PT ;  /* 0x000000040000720c */ /* 0x008fda0003f06270 */
[----:B------:R-:W-:Y:S05]  /*13d80*/  @!P0 BRA `(.L_x_1277) ;  /* 0x00000020005c8947 */ /* 0x000fea0003800000 */
[----:B------:R-:W3:Y:S04]  /*13d90*/  LDL.LU R2, [R1+0x40] ;  /* 0x0000400001027983 */ /* 0x000ee80000300800 */
[----:B------:R-:W4:Y:S04]  /*13da0*/  LDL.LU R8, [R1+0x38] ;  /* 0x0000380001087983 */ /* 0x000f280000300800 */
[----:B--2---:R-:W2:Y:S04]  /*13db0*/  LDL.LU R3, [R1+0x54] ;  /* 0x0000540001037983 */ /* 0x004ea80000300800 */
[----:B------:R-:W5:Y:S04]  /*13dc0*/  LDL.LU R7, [R1+0x34] ;  /* 0x0000340001077983 */ /* 0x000f680000300800 */
[----:B-1----:R-:W5:Y:S01]  /*13dd0*/  LDL.LU R5, [R1+0x58] ;  /* 0x0000580001057983 */ /* 0x002f620000300800 */
[----:B------:R-:W-:Y:S01]  /*13de0*/  LOP3.LUT R11, RZ, R4, RZ, 0x33, !PT ;  /* 0x00000004ff0b7212 */ /* 0x000fe200078e33ff */
[----:B------:R-:W-:Y:S01]  /*13df0*/  BSSY B2, `(.L_x_1278) ;  /* 0x00000ba000027945 */ /* 0x000fe20003800000 */
[----:B---3--:R-:W-:-:S04]  /*13e00*/  VIADD R2, R2, 0x1 ;  /* 0x0000000102027836 */ /* 0x008fc80000000000 */
[----:B----4-:R-:W-:Y:S01]  /*13e10*/  IMAD R2, R2, R8, RZ ;  /* 0x0000000802027224 */ /* 0x010fe200078e02ff */
[----:B--2---:R-:W-:-:S04]  /*13e20*/  LOP3.LUT R3, RZ, R3, RZ, 0x33, !PT ;  /* 0x00000003ff037212 */ /* 0x004fc800078e33ff */
[----:B------:R-:W-:-:S04]  /*13e30*/  LOP3.LUT R2, RZ, R2, RZ, 0x33, !PT ;  /* 0x00000002ff027212 */ /* 0x000fc800078e33ff */
[----:B-----5:R-:W-:Y:S02]  /*13e40*/  VIADDMNMX R2, R2, -R7, R3, !PT ;  /* 0x8000000702027246 */ /* 0x020fe40007800103 */
[----:B------:R-:W-:-:S04]  /*13e50*/  LOP3.LUT R8, RZ, R5, RZ, 0x33, !PT ;  /* 0x00000005ff087212 */ /* 0x000fc800078e33ff */
[----:B------:R-:W-:-:S04]  /*13e60*/  VIMNMX R8, R2, R8, !PT ;  /* 0x0000000802087248 */ /* 0x000fc80007fe0100 */
[----:B------:R-:W-:Y:S02]  /*13e70*/  VIADDMNMX R11, R8, 0x2, R11, !PT ;  /* 0x00000002080b7846 */ /* 0x000fe4000780010b */
[----:B------:R-:W-:-:S05]  /*13e80*/  LOP3.LUT R2, RZ, R8, RZ, 0x33, !PT ;  /* 0x00000008ff027212 */ /* 0x000fca00078e33ff */
        /* <DEDUP_REMOVED lines=37> */
[----:B------:R-:W-:-:S06]  /*140e0*/  LEA.HI.X R5, R2, UR5, R3, 0x2, P0 ;  /* 0x0000000502057c11 */ /* 0x000fcc00080f1403 */
[----:B------:R0:W5:Y:S03]  /*140f0*/  LDG.E R5, desc[UR8][R4.64] ;  /* 0x0000000804057981 */ /* 0x000166000c1e1900 */
.L_x_1282:
[----:B------:R-:W-:Y:S01]  /*14100*/  IMAD R3, R9, 0x8, R18 ;  /* 0x0000000809037824 */ /* 0x000fe200078e0212 */
[----:B------:R-:W-:Y:S01]  /*14110*/  SHF.L.U32 R2, R10, 0x1f, RZ ;  /* 0x0000001f0a027819 */ /* 0x000fe200000006ff */
[----:B------:R-:W-:Y:S03]  /*14120*/  BSSY B3, `(.L_x_1283) ;  /* 0x0000003000037945 */ /* 0x000fe60003800000 */
[----:B------:R-:W1:Y:S02]  /*14130*/  SYNCS.PHASECHK.TRANS64.TRYWAIT P0, [R3+URZ+0x2a840], R2 ;  /* 0x02a84002030075a7 */ /* 0x000e64000800017f */
[----:B-1----:R-:W-:Y:S05]  /*14140*/  @!P0 BRA `(.L_x_1284) ;  /* 0x0000004800988947 */ /* 0x002fea0003800000 */
.L_x_1391:
[----:B------:R-:W-:Y:S05]  /*14150*/  BSYNC B3 ;  /* 0x0000000000037941 */ /* 0x000fea0003800000 */
.L_x_1283:
        /* <DEDUP_REMOVED lines=12> */
.L_x_1286:
[----:B------:R-:W-:Y:S05]  /*14220*/  BSYNC B3 ;  /* 0x0000000000037941 */ /* 0x000fea0003800000 */
.L_x_1285:
        /* <DEDUP_REMOVED lines=12> */
.L_x_1287:
        /* <DEDUP_REMOVED lines=16> */
.L_x_1288:
        /* <DEDUP_REMOVED lines=15> */
.L_x_1289:
        /* <DEDUP_REMOVED lines=16> */
.L_x_1392:
[----:B------:R-:W-:Y:S05]  /*145e0*/  BSYNC B3 ;  /* 0x0000000000037941 */ /* 0x000fea0003800000 */
.L_x_1290:
        /* <DEDUP_REMOVED lines=12> */
.L_x_1293:
[----:B------:R-:W-:Y:S05]  /*146b0*/  BSYNC B3 ;  /* 0x0000000000037941 */ /* 0x000fea0003800000 */
.L_x_1292:
        /* <DEDUP_REMOVED lines=13> */
.L_x_1294:
        /* <DEDUP_REMOVED lines=15> */
.L_x_1295:
        /* <DEDUP_REMOVED lines=12> */
.L_x_1281:
[----:B------:R-:W-:Y:S05]  /*14940*/  BSYNC B1 ;  /* 0x0000000000017941 */ /* 0x000fea0003800000 */
.L_x_1280:
[----:B0-----:R-:W2:Y:S01]  /*14950*/  LDL.LU R0, [R1+0x3c] ;  /* 0x00003c0001007983 */ /* 0x001ea20000300800 */
[----:B------:R-:W-:-:S03]  /*14960*/  IMAD.MOV.U32 R19, RZ, RZ, R9 ;  /* 0x000000ffff137224 */ /* 0x000fc600078e0009 */
[----:B------:R0:W-:Y:S02]  /*14970*/  STL [R1+0x10], R10 ;  /* 0x0000100a01007387 */ /* 0x0001e40000100800 */
[----:B0-2---:R-:W-:-:S07]  /*14980*/  VIADD R0, R0, 0xfffffffd ;  /* 0xfffffffd00007836 */ /* 0x005fce0000000000 */
.L_x_1279:
[----:B------:R-:W-:Y:S05]  /*14990*/  BSYNC B2 ;  /* 0x0000000000027941 */ /* 0x000fea0003800000 */
.L_x_1278:
[----:B------:R-:W-:-:S05]  /*149a0*/  VIADD R11, R11, 0xfffffffe ;  /* 0xfffffffe0b0b7836 */ /* 0x000fca0000000000 */
[----:B------:R-:W-:-:S13]  /*149b0*/  ISETP.NE.AND P0, PT, R11, R8, PT ;  /* 0x000000080b00720c */ /* 0x000fda0003f05270 */
[----:B------:R-:W-:Y:S05]  /*149c0*/  @!P0 BRA `(.L_x_1277) ;  /* 0x00000014004c8947 */ /* 0x000fea0003800000 */
[----:B------:R-:W-:-:S07]  /*149d0*/  IMAD.MOV.U32 R9, RZ, RZ, R17 ;  /* 0x000000ffff097224 */ /* 0x000fce00078e0011 */
.L_x_1328:
        /* <DEDUP_REMOVED lines=36> */
.L_x_1298:
[----:B------:R-:W-:Y:S01]  /*14c20*/  IMAD R3, R4, 0x8, R18 ;  /* 0x0000000804037824 */ /* 0x000fe200078e0212 */
[----:B------:R-:W-:Y:S01]  /*14c30*/  SHF.L.U32 R2, R5, 0x1f, RZ ;  /* 0x0000001f05027819 */ /* 0x000fe200000006ff */
[----:B------:R-:W-:Y:S03]  /*14c40*/  BSSY B2, `(.L_x_1299) ;  /* 0x0000003000027945 */ /* 0x000fe60003800000 */
[----:B------:R-:W1:Y:S02]  /*14c50*/  SYNCS.PHASECHK.TRANS64.TRYWAIT P0, [R3+URZ+0x2a840], R2 ;  /* 0x02a84002030075a7 */ /* 0x000e64000800017f */
[----:B-1----:R-:W-:Y:S05]  /*14c60*/  @!P0 BRA `(.L_x_1300) ;  /* 0x0000003c00f88947 */ /* 0x002fea0003800000 */
.L_x_1393:
[----:B------:R-:W-:Y:S05]  /*14c70*/  BSYNC B2 ;  /* 0x0000000000027941 */ /* 0x000fea0003800000 */
.L_x_1299:
        /* <DEDUP_REMOVED lines=12> */
.L_x_1302:
[----:B------:R-:W-:Y:S05]  /*14d40*/  BSYNC B2 ;  /* 0x0000000000027941 */ /* 0x000fea0003800000 */
.L_x_1301:
        /* <DEDUP_REMOVED lines=12> */
.L_x_1303:
        /* <DEDUP_REMOVED lines=16> */
.L_x_1304:
        /* <DEDUP_REMOVED lines=15> */
.L_x_1305:
        /* <DEDUP_REMOVED lines=16> */
.L_x_1394:
[----:B------:R-:W-:Y:S05]  /*15100*/  BSYNC B2 ;  /* 0x0000000000027941 */ /* 0x000fea0003800000 */
.L_x_1306:
        /* <DEDUP_REMOVED lines=11> */
.L_x_1309:
[----:B------:R-:W-:Y:S05]  /*151c0*/  BSYNC B2 ;  /* 0x0000000000027941 */ /* 0x000fea0003800000 */
.L_x_1308:
        /* <DEDUP_REMOVED lines=12> */
.L_x_1310:
        /* <DEDUP_REMOVED lines=15> */
.L_x_1311:
        /* <DEDUP_REMOVED lines=12> */
.L_x_1297:
[----:B------:R-:W-:Y:S05]  /*15440*/  BSYNC B1 ;  /* 0x0000000000017941 */ /* 0x000fea0003800000 */
.L_x_1296:
        /* <DEDUP_REMOVED lines=20> */
[----:B------:R-:W-:Y:S01]  /*15590*/  ULDC.64 UR8, c[0x0][0x208] ;  /* 0x0000820000087ab9 */ /* 0x000fe20000000a00 */
        /* <DEDUP_REMOVED lines=15> */
.L_x_1314:
[----:B------:R-:W-:Y:S01]  /*15690*/  IMAD R2, R19, 0x8, R18 ;  /* 0x0000000813027824 */ /* 0x000fe200078e0212 */
[----:B------:R-:W-:Y:S01]  /*156a0*/  SHF.L.U32 R3, R12, 0x1f, RZ ;  /* 0x0000001f0c037819 */ /* 0x000fe200000006ff */
[----:B------:R-:W-:Y:S03]  /*156b0*/  BSSY B2, `(.L_x_1315) ;  /* 0x0000003000027945 */ /* 0x000fe60003800000 */
[----:B------:R-:W2:Y:S02]  /*156c0*/  SYNCS.PHASECHK.TRANS64.TRYWAIT P0, [R2+URZ+0x2a840], R3 ;  /* 0x02a84003020075a7 */ /* 0x000ea4000800017f */
[----:B--2---:R-:W-:Y:S05]  /*156d0*/  @!P0 BRA `(.L_x_1316) ;  /* 0x0000003400848947 */ /* 0x004fea0003800000 */
.L_x_1395:
[----:B------:R-:W-:Y:S05]  /*156e0*/  BSYNC B2 ;  /* 0x0000000000027941 */ /* 0x000fea0003800000 */
.L_x_1315:
        /* <DEDUP_REMOVED lines=12> */
.L_x_1318:
[----:B------:R-:W-:Y:S05]  /*157b0*/  BSYNC B2 ;  /* 0x0000000000027941 */ /* 0x000fea0003800000 */
.L_x_1317:
        /* <DEDUP_REMOVED lines=13> */
.L_x_1319:
        /* <DEDUP_REMOVED lines=16> */
.L_x_1320:
        /* <DEDUP_REMOVED lines=15> */
.L_x_1321:
        /* <DEDUP_REMOVED lines=15> */
.L_x_1396:
[----:B------:R-:W-:Y:S05]  /*15b70*/  BSYNC B2 ;  /* 0x0000000000027941 */ /* 0x000fea0003800000 */
.L_x_1322:
        /* <DEDUP_REMOVED lines=11> */
.L_x_1325:
[----:B------:R-:W-:Y:S05]  /*15c30*/  BSYNC B2 ;  /* 0x0000000000027941 */ /* 0x000fea0003800000 */
.L_x_1324:
        /* <DEDUP_REMOVED lines=12> */
.L_x_1326:
        /* <DEDUP_REMOVED lines=15> */
.L_x_1327:
        /* <DEDUP_REMOVED lines=12> */
.L_x_1313:
[----:B------:R-:W-:Y:S05]  /*15eb0*/  BSYNC B1 ;  /* 0x0000000000017941 */ /* 0x000fea0003800000 */
.L_x_1312:
[----:B------:R-:W2:Y:S01]  /*15ec0*/  LDL R2, [R1+0x24] ;  /* 0x0000240001027983 */ /* 0x000ea20000100800 */
[----:B------:R-:W-:Y:S01]  /*15ed0*/  VIADD R0, R0, 0xfffffffe ;  /* 0xfffffffe00007836 */ /* 0x000fe20000000000 */
[----:B--2---:R-:W-:-:S13]  /*15ee0*/  ISETP.GT.AND P0, PT, R7, R2, PT ;  /* 0x000000020700720c */ /* 0x004fda0003f04270 */
[----:B------:R-:W-:Y:S05]  /*15ef0*/  @P0 BRA `(.L_x_1328) ;  /* 0xffffffe800b80947 */ /* 0x000fea000383ffff */
.L_x_1277:
[----:B------:R-:W-:Y:S05]  /*15f00*/  BSYNC B0 ;  /* 0x0000000000007941 */ /* 0x000fea0003800000 */
.L_x_1276:
[----:B--2---:R-:W2:Y:S01]  /*15f10*/  S2R R3, SR_TID.X ;  /* 0x0000000000037919 */ /* 0x004ea20000002100 */
[----:B------:R-:W-:Y:S01]  /*15f20*/  BSSY B0, `(.L_x_1329) ;  /* 0x0000012000007945 */ /* 0x000fe20003800000 */
[----:B--2---:R-:W-:-:S04]  /*15f30*/  LOP3.LUT R3, R3, 0x7f, RZ, 0xc0, !PT ;  /* 0x0000007f03037812 */ /* 0x004fc800078ec0ff */
[----:B------:R-:W-:-:S13]  /*15f40*/  ISETP.NE.AND P0, PT, R3, RZ, PT ;  /* 0x000000ff0300720c */ /* 0x000fda0003f05270 */
[----:B------:R-:W-:Y:S05]  /*15f50*/  @P0 BRA `(.L_x_1330) ;  /* 0x0000000000380947 */ /* 0x000fea0003800000 */
[----:B------:R-:W2:Y:S01]  /*15f60*/  S2R R2, SR_LANEID ;  /* 0x0000000000027919 */ /* 0x000ea20000000000 */
[----:B------:R-:W-:Y:S01]  /*15f70*/  VOTEU.ANY UR4, UPT, PT ;  /* 0x0000000000047886 */ /* 0x000fe200038e0100 */
[----:B-1----:R-:W1:Y:S01]  /*15f80*/  LDC.64 R4, c[0x0][0xc60] ;  /* 0x00031800ff047b82 */ /* 0x002e620000000a00 */
[----:B------:R-:W2:Y:S01]  /*15f90*/  FLO.U32 R0, UR4 ;  /* 0x0000000400007d00 */ /* 0x000ea200080e0000 */
[----:B------:R-:W-:Y:S01]  /*15fa0*/  ULDC.64 UR6, c[0x0][0x208] ;  /* 0x0000820000067ab9 */ /* 0x000fe20000000a00 */
[----:B--2---:R-:W-:-:S06]  /*15fb0*/  ISETP.EQ.U32.AND P0, PT, R0, R2, PT ;  /* 0x000000020000720c */ /* 0x004fcc0003f02070 */
[----:B------:R-:W1:Y:S07]  /*15fc0*/  POPC R2, UR4 ;  /* 0x0000000400027d09 */ /* 0x000e6e0008000000 */
[----:B-1----:R-:W2:Y:S04]  /*15fd0*/  @P0 ATOMG.E.ADD.STRONG.GPU PT, R2, desc[UR6][R4.64], R2 ;  /* 0x00000002040209a8 */ /* 0x002ea800081ee1c6 */
[----:B--2---:R1:W2:Y:S02]  /*15fe0*/  SHFL.IDX PT, R2, R2, R0, 0x1f ;  /* 0x00001f0002027589 */ /* 0x0042a400000e0000 */
[----:B-1----:R-:W1:Y:S02]  /*15ff0*/  S2R R0, SR_LTMASK ;  /* 0x0000000000007919 */ /* 0x002e640000003900 */
[----:B-1----:R-:W-:-:S06]  /*16000*/  LOP3.LUT R0, R0, UR4, RZ, 0xc0, !PT ;  /* 0x0000000400007c12 */ /* 0x002fcc000f8ec0ff */
[----:B------:R-:W2:Y:S02]  /*16010*/  POPC R0, R0 ;  /* 0x0000000000007309 */ /* 0x000ea40000000000 */
[----:B--2---:R-:W-:-:S05]  /*16020*/  IADD3 R0, R2, UR38, R0 ;  /* 0x0000002602007c10 */ /* 0x004fca000fffe000 */
[----:B------:R2:W-:Y:S02]  /*16030*/  STL [R1], R0 ;  /* 0x0000000001007387 */ /* 0x0005e40000100800 */
.L_x_1330:
[----:B------:R-:W-:Y:S05]  /*16040*/  BSYNC B0 ;  /* 0x0000000000007941 */ /* 0x000fea0003800000 */
.L_x_1329:
[----:B--2---:R-:W2:Y:S01]  /*16050*/  LDL R0, [R1+0x18] ;  /* 0x0000180001007983 */ /* 0x004ea20000100800 */
[----:B------:R-:W-:Y:S01]  /*16060*/  BSSY B0, `(.L_x_1331) ;  /* 0x000003a000007945 */ /* 0x000fe20003800000 */
[----:B--2---:R-:W-:-:S13]  /*16070*/  LOP3.LUT P0, RZ, R0, 0x1, RZ, 0xc0, !PT ;  /* 0x0000000100ff7812 */ /* 0x004fda000780c0ff */
[----:B------:R-:W-:Y:S05]  /*16080*/  @!P0 BRA `(.L_x_1332) ;  /* 0x0000000000dc8947 */ /* 0x000fea0003800000 */
[----:B------:R-:W2:Y:S01]  /*16090*/  LDL R2, [R1+0x10] ;  /* 0x0000100001027983 */ /* 0x000ea20000100800 */
[----:B------:R-:W-:Y:S01]  /*160a0*/  IMAD R0, R19, 0x8, R18 ;  /* 0x0000000813007824 */ /* 0x000fe200078e0212 */
[----:B------:R-:W-:Y:S01]  /*160b0*/  BSSY B1, `(.L_x_1333) ;  /* 0x0000005000017945 */ /* 0x000fe20003800000 */
[----:B------:R-:W-:Y:S02]  /*160c0*/  ISETP.NE.AND P1, PT, R3, RZ, PT ;  /* 0x000000ff0300720c */ /* 0x000fe40003f25270 */
[----:B--2---:R-:W-:-:S04]  /*160d0*/  SHF.L.U32 R2, R2, 0x1f, RZ ;  /* 0x0000001f02027819 */ /* 0x004fc800000006ff */
[----:B------:R-:W2:Y:S02]  /*160e0*/  SYNCS.PHASECHK.TRANS64.TRYWAIT P0, [R0+URZ+0x2a860], R2 ;  /* 0x02a86002000075a7 */ /* 0x000ea4000800017f */
[----:B--2---:R-:W-:Y:S05]  /*160f0*/  @!P0 BRA `(.L_x_1334) ;  /* 0x0000002c00248947 */ /* 0x004fea0003800000 */
.L_x_1397:
[----:B------:R-:W-:Y:S05]  /*16100*/  BSYNC B1 ;  /* 0x0000000000017941 */ /* 0x000fea0003800000 */
.L_x_1333:
[----:B------:R-:W-:Y:S04]  /*16110*/  BSSY B1, `(.L_x_1335) ;  /* 0x0000009000017945 */ /* 0x000fe80003800000 */
        /* <DEDUP_REMOVED lines=8> */
.L_x_1336:
[----:B------:R-:W-:Y:S05]  /*161a0*/  BSYNC B1 ;  /* 0x0000000000017941 */ /* 0x000fea0003800000 */
.L_x_1335:
[----:B------:R-:W3:Y:S04]  /*161b0*/  LDL.LU R3, [R1+0x14] ;  /* 0x0000140001037983 */ /* 0x000ee80000300800 */
[----:B--2---:R-:W3:Y:S01]  /*161c0*/  LDL.LU R2, [R1+0x4] ;  /* 0x0000040001027983 */ /* 0x004ee20000300800 */
[----:B------:R-:W-:Y:S01]  /*161d0*/  UIADD3 UR4, UP0, UR36, 0x470, URZ ;  /* 0x0000047024047890 */ /* 0x000fe2000ff1e03f */
[----:B------:R-:W-:Y:S01]  /*161e0*/  PLOP3.LUT P0, PT, PT, PT, PT, 0x80, 0x0 ;  /* 0x000000000000781c */ /* 0x000fe20003f0f070 */
[----:B------:R-:W-:Y:S01]  /*161f0*/  VIADD R0, R0, 0x2a850 ;  /* 0x0002a85000007836 */ /* 0x000fe20000000000 */
[----:B------:R-:W-:Y:S01]  /*16200*/  UMOV UR6, 0x0 ;  /* 0x0000000000067882 */ /* 0x000fe20000000000 */
[----:B------:R-:W-:Y:S01]  /*16210*/  UIADD3.X UR5, URZ, UR37, URZ, UP0, !UPT ;  /* 0x000000253f057290 */ /* 0x000fe200087fe43f */
[----:B------:R-:W-:Y:S01]  /*16220*/  UMOV UR7, 0x14f00000 ;  /* 0x14f0000000077882 */ /* 0x000fe20000000000 */
[----:B------:R-:W-:Y:S01]  /*16230*/  UMOV UR10, URZ ;  /* 0x0000003f000a7c82 */ /* 0x000fe20008000000 */
[----:B---3--:R-:W-:-:S02]  /*16240*/  IMAD R3, R2, 0x60, R3 ;  /* 0x0000006002037824 */ /* 0x008fc400078e0203 */
[----:B------:R-:W-:-:S04]  /*16250*/  IMAD R2, R19, 0x6000, R18 ;  /* 0x0000600013027824 */ /* 0x000fc800078e0212 */
[----:B------:R-:W-:-:S07]  /*16260*/  VIADD R4, R2, 0x400 ;  /* 0x0000040002047836 */ /* 0x000fce0000000000 */
.L_x_1337:
        /* <DEDUP_REMOVED lines=10> */
[----:B------:R-:W-:Y:S01]  /*16310*/  PLOP3.LUT P0, PT, PT, PT, PT, 0x80, 0x0 ;  /* 0x000000000000781c */ /* 0x000fe20003f0f070 */
[----:B------:R-:W-:Y:S01]  /*16320*/  VIADD R2, R2, 0x3400 ;  /* 0x0000340002027836 */ /* 0x000fe20000000000 */
[----:B------:R-:W-:Y:S01]  /*16330*/  UMOV UR6, 0x0 ;  /* 0x0000000000067882 */ /* 0x000fe20000000000 */
[----:B------:R-:W-:Y:S01]  /*16340*/  UMOV UR7, 0x14f00000 ;  /* 0x14f0000000077882 */ /* 0x000fe20000000000 */
[----:B------:R-:W-:-:S09]  /*16350*/  UMOV UR10, 0x40 ;  /* 0x00000040000a7882 */ /* 0x000fd20000000000 */
.L_x_1338:
        /* <DEDUP_REMOVED lines=10> */
.L_x_1332:
[----:B------:R-:W-:Y:S05]  /*16400*/  BSYNC B0 ;  /* 0x0000000000007941 */ /* 0x000fea0003800000 */
.L_x_1331:
[----:B------:R-:W2:Y:S01]  /*16410*/  LDL.LU R4, [R1+0x10] ;  /* 0x0000100001047983 */ /* 0x000ea20000300800 */
[----:B------:R-:W-:-:S05]  /*16420*/  VIADD R19, R19, 0x1 ;  /* 0x0000000113137836 */ /* 0x000fca0000000000 */
[----:B------:R-:W-:-:S04]  /*16430*/  ISETP.NE.AND P0, PT, R19, 0x2, PT ;  /* 0x000000021300780c */ /* 0x000fc80003f05270 */
[----:B------:R-:W-:Y:S02]  /*16440*/  SEL R0, RZ, 0x1, P0 ;  /* 0x00000001ff007807 */ /* 0x000fe40000000000 */
[----:B------:R-:W-:Y:S02]  /*16450*/  SEL R19, R19, RZ, P0 ;  /* 0x000000ff13137207 */ /* 0x000fe40000000000 */
[----:B--2---:R-:W-:-:S05]  /*16460*/  LOP3.LUT R4, R4, R0, RZ, 0x3c, !PT ;  /* 0x0000000004047212 */ /* 0x004fca00078e3cff */
[----:B------:R2:W-:Y:S02]  /*16470*/  STL [R1+0x10], R4 ;  /* 0x0000100401007387 */ /* 0x0005e40000100800 */
.L_x_1256:
[----:B------:R-:W-:Y:S05]  /*16480*/  BSYNC B7 ;  /* 0x0000000000077941 */ /* 0x000fea0003800000 */
.L_x_1254:
        /* <DEDUP_REMOVED lines=9> */
[----:B012---:R-:W0:Y:S04]  /*16520*/  LDS.128 R4, [R18+0x2a8d0] ;  /* 0x02a8d00012047984 */ /* 0x007e280000000c00 */
[----:B0-----:R0:W-:Y:S04]  /*16530*/  STL.64 [R1], R4 ;  /* 0x0000000401007387 */ /* 0x0011e80000100a00 */
[----:B------:R0:W-:Y:S01]  /*16540*/  STL.64 [R1+0x8], R6 ;  /* 0x0000080601007387 */ /* 0x0001e20000100a00 */
[----:B------:R-:W-:Y:S06]  /*16550*/  BAR.ARV 0x4, 0x180 ;  /* 0x0106000000007b1d */ /* 0x000fec0000002000 */
[----:B------:R-:W-:Y:S05]  /*16560*/  BRA `(.L_x_1340) ;  /* 0x00000010003c7947 */ /* 0x000fea0003800000 */
.L_x_1339:
        /* <DEDUP_REMOVED lines=8> */
[----:B------:R-:W-:Y:S01]  /*165f0*/  ULDC.64 UR6, c[0x0][0x208] ;  /* 0x0000820000067ab9 */ /* 0x000fe20000000a00 */
        /* <DEDUP_REMOVED lines=11> */
[C---:B------:R-:W-:Y:S01]  /*166b0*/  ISETP.GE.U32.AND P3, PT, R16.reuse, 0x4, PT ;  /* 0x000000041000780c */ /* 0x040fe20003f66070 */
[----:B------:R-:W-:Y:S01]  /*166c0*/  SHFL.IDX PT, R0, R8, RZ, 0x1f ;  /* 0x00001fff08007589 */ /* 0x000fe200000e0000 */
[C---:B------:R-:W-:Y:S02]  /*166d0*/  ISETP.GE.U32.AND P4, PT, R16.reuse, 0x8, PT ;  /* 0x000000081000780c */ /* 0x040fe40003f86070 */
[----:B------:R-:W-:Y:S01]  /*166e0*/  ISETP.GE.U32.AND P5, PT, R16, 0x10, PT ;  /* 0x000000101000780c */ /* 0x000fe20003fa6070 */
[----:B--2---:R-:W-:Y:S01]  /*166f0*/  @!P1 IMAD.MOV.U32 R5, RZ, RZ, R6 ;  /* 0x000000ffff059224 */ /* 0x004fe200078e0006 */
[----:B------:R-:W-:-:S02]  /*16700*/  CS2R R6, SRZ ;  /* 0x0000000000067805 */ /* 0x000fc4000001ff00 */
[----:B---3--:R-:W-:Y:S01]  /*16710*/  @!P1 IMAD.MOV.U32 R7, RZ, RZ, R2 ;  /* 0x000000ffff079224 */ /* 0x008fe200078e0002 */
[----:B------:R-:W-:-:S03]  /*16720*/  ISETP.NE.AND P1, PT, R16, RZ, PT ;  /* 0x000000ff1000720c */ /* 0x000fc60003f25270 */
[----:B------:R-:W-:-:S05]  /*16730*/  IMAD R2, R7, R5, RZ ;  /* 0x0000000507027224 */ /* 0x000fca00078e02ff */
[----:B------:R-:W0:Y:S02]  /*16740*/  SHFL.UP PT, R3, R2, 0x1, RZ ;  /* 0x0420000002037989 */ /* 0x000e2400000e00ff */
[----:B0-----:R-:W-:-:S05]  /*16750*/  SEL R9, R3, RZ, P1 ;  /* 0x000000ff03097207 */ /* 0x001fca0000800000 */
[----:B------:R-:W-:Y:S02]  /*16760*/  IMAD.IADD R2, R2, 0x1, R9 ;  /* 0x0000000102027824 */ /* 0x000fe400078e0209 */
[----:B------:R-:W-:Y:S04]  /*16770*/  SHFL.IDX PT, R9, R8, 0x1, 0x1f ;  /* 0x00201f0008097f89 */ /* 0x000fe800000e0000 */
        /* <DEDUP_REMOVED lines=13> */
.L_x_1407:
[----:B------:R-:W-:Y:S02]  /*16850*/  ULDC UR4, c[0x0][0xc38] ;  /* 0x00030e0000047ab9 */ /* 0x000fe40000000800 */
[----:B------:R-:W-:-:S04]  /*16860*/  IMAD.U32 R8, RZ, RZ, UR4 ;  /* 0x00000004ff087e24 */ /* 0x000fc8000f8e00ff */
[----:B-1----:R-:W-:-:S04]  /*16870*/  IMAD R10, R10, R8, RZ ;  /* 0x000000080a0a7224 */ /* 0x002fc800078e02ff */
[----:B------:R-:W-:-:S05]  /*16880*/  IMAD.IADD R4, R9, 0x1, R10 ;  /* 0x0000000109047824 */ /* 0x000fca00078e020a */
[----:B------:R-:W-:-:S13]  /*16890*/  ISETP.GT.AND P6, PT, R4, R0, PT ;  /* 0x000000000400720c */ /* 0x000fda0003fc4270 */
[----:B------:R-:W-:Y:S05]  /*168a0*/  @P6 BRA `(.L_x_1342) ;  /* 0x0000000000b06947 */ /* 0x000fea0003800000 */
.L_x_1345:
[----:B------:R-:W2:Y:S01]  /*168b0*/  LDL.LU R3, [R1+0xc] ;  /* 0x00000c0001037983 */ /* 0x000ea20000300800 */
[----:B0-----:R-:W0:Y:S01]  /*168c0*/  LDC R2, c[0x0][0xc3c] ;  /* 0x00030f00ff027b82 */ /* 0x001e220000000800 */
[----:B--2---:R-:W-:-:S05]  /*168d0*/  VIADD R3, R3, 0x1f ;  /* 0x0000001f03037836 */ /* 0x004fca0000000000 */
[----:B0-----:R-:W-:-:S13]  /*168e0*/  ISETP.GE.AND P6, PT, R3, R2, PT ;  /* 0x000000020300720c */ /* 0x001fda0003fc6270 */
[----:B------:R-:W-:Y:S05]  /*168f0*/  @P6 BRA `(.L_x_1343) ;  /* 0x0000000800f06947 */ /* 0x000fea0003800000 */
[----:B------:R-:W0:Y:S01]  /*16900*/  S2R R5, SR_TID.X ;  /* 0x0000000000057919 */ /* 0x000e220000002100 */
[----:B------:R-:W-:Y:S01]  /*16910*/  ULDC.64 UR4, c[0x0][0x208] ;  /* 0x0000820000047ab9 */ /* 0x000fe20000000a00 */
[----:B------:R1:W-:Y:S01]  /*16920*/  STL [R1+0xc], R3 ;  /* 0x00000c0301007387 */ /* 0x0003e20000100800 */
[----:B0-----:R-:W-:-:S05]  /*16930*/  LOP3.LUT R5, R5, 0x1f, RZ, 0xc0, !PT ;  /* 0x0000001f05057812 */ /* 0x001fca00078ec0ff */
[----:B------:R-:W-:Y:S02]  /*16940*/  IMAD.IADD R7, R3, 0x1, R5 ;  /* 0x0000000103077824 */ /* 0x000fe400078e0205 */
[----:B------:R-:W-:-:S03]  /*16950*/  IMAD.MOV.U32 R5, RZ, RZ, RZ ;  /* 0x000000ffff057224 */ /* 0x000fc600078e00ff */
[----:B------:R-:W-:-:S13]  /*16960*/  ISETP.GE.OR P6, PT, R7, R2, !P0 ;  /* 0x000000020700720c */ /* 0x000fda00047c6670 */
[----:B-1----:R-:W0:Y:S02]  /*16970*/  @!P6 LDC.64 R2, c[0x0][0xc80] ;  /* 0x00032000ff02eb82 */ /* 0x002e240000000a00 */
[----:B0-----:R-:W-:-:S05]  /*16980*/  @!P6 IMAD.WIDE R2, R7, 0x4, R2 ;  /* 0x000000040702e825 */ /* 0x001fca00078e0202 */
[----:B------:R0:W2:Y:S02]  /*16990*/  @!P6 LDG.E R5, desc[UR4][R2.64] ;  /* 0x000000040205e981 */ /* 0x0000a4000c1e1900 */
[----:B0-----:R-:W0:Y:S02]  /*169a0*/  @!P6 LDC.64 R2, c[0x0][0xc78] ;  /* 0x00031e00ff02eb82 */ /* 0x001e240000000a00 */
[----:B0-----:R-:W-:-:S04]  /*169b0*/  @!P6 IMAD.WIDE R2, R7, 0x4, R2 ;  /* 0x000000040702e825 */ /* 0x001fc800078e0202 */
[----:B------:R-:W-:-:S06]  /*169c0*/  IMAD.MOV.U32 R7, RZ, RZ, RZ ;  /* 0x000000ffff077224 */ /* 0x000fcc00078e00ff */
[----:B------:R-:W2:Y:S01]  /*169d0*/  @!P6 LDG.E R7, desc[UR4][R2.64] ;  /* 0x000000040207e981 */ /* 0x000ea2000c1e1900 */
[----:B------:R-:W-:Y:S01]  /*169e0*/  UMOV UR4, 0xffffffff ;  /* 0xffffffff00047882 */ /* 0x000fe20000000000 */
[----:B--2---:R-:W-:Y:S02]  /*169f0*/  IMAD R2, R7, R5, RZ ;  /* 0x0000000507027224 */ /* 0x004fe400078e02ff */
[----:B------:R-:W-:Y:S05]  /*16a00*/  BRA.DIV UR4, `(.L_x_1344) ;  /* 0x0000002a04547947 */ /* 0x000fea000b800000 */
        /* <DEDUP_REMOVED lines=16> */
.L_x_1415:
[----:B------:R-:W-:Y:S02]  /*16b10*/  ULDC UR4, c[0x0][0xc38] ;  /* 0x00030e0000047ab9 */ /* 0x000fe40000000800 */
[----:B------:R-:W-:-:S04]  /*16b20*/  IMAD.U32 R8, RZ, RZ, UR4 ;  /* 0x00000004ff087e24 */ /* 0x000fc8000f8e00ff */
[----:B-1----:R-:W-:-:S04]  /*16b30*/  IMAD R10, R10, R8, RZ ;  /* 0x000000080a0a7224 */ /* 0x002fc800078e02ff */
[----:B------:R-:W-:-:S05]  /*16b40*/  IMAD.IADD R4, R10, 0x1, R4 ;  /* 0x000000010a047824 */ /* 0x000fca00078e0204 */
[----:B------:R-:W-:-:S13]  /*16b50*/  ISETP.GT.AND P6, PT, R4, R0, PT ;  /* 0x000000000400720c */ /* 0x000fda0003fc4270 */
[----:B------:R-:W-:Y:S05]  /*16b60*/  @!P6 BRA `(.L_x_1345) ;  /* 0xfffffffc0050e947 */ /* 0x000fea000383ffff */
.L_x_1342:
[----:B------:R-:W-:Y:S01]  /*16b70*/  IMAD.IADD R10, R4, 0x1, -R10 ;  /* 0x00000001040a7824 */ /* 0x000fe200078e0a0a */
[----:B------:R-:W-:-:S03]  /*16b80*/  UMOV UR4, 0xffffffff ;  /* 0xffffffff00047882 */ /* 0x000fc60000000000 */
[----:B------:R-:W-:-:S05]  /*16b90*/  IMAD R3, R2, R8, R10 ;  /* 0x0000000802037224 */ /* 0x000fca00078e020a */
[----:B------:R-:W-:Y:S01]  /*16ba0*/  ISETP.GT.AND P6, PT, R3, R0, PT ;  /* 0x000000000300720c */ /* 0x000fe20003fc4270 */
[----:B------:R-:W-:-:S12]  /*16bb0*/  BRA.DIV UR4, `(.L_x_1346) ;  /* 0x0000002a04c07947 */ /* 0x000fd8000b800000 */
[----:B------:R-:W2:Y:S01]  /*16bc0*/  LDL.LU R11, [R1+0xc] ;  /* 0x00000c00010b7983 */ /* 0x000ea20000300800 */
[----:B------:R-:W-:-:S04]  /*16bd0*/  VOTE.ANY R3, PT, !P6 ;  /* 0x0000000000037806 */ /* 0x000fc800070e0100 */
[----:B------:R-:W1:Y:S02]  /*16be0*/  POPC R9, R3 ;  /* 0x0000000300097309 */ /* 0x000e640000000000 */
[----:B-1----:R2:W1:Y:S04]  /*16bf0*/  SHFL.IDX PT, R4, R5, R9, 0x1f ;  /* 0x00001f0905047589 */ /* 0x00246800000e0000 */
[----:B------:R3:W4:Y:S01]  /*16c00*/  SHFL.IDX PT, R7, R7, R9, 0x1f ;  /* 0x00001f0907077589 */ /* 0x00072200000e0000 */
[----:B--2---:R-:W-:-:S05]  /*16c10*/  IMAD.IADD R5, R9, 0x1, R11 ;  /* 0x0000000109057824 */ /* 0x004fca00078e020b */
[----:B-1--4-:R3:W-:Y:S02]  /*16c20*/  STL [R1+0xc], R5 ;  /* 0x00000c0501007387 */ /* 0x0127e40000100800 */
.L_x_1420:
[----:B------:R-:W-:-:S13]  /*16c30*/  ISETP.NE.AND P0, PT, R3, RZ, PT ;  /* 0x000000ff0300720c */ /* 0x000fda0003f05270 */
[----:B------:R-:W-:Y:S05]  /*16c40*/  @!P0 BRA `(.L_x_1347) ;  /* 0x0000000000148947 */ /* 0x000fea0003800000 */
[----:B------:R-:W-:Y:S01]  /*16c50*/  UMOV UR4, 0xffffffff ;  /* 0xffffffff00047882 */ /* 0x000fe20000000000 */
[----:B---3--:R-:W-:Y:S02]  /*16c60*/  VIADD R9, R9, 0xffffffff ;  /* 0xffffffff09097836 */ /* 0x008fe40000000000 */
[----:B------:R-:W-:Y:S05]  /*16c70*/  BRA.DIV UR4, `(.L_x_1348) ;  /* 0x0000002a04f87947 */ /* 0x000fea000b800000 */
[----:B0-----:R0:W1:Y:S02]  /*16c80*/  SHFL.IDX PT, R2, R2, R9, 0x1f ;  /* 0x00001f0902027589 */ /* 0x00106400000e0000 */
.L_x_1423:
[----:B-1----:R-:W-:-:S07]  /*16c90*/  IMAD.MOV.U32 R6, RZ, RZ, R2 ;  /* 0x000000ffff067224 */ /* 0x002fce00078e0002 */
.L_x_1347:
[----:B0-----:R-:W-:Y:S01]  /*16ca0*/  IMAD R2, R6, R8, R10 ;  /* 0x0000000806027224 */ /* 0x001fe200078e020a */
[----:B------:R-:W-:-:S03]  /*16cb0*/  ISETP.NE.AND P0, PT, R7, 0x1, PT ;  /* 0x000000010700780c */ /* 0x000fc60003f05270 */
[----:B------:R-:W-:Y:S01]  /*16cc0*/  IMAD.IADD R0, R0, 0x1, -R2 ;  /* 0x0000000100007824 */ /* 0x000fe200078e0a02 */
[----:B------:R0:W-:Y:S09]  /*16cd0*/  STL [R1], R2 ;  /* 0x0000000201007387 */ /* 0x0001f20000100800 */
[----:B------:R-:W-:Y:S05]  /*16ce0*/  @!P0 BRA `(.L_x_1349) ;  /* 0x0000000000e48947 */ /* 0x000fea0003800000 */
[----:B---3--:R-:W-:-:S04]  /*16cf0*/  IABS R5, R4 ;  /* 0x0000000400057213 */ /* 0x008fc80000000000 */
[----:B0-----:R-:W0:Y:S08]  /*16d00*/  I2F.RP R2, R5 ;  /* 0x0000000500027306 */ /* 0x001e300000209400 */
[----:B0-----:R-:W0:Y:S02]  /*16d10*/  MUFU.RCP R2, R2 ;  /* 0x0000000200027308 */ /* 0x001e240000001000 */
[----:B0-----:R-:W-:-:S06]  /*16d20*/  VIADD R2, R2, 0xffffffe ;  /* 0x0ffffffe02027836 */ /* 0x001fcc0000000000 */
[----:B------:R-:W0:Y:S02]  /*16d30*/  F2I.FTZ.U32.TRUNC.NTZ R3, R2 ;  /* 0x0000000200037305 */ /* 0x000e24000021f000 */
[----:B0-----:R-:W-:-:S04]  /*16d40*/  IMAD.MOV R2, RZ, RZ, -R3 ;  /* 0x000000ffff027224 */ /* 0x001fc800078e0a03 */
[----:B------:R-:W-:Y:S02]  /*16d50*/  IMAD R8, R2, R5, RZ ;  /* 0x0000000502087224 */ /* 0x000fe400078e02ff */
[----:B------:R-:W-:-:S04]  /*16d60*/  IMAD.MOV.U32 R2, RZ, RZ, RZ ;  /* 0x000000ffff027224 */ /* 0x000fc800078e00ff */
[----:B------:R-:W-:Y:S01]  /*16d70*/  IMAD.HI.U32 R8, R3, R8, R2 ;  /* 0x0000000803087227 */ /* 0x000fe200078e0002 */
[----:B------:R-:W-:Y:S02]  /*16d80*/  IABS R2, R0 ;  /* 0x0000000000027213 */ /* 0x000fe40000000000 */
[----:B------:R-:W-:-:S03]  /*16d90*/  IABS R3, R4 ;  /* 0x0000000400037213 */ /* 0x000fc60000000000 */
[----:B------:R-:W-:-:S04]  /*16da0*/  IMAD.HI.U32 R8, R8, R2, RZ ;  /* 0x0000000208087227 */ /* 0x000fc800078e00ff */
[----:B------:R-:W-:-:S04]  /*16db0*/  IMAD.MOV R3, RZ, RZ, -R3 ;  /* 0x000000ffff037224 */ /* 0x000fc800078e0a03 */
[----:B------:R-:W-:-:S05]  /*16dc0*/  IMAD R2, R8, R3, R2 ;  /* 0x0000000308027224 */ /* 0x000fca00078e0202 */
[----:B------:R-:W-:-:S13]  /*16dd0*/  ISETP.GT.U32.AND P1, PT, R5, R2, PT ;  /* 0x000000020500720c */ /* 0x000fda0003f24070 */
[----:B------:R-:W-:Y:S02]  /*16de0*/  @!P1 IMAD.IADD R2, R2, 0x1, -R5 ;  /* 0x0000000102029824 */ /* 0x000fe400078e0a05 */
[----:B------:R-:W-:Y:S01]  /*16df0*/  @!P1 VIADD R8, R8, 0x1 ;  /* 0x0000000108089836 */ /* 0x000fe20000000000 */
[----:B------:R-:W-:Y:S02]  /*16e00*/  ISETP.NE.AND P1, PT, R4, RZ, PT ;  /* 0x000000ff0400720c */ /* 0x000fe40003f25270 */
[----:B------:R-:W-:Y:S02]  /*16e10*/  ISETP.GE.U32.AND P0, PT, R2, R5, PT ;  /* 0x000000050200720c */ /* 0x000fe40003f06070 */
[----:B------:R-:W-:-:S04]  /*16e20*/  IABS R5, R7 ;  /* 0x0000000700057213 */ /* 0x000fc80000000000 */
        /* <DEDUP_REMOVED lines=9> */
[----:B------:R-:W-:-:S03]  /*16ec0*/  LOP3.LUT R2, R0, R4, RZ, 0x3c, !PT ;  /* 0x0000000400027212 */ /* 0x000fc600078e3cff */
[----:B------:R-:W-:Y:S01]  /*16ed0*/  IMAD.MOV.U32 R3, RZ, RZ, R8 ;  /* 0x000000ffff037224 */ /* 0x000fe200078e0008 */
[----:B------:R-:W-:Y:S02]  /*16ee0*/  ISETP.GE.AND P2, PT, R2, RZ, PT ;  /* 0x000000ff0200720c */ /* 0x000fe40003f46270 */
[----:B------:R-:W-:-:S05]  /*16ef0*/  IABS R8, R7 ;  /* 0x0000000700087213 */ /* 0x000fca0000000000 */
[----:B------:R-:W-:-:S06]  /*16f00*/  IMAD.MOV R8, RZ, RZ, -R8 ;  /* 0x000000ffff087224 */ /* 0x000fcc00078e0a08 */
        /* <DEDUP_REMOVED lines=9> */
[----:B------:R-:W-:Y:S01]  /*16fa0*/  ISETP.GE.U32.AND P0, PT, R2, R5, PT ;  /* 0x000000050200720c */ /* 0x000fe20003f06070 */
[----:B------:R-:W-:-:S04]  /*16fb0*/  IMAD.MOV R2, RZ, RZ, -R3 ;  /* 0x000000ffff027224 */ /* 0x000fc800078e0a03 */
[----:B------:R-:W-:Y:S01]  /*16fc0*/  IMAD R0, R4, R2, R0 ;  /* 0x0000000204007224 */ /* 0x000fe200078e0200 */
[----:B------:R-:W-:-:S04]  /*16fd0*/  LOP3.LUT R2, R3, R7, RZ, 0x3c, !PT ;  /* 0x0000000703027212 */ /* 0x000fc800078e3cff */
[----:B------:R-:W-:-:S03]  /*16fe0*/  ISETP.GE.AND P2, PT, R2, RZ, PT ;  /* 0x000000ff0200720c */ /* 0x000fc60003f46270 */
[----:B------:R-:W-:-:S10]  /*16ff0*/  @P0 VIADD R6, R6, 0x1 ;  /* 0x0000000106060836 */ /* 0x000fd40000000000 */
[----:B------:R-:W-:Y:S01]  /*17000*/  @!P2 IMAD.MOV R6, RZ, RZ, -R6 ;  /* 0x000000ffff06a224 */ /* 0x000fe200078e0a06 */
[----:B------:R-:W-:-:S05]  /*17010*/  @!P1 LOP3.LUT R6, RZ, R7, RZ, 0x33, !PT ;  /* 0x00000007ff069212 */ /* 0x000fca00078e33ff */
[----:B------:R-:W-:-:S04]  /*17020*/  IMAD.MOV R2, RZ, RZ, -R6 ;  /* 0x000000ffff027224 */ /* 0x000fc800078e0a06 */
[C---:B------:R-:W-:Y:S02]  /*17030*/  IMAD R2, R7.reuse, R2, R3 ;  /* 0x0000000207027224 */ /* 0x040fe400078e0203 */
[----:B------:R-:W-:-:S04]  /*17040*/  IMAD R7, R7, 0x1000000, R6 ;  /* 0x0100000007077824 */ /* 0x000fc800078e0206 */
[----:B------:R-:W-:-:S05]  /*17050*/  IMAD R2, R2, 0x10000, R7 ;  /* 0x0001000002027824 */ /* 0x000fca00078e0207 */
[----:B------:R0:W-:Y:S01]  /*17060*/  STL [R1+0x8], R2 ;  /* 0x0000080201007387 */ /* 0x0001e20000100800 */
[----:B------:R-:W-:Y:S05]  /*17070*/  BRA `(.L_x_1350) ;  /* 0x0000000400007947 */ /* 0x000fea0003800000 */
.L_x_1349:
[----:B---3--:R-:W2:Y:S01]  /*17080*/  LDL R5, [R1+0xc] ;  /* 0x00000c0001057983 */ /* 0x008ea20000100800 */
[----:B0-----:R-:W2:Y:S01]  /*17090*/  LDC.64 R2, c[0x0][0xc90] ;  /* 0x00032400ff027b82 */ /* 0x001ea20000000a00 */
[----:B------:R-:W-:Y:S01]  /*170a0*/  ULDC.64 UR4, c[0x0][0x208] ;  /* 0x0000820000047ab9 */ /* 0x000fe20000000a00 */
[----:B--2---:R-:W-:-:S05]  /*170b0*/  IMAD.WIDE R2, R5, 0x4, R2 ;  /* 0x0000000405027825 */ /* 0x004fca00078e0202 */
[----:B------:R-:W2:Y:S02]  /*170c0*/  LDG.E R6, desc[UR4][R2.64] ;  /* 0x0000000402067981 */ /* 0x000ea4000c1e1900 */
[----:B--2---:R-:W-:-:S05]  /*170d0*/  IMAD R5, R4, R6, RZ ;  /* 0x0000000604057224 */ /* 0x004fca00078e02ff */
[----:B------:R-:W-:-:S04]  /*170e0*/  IABS R7, R5 ;  /* 0x0000000500077213 */ /* 0x000fc80000000000 */
[----:B------:R-:W0:Y:S08]  /*170f0*/  I2F.RP R2, R7 ;  /* 0x0000000700027306 */ /* 0x000e300000209400 */
        /* <DEDUP_REMOVED lines=22> */
[----:B------:R-:W-:Y:S02]  /*17260*/  IMAD R7, R6, R2, RZ ;  /* 0x0000000206077224 */ /* 0x000fe400078e02ff */
[----:B------:R-:W-:Y:S02]  /*17270*/  IMAD.MOV R2, RZ, RZ, -R2 ;  /* 0x000000ffff027224 */ /* 0x000fe400078e0a02 */
[----:B------:R-:W-:Y:S02]  /*17280*/  IMAD.MOV R3, RZ, RZ, -R7 ;  /* 0x000000ffff037224 */ /* 0x000fe400078e0a07 */
[----:B------:R-:W-:-:S03]  /*17290*/  IMAD R0, R5, R2, R0 ;  /* 0x0000000205007224 */ /* 0x000fc600078e0200 */
[----:B------:R-:W-:Y:S02]  /*172a0*/  VIADDMNMX R6, R3, R8, R6, PT ;  /* 0x0000000803067246 */ /* 0x000fe40003800106 */
[----:B------:R-:W-:Y:S02]  /*172b0*/  IADD3 R7, R7, 0x1000000, R0 ;  /* 0x0100000007077810 */ /* 0x000fe40007ffe000 */
        /* <DEDUP_REMOVED lines=25> */
[----:B------:R-:W-:Y:S02]  /*17450*/  IMAD R3, R2, R6, R7 ;  /* 0x0000000602037224 */ /* 0x000fe400078e0207 */
[----:B------:R-:W-:-:S03]  /*17460*/  IMAD.MOV.U32 R0, RZ, RZ, R2 ;  /* 0x000000ffff007224 */ /* 0x000fc600078e0002 */
[----:B------:R1:W-:Y:S04]  /*17470*/  STL [R1+0x8], R3 ;  /* 0x0000080301007387 */ /* 0x0003e80000100800 */
.L_x_1350:
[----:B-1----:R-:W-:-:S05]  /*17480*/  LOP3.LUT R3, RZ, R0, RZ, 0x33, !PT ;  /* 0x00000000ff037212 */ /* 0x002fca00078e33ff */
[----:B------:R-:W-:-:S05]  /*17490*/  IMAD.IADD R0, R4, 0x1, R3 ;  /* 0x0000000104007824 */ /* 0x000fca00078e0203 */
[----:B------:R2:W-:Y:S01]  /*174a0*/  STL [R1+0x4], R0 ;  /* 0x0000040001007387 */ /* 0x0005e20000100800 */
[----:B------:R-:W-:Y:S05]  /*174b0*/  BRA `(.L_x_1351) ;  /* 0x0000000000287947 */ /* 0x000fea0003800000 */
.L_x_1343:
[----:B------:R-:W-:Y:S01]  /*174c0*/  UMOV UR4, URZ ;  /* 0x0000003f00047c82 */ /* 0x000fe20008000000 */
[----:B------:R-:W-:Y:S01]  /*174d0*/  ULDC UR6, c[0x0][0xc3c] ;  /* 0x00030f0000067ab9 */ /* 0x000fe20000000800 */
[----:B------:R-:W-:Y:S01]  /*174e0*/  UMOV UR5, URZ ;  /* 0x0000003f00057c82 */ /* 0x000fe20008000000 */
[----:B------:R0:W-:Y:S01]  /*174f0*/  STL [R1], R0 ;  /* 0x0000000001007387 */ /* 0x0001e20000100800 */
[----:B------:R-:W-:Y:S02]  /*17500*/  IMAD.U32 R3, RZ, RZ, UR4 ;  /* 0x00000004ff037e24 */ /* 0x000fe4000f8e00ff */
[----:B------:R-:W-:-:S03]  /*17510*/  IMAD.U32 R2, RZ, RZ, UR5 ;  /* 0x00000005ff027e24 */ /* 0x000fc6000f8e00ff */
[----:B------:R1:W-:Y:S01]  /*17520*/  STL [R1+0x4], R3 ;  /* 0x0000040301007387 */ /* 0x0003e20000100800 */
[----:B0-----:R-:W-:-:S05]  /*17530*/  IMAD.U32 R0, RZ, RZ, UR6 ;  /* 0x00000006ff007e24 */ /* 0x001fca000f8e00ff */
[----:B------:R1:W-:Y:S04]  /*17540*/  STL [R1+0xc], R0 ;  /* 0x00000c0001007387 */ /* 0x0003e80000100800 */
[----:B------:R1:W-:Y:S02]  /*17550*/  STL [R1+0x8], R2 ;  /* 0x0000080201007387 */ /* 0x0003e40000100800 */
.L_x_1351:
[----:B-1----:R-:W3:Y:S04]  /*17560*/  LDL R3, [R1+0x8] ;  /* 0x0000080001037983 */ /* 0x002ee80000100800 */
[----:B0-----:R-:W4:Y:S04]  /*17570*/  LDL R2, [R1+0xc] ;  /* 0x00000c0001027983 */ /* 0x001f280000100800 */
[----:B------:R-:W5:Y:S04]  /*17580*/  LDL R5, [R1+0x4] ;  /* 0x0000040001057983 */ /* 0x000f680000100800 */
[----:B------:R-:W5:Y:S01]  /*17590*/  LDL R4, [R1] ;  /* 0x0000000001047983 */ /* 0x000f620000100800 */
[----:B--2---:R-:W0:Y:S01]  /*175a0*/  S2R R0, SR_TID.X ;  /* 0x0000000000007919 */ /* 0x004e220000002100 */
[----:B------:R-:W-:Y:S05]  /*175b0*/  WARPSYNC.ALL ;  /* 0x0000000000007948 */ /* 0x000fea0003800000 */
[----:B0-----:R-:W-:Y:S01]  /*175c0*/  LOP3.LUT R0, R0, 0x1f, RZ, 0xc0, !PT ;  /* 0x0000001f00007812 */ /* 0x001fe200078ec0ff */
[----:B------:R-:W-:Y:S03]  /*175d0*/  BAR.SYNC.DEFER_BLOCKING 0x4, 0x180 ;  /* 0x0106000000007b1d */ /* 0x000fe60000010000 */
[----:B------:R-:W-:-:S13]  /*175e0*/  ISETP.NE.AND P0, PT, R0, RZ, PT ;  /* 0x000000ff0000720c */ /* 0x000fda0003f05270 */
[----:B------:R-:W-:Y:S01]  /*175f0*/  @!P0 MOV R0, 0x400 ;  /* 0x0000040000008802 */ /* 0x000fe20000000f00 */
[----:B---3--:R-:W-:Y:S02]  /*17600*/  IMAD.MOV.U32 R6, RZ, RZ, R3 ;  /* 0x000000ffff067224 */ /* 0x008fe400078e0003 */
[----:B------:R-:W0:Y:S01]  /*17610*/  @!P0 S2R R3, SR_CgaCtaId ;  /* 0x0000000000038919 */ /* 0x000e220000008800 */
[----:B----4-:R-:W-:Y:S01]  /*17620*/  IMAD.MOV.U32 R7, RZ, RZ, R2 ;  /* 0x000000ffff077224 */ /* 0x010fe200078e0002 */
[----:B0-----:R-:W-:-:S05]  /*17630*/  @!P0 LEA R18, R3, R0, 0x18 ;  /* 0x0000000003128211 */ /* 0x001fca00078ec0ff */
[----:B-----5:R1:W-:Y:S01]  /*17640*/  @!P0 STS.128 [R18+0x2a8d0], R4 ;  /* 0x02a8d00412008388 */ /* 0x0203e20000000c00 */
[----:B------:R-:W-:Y:S06]  /*17650*/  BAR.ARV 0x5, 0x180 ;  /* 0x0146000000007b1d */ /* 0x000fec0000002000 */
.L_x_1340:
[----:B------:R-:W2:Y:S01]  /*17660*/  LDL R0, [R1+0xc] ;  /* 0x00000c0001007983 */ /* 0x000ea20000100800 */
[----:B------:R-:W-:Y:S02]  /*17670*/  ULDC UR4, c[0x0][0xc3c] ;  /* 0x00030f0000047ab9 */ /* 0x000fe40000000800 */
[----:B--2---:R-:W-:-:S13]  /*17680*/  ISETP.GE.AND P0, PT, R0, UR4, PT ;  /* 0x0000000400007c0c */ /* 0x004fda000bf06270 */
[----:B------:R-:W-:Y:S05]  /*17690*/  @!P0 BRA `(.L_x_1352) ;  /* 0xffffffa000188947 */ /* 0x000fea000383ffff */
[----:B------:R-:W-:Y:S05]  /*176a0*/  BSYNC B8 ;  /* 0x0000000000087941 */ /* 0x000fea0003800000 */
.L_x_1240:
        /* <DEDUP_REMOVED lines=12> */
.L_x_1424:
[----:B------:R-:W-:Y:S05]  /*17770*/  BSYNC B0 ;  /* 0x0000000000007941 */ /* 0x000fea0003800000 */
.L_x_1353:
[----:B------:R-:W-:-:S03]  /*17780*/  UMOV UR4, 0xffffffff ;  /* 0xffffffff00047882 */ /* 0x000fc60000000000 */
[----:B------:R-:W-:Y:S05]  /*17790*/  BRA.DIV UR4, `(.L_x_1355) ;  /* 0x0000002204707947 */ /* 0x000fea000b800000 */
[----:B------:R-:W1:Y:S02]  /*177a0*/  S2R R2, SR_TID.X ;  /* 0x0000000000027919 */ /* 0x000e640000002100 */
[----:B-1----:R-:W-:-:S04]  /*177b0*/  SHF.R.U32.HI R2, RZ, 0x5, R2 ;  /* 0x00000005ff027819 */ /* 0x002fc80000011602 */
[----:B------:R-:W-:-:S05]  /*177c0*/  LOP3.LUT R2, R2, 0x3, RZ, 0xc0, !PT ;  /* 0x0000000302027812 */ /* 0x000fca00078ec0ff */
[----:B------:R1:W2:Y:S02]  /*177d0*/  SHFL.IDX PT, R14, R2, RZ, 0x1f ;  /* 0x00001fff020e7589 */ /* 0x0002a400000e0000 */
.L_x_1427:
[----:B--2---:R-:W-:Y:S01]  /*177e0*/  ISETP.NE.AND P0, PT, R14, RZ, PT ;  /* 0x000000ff0e00720c */ /* 0x004fe20003f05270 */
[----:B------:R-:W-:-:S12]  /*177f0*/  BSSY B0, `(.L_x_1356) ;  /* 0x0000027000007945 */ /* 0x000fd80003800000 */
[----:B------:R-:W-:Y:S05]  /*17800*/  @P0 BRA `(.L_x_1357) ;  /* 0x0000000000940947 */ /* 0x000fea0003800000 */
[----:B------:R-:W-:-:S03]  /*17810*/  UMOV UR4, 0xffffffff ;  /* 0xffffffff00047882 */ /* 0x000fc60000000000 */
[----:B------:R-:W-:Y:S05]  /*17820*/  BRA.DIV UR4, `(.L_x_1358) ;  /* 0x0000002204807947 */ /* 0x000fea000b800000 */
[----:B------:R-:W-:-:S13]  /*17830*/  ELECT P6, URZ, PT ;  /* 0x00000000003f782f */ /* 0x000fda00038c0000 */
.L_x_1430:
        /* <DEDUP_REMOVED lines=8> */
.L_x_1359:
        /* <DEDUP_REMOVED lines=13> */
.L_x_1431:
[----:B------:R-:W1:Y:S02]  /*17990*/  SYNCS.PHASECHK.TRANS64.TRYWAIT P0, [R7+URZ], R2 ;  /* 0x00000002070075a7 */ /* 0x000e64000800017f */
[----:B-1----:R-:W-:Y:S05]  /*179a0*/  @!P0 BRA `(.L_x_1361) ;  /* 0x0000002000548947 */ /* 0x002fea0003800000 */
.L_x_1432:
[----:B------:R-:W-:Y:S05]  /*179b0*/  @!P2 BRA `(.L_x_1362) ;  /* 0x000000000004a947 */ /* 0x000fea0003800000 */
[----:B------:R-:W-:Y:S01]  /*179c0*/  BPT.TRAP 0x1 ;  /* 0x000000040000795c */ /* 0x000fe20000300000 */
.L_x_1362:
[----:B------:R-:W-:-:S04]  /*179d0*/  VIADD R0, R0, 0x2a860 ;  /* 0x0002a86000007836 */ /* 0x000fc80000000000 */
[----:B------:R-:W-:-:S04]  /*179e0*/  IMAD R4, R19, 0x8, R0 ;  /* 0x0000000813047824 */ /* 0x000fc800078e0200 */
[----:B------:R-:W2:Y:S02]  /*179f0*/  SYNCS.PHASECHK.TRANS64.TRYWAIT P0, [R4+URZ], R5 ;  /* 0x00000005040075a7 */ /* 0x000ea4000800017f */
[----:B--2---:R-:W-:Y:S05]  /*17a00*/  @!P0 BRA `(.L_x_1363) ;  /* 0x0000002000508947 */ /* 0x004fea0003800000 */
.L_x_1433:
[----:B------:R-:W-:-:S07]  /*17a10*/  IMAD R3, R3, 0x8, R0 ;  /* 0x0000000803037824 */ /* 0x000fce00078e0200 */
.L_x_1364:
[----:B----4-:R4:W0:Y:S02]  /*17a20*/  SYNCS.PHASECHK.TRANS64.TRYWAIT P0, [R3+URZ], R2 ;  /* 0x00000002030075a7 */ /* 0x010824000800017f */
[----:B0-----:R-:W-:Y:S05]  /*17a30*/  @!P0 NANOSLEEP.SYNCS 0x989680 ;  /* 0x009896800000895d */ /* 0x001fea0003900000 */
[----:B------:R-:W0:Y:S02]  /*17a40*/  @!P0 SYNCS.PHASECHK.TRANS64 P0, [R3+URZ], R2 ;  /* 0x00000002030085a7 */ /* 0x000e24000800007f */
[----:B0-----:R-:W-:Y:S05]  /*17a50*/  @!P0 BRA `(.L_x_1364) ;  /* 0xfffffffc00f08947 */ /* 0x001fea000383ffff */
.L_x_1357:
[----:B------:R-:W-:Y:S05]  /*17a60*/  BSYNC B0 ;  /* 0x0000000000007941 */ /* 0x000fea0003800000 */
.L_x_1356:
[----:B------:R-:W-:Y:S05]  /*17a70*/  EXIT ;  /* 0x000000000000794d */ /* 0x000fea0003800000 */
.L_x_1139:
[----:B0-----:R-:W-:-:S04]  /*17a80*/  IMAD.U32 R3, RZ, RZ, UR37 ;  /* 0x00000025ff037e24 */ /* 0x001fc8000f8e00ff */
[----:B------:R0:W1:Y:S03]  /*17a90*/  SYNCS.PHASECHK.TRANS64.TRYWAIT P1, [R3+URZ+0x2a800], R0 ;  /* 0x02a80000030075a7 */ /* 0x000066000802017f */
[----:B-1----:R-:W-:Y:S05]  /*17aa0*/  @!P1 NANOSLEEP.SYNCS 0x989680 ;  /* 0x009896800000995d */ /* 0x002fea0003900000 */
[----:B------:R-:W1:Y:S02]  /*17ab0*/  @!P1 SYNCS.PHASECHK.TRANS64 P1, [R3+URZ+0x2a800], R0 ;  /* 0x02a80000030095a7 */ /* 0x000e64000802007f */
[----:B-1----:R-:W-:Y:S05]  /*17ac0*/  @!P1 BRA `(.L_x_1139) ;  /* 0xfffffffc00ec9947 */ /* 0x002fea000383ffff */
[----:B------:R-:W-:Y:S05]  /*17ad0*/  BRA `(.L_x_1365) ;  /* 0xfffffea400807947 */ /* 0x000fea000383ffff */
.L_x_1143:
[----:B-1----:R1:W2:Y:S02]  /*17ae0*/  SYNCS.PHASECHK.TRANS64.TRYWAIT P2, [R3+URZ+0x2a830], R0 ;  /* 0x02a83000030075a7 */ /* 0x0022a4000804017f */
[----:B--2---:R-:W-:Y:S05]  /*17af0*/  @!P2 NANOSLEEP.SYNCS 0x989680 ;  /* 0x009896800000a95d */ /* 0x004fea0003900000 */
[----:B------:R-:W2:Y:S02]  /*17b00*/  @!P2 SYNCS.PHASECHK.TRANS64 P2, [R3+URZ+0x2a830], R0 ;  /* 0x02a830000300a5a7 */ /* 0x000ea4000804007f */
[----:B--2---:R-:W-:Y:S05]  /*17b10*/  @!P2 BRA `(.L_x_1143) ;  /* 0xfffffffc00f0a947 */ /* 0x004fea000383ffff */
[----:B------:R-:W-:Y:S05]  /*17b20*/  BRA `(.L_x_1142) ;  /* 0xfffffea400a87947 */ /* 0x000fea000383ffff */
.L_x_1159:
[----:B-1----:R-:W-:-:S04]  /*17b30*/  IMAD.U32 R12, RZ, RZ, UR6 ;  /* 0x00000006ff0c7e24 */ /* 0x002fc8000f8e00ff */
[----:B------:R1:W2:Y:S03]  /*17b40*/  SYNCS.PHASECHK.TRANS64.TRYWAIT P2, [R12+URZ+0x2a830], R9 ;  /* 0x02a830090c0075a7 */ /* 0x0002a6000804017f */
[----:B--2---:R-:W-:Y:S05]  /*17b50*/  @!P2 NANOSLEEP.SYNCS 0x989680 ;  /* 0x009896800000a95d */ /* 0x004fea0003900000 */
[----:B------:R-:W2:Y:S02]  /*17b60*/  @!P2 SYNCS.PHASECHK.TRANS64 P2, [R12+URZ+0x2a830], R9 ;  /* 0x02a830090c00a5a7 */ /* 0x000ea4000804007f */
[----:B--2---:R-:W-:Y:S05]  /*17b70*/  @!P2 BRA `(.L_x_1159) ;  /* 0xfffffffc00eca947 */ /* 0x004fea000383ffff */
[----:B------:R-:W-:Y:S05]  /*17b80*/  BRA `(.L_x_1158) ;  /* 0xfffffed000787947 */ /* 0x000fea000383ffff */
.L_x_1163:
[----:B01----:R-:W-:-:S04]  /*17b90*/  IMAD.U32 R9, RZ, RZ, UR5 ;  /* 0x00000005ff097e24 */ /* 0x003fc8000f8e00ff */
[----:B------:R0:W1:Y:S03]  /*17ba0*/  SYNCS.PHASECHK.TRANS64.TRYWAIT P2, [R9+URZ+0x2a850], R0 ;  /* 0x02a85000090075a7 */ /* 0x000066000804017f */
[----:B-1----:R-:W-:Y:S05]  /*17bb0*/  @!P2 NANOSLEEP.SYNCS 0x989680 ;  /* 0x009896800000a95d */ /* 0x002fea0003900000 */
[----:B------:R-:W1:Y:S02]  /*17bc0*/  @!P2 SYNCS.PHASECHK.TRANS64 P2, [R9+URZ+0x2a850], R0 ;  /* 0x02a850000900a5a7 */ /* 0x000e64000804007f */
[----:B-1----:R-:W-:Y:S05]  /*17bd0*/  @!P2 BRA `(.L_x_1163) ;  /* 0xfffffffc00eca947 */ /* 0x002fea000383ffff */
[----:B------:R-:W-:Y:S05]  /*17be0*/  BRA `(.L_x_1162) ;  /* 0xfffffed800907947 */ /* 0x000fea000383ffff */
.L_x_1180:
[----:B-1----:R-:W-:-:S04]  /*17bf0*/  IMAD.U32 R8, RZ, RZ, UR5 ;  /* 0x00000005ff087e24 */ /* 0x002fc8000f8e00ff */
[----:B------:R1:W2:Y:S03]  /*17c00*/  SYNCS.PHASECHK.TRANS64.TRYWAIT P2, [R8+URZ+0x2a830], R3 ;  /* 0x02a83003080075a7 */ /* 0x0002a6000804017f */
[----:B--2---:R-:W-:Y:S05]  /*17c10*/  @!P2 NANOSLEEP.SYNCS 0x989680 ;  /* 0x009896800000a95d */ /* 0x004fea0003900000 */
[----:B------:R-:W2:Y:S02]  /*17c20*/  @!P2 SYNCS.PHASECHK.TRANS64 P2, [R8+URZ+0x2a830], R3 ;  /* 0x02a830030800a5a7 */ /* 0x000ea4000804007f */
[----:B--2---:R-:W-:Y:S05]  /*17c30*/  @!P2 BRA `(.L_x_1180) ;  /* 0xfffffffc00eca947 */ /* 0x004fea000383ffff */
[----:B------:R-:W-:Y:S05]  /*17c40*/  BRA `(.L_x_1179) ;  /* 0xffffff0000587947 */ /* 0x000fea000383ffff */
.L_x_1184:
[----:B01----:R-:W-:-:S04]  /*17c50*/  IMAD.U32 R3, RZ, RZ, UR5 ;  /* 0x00000005ff037e24 */ /* 0x003fc8000f8e00ff */
[----:B------:R0:W1:Y:S03]  /*17c60*/  SYNCS.PHASECHK.TRANS64.TRYWAIT P2, [R3+URZ+0x2a850], R0 ;  /* 0x02a85000030075a7 */ /* 0x000066000804017f */
[----:B-1----:R-:W-:Y:S05]  /*17c70*/  @!P2 NANOSLEEP.SYNCS 0x989680 ;  /* 0x009896800000a95d */ /* 0x002fea0003900000 */
[----:B------:R-:W1:Y:S02]  /*17c80*/  @!P2 SYNCS.PHASECHK.TRANS64 P2, [R3+URZ+0x2a850], R0 ;  /* 0x02a850000300a5a7 */ /* 0x000e64000804007f */
[----:B-1----:R-:W-:Y:S05]  /*17c90*/  @!P2 BRA `(.L_x_1184) ;  /* 0xfffffffc00eca947 */ /* 0x002fea000383ffff */
[----:B------:R-:W-:Y:S05]  /*17ca0*/  BRA `(.L_x_1183) ;  /* 0xffffff0800707947 */ /* 0x000fea000383ffff */
.L_x_1190:
[----:B-1----:R-:W-:-:S04]  /*17cb0*/  IMAD.U32 R8, RZ, RZ, UR5 ;  /* 0x00000005ff087e24 */ /* 0x002fc8000f8e00ff */
[----:B------:R1:W2:Y:S03]  /*17cc0*/  SYNCS.PHASECHK.TRANS64.TRYWAIT P2, [R8+URZ+0x2a830], R3 ;  /* 0x02a83003080075a7 */ /* 0x0002a6000804017f */
[----:B--2---:R-:W-:Y:S05]  /*17cd0*/  @!P2 NANOSLEEP.SYNCS 0x989680 ;  /* 0x009896800000a95d */ /* 0x004fea0003900000 */
[----:B------:R-:W2:Y:S02]  /*17ce0*/  @!P2 SYNCS.PHASECHK.TRANS64 P2, [R8+URZ+0x2a830], R3 ;  /* 0x02a830030800a5a7 */ /* 0x000ea4000804007f */
[----:B--2---:R-:W-:Y:S05]  /*17cf0*/  @!P2 BRA `(.L_x_1190) ;  /* 0xfffffffc00eca947 */ /* 0x004fea000383ffff */
[----:B------:R-:W-:Y:S05]  /*17d00*/  BRA `(.L_x_1189) ;  /* 0xffffff1c002c7947 */ /* 0x000fea000383ffff */
.L_x_1194:
[----:B01----:R-:W-:-:S04]  /*17d10*/  IMAD.U32 R3, RZ, RZ, UR5 ;  /* 0x00000005ff037e24 */ /* 0x003fc8000f8e00ff */
[----:B------:R0:W1:Y:S03]  /*17d20*/  SYNCS.PHASECHK.TRANS64.TRYWAIT P2, [R3+URZ+0x2a850], R0 ;  /* 0x02a85000030075a7 */ /* 0x000066000804017f */
[----:B-1----:R-:W-:Y:S05]  /*17d30*/  @!P2 NANOSLEEP.SYNCS 0x989680 ;  /* 0x009896800000a95d */ /* 0x002fea0003900000 */
[----:B------:R-:W1:Y:S02]  /*17d40*/  @!P2 SYNCS.PHASECHK.TRANS64 P2, [R3+URZ+0x2a850], R0 ;  /* 0x02a850000300a5a7 */ /* 0x000e64000804007f */
[----:B-1----:R-:W-:Y:S05]  /*17d50*/  @!P2 BRA `(.L_x_1194) ;  /* 0xfffffffc00eca947 */ /* 0x002fea000383ffff */
[----:B------:R-:W-:Y:S05]  /*17d60*/  BRA `(.L_x_1193) ;  /* 0xffffff2400447947 */ /* 0x000fea000383ffff */
.L_x_1207:
[----:B-1----:R-:W-:-:S04]  /*17d70*/  IMAD.U32 R5, RZ, RZ, UR5 ;  /* 0x00000005ff057e24 */ /* 0x002fc8000f8e00ff */
[----:B------:R1:W2:Y:S03]  /*17d80*/  SYNCS.PHASECHK.TRANS64.TRYWAIT P0, [R5+URZ+0x2a850], R0 ;  /* 0x02a85000050075a7 */ /* 0x0002a6000800017f */
[----:B--2---:R-:W-:Y:S05]  /*17d90*/  @!P0 NANOSLEEP.SYNCS 0x989680 ;  /* 0x009896800000895d */ /* 0x004fea0003900000 */
[----:B------:R-:W2:Y:S02]  /*17da0*/  @!P0 SYNCS.PHASECHK.TRANS64 P0, [R5+URZ+0x2a850], R0 ;  /* 0x02a85000050085a7 */ /* 0x000ea4000800007f */
[----:B--2---:R-:W-:Y:S05]  /*17db0*/  @!P0 BRA `(.L_x_1207) ;  /* 0xfffffffc00ec8947 */ /* 0x004fea000383ffff */
[----:B------:R-:W-:Y:S05]  /*17dc0*/  BRA `(.L_x_1206) ;  /* 0xffffff4c00307947 */ /* 0x000fea000383ffff */
.L_x_1262:
[----:B-1----:R-:W1:Y:S01]  /*17dd0*/  S2R R4, SR_TID.X ;  /* 0x0000000000047919 */ /* 0x002e620000002100 */
[----:B------:R-:W-:Y:S01]  /*17de0*/  BSSY B0, `(.L_x_1366) ;  /* 0x000000a000007945 */ /* 0x000fe20003800000 */
[----:B------:R-:W-:Y:S02]  /*17df0*/  IMAD.MOV.U32 R12, RZ, RZ, RZ ;  /* 0x000000ffff0c7224 */ /* 0x000fe400078e00ff */
[----:B------:R-:W-:Y:S02]  /*17e00*/  IMAD.MOV.U32 R11, RZ, RZ, 0x1f ;  /* 0x0000001fff0b7424 */ /* 0x000fe400078e00ff */
[----:B------:R-:W-:Y:S01]  /*17e10*/  IMAD.MOV.U32 R15, RZ, RZ, -0x1 ;  /* 0xffffffffff0f7424 */ /* 0x000fe200078e00ff */
[----:B-1----:R-:W-:-:S04]  /*17e20*/  SHF.R.U32.HI R4, RZ, 0x5, R4 ;  /* 0x00000005ff047819 */ /* 0x002fc80000011604 */
[----:B------:R-:W-:-:S05]  /*17e30*/  LOP3.LUT R4, R4, 0x3, RZ, 0xc0, !PT ;  /* 0x0000000304047812 */ /* 0x000fca00078ec0ff */
[----:B------:R-:W-:-:S07]  /*17e40*/  IMAD.MOV.U32 R13, RZ, RZ, R4 ;  /* 0x000000ffff0d7224 */ /* 0x000fce00078e0004 */
[----:B0-2---:R-:W-:Y:S05]  /*17e50*/  WARPSYNC.COLLECTIVE R15, `(.L_x_1367) ;  /* 0x000000000f087348 */ /* 0x005fea0003c00000 */
[----:B------:R1:W3:Y:S02]  /*17e60*/  SHFL.IDX P6, R14, R13, R12, R11 ;  /* 0x0000000c0d0e7389 */ /* 0x0002e400000c000b */
[----:B0123--:R-:W-:Y:S01]  /*17e70*/  ENDCOLLECTIVE ;  /* 0x000000000000791b */ /* 0x00ffe20003800000 */
.L_x_1367:
[----:B------:R-:W-:Y:S05]  /*17e80*/  BSYNC B0 ;  /* 0x0000000000007941 */ /* 0x000fea0003800000 */
.L_x_1366:
[----:B------:R-:W-:Y:S05]  /*17e90*/  BRA `(.L_x_1368) ;  /* 0xffffffa800c07947 */ /* 0x000fea000383ffff */
.L_x_1264:
[----:B------:R-:W-:Y:S01]  /*17ea0*/  BSSY B0, `(.L_x_1369) ;  /* 0x0000006000007945 */ /* 0x000fe20003800000 */
[----:B------:R-:W-:-:S07]  /*17eb0*/  IMAD.MOV.U32 R15, RZ, RZ, -0x1 ;  /* 0xffffffffff0f7424 */ /* 0x000fce00078e00ff */
[----:B012---:R-:W-:Y:S05]  /*17ec0*/  WARPSYNC.COLLECTIVE R15, `(.L_x_1370) ;  /* 0x000000000f0c7348 */ /* 0x007fea0003c00000 */
[----:B------:R-:W-:Y:S02]  /*17ed0*/  ELECT P6, UR62, PT ;  /* 0x00000000003e782f */ /* 0x000fe400038c0000 */
[----:B------:R-:W-:Y:S01]  /*17ee0*/  MOV R14, UR62 ;  /* 0x0000003e000e7c02 */ /* 0x000fe20008000f00 */
[----:B012---:R-:W-:Y:S10]  /*17ef0*/  ENDCOLLECTIVE ;  /* 0x000000000000791b */ /* 0x007ff40003800000 */
.L_x_1370:
[----:B------:R-:W-:Y:S05]  /*17f00*/  BSYNC B0 ;  /* 0x0000000000007941 */ /* 0x000fea0003800000 */
.L_x_1369:
[----:B------:R-:W-:Y:S05]  /*17f10*/  BRA `(.L_x_1371) ;  /* 0xffffffa800cc7947 */ /* 0x000fea000383ffff */
.L_x_1266:
[----:B-1----:R1:W3:Y:S02]  /*17f20*/  SYNCS.PHASECHK.TRANS64.TRYWAIT P0, [R0+URZ+0x2a840], R2 ;  /* 0x02a84002000075a7 */ /* 0x0022e4000800017f */
[----:B---3--:R-:W-:Y:S05]  /*17f30*/  @!P0 NANOSLEEP.SYNCS 0x989680 ;  /* 0x009896800000895d */ /* 0x008fea0003900000 */
[----:B------:R-:W3:Y:S02]  /*17f40*/  @!P0 SYNCS.PHASECHK.TRANS64 P0, [R0+URZ+0x2a840], R2 ;  /* 0x02a84002000085a7 */ /* 0x000ee4000800007f */
[----:B---3--:R-:W-:Y:S05]  /*17f50*/  @!P0 BRA `(.L_x_1266) ;  /* 0xfffffffc00f08947 */ /* 0x008fea000383ffff */
[----:B------:R-:W-:Y:S05]  /*17f60*/  BRA `(.L_x_1372) ;  /* 0xffffffac00307947 */ /* 0x000fea000383ffff */
.L_x_1270:
[----:B------:R-:W2:Y:S01]  /*17f70*/  LDL.LU R11, [R1+0x2c] ;  /* 0x00002c00010b7983 */ /* 0x000ea20000300800 */
[----:B------:R-:W-:Y:S02]  /*17f80*/  IMAD.MOV.U32 R13, RZ, RZ, R3 ;  /* 0x000000ffff0d7224 */ /* 0x000fe400078e0003 */
[----:B------:R-:W-:Y:S01]  /*17f90*/  IMAD.MOV.U32 R12, RZ, RZ, RZ ;  /* 0x000000ffff0c7224 */ /* 0x000fe200078e00ff */
[----:B------:R-:W0:Y:S01]  /*17fa0*/  S2R R5, SR_TID.X ;  /* 0x0000000000057919 */ /* 0x000e220000002100 */
[----:B------:R-:W-:Y:S01]  /*17fb0*/  IMAD.MOV.U32 R15, RZ, RZ, -0x1 ;  /* 0xffffffffff0f7424 */ /* 0x000fe200078e00ff */
[----:B0-----:R-:W-:-:S04]  /*17fc0*/  LOP3.LUT R5, R5, 0x7f, RZ, 0xc0, !PT ;  /* 0x0000007f05057812 */ /* 0x001fc800078ec0ff */
[----:B------:R-:W-:-:S05]  /*17fd0*/  SHF.R.U32.HI R5, RZ, 0x3, R5 ;  /* 0x00000003ff057819 */ /* 0x000fca0000011605 */
[----:B------:R-:W-:-:S04]  /*17fe0*/  IMAD.IADD R0, R5, 0x1, R9 ;  /* 0x0000000105007824 */ /* 0x000fc800078e0209 */
[----:B------:R-:W-:Y:S02]  /*17ff0*/  VIADD R5, R0, 0x10 ;  /* 0x0000001000057836 */ /* 0x000fe40000000000 */
[----:B--2---:R-:W-:Y:S02]  /*18000*/  IMAD R2, R11, R7, RZ ;  /* 0x000000070b027224 */ /* 0x004fe400078e02ff */
[----:B------:R-:W-:-:S03]  /*18010*/  IMAD.MOV.U32 R11, RZ, RZ, 0x181f ;  /* 0x0000181fff0b7424 */ /* 0x000fc600078e00ff */
[----:B------:R-:W-:-:S13]  /*18020*/  ISETP.GE.AND P3, PT, R0, R2, PT ;  /* 0x000000020000720c */ /* 0x000fda0003f66270 */
[----:B-----5:R-:W-:Y:S05]  /*18030*/  WARPSYNC.COLLECTIVE R15, `(.L_x_1373) ;  /* 0x000000000f087348 */ /* 0x020fea0003c00000 */
[----:B------:R0:W1:Y:S02]  /*18040*/  SHFL.IDX P6, R14, R13, R12, R11 ;  /* 0x0000000c0d0e7389 */ /* 0x00006400000c000b */
[----:B01---5:R-:W-:Y:S01]  /*18050*/  ENDCOLLECTIVE ;  /* 0x000000000000791b */ /* 0x023fe20003800000 */
.L_x_1373:
[----:B------:R-:W-:Y:S02]  /*18060*/  IMAD.MOV.U32 R13, RZ, RZ, R4 ;  /* 0x000000ffff0d7224 */ /* 0x000fe400078e0004 */
[----:B------:R-:W-:-:S07]  /*18070*/  IMAD.MOV.U32 R6, RZ, RZ, R14 ;  /* 0x000000ffff067224 */ /* 0x000fce00078e000e */
[----:B------:R-:W-:Y:S05]  /*18080*/  WARPSYNC.COLLECTIVE R15, `(.L_x_1374) ;  /* 0x000000000f087348 */ /* 0x000fea0003c00000 */
[----:B------:R0:W1:Y:S02]  /*18090*/  SHFL.IDX P6, R14, R13, R12, R11 ;  /* 0x0000000c0d0e7389 */ /* 0x00006400000c000b */
[----:B01----:R-:W-:Y:S01]  /*180a0*/  ENDCOLLECTIVE ;  /* 0x000000000000791b */ /* 0x003fe20003800000 */
.L_x_1374:
[----:B------:R-:W-:Y:S01]  /*180b0*/  ULDC.64 UR4, c[0x0][0x208] ;  /* 0x0000820000047ab9 */ /* 0x000fe20000000a00 */
[----:B------:R-:W-:Y:S02]  /*180c0*/  IMAD.MOV.U32 R13, RZ, RZ, R3 ;  /* 0x000000ffff0d7224 */ /* 0x000fe400078e0003 */
[----:B------:R-:W-:Y:S02]  /*180d0*/  IMAD.MOV.U32 R12, RZ, RZ, 0x1 ;  /* 0x00000001ff0c7424 */ /* 0x000fe400078e00ff */
[----:B------:R-:W-:-:S05]  /*180e0*/  IMAD.MOV.U32 R7, RZ, RZ, R14 ;  /* 0x000000ffff077224 */ /* 0x000fca00078e000e */
[----:B------:R-:W-:-:S05]  /*180f0*/  @!P3 LEA R7, P5, R8, R7, 0x1 ;  /* 0x000000070807b211 */ /* 0x000fca00078a08ff */
        /* <DEDUP_REMOVED lines=10> */
[----:B------:R-:W-:-:S13]  /*181a0*/  ISETP.GE.AND P3, PT, R5, R2, PT ;  /* 0x000000020500720c */ /* 0x000fda0003f66270 */
[----:B0-----:R-:W-:Y:S05]  /*181b0*/  WARPSYNC.COLLECTIVE R15, `(.L_x_1375) ;  /* 0x000000000f087348 */ /* 0x001fea0003c00000 */
[----:B------:R1:W2:Y:S02]  /*181c0*/  SHFL.IDX P6, R14, R13, R12, R11 ;  /* 0x0000000c0d0e7389 */ /* 0x0002a400000c000b */
[----:B012---:R-:W-:Y:S01]  /*181d0*/  ENDCOLLECTIVE ;  /* 0x000000000000791b */ /* 0x007fe20003800000 */
.L_x_1375:
[----:B------:R-:W-:Y:S02]  /*181e0*/  IMAD.MOV.U32 R13, RZ, RZ, R4 ;  /* 0x000000ffff0d7224 */ /* 0x000fe400078e0004 */
[----:B------:R-:W-:-:S07]  /*181f0*/  IMAD.MOV.U32 R9, RZ, RZ, R14 ;  /* 0x000000ffff097224 */ /* 0x000fce00078e000e */
[----:B------:R-:W-:Y:S05]  /*18200*/  WARPSYNC.COLLECTIVE R15, `(.L_x_1376) ;  /* 0x000000000f087348 */ /* 0x000fea0003c00000 */
[----:B------:R0:W1:Y:S02]  /*18210*/  SHFL.IDX P6, R14, R13, R12, R11 ;  /* 0x0000000c0d0e7389 */ /* 0x00006400000c000b */
[----:B01----:R-:W-:Y:S01]  /*18220*/  ENDCOLLECTIVE ;  /* 0x000000000000791b */ /* 0x003fe20003800000 */
.L_x_1376:
[----:B------:R-:W-:Y:S01]  /*18230*/  ULDC.64 UR4, c[0x0][0x208] ;  /* 0x0000820000047ab9 */ /* 0x000fe20000000a00 */
[----:B------:R-:W-:Y:S02]  /*18240*/  IMAD.MOV.U32 R13, RZ, RZ, R3 ;  /* 0x000000ffff0d7224 */ /* 0x000fe400078e0003 */
[----:B------:R-:W-:Y:S02]  /*18250*/  IMAD.MOV.U32 R12, RZ, RZ, 0x2 ;  /* 0x00000002ff0c7424 */ /* 0x000fe400078e00ff */
[----:B------:R-:W-:-:S05]  /*18260*/  IMAD.MOV.U32 R5, RZ, RZ, R14 ;  /* 0x000000ffff057224 */ /* 0x000fca00078e000e */
[----:B------:R-:W-:-:S05]  /*18270*/  @!P3 LEA R8, P5, R8, R5, 0x1 ;  /* 0x000000050808b211 */ /* 0x000fca00078a08ff */
[----:B------:R-:W-:Y:S02]  /*18280*/  @!P3 IMAD.X R5, RZ, RZ, R9, P5 ;  /* 0x000000ffff05b224 */ /* 0x000fe400028e0609 */
[----:B------:R-:W-:Y:S01]  /*18290*/  @!P3 IMAD.MOV.U32 R6, RZ, RZ, R8 ;  /* 0x000000ffff06b224 */ /* 0x000fe200078e0008 */
[----:B------:R-:W0:Y:S01]  /*182a0*/  S2R R9, SR_TID.X ;  /* 0x0000000000097919 */ /* 0x000e220000002100 */
[----:B------:R-:W-:Y:S02]  /*182b0*/  @!P3 IMAD.MOV.U32 R7, RZ, RZ, R5 ;  /* 0x000000ffff07b224 */ /* 0x000fe400078e0005 */
[----:B------:R-:W-:-:S03]  /*182c0*/  VIADD R5, R0, 0x20 ;  /* 0x0000002000057836 */ /* 0x000fc60000000000 */
[----:B------:R-:W-:Y:S01]  /*182d0*/  @!PT LDS RZ, [RZ] ;  /* 0x00000000fffff984 */ /* 0x000fe20000000800 */
[----:B------:R-:W-:Y:S01]  /*182e0*/  @!PT LDS RZ, [RZ] ;  /* 0x00000000fffff984 */ /* 0x000fe20000000800 */
[----:B------:R-:W-:Y:S01]  /*182f0*/  @!PT LDS RZ, [RZ] ;  /* 0x00000000fffff984 */ /* 0x000fe20000000800 */
[----:B------:R1:W-:Y:S04]  /*18300*/  @!P3 LDGSTS.E.BYPASS.LTC128B.128 [R10+0xcc00], desc[UR4][R6.64], !P2 ;  /* 0x0cc00000060abfae */ /* 0x0003e8000d101d44 */
[----:B------:R1:W-:Y:S04]  /*18310*/  @!P3 LDGSTS.E.BYPASS.LTC128B.128 [R10+0x10c00], desc[UR4][R6.64+0x80], !P1 ;  /* 0x10c00080060abfae */ /* 0x0003e8000c901d44 */
[----:B------:R1:W-:Y:S01]  /*18320*/  @!P3 LDGSTS.E.BYPASS.LTC128B.128 [R10+0x14c00], desc[UR4][R6.64+0x100], !P0 ;  /* 0x14c00100060abfae */ /* 0x0003e2000c101d44 */
[----:B------:R-:W-:-:S13]  /*18330*/  ISETP.GE.AND P3, PT, R5, R2, PT ;  /* 0x000000020500720c */ /* 0x000fda0003f66270 */
[----:B01----:R-:W-:Y:S05]  /*18340*/  WARPSYNC.COLLECTIVE R15, `(.L_x_1377) ;  /* 0x000000000f087348 */ /* 0x003fea0003c00000 */
[----:B------:R2:W3:Y:S02]  /*18350*/  SHFL.IDX P6, R14, R13, R12, R11 ;  /* 0x0000000c0d0e7389 */ /* 0x0004e400000c000b */
[----:B0123--:R-:W-:Y:S01]  /*18360*/  ENDCOLLECTIVE ;  /* 0x000000000000791b */ /* 0x00ffe20003800000 */
.L_x_1377:
[----:B------:R-:W-:Y:S02]  /*18370*/  IMAD.MOV.U32 R13, RZ, RZ, R4 ;  /* 0x000000ffff0d7224 */ /* 0x000fe400078e0004 */
[----:B------:R-:W-:-:S05]  /*18380*/  IMAD.SHL.U32 R9, R9, 0x8, RZ ;  /* 0x0000000809097824 */ /* 0x000fca00078e00ff */
[----:B------:R-:W-:Y:S01]  /*18390*/  LOP3.LUT R9, R9, 0x38, RZ, 0xc0, !PT ;  /* 0x0000003809097812 */ /* 0x000fe200078ec0ff */
[----:B------:R-:W-:-:S07]  /*183a0*/  IMAD.MOV.U32 R8, RZ, RZ, R14 ;  /* 0x000000ffff087224 */ /* 0x000fce00078e000e */
[----:B------:R-:W-:Y:S05]  /*183b0*/  WARPSYNC.COLLECTIVE R15, `(.L_x_1378) ;  /* 0x000000000f087348 */ /* 0x000fea0003c00000 */
[----:B------:R0:W1:Y:S02]  /*183c0*/  SHFL.IDX P6, R14, R13, R12, R11 ;  /* 0x0000000c0d0e7389 */ /* 0x00006400000c000b */
[----:B01----:R-:W-:Y:S01]  /*183d0*/  ENDCOLLECTIVE ;  /* 0x000000000000791b */ /* 0x003fe20003800000 */
.L_x_1378:
[----:B------:R-:W-:Y:S01]  /*183e0*/  ULDC.64 UR4, c[0x0][0x208] ;  /* 0x0000820000047ab9 */ /* 0x000fe20000000a00 */
[----:B------:R-:W-:Y:S02]  /*183f0*/  IMAD.MOV.U32 R13, RZ, RZ, R3 ;  /* 0x000000ffff0d7224 */ /* 0x000fe400078e0003 */
[----:B------:R-:W-:Y:S02]  /*18400*/  IMAD.MOV.U32 R12, RZ, RZ, 0x3 ;  /* 0x00000003ff0c7424 */ /* 0x000fe400078e00ff */
[----:B------:R-:W-:-:S05]  /*18410*/  IMAD.MOV.U32 R5, RZ, RZ, R14 ;  /* 0x000000ffff057224 */ /* 0x000fca00078e000e */
[----:B------:R-:W-:-:S05]  /*18420*/  @!P3 LEA R5, P4, R9, R5, 0x1 ;  /* 0x000000050905b211 */ /* 0x000fca00078808ff */
[----:B------:R-:W-:-:S04]  /*18430*/  @!P3 IMAD.X R6, RZ, RZ, R8, P4 ;  /* 0x000000ffff06b224 */ /* 0x000fc800020e0608 */
[----:B------:R-:W-:Y:S02]  /*18440*/  @!P3 IMAD.MOV.U32 R7, RZ, RZ, R6 ;  /* 0x000000ffff07b224 */ /* 0x000fe400078e0006 */
        /* <DEDUP_REMOVED lines=12> */
.L_x_1379:
[----:B------:R-:W-:Y:S02]  /*18510*/  IMAD.MOV.U32 R13, RZ, RZ, R4 ;  /* 0x000000ffff0d7224 */ /* 0x000fe400078e0004 */
[----:B------:R-:W-:-:S07]  /*18520*/  IMAD.MOV.U32 R6, RZ, RZ, R14 ;  /* 0x000000ffff067224 */ /* 0x000fce00078e000e */
[----:B------:R-:W-:Y:S05]  /*18530*/  WARPSYNC.COLLECTIVE R15, `(.L_x_1380) ;  /* 0x000000000f087348 */ /* 0x000fea0003c00000 */
[----:B------:R0:W1:Y:S02]  /*18540*/  SHFL.IDX P6, R14, R13, R12, R11 ;  /* 0x0000000c0d0e7389 */ /* 0x00006400000c000b */
[----:B01----:R-:W-:Y:S01]  /*18550*/  ENDCOLLECTIVE ;  /* 0x000000000000791b */ /* 0x003fe20003800000 */
.L_x_1380:
        /* <DEDUP_REMOVED lines=19> */
.L_x_1381:
[----:B------:R-:W-:Y:S02]  /*18690*/  IMAD.MOV.U32 R13, RZ, RZ, R4 ;  /* 0x000000ffff0d7224 */ /* 0x000fe400078e0004 */
[----:B------:R-:W-:-:S07]  /*186a0*/  IMAD.MOV.U32 R6, RZ, RZ, R14 ;  /* 0x000000ffff067224 */ /* 0x000fce00078e000e */
[----:B------:R-:W-:Y:S05]  /*186b0*/  WARPSYNC.COLLECTIVE R15, `(.L_x_1382) ;  /* 0x000000000f087348 */ /* 0x000fea0003c00000 */
[----:B------:R0:W1:Y:S02]  /*186c0*/  SHFL.IDX P6, R14, R13, R12, R11 ;  /* 0x0000000c0d0e7389 */ /* 0x00006400000c000b */
[----:B01----:R-:W-:Y:S01]  /*186d0*/  ENDCOLLECTIVE ;  /* 0x000000000000791b */ /* 0x003fe20003800000 */
.L_x_1382:
        /* <DEDUP_REMOVED lines=19> */
.L_x_1383:
[----:B------:R-:W-:Y:S02]  /*18810*/  IMAD.MOV.U32 R13, RZ, RZ, R4 ;  /* 0x000000ffff0d7224 */ /* 0x000fe400078e0004 */
[----:B------:R-:W-:-:S07]  /*18820*/  IMAD.MOV.U32 R6, RZ, RZ, R14 ;  /* 0x000000ffff067224 */ /* 0x000fce00078e000e */
[----:B------:R-:W-:Y:S05]  /*18830*/  WARPSYNC.COLLECTIVE R15, `(.L_x_1384) ;  /* 0x000000000f087348 */ /* 0x000fea0003c00000 */
[----:B------:R0:W1:Y:S02]  /*18840*/  SHFL.IDX P6, R14, R13, R12, R11 ;  /* 0x0000000c0d0e7389 */ /* 0x00006400000c000b */
[----:B01----:R-:W-:Y:S01]  /*18850*/  ENDCOLLECTIVE ;  /* 0x000000000000791b */ /* 0x003fe20003800000 */
.L_x_1384:
[----:B------:R-:W-:Y:S01]  /*18860*/  ULDC.64 UR4, c[0x0][0x208] ;  /* 0x0000820000047ab9 */ /* 0x000fe20000000a00 */
[----:B------:R-:W-:Y:S02]  /*18870*/  IMAD.MOV.U32 R13, RZ, RZ, R3 ;  /* 0x000000ffff0d7224 */ /* 0x000fe400078e0003 */
[----:B------:R-:W-:Y:S02]  /*18880*/  IMAD.MOV.U32 R12, RZ, RZ, 0x6 ;  /* 0x00000006ff0c7424 */ /* 0x000fe400078e00ff */
[----:B------:R-:W-:-:S05]  /*18890*/  IMAD.MOV.U32 R5, RZ, RZ, R14 ;  /* 0x000000ffff057224 */ /* 0x000fca00078e000e */
[----:B------:R-:W-:-:S05]  /*188a0*/  @!P3 LEA R5, P4, R9, R5, 0x1 ;  /* 0x000000050905b211 */ /* 0x000fca00078808ff */
[----:B------:R-:W-:-:S04]  /*188b0*/  @!P3 IMAD.X R6, RZ, RZ, R6, P4 ;  /* 0x000000ffff06b224 */ /* 0x000fc800020e0606 */
[----:B------:R-:W-:Y:S02]  /*188c0*/  @!P3 IMAD.MOV.U32 R7, RZ, RZ, R6 ;  /* 0x000000ffff07b224 */ /* 0x000fe400078e0006 */
[----:B------:R-:W-:-:S05]  /*188d0*/  @!P3 IMAD.MOV.U32 R6, RZ, RZ, R5 ;  /* 0x000000ffff06b224 */ /* 0x000fca00078e0005 */
[----:B------:R-:W-:Y:S01]  /*188e0*/  @!PT LDS RZ, [RZ] ;  /* 0x00000000fffff984 */ /* 0x000fe20000000800 */
[----:B------:R-:W-:Y:S01]  /*188f0*/  @!PT LDS RZ, [RZ] ;  /* 0x00000000fffff984 */ /* 0x000fe20000000800 */
[----:B------:R-:W-:Y:S01]  /*18900*/  @!PT LDS RZ, [RZ] ;  /* 0x00000000fffff984 */ /* 0x000fe20000000800 */
[----:B------:R0:W-:Y:S04]  /*18910*/  @!P3 LDGSTS.E.BYPASS.LTC128B.128 [R10+0xec00], desc[UR4][R6.64], !P2 ;  /* 0x0ec00000060abfae */ /* 0x0001e8000d101d44 */
[----:B------:R0:W-:Y:S04]  /*18920*/  @!P3 LDGSTS.E.BYPASS.LTC128B.128 [R10+0x12c00], desc[UR4][R6.64+0x80], !P1 ;  /* 0x12c00080060abfae */ /* 0x0001e8000c901d44 */
[----:B------:R0:W-:Y:S02]  /*18930*/  @!P3 LDGSTS.E.BYPASS.LTC128B.128 [R10+0x16c00], desc[UR4][R6.64+0x100], !P0 ;  /* 0x16c00100060abfae */ /* 0x0001e4000c101d44 */
[----:B0-----:R-:W-:Y:S05]  /*18940*/  WARPSYNC.COLLECTIVE R15, `(.L_x_1385) ;  /* 0x000000000f087348 */ /* 0x001fea0003c00000 */
[----:B------:R1:W2:Y:S02]  /*18950*/  SHFL.IDX P6, R14, R13, R12, R11 ;  /* 0x0000000c0d0e7389 */ /* 0x0002a400000c000b */
[----:B012---:R-:W-:Y:S01]  /*18960*/  ENDCOLLECTIVE ;  /* 0x000000000000791b */ /* 0x007fe20003800000 */
.L_x_1385:
[----:B------:R-:W-:-:S05]  /*18970*/  VIADD R7, R0, 0x60 ;  /* 0x0000006000077836 */ /* 0x000fca0000000000 */
[----:B------:R-:W-:Y:S01]  /*18980*/  ISETP.GE.AND P4, PT, R7, R2, PT ;  /* 0x000000020700720c */ /* 0x000fe20003f86270 */
[----:B------:R-:W-:Y:S02]  /*18990*/  IMAD.MOV.U32 R13, RZ, RZ, R4 ;  /* 0x000000ffff0d7224 */ /* 0x000fe400078e0004 */
[----:B------:R-:W-:-:S10]  /*189a0*/  IMAD.MOV.U32 R6, RZ, RZ, R14 ;  /* 0x000000ffff067224 */ /* 0x000fd400078e000e */
[----:B------:R-:W-:Y:S05]  /*189b0*/  WARPSYNC.COLLECTIVE R15, `(.L_x_1386) ;  /* 0x000000000f087348 */ /* 0x000fea0003c00000 */
[----:B------:R0:W1:Y:S02]  /*189c0*/  SHFL.IDX P6, R14, R13, R12, R11 ;  /* 0x0000000c0d0e7389 */ /* 0x00006400000c000b */
[----:B01----:R-:W-:Y:S01]  /*189d0*/  ENDCOLLECTIVE ;  /* 0x000000000000791b */ /* 0x003fe20003800000 */
.L_x_1386:
        /* <DEDUP_REMOVED lines=17> */
.L_x_1387:
[----:B------:R-:W-:Y:S02]  /*18af0*/  IMAD.MOV.U32 R13, RZ, RZ, R4 ;  /* 0x000000ffff0d7224 */ /* 0x000fe400078e0004 */
[----:B------:R-:W-:-:S07]  /*18b00*/  IMAD.MOV.U32 R5, RZ, RZ, R14 ;  /* 0x000000ffff057224 */ /* 0x000fce00078e000e */
[----:B------:R-:W-:Y:S05]  /*18b10*/  WARPSYNC.COLLECTIVE R15, `(.L_x_1388) ;  /* 0x000000000f087348 */ /* 0x000fea0003c00000 */
[----:B------:R0:W1:Y:S02]  /*18b20*/  SHFL.IDX P6, R14, R13, R12, R11 ;  /* 0x0000000c0d0e7389 */ /* 0x00006400000c000b */
[----:B01----:R-:W-:Y:S01]  /*18b30*/  ENDCOLLECTIVE ;  /* 0x000000000000791b */ /* 0x003fe20003800000 */
.L_x_1388:
[----:B------:R-:W-:Y:S01]  /*18b40*/  IMAD.MOV.U32 R3, RZ, RZ, R14 ;  /* 0x000000ffff037224 */ /* 0x000fe200078e000e */
[----:B------:R-:W-:Y:S06]  /*18b50*/  BRA `(.L_x_1389) ;  /* 0xffffffac00d87947 */ /* 0x000fec000383ffff */
.L_x_1275:
[----:B0-----:R0:W3:Y:S02]  /*18b60*/  SYNCS.PHASECHK.TRANS64.TRYWAIT P0, [R18+URZ+0x2a820], R0 ;  /* 0x02a82000120075a7 */ /* 0x0010e4000800017f */
[----:B---3--:R-:W-:Y:S05]  /*18b70*/  @!P0 NANOSLEEP.SYNCS 0x989680 ;  /* 0x009896800000895d */ /* 0x008fea0003900000 */
[----:B------:R-:W3:Y:S02]  /*18b80*/  @!P0 SYNCS.PHASECHK.TRANS64 P0, [R18+URZ+0x2a820], R0 ;  /* 0x02a82000120085a7 */ /* 0x000ee4000800007f */
[----:B---3--:R-:W-:Y:S05]  /*18b90*/  @!P0 BRA `(.L_x_1275) ;  /* 0xfffffffc00f08947 */ /* 0x008fea000383ffff */
[----:B------:R-:W-:Y:S05]  /*18ba0*/  BRA `(.L_x_1390) ;  /* 0xffffffb0005c7947 */ /* 0x000fea000383ffff */
.L_x_1284:
[----:B-1----:R1:W2:Y:S02]  /*18bb0*/  SYNCS.PHASECHK.TRANS64.TRYWAIT P0, [R3+URZ+0x2a840], R2 ;  /* 0x02a84002030075a7 */ /* 0x0022a4000800017f */
[----:B--2---:R-:W-:Y:S05]  /*18bc0*/  @!P0 NANOSLEEP.SYNCS 0x989680 ;  /* 0x009896800000895d */ /* 0x004fea0003900000 */
[----:B------:R-:W2:Y:S02]  /*18bd0*/  @!P0 SYNCS.PHASECHK.TRANS64 P0, [R3+URZ+0x2a840], R2 ;  /* 0x02a84002030085a7 */ /* 0x000ea4000800007f */
[----:B--2---:R-:W-:Y:S05]  /*18be0*/  @!P0 BRA `(.L_x_1284) ;  /* 0xfffffffc00f08947 */ /* 0x004fea000383ffff */
[----:B------:R-:W-:Y:S05]  /*18bf0*/  BRA `(.L_x_1391) ;  /* 0xffffffb400547947 */ /* 0x000fea000383ffff */
.L_x_1291:
[----:B0-----:R0:W1:Y:S02]  /*18c00*/  SYNCS.PHASECHK.TRANS64.TRYWAIT P0, [R3+URZ+0x60], R2 ;  /* 0x00006002030075a7 */ /* 0x001064000800017f */
[----:B-1----:R-:W-:Y:S05]  /*18c10*/  @!P0 NANOSLEEP.SYNCS 0x989680 ;  /* 0x009896800000895d */ /* 0x002fea0003900000 */
[----:B------:R-:W1:Y:S02]  /*18c20*/  @!P0 SYNCS.PHASECHK.TRANS64 P0, [R3+URZ+0x60], R2 ;  /* 0x00006002030085a7 */ /* 0x000e64000800007f */
[----:B-1----:R-:W-:Y:S05]  /*18c30*/  @!P0 BRA `(.L_x_1291) ;  /* 0xfffffffc00f08947 */ /* 0x002fea000383ffff */
[----:B------:R-:W-:Y:S05]  /*18c40*/  BRA `(.L_x_1392) ;  /* 0xffffffb800647947 */ /* 0x000fea000383ffff */
.L_x_1300:
[----:B-1----:R1:W2:Y:S02]  /*18c50*/  SYNCS.PHASECHK.TRANS64.TRYWAIT P0, [R3+URZ+0x2a840], R2 ;  /* 0x02a84002030075a7 */ /* 0x0022a4000800017f */
[----:B--2---:R-:W-:Y:S05]  /*18c60*/  @!P0 NANOSLEEP.SYNCS 0x989680 ;  /* 0x009896800000895d */ /* 0x004fea0003900000 */
[----:B------:R-:W2:Y:S02]  /*18c70*/  @!P0 SYNCS.PHASECHK.TRANS64 P0, [R3+URZ+0x2a840], R2 ;  /* 0x02a84002030085a7 */ /* 0x000ea4000800007f */
[----:B--2---:R-:W-:Y:S05]  /*18c80*/  @!P0 BRA `(.L_x_1300) ;  /* 0xfffffffc00f08947 */ /* 0x004fea000383ffff */
[----:B------:R-:W-:Y:S05]  /*18c90*/  BRA `(.L_x_1393) ;  /* 0xffffffbc00f47947 */ /* 0x000fea000383ffff */
.L_x_1307:
[----:B0-----:R0:W1:Y:S02]  /*18ca0*/  SYNCS.PHASECHK.TRANS64.TRYWAIT P0, [R2+URZ+0x60], R3 ;  /* 0x00006003020075a7 */ /* 0x001064000800017f */
[----:B-1----:R-:W-:Y:S05]  /*18cb0*/  @!P0 NANOSLEEP.SYNCS 0x989680 ;  /* 0x009896800000895d */ /* 0x002fea0003900000 */
[----:B------:R-:W1:Y:S02]  /*18cc0*/  @!P0 SYNCS.PHASECHK.TRANS64 P0, [R2+URZ+0x60], R3 ;  /* 0x00006003020085a7 */ /* 0x000e64000800007f */
[----:B-1----:R-:W-:Y:S05]  /*18cd0*/  @!P0 BRA `(.L_x_1307) ;  /* 0xfffffffc00f08947 */ /* 0x002fea000383ffff */
[----:B------:R-:W-:Y:S05]  /*18ce0*/  BRA `(.L_x_1394) ;  /* 0xffffffc400047947 */ /* 0x000fea000383ffff */
.L_x_1316:
[----:B--2---:R2:W3:Y:S02]  /*18cf0*/  SYNCS.PHASECHK.TRANS64.TRYWAIT P0, [R2+URZ+0x2a840], R3 ;  /* 0x02a84003020075a7 */ /* 0x0044e4000800017f */
[----:B---3--:R-:W-:Y:S05]  /*18d00*/  @!P0 NANOSLEEP.SYNCS 0x989680 ;  /* 0x009896800000895d */ /* 0x008fea0003900000 */
[----:B------:R-:W3:Y:S02]  /*18d10*/  @!P0 SYNCS.PHASECHK.TRANS64 P0, [R2+URZ+0x2a840], R3 ;  /* 0x02a84003020085a7 */ /* 0x000ee4000800007f */
[----:B---3--:R-:W-:Y:S05]  /*18d20*/  @!P0 BRA `(.L_x_1316) ;  /* 0xfffffffc00f08947 */ /* 0x008fea000383ffff */
[----:B------:R-:W-:Y:S05]  /*18d30*/  BRA `(.L_x_1395) ;  /* 0xffffffc800687947 */ /* 0x000fea000383ffff */
.L_x_1323:
[----:B0-----:R0:W1:Y:S02]  /*18d40*/  SYNCS.PHASECHK.TRANS64.TRYWAIT P0, [R2+URZ+0x60], R5 ;  /* 0x00006005020075a7 */ /* 0x001064000800017f */
[----:B-1----:R-:W-:Y:S05]  /*18d50*/  @!P0 NANOSLEEP.SYNCS 0x989680 ;  /* 0x009896800000895d */ /* 0x002fea0003900000 */
[----:B------:R-:W1:Y:S02]  /*18d60*/  @!P0 SYNCS.PHASECHK.TRANS64 P0, [R2+URZ+0x60], R5 ;  /* 0x00006005020085a7 */ /* 0x000e64000800007f */
[----:B-1----:R-:W-:Y:S05]  /*18d70*/  @!P0 BRA `(.L_x_1323) ;  /* 0xfffffffc00f08947 */ /* 0x002fea000383ffff */
[----:B------:R-:W-:Y:S05]  /*18d80*/  BRA `(.L_x_1396) ;  /* 0xffffffcc00787947 */ /* 0x000fea000383ffff */
.L_x_1334:
[----:B--2---:R2:W3:Y:S02]  /*18d90*/  SYNCS.PHASECHK.TRANS64.TRYWAIT P0, [R0+URZ+0x2a860], R2 ;  /* 0x02a86002000075a7 */ /* 0x0044e4000800017f */
[----:B---3--:R-:W-:Y:S05]  /*18da0*/  @!P0 NANOSLEEP.SYNCS 0x989680 ;  /* 0x009896800000895d */ /* 0x008fea0003900000 */
[----:B------:R-:W3:Y:S02]  /*18db0*/  @!P0 SYNCS.PHASECHK.TRANS64 P0, [R0+URZ+0x2a860], R2 ;  /* 0x02a86002000085a7 */ /* 0x000ee4000800007f */
[----:B---3--:R-:W-:Y:S05]  /*18dc0*/  @!P0 BRA `(.L_x_1334) ;  /* 0xfffffffc00f08947 */ /* 0x008fea000383ffff */
[----:B------:R-:W-:Y:S05]  /*18dd0*/  BRA `(.L_x_1397) ;  /* 0xffffffd000c87947 */ /* 0x000fea000383ffff */
.L_x_1341:
[----:B------:R-:W3:Y:S01]  /*18de0*/  LDL R3, [R1] ;  /* 0x0000000001037983 */ /* 0x000ee20000100800 */
[----:B------:R-:W-:Y:S01]  /*18df0*/  BSSY B0, `(.L_x_1398) ;  /* 0x0000008000007945 */ /* 0x000fe20003800000 */
[----:B0-----:R-:W-:Y:S02]  /*18e00*/  IMAD.MOV.U32 R12, RZ, RZ, RZ ;  /* 0x000000ffff0c7224 */ /* 0x001fe400078e00ff */
[----:B------:R-:W-:Y:S02]  /*18e10*/  IMAD.MOV.U32 R11, RZ, RZ, 0x1f ;  /* 0x0000001fff0b7424 */ /* 0x000fe400078e00ff */
[----:B------:R-:W-:Y:S02]  /*18e20*/  IMAD.MOV.U32 R15, RZ, RZ, -0x1 ;  /* 0xffffffffff0f7424 */ /* 0x000fe400078e00ff */
[----:B---3--:R-:W-:-:S07]  /*18e30*/  IMAD.MOV.U32 R13, RZ, RZ, R3 ;  /* 0x000000ffff0d7224 */ /* 0x008fce00078e0003 */
[----:B-12---:R-:W-:Y:S05]  /*18e40*/  WARPSYNC.COLLECTIVE R15, `(.L_x_1399) ;  /* 0x000000000f087348 */ /* 0x006fea0003c00000 */
[----:B------:R0:W3:Y:S02]  /*18e50*/  SHFL.IDX P6, R14, R13, R12, R11 ;  /* 0x0000000c0d0e7389 */ /* 0x0000e400000c000b */
[----:B0123--:R-:W-:Y:S01]  /*18e60*/  ENDCOLLECTIVE ;  /* 0x000000000000791b */ /* 0x00ffe20003800000 */
.L_x_1399:
[----:B------:R-:W-:Y:S05]  /*18e70*/  BSYNC B0 ;  /* 0x0000000000007941 */ /* 0x000fea0003800000 */
.L_x_1398:
        /* <DEDUP_REMOVED lines=9> */
.L_x_1400:
[----:B------:R-:W-:Y:S01]  /*18f10*/  ULDC UR4, c[0x0][0xc3c] ;  /* 0x00030f0000047ab9 */ /* 0x000fe20000000800 */
[----:B------:R-:W-:Y:S01]  /*18f20*/  ULDC.64 UR6, c[0x0][0x208] ;  /* 0x0000820000067ab9 */ /* 0x000fe20000000a00 */
        /* <DEDUP_REMOVED lines=24> */
.L_x_1401:
        /* <DEDUP_REMOVED lines=8> */
.L_x_1402:
        /* <DEDUP_REMOVED lines=8> */
.L_x_1403:
        /* <DEDUP_REMOVED lines=8> */
.L_x_1404:
        /* <DEDUP_REMOVED lines=8> */
.L_x_1405:
        /* <DEDUP_REMOVED lines=9> */
.L_x_1406:
[----:B------:R-:W-:Y:S01]  /*19340*/  IMAD.MOV.U32 R10, RZ, RZ, R14 ;  /* 0x000000ffff0a7224 */ /* 0x000fe200078e000e */
[----:B------:R-:W-:Y:S06]  /*19350*/  BRA `(.L_x_1407) ;  /* 0xffffffd4003c7947 */ /* 0x000fec000383ffff */
.L_x_1344:
[----:B------:R-:W-:Y:S01]  /*19360*/  BSSY B0, `(.L_x_1408) ;  /* 0x0000008000007945 */ /* 0x000fe20003800000 */
[----:B------:R-:W-:Y:S02]  /*19370*/  IMAD.MOV.U32 R13, RZ, RZ, R2 ;  /* 0x000000ffff0d7224 */ /* 0x000fe400078e0002 */
[----:B------:R-:W-:Y:S02]  /*19380*/  IMAD.MOV.U32 R12, RZ, RZ, 0x1 ;  /* 0x00000001ff0c7424 */ /* 0x000fe400078e00ff */
[----:B------:R-:W-:Y:S02]  /*19390*/  IMAD.MOV.U32 R11, RZ, RZ, RZ ;  /* 0x000000ffff0b7224 */ /* 0x000fe400078e00ff */
[----:B------:R-:W-:-:S07]  /*193a0*/  IMAD.MOV.U32 R15, RZ, RZ, -0x1 ;  /* 0xffffffffff0f7424 */ /* 0x000fce00078e00ff */
[----:B------:R-:W-:Y:S05]  /*193b0*/  WARPSYNC.COLLECTIVE R15, `(.L_x_1409) ;  /* 0x000000000f087348 */ /* 0x000fea0003c00000 */
[----:B------:R0:W1:Y:S02]  /*193c0*/  SHFL.UP P6, R14, R13, R12, R11 ;  /* 0x0400000c0d0e7389 */ /* 0x00006400000c000b */
[----:B01----:R-:W-:Y:S01]  /*193d0*/  ENDCOLLECTIVE ;  /* 0x000000000000791b */ /* 0x003fe20003800000 */
.L_x_1409:
[----:B------:R-:W-:Y:S05]  /*193e0*/  BSYNC B0 ;  /* 0x0000000000007941 */ /* 0x000fea0003800000 */
.L_x_1408:
        /* <DEDUP_REMOVED lines=10> */
.L_x_1410:
        /* <DEDUP_REMOVED lines=8> */
.L_x_1411:
        /* <DEDUP_REMOVED lines=8> */
.L_x_1412:
        /* <DEDUP_REMOVED lines=8> */
.L_x_1413:
        /* <DEDUP_REMOVED lines=9> */
.L_x_1414:
[----:B------:R-:W-:Y:S01]  /*196a0*/  IMAD.MOV.U32 R10, RZ, RZ, R14 ;  /* 0x000000ffff0a7224 */ /* 0x000fe200078e000e */
[----:B------:R-:W-:Y:S06]  /*196b0*/  BRA `(.L_x_1415) ;  /* 0xffffffd400147947 */ /* 0x000fec000383ffff */
.L_x_1346:
[----:B------:R-:W-:Y:S01]  /*196c0*/  BSSY B0, `(.L_x_1416) ;  /* 0x0000006000007945 */ /* 0x000fe20003800000 */
[----:B------:R-:W-:Y:S01]  /*196d0*/  PLOP3.LUT P6, PT, P6, PT, PT, 0x8, 0x0 ;  /* 0x000000000000781c */ /* 0x000fe200037ce170 */
[----:B------:R-:W-:-:S12]  /*196e0*/  IMAD.MOV.U32 R15, RZ, RZ, -0x1 ;  /* 0xffffffffff0f7424 */ /* 0x000fd800078e00ff */
[----:B0-----:R-:W-:Y:S05]  /*196f0*/  WARPSYNC.COLLECTIVE R15, `(.L_x_1417) ;  /* 0x000000000f087348 */ /* 0x001fea0003c00000 */
[----:B------:R-:W-:Y:S01]  /*19700*/  VOTE.ANY R14, PT, P6 ;  /* 0x00000000000e7806 */ /* 0x000fe200030e0100 */
[----:B0-----:R-:W-:Y:S06]  /*19710*/  ENDCOLLECTIVE ;  /* 0x000000000000791b */ /* 0x001fec0003800000 */
.L_x_1417:
[----:B------:R-:W-:Y:S05]  /*19720*/  BSYNC B0 ;  /* 0x0000000000007941 */ /* 0x000fea0003800000 */
.L_x_1416:
[----:B------:R0:W5:Y:S01]  /*19730*/  LDL.LU R16, [R1+0xc] ;  /* 0x00000c0001107983 */ /* 0x0001620000300800 */
[----:B------:R-:W-:Y:S02]  /*19740*/  IMAD.MOV.U32 R3, RZ, RZ, R14 ;  /* 0x000000ffff037224 */ /* 0x000fe400078e000e */
[----:B------:R-:W-:Y:S02]  /*19750*/  IMAD.MOV.U32 R13, RZ, RZ, R5 ;  /* 0x000000ffff0d7224 */ /* 0x000fe400078e0005 */
[----:B------:R-:W1:Y:S01]  /*19760*/  POPC R9, R3 ;  /* 0x0000000300097309 */ /* 0x000e620000000000 */
[----:B------:R-:W-:Y:S02]  /*19770*/  IMAD.MOV.U32 R11, RZ, RZ, 0x1f ;  /* 0x0000001fff0b7424 */ /* 0x000fe400078e00ff */
[----:B------:R-:W-:Y:S02]  /*19780*/  IMAD.MOV.U32 R15, RZ, RZ, -0x1 ;  /* 0xffffffffff0f7424 */ /* 0x000fe400078e00ff */
[----:B01----:R-:W-:-:S07]  /*19790*/  IMAD.MOV.U32 R12, RZ, RZ, R9 ;  /* 0x000000ffff0c7224 */ /* 0x003fce00078e0009 */
[----:B-----5:R-:W-:Y:S05]  /*197a0*/  WARPSYNC.COLLECTIVE R15, `(.L_x_1418) ;  /* 0x000000000f087348 */ /* 0x020fea0003c00000 */
[----:B------:R0:W1:Y:S02]  /*197b0*/  SHFL.IDX P6, R14, R13, R12, R11 ;  /* 0x0000000c0d0e7389 */ /* 0x00006400000c000b */
[----:B01---5:R-:W-:Y:S01]  /*197c0*/  ENDCOLLECTIVE ;  /* 0x000000000000791b */ /* 0x023fe20003800000 */
.L_x_1418:
[----:B------:R-:W-:Y:S02]  /*197d0*/  IMAD.MOV.U32 R13, RZ, RZ, R7 ;  /* 0x000000ffff0d7224 */ /* 0x000fe400078e0007 */
[----:B------:R-:W-:-:S07]  /*197e0*/  IMAD.MOV.U32 R4, RZ, RZ, R14 ;  /* 0x000000ffff047224 */ /* 0x000fce00078e000e */
[----:B------:R-:W-:Y:S05]  /*197f0*/  WARPSYNC.COLLECTIVE R15, `(.L_x_1419) ;  /* 0x000000000f087348 */ /* 0x000fea0003c00000 */
[----:B------:R0:W1:Y:S02]  /*19800*/  SHFL.IDX P6, R14, R13, R12, R11 ;  /* 0x0000000c0d0e7389 */ /* 0x00006400000c000b */
[----:B01----:R-:W-:Y:S01]  /*19810*/  ENDCOLLECTIVE ;  /* 0x000000000000791b */ /* 0x003fe20003800000 */
.L_x_1419:
[----:B------:R-:W-:Y:S02]  /*19820*/  IMAD.MOV.U32 R7, RZ, RZ, R14 ;  /* 0x000000ffff077224 */ /* 0x000fe400078e000e */
[----:B------:R-:W-:-:S05]  /*19830*/  IMAD.IADD R5, R9, 0x1, R16 ;  /* 0x0000000109057824 */ /* 0x000fca00078e0210 */
[----:B------:R0:W-:Y:S01]  /*19840*/  STL [R1+0xc], R5 ;  /* 0x00000c0501007387 */ /* 0x0001e20000100800 */
[----:B------:R-:W-:Y:S05]  /*19850*/  BRA `(.L_x_1420) ;  /* 0xffffffd000f47947 */ /* 0x000fea000383ffff */
.L_x_1348:
[----:B------:R-:W-:Y:S01]  /*19860*/  BSSY B0, `(.L_x_1421) ;  /* 0x0000008000007945 */ /* 0x000fe20003800000 */
[----:B------:R-:W-:Y:S02]  /*19870*/  IMAD.MOV.U32 R13, RZ, RZ, R2 ;  /* 0x000000ffff0d7224 */ /* 0x000fe400078e0002 */
[----:B------:R-:W-:Y:S02]  /*19880*/  IMAD.MOV.U32 R12, RZ, RZ, R9 ;  /* 0x000000ffff0c7224 */ /* 0x000fe400078e0009 */
[----:B------:R-:W-:Y:S02]  /*19890*/  IMAD.MOV.U32 R11, RZ, RZ, 0x1f ;  /* 0x0000001fff0b7424 */ /* 0x000fe400078e00ff */
[----:B------:R-:W-:-:S07]  /*198a0*/  IMAD.MOV.U32 R15, RZ, RZ, -0x1 ;  /* 0xffffffffff0f7424 */ /* 0x000fce00078e00ff */
[----:B0-----:R-:W-:Y:S05]  /*198b0*/  WARPSYNC.COLLECTIVE R15, `(.L_x_1422) ;  /* 0x000000000f087348 */ /* 0x001fea0003c00000 */
[----:B------:R1:W2:Y:S02]  /*198c0*/  SHFL.IDX P6, R14, R13, R12, R11 ;  /* 0x0000000c0d0e7389 */ /* 0x0002a400000c000b */
[----:B012---:R-:W-:Y:S01]  /*198d0*/  ENDCOLLECTIVE ;  /* 0x000000000000791b */ /* 0x007fe20003800000 */
.L_x_1422:
[----:B------:R-:W-:Y:S05]  /*198e0*/  BSYNC B0 ;  /* 0x0000000000007941 */ /* 0x000fea0003800000 */
.L_x_1421:
[----:B------:R-:W-:Y:S01]  /*198f0*/  IMAD.MOV.U32 R2, RZ, RZ, R14 ;  /* 0x000000ffff027224 */ /* 0x000fe200078e000e */
[----:B------:R-:W-:Y:S06]  /*19900*/  BRA `(.L_x_1423) ;  /* 0xffffffd000e07947 */ /* 0x000fec000383ffff */
.L_x_1354:
[----:B0-----:R0:W1:Y:S02]  /*19910*/  SYNCS.PHASECHK.TRANS64.TRYWAIT P0, [R0+URZ+0x2a820], R3 ;  /* 0x02a82003000075a7 */ /* 0x001064000800017f */
[----:B-1----:R-:W-:Y:S05]  /*19920*/  @!P0 NANOSLEEP.SYNCS 0x989680 ;  /* 0x009896800000895d */ /* 0x002fea0003900000 */
[----:B------:R-:W1:Y:S02]  /*19930*/  @!P0 SYNCS.PHASECHK.TRANS64 P0, [R0+URZ+0x2a820], R3 ;  /* 0x02a82003000085a7 */ /* 0x000e64000800007f */
[----:B-1----:R-:W-:Y:S05]  /*19940*/  @!P0 BRA `(.L_x_1354) ;  /* 0xfffffffc00f08947 */ /* 0x002fea000383ffff */
[----:B------:R-:W-:Y:S05]  /*19950*/  BRA `(.L_x_1424) ;  /* 0xffffffdc00847947 */ /* 0x000fea000383ffff */
.L_x_1355:
[----:B------:R-:W1:Y:S01]  /*19960*/  S2R R2, SR_TID.X ;  /* 0x0000000000027919 */ /* 0x000e620000002100 */
[----:B------:R-:W-:Y:S01]  /*19970*/  BSSY B0, `(.L_x_1425) ;  /* 0x000000a000007945 */ /* 0x000fe20003800000 */
[----:B------:R-:W-:Y:S02]  /*19980*/  IMAD.MOV.U32 R12, RZ, RZ, RZ ;  /* 0x000000ffff0c7224 */ /* 0x000fe400078e00ff */
[----:B---3--:R-:W-:Y:S02]  /*19990*/  IMAD.MOV.U32 R11, RZ, RZ, 0x1f ;  /* 0x0000001fff0b7424 */ /* 0x008fe400078e00ff */
[----:B------:R-:W-:Y:S01]  /*199a0*/  IMAD.MOV.U32 R15, RZ, RZ, -0x1 ;  /* 0xffffffffff0f7424 */ /* 0x000fe200078e00ff */
[----:B-1----:R-:W-:-:S04]  /*199b0*/  SHF.R.U32.HI R2, RZ, 0x5, R2 ;  /* 0x00000005ff027819 */ /* 0x002fc80000011602 */
[----:B------:R-:W-:-:S05]  /*199c0*/  LOP3.LUT R2, R2, 0x3, RZ, 0xc0, !PT ;  /* 0x0000000302027812 */ /* 0x000fca00078ec0ff */
[----:B------:R-:W-:-:S07]  /*199d0*/  IMAD.MOV.U32 R13, RZ, RZ, R2 ;  /* 0x000000ffff0d7224 */ /* 0x000fce00078e0002 */
[----:B0-----:R-:W-:Y:S05]  /*199e0*/  WARPSYNC.COLLECTIVE R15, `(.L_x_1426) ;  /* 0x000000000f087348 */ /* 0x001fea0003c00000 */
[----:B------:R1:W2:Y:S02]  /*199f0*/  SHFL.IDX P6, R14, R13, R12, R11 ;  /* 0x0000000c0d0e7389 */ /* 0x0002a400000c000b */
[----:B012---:R-:W-:Y:S01]  /*19a00*/  ENDCOLLECTIVE ;  /* 0x000000000000791b */ /* 0x007fe20003800000 */
.L_x_1426:
[----:B------:R-:W-:Y:S05]  /*19a10*/  BSYNC B0 ;  /* 0x0000000000007941 */ /* 0x000fea0003800000 */
.L_x_1425:
[----:B------:R-:W-:Y:S05]  /*19a20*/  BRA `(.L_x_1427) ;  /* 0xffffffdc006c7947 */ /* 0x000fea000383ffff */
.L_x_1358:
[----:B------:R-:W-:Y:S01]  /*19a30*/  BSSY B1, `(.L_x_1428) ;  /* 0x0000006000017945 */ /* 0x000fe20003800000 */
[----:B------:R-:W-:-:S07]  /*19a40*/  IMAD.MOV.U32 R15, RZ, RZ, -0x1 ;  /* 0xffffffffff0f7424 */ /* 0x000fce00078e00ff */
[----:B01-3--:R-:W-:Y:S05]  /*19a50*/  WARPSYNC.COLLECTIVE R15, `(.L_x_1429) ;  /* 0x000000000f0c7348 */ /* 0x00bfea0003c00000 */
[----:B------:R-:W-:Y:S02]  /*19a60*/  ELECT P6, UR62, PT ;  /* 0x00000000003e782f */ /* 0x000fe400038c0000 */
[----:B------:R-:W-:Y:S01]  /*19a70*/  MOV R14, UR62 ;  /* 0x0000003e000e7c02 */ /* 0x000fe20008000f00 */
[----:B01-3--:R-:W-:Y:S10]  /*19a80*/  ENDCOLLECTIVE ;  /* 0x000000000000791b */ /* 0x00bff40003800000 */
.L_x_1429:
[----:B------:R-:W-:Y:S05]  /*19a90*/  BSYNC B1 ;  /* 0x0000000000017941 */ /* 0x000fea0003800000 */
.L_x_1428:
[----:B------:R-:W-:Y:S05]  /*19aa0*/  BRA `(.L_x_1430) ;  /* 0xffffffdc00647947 */ /* 0x000fea000383ffff */
.L_x_1360:
[----:B0-----:R0:W1:Y:S02]  /*19ab0*/  SYNCS.PHASECHK.TRANS64.TRYWAIT P0, [R6+URZ], R5 ;  /* 0x00000005060075a7 */ /* 0x001064000800017f */
[----:B-1----:R-:W-:Y:S05]  /*19ac0*/  @!P0 NANOSLEEP.SYNCS 0x989680 ;  /* 0x009896800000895d */ /* 0x002fea0003900000 */
[----:B------:R-:W1:Y:S02]  /*19ad0*/  @!P0 SYNCS.PHASECHK.TRANS64 P0, [R6+URZ], R5 ;  /* 0x00000005060085a7 */ /* 0x000e64000800007f */
[----:B-1----:R-:W-:Y:S05]  /*19ae0*/  @!P0 BRA `(.L_x_1360) ;  /* 0xfffffffc00f08947 */ /* 0x002fea000383ffff */
[----:B------:R-:W-:Y:S05]  /*19af0*/  BRA `(.L_x_1431) ;  /* 0xffffffdc00a47947 */ /* 0x000fea000383ffff */
.L_x_1361:
[----:B-1----:R1:W2:Y:S02]  /*19b00*/  SYNCS.PHASECHK.TRANS64.TRYWAIT P0, [R7+URZ], R2 ;  /* 0x00000002070075a7 */ /* 0x0022a4000800017f */
[----:B--2---:R-:W-:Y:S05]  /*19b10*/  @!P0 NANOSLEEP.SYNCS 0x989680 ;  /* 0x009896800000895d */ /* 0x004fea0003900000 */
[----:B------:R-:W2:Y:S02]  /*19b20*/  @!P0 SYNCS.PHASECHK.TRANS64 P0, [R7+URZ], R2 ;  /* 0x00000002070085a7 */ /* 0x000ea4000800007f */
[----:B--2---:R-:W-:Y:S05]  /*19b30*/  @!P0 BRA `(.L_x_1361) ;  /* 0xfffffffc00f08947 */ /* 0x004fea000383ffff */
[----:B------:R-:W-:Y:S05]  /*19b40*/  BRA `(.L_x_1432) ;  /* 0xffffffdc00987947 */ /* 0x000fea000383ffff */
.L_x_1363:
[----:B--2---:R2:W4:Y:S02]  /*19b50*/  SYNCS.PHASECHK.TRANS64.TRYWAIT P0, [R4+URZ], R5 ;  /* 0x00000005040075a7 */ /* 0x004524000800017f */
[----:B----4-:R-:W-:Y:S05]  /*19b60*/  @!P0 NANOSLEEP.SYNCS 0x989680 ;  /* 0x009896800000895d */ /* 0x010fea0003900000 */
[----:B------:R-:W4:Y:S02]  /*19b70*/  @!P0 SYNCS.PHASECHK.TRANS64 P0, [R4+URZ], R5 ;  /* 0x00000005040085a7 */ /* 0x000f24000800007f */
[----:B----4-:R-:W-:Y:S05]  /*19b80*/  @!P0 BRA `(.L_x_1363) ;  /* 0xfffffffc00f08947 */ /* 0x010fea000383ffff */
[----:B------:R-:W-:Y:S05]  /*19b90*/  BRA `(.L_x_1433) ;  /* 0xffffffdc009c7947 */ /* 0x000fea000383ffff */
.L_x_1434:
        /* <DEDUP_REMOVED lines=14> */
.L_x_2985:


//--------------------- .text._ZN7cutlass13device_kernelIN5flash11enable_sm90INS1_16FlashAttnFwdSm90INS1_25CollectiveMainloopFwdSm90ILi2EN4cute5tupleIJNS5_1CILi1EEES8_S8_EEENS6_IJNS7_ILi128EEENS7_ILi96EEENS7_ILi192EEEEEELi128ENS_10bfloat16_tEfNS_4arch4Sm90ELb0ELb1ELb0ELb1ELb0ELb1ELb0ELb1ELb1ELb1ELb1ELb0EEENS1_21CollectiveEpilogueFwdINS6_IJSA_SA_SB_EEES9_SE_SG_Li256ELb1ELb1ELb1ELb0EEENS1_36VarlenDynamicPersistentTileSchedulerILi128ELi96ELi256ELi128ELb1ELb1ELb1ELb1ELb0ELb1EEEEEEEEEvNT_6ParamsE --------------------------
	.section	.text._ZN7cutlass13device_kernelIN5flash11enable_sm90INS1_16FlashAttnFwdSm90INS1_25CollectiveMainloopFwdSm90ILi2EN4cute5tupleIJNS5_1CILi1EEES8_S8_EEENS6_IJNS7_ILi128EEENS7_ILi96EEENS7_ILi192EEEEEELi128ENS_10bfloat16_tEfNS_4arch4Sm90ELb0ELb1ELb0ELb1ELb0ELb1ELb0ELb1ELb1ELb1ELb1ELb0EEENS1_21CollectiveEpilogueFwdINS6_IJSA_SA_SB_EEES9_SE_SG_Li256ELb1ELb1ELb1ELb0EEENS1_36VarlenDynamicPersistentTileSchedulerILi128ELi96ELi256ELi128ELb1ELb1ELb1ELb1ELb0ELb1EEEEEEEEEvNT_6ParamsE,"ax",@progbits
	.align	128
.text._ZN7cutlass13device_kernelIN5flash11enable_sm90INS1_16FlashAttnFwdSm90INS1_25CollectiveMainloopFwdSm90ILi2EN4cute5tupleIJNS5_1CILi1EEES8_S8_EEENS6_IJNS7_ILi128EEENS7_ILi96EEENS7_ILi192EEEEEELi128ENS_10bfloat16_tEfNS_4arch4Sm90ELb0ELb1ELb0ELb1ELb0ELb1ELb0ELb1ELb1ELb1ELb1ELb0EEENS1_21CollectiveEpilogueFwdINS6_IJSA_SA_SB_EEES9_SE_SG_Li256ELb1ELb1ELb1ELb0EEENS1_36VarlenDynamicPersistentTileSchedulerILi128ELi96ELi256ELi128ELb1ELb1ELb1ELb1ELb0ELb1EEEEEEEEEvNT_6ParamsE:
        .type           _ZN7cutlass13device_kernelIN5flash11enable_sm90INS1_16FlashAttnFwdSm90INS1_25CollectiveMainloopFwdSm90ILi2EN4cute5tupleIJNS5_1CILi1EEES8_S8_EEENS6_IJNS7_ILi128EEENS7_ILi96EEENS7_ILi192EEEEEELi128ENS_10bfloat16_tEfNS_4arch4Sm90ELb0ELb1ELb0ELb1ELb0ELb1ELb0ELb1ELb1ELb1ELb1ELb0EEENS1_21CollectiveEpilogueFwdINS6_IJSA_SA_SB_EEES9_SE_SG_Li256ELb1ELb1ELb1ELb0EEENS1_36VarlenDynamicPersistentTileSchedulerILi128ELi96ELi256ELi128ELb1ELb1ELb1ELb1ELb0ELb1EEEEEEEEEvNT_6ParamsE,@function
        .size           _ZN7cutlass13device_kernelIN5flash11enable_sm90INS1_16FlashAttnFwdSm90INS1_25CollectiveMainloopFwdSm90ILi2EN4cute5tupleIJNS5_1CILi1EEES8_S8_EEENS6_IJNS7_ILi128EEENS7_ILi96EEENS7_ILi192EEEEEELi128ENS_10bfloat16_tEfNS_4arch4Sm90ELb0ELb1ELb0ELb1ELb0ELb1ELb0ELb1ELb1ELb1ELb1ELb0EEENS1_21CollectiveEpilogueFwdINS6_IJSA_SA_SB_EEES9_SE_SG_Li256ELb1ELb1ELb1ELb0EEENS1_36VarlenDynamicPersistentTileSchedulerILi128ELi96ELi256ELi128ELb1ELb1ELb1ELb1ELb0ELb1EEEEEEEEEvNT_6ParamsE,(.L_x_2986 - _ZN7cutlass13device_kernelIN5flash11enable_sm90INS1_16FlashAttnFwdSm90INS1_25CollectiveMainloopFwdSm90ILi2EN4cute5tupleIJNS5_1CILi1EEES8_S8_EEENS6_IJNS7_ILi128EEENS7_ILi96EEENS7_ILi192EEEEEELi128ENS_10bfloat16_tEfNS_4arch4Sm90ELb0ELb1ELb0ELb1ELb0ELb1ELb0ELb1ELb1ELb1ELb1ELb0EEENS1_21CollectiveEpilogueFwdINS6_IJSA_SA_SB_EEES9_SE_SG_Li256ELb1ELb1ELb1ELb0EEENS1_36VarlenDynamicPersistentTileSchedulerILi128ELi96ELi256ELi128ELb1ELb1ELb1ELb1ELb0ELb1EEEEEEEEEvNT_6ParamsE)
        .other          _ZN7cutlass13device_kernelIN5flash11enable_sm90INS1_16FlashAttnFwdSm90INS1_25CollectiveMainloopFwdSm90ILi2EN4cute5tupleIJNS5_1CILi1EEES8_S8_EEENS6_IJNS7_ILi128EEENS7_ILi96EEENS7_ILi192EEEEEELi128ENS_10bfloat16_tEfNS_4arch4Sm90ELb0ELb1ELb0ELb1ELb0ELb1ELb0ELb1ELb1ELb1ELb1ELb0EEENS1_21CollectiveEpilogueFwdINS6_IJSA_SA_SB_EEES9_SE_SG_Li256ELb1ELb1ELb1ELb0EEENS1_36VarlenDynamicPersistentTileSchedulerILi128ELi96ELi256ELi128ELb1ELb1ELb1ELb1ELb0ELb1EEEEEEEEEvNT_6ParamsE,@"STO_CUDA_ENTRY STV_DEFAULT"
_ZN7cutlass13device_kernelIN5flash11enable_sm90INS1_16FlashAttnFwdSm90INS1_25CollectiveMainloopFwdSm90ILi2EN4cute5tupleIJNS5_1CILi1EEES8_S8_EEENS6_IJNS7_ILi128EEENS7_ILi96EEENS7_ILi192EEEEEELi128ENS_10bfloat16_tEfNS_4arch4Sm90ELb0ELb1ELb0ELb1ELb0ELb1ELb0ELb1ELb1ELb1ELb1ELb0EEENS1_21CollectiveEpilogueFwdINS6_IJSA_SA_SB_EEES9_SE_SG_Li256ELb1ELb1ELb1ELb0EEENS1_36VarlenDynamicPersistentTileSchedulerILi128ELi96ELi256ELi128ELb1ELb1ELb1ELb1ELb0ELb1EEEEEEEEEvNT_6ParamsE:
        /* <DEDUP_REMOVED lines=24> */
.L_x_1436:
[----:B------:R-:W-:Y:S05]  /*0180*/  BSYNC B0 ;  /* 0x0000000000007941 */ /* 0x000fea0003800000 */
.L_x_1435:
        /* <DEDUP_REMOVED lines=41> */
.L_x_1437:
        /* <DEDUP_REMOVED lines=22> */
.L_x_1438:
        /* <DEDUP_REMOVED lines=18> */
.L_x_1439:
        /* <DEDUP_REMOVED lines=22> */
.L_x_1440:
        /* <DEDUP_REMOVED lines=22> */
.L_x_1441:
        /* <DEDUP_REMOVED lines=10> */
.L_x_1444:
        /* <DEDUP_REMOVED lines=18> */
[----:B------:R-:W-:Y:S01]  /*0b20*/  IMAD.MOV.U32 R188, RZ, RZ, RZ ;  /* 0x000000ffffbc7224 */ /* 0x000fe200078e00ff */
[----:B------:R-:W-:Y:S01]  /*0b30*/  CS2R R22, SRZ ;  /* 0x0000000000167805 */ /* 0x000fe2000001ff00 */
[----:B------:R-:W-:Y:S01]  /*0b40*/  IMAD.MOV.U32 R16, RZ, RZ, RZ ;  /* 0x000000ffff107224 */ /* 0x000fe200078e00ff */
[----:B------:R-:W-:Y:S01]  /*0b50*/  SHF.R.S32.HI R3, RZ, 0x1f, R6 ;  /* 0x0000001fff037819 */ /* 0x000fe20000011406 */
[----:B------:R-:W-:-:S03]  /*0b60*/  IMAD.MOV.U32 R167, RZ, RZ, RZ ;  /* 0x000000ffffa77224 */ /* 0x000fc600078e00ff */
[CC--:B------:R-:W-:Y:S02]  /*0b70*/  LEA.HI R4, R3.reuse, R6.reuse, RZ, 0x4 ;  /* 0x0000000603047211 */ /* 0x0c0fe400078f20ff */
[----:B------:R-:W-:-:S03]  /*0b80*/  LEA.HI R208, R3, R6, RZ, 0x3 ;  /* 0x0000000603d07211 */ /* 0x000fc600078f18ff */
[----:B------:R-:W-:Y:S01]  /*0b90*/  UIADD3 UR4, UR4, 0xc400, URZ ;  /* 0x0000c40004047890 */ /* 0x000fe2000fffe03f */
[----:B------:R-:W-:Y:S02]  /*0ba0*/  LOP3.LUT R185, R208, 0xfffffff8, RZ, 0xc0, !PT ;  /* 0xfffffff8d0b97812 */ /* 0x000fe400078ec0ff */
[----:B------:R-:W-:-:S03]  /*0bb0*/  SHF.R.S32.HI R208, RZ, 0x3, R208 ;  /* 0x00000003ffd07819 */ /* 0x000fc600000114d0 */
[----:B------:R-:W-:-:S04]  /*0bc0*/  IMAD.IADD R185, R6, 0x1, -R185 ;  /* 0x0000000106b97824 */ /* 0x000fc800078e0ab9 */
[----:B------:R-:W-:-:S04]  /*0bd0*/  IMAD.SHL.U32 R182, R185, 0x8, RZ ;  /* 0x00000008b9b67824 */ /* 0x000fc800078e00ff */
[----:B------:R-:W-:Y:S01]  /*0be0*/  VIADD R184, R182, 0x40 ;  /* 0x00000040b6b87836 */ /* 0x000fe20000000000 */
[----:B--2---:R-:W-:Y:S02]  /*0bf0*/  R2UR UR5, R0 ;  /* 0x00000000000572ca */ /* 0x004fe400000e0000 */
[----:B------:R-:W-:-:S04]  /*0c00*/  LEA.HI R0, R3, R6, RZ, 0x7 ;  /* 0x0000000603007211 */ /* 0x000fc800078f38ff */
[----:B------:R-:W-:Y:S02]  /*0c10*/  LOP3.LUT R5, R0, 0xffffff80, RZ, 0xc0, !PT ;  /* 0xffffff8000057812 */ /* 0x000fe400078ec0ff */
[----:B------:R-:W-:-:S03]  /*0c20*/  SHF.R.S32.HI R13, RZ, 0x7, R0 ;  /* 0x00000007ff0d7819 */ /* 0x000fc60000011400 */
[----:B------:R-:W-:Y:S01]  /*0c30*/  IMAD.IADD R230, R6, 0x1, -R5 ;  /* 0x0000000106e67824 */ /* 0x000fe200078e0a05 */
[----:B------:R-:W-:Y:S01]  /*0c40*/  SHF.R.S32.HI R5, RZ, 0x4, R4 ;  /* 0x00000004ff057819 */ /* 0x000fe20000011404 */
[----:B------:R0:W-:Y:S01]  /*0c50*/  STL [R1+0x74], R13 ;  /* 0x0000740d01007387 */ /* 0x0001e20000100800 */
[----:B------:R-:W-:Y:S01]  /*0c60*/  LEA.HI R0, R0, R13, RZ, 0x1 ;  /* 0x0000000d00007211 */ /* 0x000fe200078f08ff */
[----:B------:R-:W-:Y:S01]  /*0c70*/  ULOP3.LUT UR5, UR5, 0x1, URZ, 0xfc, !UPT ;  /* 0x0000000105057892 */ /* 0x000fe2000f8efc3f */
[----:B------:R-:W-:Y:S02]  /*0c80*/  SHF.R.S32.HI R9, RZ, 0x1f, R230 ;  /* 0x0000001fff097819 */ /* 0x000fe400000114e6 */
[----:B------:R-:W-:Y:S02]  /*0c90*/  LEA.HI R7, R4, R5, RZ, 0x1 ;  /* 0x0000000504077211 */ /* 0x000fe400078f08ff */
[CC--:B------:R-:W-:Y:S02]  /*0ca0*/  LEA.HI R10, R9.reuse, R230.reuse, RZ, 0x2 ;  /* 0x000000e6090a7211 */ /* 0x0c0fe400078f10ff */
[----:B------:R-:W-:-:S02]  /*0cb0*/  LEA.HI R9, R9, R230, RZ, 0x5 ;  /* 0x000000e609097211 */ /* 0x000fc400078f28ff */
[--C-:B------:R-:W-:Y:S02]  /*0cc0*/  SHF.R.S32.HI R11, RZ, 0x2, R10.reuse ;  /* 0x00000002ff0b7819 */ /* 0x100fe4000001140a */
[----:B------:R-:W-:Y:S02]  /*0cd0*/  SHF.R.S32.HI R8, RZ, 0x1f, R10 ;  /* 0x0000001fff087819 */ /* 0x000fe4000001140a */
[----:B------:R-:W-:Y:S02]  /*0ce0*/  SHF.R.S32.HI R9, RZ, 0x5, R9 ;  /* 0x00000005ff097819 */ /* 0x000fe40000011409 */
[----:B------:R-:W-:Y:S02]  /*0cf0*/  LEA.HI R8, R8, R11, RZ, 0x3 ;  /* 0x0000000b08087211 */ /* 0x000fe400078f18ff */
[----:B------:R-:W-:Y:S02]  /*0d00*/  LOP3.LUT R0, R0, 0x3fffffe, RZ, 0xc0, !PT ;  /* 0x03fffffe00007812 */ /* 0x000fe400078ec0ff */
[----:B------:R-:W-:-:S02]  /*0d10*/  LOP3.LUT R12, R8, 0xfffffff8, RZ, 0xc0, !PT ;  /* 0xfffffff8080c7812 */ /* 0x000fc400078ec0ff */
[----:B------:R-:W-:Y:S01]  /*0d20*/  LOP3.LUT R8, R7, 0x1ffffffe, RZ, 0xc0, !PT ;  /* 0x1ffffffe07087812 */ /* 0x000fe200078ec0ff */
[----:B------:R-:W-:Y:S01]  /*0d30*/  IMAD.IADD R0, R13, 0x1, -R0 ;  /* 0x000000010d007824 */ /* 0x000fe200078e0a00 */
[-C--:B------:R-:W-:Y:S01]  /*0d40*/  LEA.HI R7, R3, R6.reuse, RZ, 0x2 ;  /* 0x0000000603077211 */ /* 0x080fe200078f10ff */
[----:B------:R-:W-:Y:S02]  /*0d50*/  IMAD.IADD R12, R11, 0x1, -R12 ;  /* 0x000000010b0c7824 */ /* 0x000fe400078e0a0c */
[----:B------:R-:W-:Y:S01]  /*0d60*/  IMAD.IADD R8, R5, 0x1, -R8 ;  /* 0x0000000105087824 */ /* 0x000fe200078e0a08 */
[----:B------:R-:W-:Y:S01]  /*0d70*/  LOP3.LUT R191, R7, 0xfffffffc, RZ, 0xc0, !PT ;  /* 0xfffffffc07bf7812 */ /* 0x000fe200078ec0ff */
[----:B------:R-:W-:Y:S01]  /*0d80*/  IMAD R9, R9, 0x10, R12 ;  /* 0x0000001009097824 */ /* 0x000fe200078e020c */
[--C-:B------:R-:W-:Y:S02]  /*0d90*/  SHF.R.S32.HI R162, RZ, 0x2, R7.reuse ;  /* 0x00000002ffa27819 */ /* 0x100fe40000011407 */
[----:B------:R-:W-:Y:S01]  /*0da0*/  SHF.R.S32.HI R7, RZ, 0x1f, R7 ;  /* 0x0000001fff077819 */ /* 0x000fe20000011407 */
[----:B------:R-:W-:Y:S01]  /*0db0*/  IMAD.IADD R191, R6, 0x1, -R191 ;  /* 0x0000000106bf7824 */ /* 0x000fe200078e0abf */
[----:B------:R-:W-:Y:S01]  /*0dc0*/  LEA.HI R5, R3, R6, RZ, 0x5 ;  /* 0x0000000603057211 */ /* 0x000fe200078f28ff */
[----:B------:R-:W-:Y:S01]  /*0dd0*/  VIADD R189, R162, 0x40 ;  /* 0x00000040a2bd7836 */ /* 0x000fe20000000000 */
[----:B------:R-:W-:Y:S01]  /*0de0*/  LOP3.LUT R3, R4, 0x3fffff0, RZ, 0xc0, !PT ;  /* 0x03fffff004037812 */ /* 0x000fe200078ec0ff */
[----:B------:R-:W-:Y:S01]  /*0df0*/  IMAD.SHL.U32 R160, R191, 0x4, RZ ;  /* 0x00000004bfa07824 */ /* 0x000fe200078e00ff */
[----:B------:R-:W-:Y:S01]  /*0e00*/  LEA.HI R7, R7, R162, RZ, 0x3 ;  /* 0x000000a207077211 */ /* 0x000fe200078f18ff */
[----:B0-----:R-:W-:Y:S01]  /*0e10*/  IMAD R13, R0, 0x40, R9 ;  /* 0x00000040000d7824 */ /* 0x001fe200078e0209 */
[----:B------:R-:W-:Y:S01]  /*0e20*/  SHF.R.S32.HI R0, RZ, 0x1f, R189 ;  /* 0x0000001fff007819 */ /* 0x000fe200000114bd */
[----:B------:R-:W-:Y:S01]  /*0e30*/  VIADD R169, R160, 0x20 ;  /* 0x00000020a0a97836 */ /* 0x000fe20000000000 */
[----:B------:R-:W-:Y:S01]  /*0e40*/  SHF.R.S32.HI R4, RZ, 0x5, R5 ;  /* 0x00000005ff047819 */ /* 0x000fe20000011405 */
[----:B------:R-:W-:Y:S01]  /*0e50*/  IMAD.IADD R3, R6, 0x1, -R3 ;  /* 0x0000000106037824 */ /* 0x000fe200078e0a03 */
[----:B------:R-:W-:Y:S01]  /*0e60*/  LOP3.LUT R7, R7, 0xfffffff8, RZ, 0xc0, !PT ;  /* 0xfffffff807077812 */ /* 0x000fe200078ec0ff */
[----:B------:R-:W-:Y:S01]  /*0e70*/  VIADD R168, R160, 0x40 ;  /* 0x00000040a0a87836 */ /* 0x000fe20000000000 */
[----:B------:R-:W-:Y:S01]  /*0e80*/  LEA.HI R0, R0, R189, RZ, 0x3 ;  /* 0x000000bd00007211 */ /* 0x000fe200078f18ff */
[----:B------:R-:W-:Y:S01]  /*0e90*/  IMAD.IADD R165, R160, 0x1, R169 ;  /* 0x00000001a0a57824 */ /* 0x000fe200078e02a9 */
[----:B------:R-:W-:Y:S01]  /*0ea0*/  STL [R1+0x7c], R13 ;  /* 0x00007c0d01007387 */ /* 0x000fe20000100800 */
[----:B------:R-:W-:Y:S01]  /*0eb0*/  IMAD R3, R4, 0x10, R3 ;  /* 0x0000001004037824 */ /* 0x000fe200078e0203 */
[----:B------:R-:W-:Y:S01]  /*0ec0*/  SHF.R.S32.HI R227, RZ, 0x1f, R169 ;  /* 0x0000001fffe37819 */ /* 0x000fe200000114a9 */
[----:B------:R-:W-:Y:S01]  /*0ed0*/  IMAD.IADD R229, R162, 0x1, -R7 ;  /* 0x00000001a2e57824 */ /* 0x000fe200078e0a07 */
[--C-:B------:R-:W-:Y:S01]  /*0ee0*/  SHF.R.S32.HI R225, RZ, 0x1f, R168.reuse ;  /* 0x0000001fffe17819 */ /* 0x100fe200000114a8 */
[----:B------:R-:W-:-:S02]  /*0ef0*/  IMAD.IADD R166, R160, 0x1, R168 ;  /* 0x00000001a0a67824 */ /* 0x000fc400078e02a8 */
[----:B------:R-:W-:Y:S02]  /*0f00*/  IMAD.SHL.U32 R0, R0, 0x40, RZ ;  /* 0x0000004000007824 */ /* 0x000fe400078e00ff */
[----:B------:R-:W-:Y:S01]  /*0f10*/  IMAD.SHL.U32 R177, R4, 0x200, RZ ;  /* 0x0000020004b17824 */ /* 0x000fe200078e00ff */
[----:B------:R-:W-:Y:S01]  /*0f20*/  SHF.R.S32.HI R4, RZ, 0x1f, R165 ;  /* 0x0000001fff047819 */ /* 0x000fe200000114a5 */
[----:B------:R-:W-:Y:S01]  /*0f30*/  IMAD R12, R3, 0x8, R8 ;  /* 0x00000008030c7824 */ /* 0x000fe200078e0208 */
[----:B------:R-:W-:Y:S01]  /*0f40*/  SHF.R.S32.HI R3, RZ, 0x1f, R166 ;  /* 0x0000001fff037819 */ /* 0x000fe200000114a6 */
[----:B------:R-:W-:Y:S01]  /*0f50*/  IMAD.SHL.U32 R173, R189, 0x40, RZ ;  /* 0x00000040bdad7824 */ /* 0x000fe200078e00ff */
[----:B------:R-:W-:Y:S01]  /*0f60*/  LOP3.LUT R179, R0, 0xfffffe00, RZ, 0xc0, !PT ;  /* 0xfffffe0000b37812 */ /* 0x000fe200078ec0ff */
[----:B------:R-:W-:Y:S01]  /*0f70*/  IMAD.SHL.U32 R175, R229, 0x40, RZ ;  /* 0x00000040e5af7824 */ /* 0x000fe200078e00ff */
[-C--:B------:R-:W-:Y:S01]  /*0f80*/  LEA.HI R0, R4, R165.reuse, RZ, 0x6 ;  /* 0x000000a504007211 */ /* 0x080fe200078f30ff */
[----:B------:R-:W-:Y:S01]  /*0f90*/  IMAD.SHL.U32 R18, R191, 0x8, RZ ;  /* 0x00000008bf127824 */ /* 0x000fe200078e00ff */
[----:B------:R-:W-:Y:S01]  /*0fa0*/  LOP3.LUT R173, R173, 0x1c0, RZ, 0xc0, !PT ;  /* 0x000001c0adad7812 */ /* 0x000fe200078ec0ff */
[----:B------:R-:W-:Y:S01]  /*0fb0*/  VIADD R171, R160, 0x10 ;  /* 0x00000010a0ab7836 */ /* 0x000fe20000000000 */
[----:B------:R-:W-:Y:S01]  /*0fc0*/  LOP3.LUT R175, R175, 0x1c0, RZ, 0xc0, !PT ;  /* 0x000001c0afaf7812 */ /* 0x000fe200078ec0ff */
[----:B------:R-:W-:Y:S01]  /*0fd0*/  IMAD.SHL.U32 R0, R0, 0x80, RZ ;  /* 0x0000008000007824 */ /* 0x000fe200078e00ff */
[----:B------:R-:W-:Y:S01]  /*0fe0*/  LEA.HI R6, R4, R165, RZ, 0x3 ;  /* 0x000000a504067211 */ /* 0x000fe200078f18ff */
[C---:B------:R-:W-:Y:S01]  /*0ff0*/  VIADD R170, R160.reuse, 0x30 ;  /* 0x00000030a0aa7836 */ /* 0x040fe20000000000 */
[CC--:B------:R-:W-:Y:S01]  /*1000*/  LEA.HI R5, R3.reuse, R166.reuse, RZ, 0x6 ;  /* 0x000000a603057211 */ /* 0x0c0fe200078f30ff */
[----:B------:R-:W-:Y:S01]  /*1010*/  VIADD R172, R160, 0x50 ;  /* 0x00000050a0ac7836 */ /* 0x000fe20000000000 */
[----:B------:R-:W-:-:S02]  /*1020*/  LEA.HI R4, R3, R166, RZ, 0x3 ;  /* 0x000000a603047211 */ /* 0x000fc400078f18ff */
[----:B------:R-:W-:Y:S01]  /*1030*/  SHF.R.U32.HI R14, RZ, 0x3, R173 ;  /* 0x00000003ff0e7819 */ /* 0x000fe200000116ad */
[----:B------:R-:W-:Y:S01]  /*1040*/  IMAD.SHL.U32 R7, R5, 0x80, RZ ;  /* 0x0000008005077824 */ /* 0x000fe200078e00ff */
[----:B------:R-:W-:Y:S02]  /*1050*/  SHF.R.U32.HI R176, RZ, 0x3, R175 ;  /* 0x00000003ffb07819 */ /* 0x000fe400000116af */
[--C-:B------:R-:W-:Y:S02]  /*1060*/  LOP3.LUT R3, R175, 0x38, R6.reuse, 0xf8, !PT ;  /* 0x00000038af037812 */ /* 0x100fe400078ef806 */
[----:B------:R-:W-:Y:S02]  /*1070*/  LOP3.LUT R8, R173, 0x38, R6, 0xf8, !PT ;  /* 0x00000038ad087812 */ /* 0x000fe400078ef806 */
[----:B------:R-:W-:Y:S02]  /*1080*/  LOP3.LUT R5, R175, 0x38, R4, 0xf8, !PT ;  /* 0x00000038af057812 */ /* 0x000fe400078ef804 */
[----:B------:R-:W-:-:S02]  /*1090*/  LOP3.LUT R0, R0, 0xffffe000, RZ, 0xc0, !PT ;  /* 0xffffe00000007812 */ /* 0x000fc400078ec0ff */
[----:B------:R-:W-:Y:S02]  /*10a0*/  LOP3.LUT R3, R3, R176, RZ, 0x3c, !PT ;  /* 0x000000b003037212 */ /* 0x000fe400078e3cff */
[----:B------:R-:W-:Y:S02]  /*10b0*/  LOP3.LUT R9, R8, R14, RZ, 0x3c, !PT ;  /* 0x0000000e08097212 */ /* 0x000fe400078e3cff */
[----:B------:R-:W-:Y:S02]  /*10c0*/  LOP3.LUT R8, R7, 0xffffe000, RZ, 0xc0, !PT ;  /* 0xffffe00007087812 */ /* 0x000fe400078ec0ff */
[----:B------:R-:W-:Y:S02]  /*10d0*/  LOP3.LUT R7, R5, R176, RZ, 0x3c, !PT ;  /* 0x000000b005077212 */ /* 0x000fe400078e3cff */
[-C--:B------:R-:W-:Y:S01]  /*10e0*/  IADD3 R5, R3, R0.reuse, R177 ;  /* 0x0000000003057210 */ /* 0x080fe20007ffe0b1 */
[----:B------:R-:W-:Y:S01]  /*10f0*/  IMAD.U32 R3, RZ, RZ, UR4 ;  /* 0x00000004ff037e24 */ /* 0x000fe2000f8e00ff */
[----:B------:R-:W-:Y:S01]  /*1100*/  IADD3 R9, R9, R0, R179 ;  /* 0x0000000009097210 */ /* 0x000fe20007ffe0b3 */
[----:B------:R-:W-:Y:S01]  /*1110*/  IMAD.U32 R0, RZ, RZ, UR5 ;  /* 0x00000005ff007e24 */ /* 0x000fe2000f8e00ff */
[----:B------:R-:W-:-:S02]  /*1120*/  LOP3.LUT R11, R173, 0x38, R4, 0xf8, !PT ;  /* 0x00000038ad0b7812 */ /* 0x000fc400078ef804 */
[----:B------:R-:W-:Y:S02]  /*1130*/  IADD3 R7, R7, R8, R177 ;  /* 0x0000000807077210 */ /* 0x000fe40007ffe0b1 */
[----:B------:R0:W-:Y:S01]  /*1140*/  STL [R1+0x38], R0 ;  /* 0x0000380001007387 */ /* 0x0001e20000100800 */
[----:B------:R-:W-:Y:S02]  /*1150*/  LOP3.LUT R11, R11, R14, RZ, 0x3c, !PT ;  /* 0x0000000e0b0b7212 */ /* 0x000fe400078e3cff */
[----:B------:R-:W-:Y:S01]  /*1160*/  SHF.R.S32.HI R223, RZ, 0x3, R4 ;  /* 0x00000003ffdf7819 */ /* 0x000fe20000011404 */
[----:B------:R1:W-:Y:S01]  /*1170*/  STL [R1+0x70], R3 ;  /* 0x0000700301007387 */ /* 0x0003e20000100800 */
[----:B------:R-:W-:Y:S02]  /*1180*/  IADD3 R11, R11, R8, R179 ;  /* 0x000000080b0b7210 */ /* 0x000fe40007ffe0b3 */
[----:B------:R-:W-:Y:S02]  /*1190*/  LOP3.LUT R8, R173, 0x38, R18, 0xf8, !PT ;  /* 0x00000038ad087812 */ /* 0x000fe400078ef812 */
[----:B------:R-:W-:-:S02]  /*11a0*/  SHF.R.S32.HI R209, RZ, 0x3, R6 ;  /* 0x00000003ffd17819 */ /* 0x000fc40000011406 */
[----:B------:R-:W-:Y:S02]  /*11b0*/  LOP3.LUT R8, R179, R8, R14, 0xf6, !PT ;  /* 0x00000008b3087212 */ /* 0x000fe400078ef60e */
[----:B0-----:R-:W-:Y:S02]  /*11c0*/  LEA.HI R0, R191, R191, RZ, 0x1 ;  /* 0x000000bfbf007211 */ /* 0x001fe400078f08ff */
[----:B-1----:R-:W-:Y:S02]  /*11d0*/  SHF.R.S32.HI R3, RZ, 0x1f, R182 ;  /* 0x0000001fff037819 */ /* 0x002fe400000114b6 */
[----:B------:R-:W-:Y:S02]  /*11e0*/  LOP3.LUT R3, R10, 0x7ffffffc, RZ, 0xc0, !PT ;  /* 0x7ffffffc0a037812 */ /* 0x000fe400078ec0ff */
[----:B------:R-:W-:Y:S01]  /*11f0*/  SHF.R.S32.HI R10, RZ, 0x1f, R184 ;  /* 0x0000001fff0a7819 */ /* 0x000fe200000114b8 */
[----:B------:R-:W-:Y:S01]  /*1200*/  IMAD.SHL.U32 R10, R12, 0x8, RZ ;  /* 0x000000080c0a7824 */ /* 0x000fe200078e00ff */
[----:B------:R-:W-:Y:S01]  /*1210*/  LOP3.LUT R0, R0, 0x1ffffffe, RZ, 0xc0, !PT ;  /* 0x1ffffffe00007812 */ /* 0x000fe200078ec0ff */
[----:B------:R-:W-:Y:S01]  /*1220*/  IMAD.IADD R3, R230, 0x1, -R3 ;  /* 0x00000001e6037824 */ /* 0x000fe200078e0a03 */
[----:B------:R-:W-:-:S02]  /*1230*/  SHF.R.S32.HI R228, RZ, 0x1f, R171 ;  /* 0x0000001fffe47819 */ /* 0x000fc400000114ab */
[----:B------:R-:W-:Y:S01]  /*1240*/  STL [R1+0x80], R10 ;  /* 0x0000800a01007387 */ /* 0x000fe20000100800 */
[----:B------:R-:W-:Y:S01]  /*1250*/  IMAD.SHL.U32 R174, R3, 0x2, RZ ;  /* 0x0000000203ae7824 */ /* 0x000fe200078e00ff */
[----:B------:R-:W-:Y:S01]  /*1260*/  LEA R3, R8, UR4, 0x1 ;  /* 0x0000000408037c11 */ /* 0x000fe2000f8e08ff */
[----:B------:R-:W-:Y:S01]  /*1270*/  IMAD.IADD R0, R191, 0x1, -R0 ;  /* 0x00000001bf007824 */ /* 0x000fe200078e0a00 */
[----:B------:R-:W-:Y:S01]  /*1280*/  SHF.R.S32.HI R226, RZ, 0x1f, R170 ;  /* 0x0000001fffe27819 */ /* 0x000fe200000114aa */
[C---:B------:R-:W-:Y:S01]  /*1290*/  VIADD R205, R174.reuse, 0x10 ;  /* 0x00000010aecd7836 */ /* 0x040fe20000000000 */
[----:B------:R-:W-:Y:S01]  /*12a0*/  SHF.R.S32.HI R224, RZ, 0x1f, R172 ;  /* 0x0000001fffe07819 */ /* 0x000fe200000114ac */
[C---:B------:R-:W-:Y:S01]  /*12b0*/  VIADD R202, R174.reuse, 0x28 ;  /* 0x00000028aeca7836 */ /* 0x040fe20000000000 */
[----:B------:R0:W-:Y:S01]  /*12c0*/  STL [R1+0x68], R3 ;  /* 0x0000680301007387 */ /* 0x0001e20000100800 */
[C---:B------:R-:W-:Y:S02]  /*12d0*/  VIADD R199, R174.reuse, 0x40 ;  /* 0x00000040aec77836 */ /* 0x040fe40000000000 */
[----:B------:R-:W-:-:S02]  /*12e0*/  VIADD R207, R174, 0x8 ;  /* 0x00000008aecf7836 */ /* 0x000fc40000000000 */
[C---:B------:R-:W-:Y:S02]  /*12f0*/  VIADD R203, R174.reuse, 0x20 ;  /* 0x00000020aecb7836 */ /* 0x040fe40000000000 */
[C---:B------:R-:W-:Y:S01]  /*1300*/  VIADD R200, R174.reuse, 0x38 ;  /* 0x00000038aec87836 */ /* 0x040fe20000000000 */
[----:B------:R-:W-:Y:S01]  /*1310*/  SHF.R.S32.HI R4, RZ, 0x1f, R207 ;  /* 0x0000001fff047819 */ /* 0x000fe200000114cf */
[C---:B------:R-:W-:Y:S01]  /*1320*/  VIADD R204, R174.reuse, 0x18 ;  /* 0x00000018aecc7836 */ /* 0x040fe20000000000 */
[----:B0-----:R-:W-:Y:S01]  /*1330*/  SHF.R.S32.HI R3, RZ, 0x1f, R205 ;  /* 0x0000001fff037819 */ /* 0x001fe200000114cd */
[C---:B------:R-:W-:Y:S01]  /*1340*/  VIADD R201, R174.reuse, 0x30 ;  /* 0x00000030aec97836 */ /* 0x040fe20000000000 */
[----:B------:R-:W-:Y:S01]  /*1350*/  SHF.R.S32.HI R3, RZ, 0x1f, R202 ;  /* 0x0000001fff037819 */ /* 0x000fe200000114ca */
[C---:B------:R-:W-:Y:S01]  /*1360*/  VIADD R198, R174.reuse, 0x48 ;  /* 0x00000048aec67836 */ /* 0x040fe20000000000 */
[----:B------:R-:W-:Y:S01]  /*1370*/  SHF.R.S32.HI R3, RZ, 0x1f, R199 ;  /* 0x0000001fff037819 */ /* 0x000fe200000114c7 */
[C---:B------:R-:W-:Y:S01]  /*1380*/  VIADD R197, R174.reuse, 0x50 ;  /* 0x00000050aec57836 */ /* 0x040fe20000000000 */
[----:B------:R-:W-:Y:S01]  /*1390*/  LEA R3, R5, UR4, 0x1 ;  /* 0x0000000405037c11 */ /* 0x000fe2000f8e08ff */
[C---:B------:R-:W-:Y:S01]  /*13a0*/  VIADD R196, R174.reuse, 0x58 ;  /* 0x00000058aec47836 */ /* 0x040fe20000000000 */
[----:B------:R-:W-:Y:S01]  /*13b0*/  SHF.R.S32.HI R4, RZ, 0x1f, R203 ;  /* 0x0000001fff047819 */ /* 0x000fe200000114cb */
[C---:B------:R-:W-:Y:S01]  /*13c0*/  VIADD R195, R174.reuse, 0x60 ;  /* 0x00000060aec37836 */ /* 0x040fe20000000000 */
[----:B------:R-:W-:Y:S01]  /*13d0*/  SHF.R.S32.HI R4, RZ, 0x1f, R200 ;  /* 0x0000001fff047819 */ /* 0x000fe200000114c8 */
[----:B------:R0:W-:Y:S01]  /*13e0*/  STL [R1+0x6c], R3 ;  /* 0x00006c0301007387 */ /* 0x0001e20000100800 */
[----:B------:R-:W-:Y:S01]  /*13f0*/  LEA R5, R9, UR4, 0x1 ;  /* 0x0000000409057c11 */ /* 0x000fe2000f8e08ff */
[C---:B------:R-:W-:Y:S01]  /*1400*/  VIADD R194, R174.reuse, 0x68 ;  /* 0x00000068aec27836 */ /* 0x040fe20000000000 */
[----:B------:R-:W-:Y:S01]  /*1410*/  LEA R4, R7, UR4, 0x1 ;  /* 0x0000000407047c11 */ /* 0x000fe2000f8e08ff */
[C---:B------:R-:W-:Y:S01]  /*1420*/  VIADD R193, R174.reuse, 0x70 ;  /* 0x00000070aec17836 */ /* 0x040fe20000000000 */
[----:B------:R-:W-:Y:S01]  /*1430*/  SHF.R.S32.HI R6, RZ, 0x1f, R204 ;  /* 0x0000001fff067819 */ /* 0x000fe200000114cc */
[----:B------:R1:W-:Y:S01]  /*1440*/  STL [R1+0x60], R5 ;  /* 0x0000600501007387 */ /* 0x0003e20000100800 */
[----:B------:R-:W-:Y:S01]  /*1450*/  VIADD R192, R174, 0x78 ;  /* 0x00000078aec07836 */ /* 0x000fe20000000000 */
[----:B------:R-:W-:Y:S01]  /*1460*/  SHF.R.S32.HI R6, RZ, 0x1f, R201 ;  /* 0x0000001fff067819 */ /* 0x000fe200000114c9 */
[----:B------:R-:W-:Y:S01]  /*1470*/  IMAD R181, R0, 0x8, R13 ;  /* 0x0000000800b57824 */ /* 0x000fe200078e020d */
[----:B0-----:R-:W-:Y:S01]  /*1480*/  LEA R3, R11, UR4, 0x1 ;  /* 0x000000040b037c11 */ /* 0x001fe2000f8e08ff */
[----:B------:R1:W-:Y:S01]  /*1490*/  STL [R1+0x64], R4 ;  /* 0x0000640401007387 */ /* 0x0003e20000100800 */
[----:B------:R-:W-:-:S02]  /*14a0*/  SHF.R.S32.HI R237, RZ, 0x1f, R198 ;  /* 0x0000001fffed7819 */ /* 0x000fc400000114c6 */
[----:B------:R-:W-:Y:S01]  /*14b0*/  SHF.R.S32.HI R236, RZ, 0x1f, R197 ;  /* 0x0000001fffec7819 */ /* 0x000fe200000114c5 */
[----:B------:R1:W-:Y:S01]  /*14c0*/  STL [R1+0x5c], R3 ;  /* 0x00005c0301007387 */ /* 0x0003e20000100800 */
[----:B------:R-:W-:Y:S02]  /*14d0*/  SHF.R.S32.HI R235, RZ, 0x1f, R196 ;  /* 0x0000001fffeb7819 */ /* 0x000fe400000114c4 */
[----:B------:R-:W-:Y:S02]  /*14e0*/  SHF.R.S32.HI R234, RZ, 0x1f, R195 ;  /* 0x0000001fffea7819 */ /* 0x000fe400000114c3 */
[----:B------:R-:W-:Y:S02]  /*14f0*/  SHF.R.S32.HI R233, RZ, 0x1f, R194 ;  /* 0x0000001fffe97819 */ /* 0x000fe400000114c2 */
[----:B------:R-:W-:Y:S02]  /*1500*/  SHF.R.S32.HI R232, RZ, 0x1f, R193 ;  /* 0x0000001fffe87819 */ /* 0x000fe400000114c1 */
[----:B------:R-:W-:-:S07]  /*1510*/  SHF.R.S32.HI R231, RZ, 0x1f, R192 ;  /* 0x0000001fffe77819 */ /* 0x000fce00000114c0 */
.L_x_1739:
[----:B------:R-:W-:Y:S01]  /*1520*/  ULDC.64 UR4, c[0x0][0xa28] ;  /* 0x00028a0000047ab9 */ /* 0x000fe20000000a00 */
[----:B012-4-:R-:W0:Y:S01]  /*1530*/  LDC.64 R6, c[0x0][0xa08] ;  /* 0x00028200ff067b82 */ /* 0x017e220000000a00 */
[----:B------:R-:W-:Y:S01]  /*1540*/  ISETP.NE.U32.AND P0, PT, RZ, UR4, PT ;  /* 0x00000004ff007c0c */ /* 0x000fe2000bf05070 */
[----:B------:R-:W-:Y:S01]  /*1550*/  IMAD.MOV.U32 R12, RZ, RZ, RZ ;  /* 0x000000ffff0c7224 */ /* 0x000fe200078e00ff */
[----:B------:R-:W-:Y:S01]  /*1560*/  ULDC.64 UR6, c[0x0][0xa20] ;  /* 0x0002880000067ab9 */ /* 0x000fe20000000a00 */
[----:B------:R-:W-:Y:S01]  /*1570*/  IMAD.MOV.U32 R26, RZ, RZ, RZ ;  /* 0x000000ffff1a7224 */ /* 0x000fe200078e00ff */
[----:B------:R-:W-:Y:S01]  /*1580*/  ISETP.NE.AND.EX P0, PT, RZ, UR5, PT, P0 ;  /* 0x00000005ff007c0c */ /* 0x000fe2000bf05300 */
[----:B------:R-:W-:Y:S02]  /*1590*/  ULDC.64 UR4, c[0x0][0xa18] ;  /* 0x0002860000047ab9 */ /* 0x000fe40000000a00 */
[----:B------:R-:W-:-:S04]  /*15a0*/  ISETP.NE.U32.AND P1, PT, RZ, UR4, PT ;  /* 0x00000004ff007c0c */ /* 0x000fc8000bf25070 */
[----:B------:R-:W-:Y:S01]  /*15b0*/  ISETP.NE.AND.EX P1, PT, RZ, UR5, PT, P1 ;  /* 0x00000005ff007c0c */ /* 0x000fe2000bf25310 */
[----:B------:R-:W-:Y:S02]  /*15c0*/  ULDC.64 UR4, c[0x0][0xa08] ;  /* 0x0002820000047ab9 */ /* 0x000fe40000000a00 */
[----:B------:R-:W-:-:S03]  /*15d0*/  ISETP.NE.U32.AND P3, PT, RZ, UR4, PT ;  /* 0x00000004ff007c0c */ /* 0x000fc6000bf65070 */
[----:B-1-3--:R-:W1:Y:S01]  /*15e0*/  @P0 LDC.64 R4, c[0x0][0xa28] ;  /* 0x00028a00ff040b82 */ /* 0x00ae620000000a00 */
[----:B------:R-:W-:Y:S01]  /*15f0*/  ISETP.NE.AND.EX P3, PT, RZ, UR5, PT, P3 ;  /* 0x00000005ff007c0c */ /* 0x000fe2000bf65330 */
[----:B0-----:R-:W-:-:S06]  /*1600*/  IMAD.WIDE R10, R31, 0x4, R6 ;  /* 0x000000041f0a7825 */ /* 0x001fcc00078e0206 */
[----:B------:R-:W0:Y:S01]  /*1610*/  @P1 LDC.64 R8, c[0x0][0xa18] ;  /* 0x00028600ff081b82 */ /* 0x000e220000000a00 */
[----:B------:R-:W-:Y:S02]  /*1620*/  ULDC UR4, c[0x0][0x288] ;  /* 0x0000a20000047ab9 */ /* 0x000fe40000000800 */
[----:B------:R-:W-:Y:S01]  /*1630*/  IMAD.U32 R163, RZ, RZ, UR4 ;  /* 0x00000004ffa37e24 */ /* 0x000fe2000f8e00ff */
[----:B------:R-:W-:Y:S02]  /*1640*/  ULDC.64 UR4, c[0x0][0x418] ;  /* 0x0001060000047ab9 */ /* 0x000fe40000000a00 */
[----:B------:R2:W5:Y:S01]  /*1650*/  @P3 LDG.E R26, desc[UR46][R10.64] ;  /* 0x0000002e0a1a3981 */ /* 0x000562000c1e1900 */
[----:B-1----:R-:W-:-:S05]  /*1660*/  @P0 IMAD.WIDE R4, R31, 0x4, R4 ;  /* 0x000000041f040825 */ /* 0x002fca00078e0204 */
[----:B------:R2:W5:Y:S01]  /*1670*/  @P0 LDG.E R12, desc[UR46][R4.64] ;  /* 0x0000002e040c0981 */ /* 0x000562000c1e1900 */
[----:B0-----:R-:W-:-:S05]  /*1680*/  @P1 IMAD.WIDE R6, R31, 0x4, R8 ;  /* 0x000000041f061825 */ /* 0x001fca00078e0208 */
[----:B------:R2:W5:Y:S01]  /*1690*/  @P1 LDG.E R163, desc[UR46][R6.64] ;  /* 0x0000002e06a31981 */ /* 0x000562000c1e1900 */
[----:B------:R-:W-:Y:S01]  /*16a0*/  UISETP.NE.U32.AND UP0, UPT, UR4, URZ, UPT ;  /* 0x0000003f0400728c */ /* 0x000fe2000bf05070 */
[----:B------:R-:W-:Y:S01]  /*16b0*/  ISETP.NE.U32.AND P2, PT, RZ, UR6, PT ;  /* 0x00000006ff007c0c */ /* 0x000fe2000bf45070 */
[----:B------:R-:W-:Y:S01]  /*16c0*/  ULDC UR6, c[0x0][0x2f0] ;  /* 0x0000bc0000067ab9 */ /* 0x000fe20000000800 */
[----:B------:R-:W-:Y:S01]  /*16d0*/  ULDC UR4, c[0x0][0x424] ;  /* 0x0001090000047ab9 */ /* 0x000fe20000000800 */
[----:B------:R-:W-:Y:S01]  /*16e0*/  UISETP.NE.AND.EX UP0, UPT, UR5, URZ, UPT, UP0 ;  /* 0x0000003f0500728c */ /* 0x000fe2000bf05300 */
[----:B------:R-:W-:-:S03]  /*16f0*/  LOP3.LUT R3, R30, 0xff000000, RZ, 0xc0, !PT ;  /* 0xff0000001e037812 */ /* 0x000fc600078ec0ff */
[----:B------:R-:W-:Y:S01]  /*1700*/  USEL UR4, UR4, 0x1, UP0 ;  /* 0x0000000104047887 */ /* 0x000fe20008000000 */
[----:B------:R-:W-:Y:S01]  /*1710*/  ISETP.NE.AND.EX P2, PT, RZ, UR7, PT, P2 ;  /* 0x00000007ff007c0c */ /* 0x000fe2000bf45320 */
[----:B------:R-:W-:Y:S01]  /*1720*/  ULDC UR7, c[0x0][0x348] ;  /* 0x0000d20000077ab9 */ /* 0x000fe20000000800 */
[C---:B------:R-:W-:Y:S01]  /*1730*/  LOP3.LUT R0, R30.reuse, 0xff0000, RZ, 0xc0, !PT ;  /* 0x00ff00001e007812 */ /* 0x040fe200078ec0ff */
[----:B------:R-:W-:Y:S01]  /*1740*/  UIMAD UR6, UR4, UR6, URZ ;  /* 0x00000006040672a4 */ /* 0x000fe2000f8e023f */
[----:B------:R-:W-:Y:S01]  /*1750*/  SHF.R.U32.HI R3, RZ, 0x8, R3 ;  /* 0x00000008ff037819 */ /* 0x000fe20000011603 */
[----:B------:R-:W-:Y:S01]  /*1760*/  IMAD.MOV.U32 R187, RZ, RZ, R31 ;  /* 0x000000ffffbb7224 */ /* 0x000fe200078e001f */
[----:B------:R-:W-:Y:S02]  /*1770*/  LOP3.LUT R183, R30, 0xffff, RZ, 0xc0, !PT ;  /* 0x0000ffff1eb77812 */ /* 0x000fe400078ec0ff */
[----:B------:R-:W-:Y:S01]  /*1780*/  LEA.HI R186, R0, R3, RZ, 0x10 ;  /* 0x0000000300ba7211 */ /* 0x000fe200078f80ff */
[----:B--2---:R-:W-:Y:S06]  /*1790*/  @P1 BRA `(.L_x_1446) ;  /* 0x0000000000241947 */ /* 0x004fec0003800000 */
        /* <DEDUP_REMOVED lines=9> */
.L_x_1446:
[----:B------:R-:W-:Y:S02]  /*1830*/  IMAD.U32 R25, RZ, RZ, UR7 ;  /* 0x00000007ff197e24 */ /* 0x000fe4000f8e00ff */
[----:B------:R-:W-:Y:S01]  /*1840*/  IMAD.U32 R27, RZ, RZ, UR6 ;  /* 0x00000006ff1b7e24 */ /* 0x000fe2000f8e00ff */
[----:B------:R-:W-:Y:S06]  /*1850*/  @!P2 BRA `(.L_x_1447) ;  /* 0x000000000010a947 */ /* 0x000fec0003800000 */
[----:B------:R-:W0:Y:S02]  /*1860*/  LDC.64 R4, c[0x0][0xa20] ;  /* 0x00028800ff047b82 */ /* 0x000e240000000a00 */
[----:B0-----:R-:W-:-:S05]  /*1870*/  IMAD.WIDE R4, R31, 0x4, R4 ;  /* 0x000000041f047825 */ /* 0x001fca00078e0204 */
[----:B------:R0:W5:Y:S01]  /*1880*/  LDG.E R27, desc[UR46][R4.64] ;  /* 0x0000002e041b7981 */ /* 0x000162000c1e1900 */
[----:B------:R-:W-:Y:S05]  /*1890*/  BRA `(.L_x_1448) ;  /* 0x0000000000107947 */ /* 0x000fea0003800000 */
.L_x_1447:
[----:B------:R-:W-:Y:S05]  /*18a0*/  @!P3 BRA `(.L_x_1448) ;  /* 0x00000000000cb947 */ /* 0x000fea0003800000 */
[----:B------:R-:W2:Y:S04]  /*18b0*/  LDG.E R0, desc[UR46][R10.64] ;  /* 0x0000002e0a007981 */ /* 0x000ea8000c1e1900 */
[----:B------:R-:W2:Y:S02]  /*18c0*/  LDG.E R27, desc[UR46][R10.64+0x4] ;  /* 0x0000042e0a1b7981 */ /* 0x000ea4000c1e1900 */
[----:B--2---:R-:W-:-:S07]  /*18d0*/  IMAD.IADD R27, R27, 0x1, -R0 ;  /* 0x000000011b1b7824 */ /* 0x004fce00078e0a00 */
.L_x_1448:
[----:B------:R-:W-:Y:S01]  /*18e0*/  ULDC.64 UR4, c[0x0][0xa10] ;  /* 0x0002840000047ab9 */ /* 0x000fe20000000a00 */
[----:B0-----:R-:W0:Y:S01]  /*18f0*/  LDC R4, c[0x0][0x448] ;  /* 0x00011200ff047b82 */ /* 0x001e220000000800 */
[----:B------:R-:W-:-:S04]  /*1900*/  ISETP.NE.U32.AND P0, PT, RZ, UR4, PT ;  /* 0x00000004ff007c0c */ /* 0x000fc8000bf05070 */
[----:B------:R-:W-:Y:S01]  /*1910*/  ISETP.NE.AND.EX P0, PT, RZ, UR5, PT, P0 ;  /* 0x00000005ff007c0c */ /* 0x000fe2000bf05300 */
[----:B------:R-:W-:Y:S02]  /*1920*/  ULDC.64 UR4, c[0x0][0xa30] ;  /* 0x00028c0000047ab9 */ /* 0x000fe40000000a00 */
[----:B------:R-:W-:-:S04]  /*1930*/  ISETP.NE.U32.AND P1, PT, RZ, UR4, PT ;  /* 0x00000004ff007c0c */ /* 0x000fc8000bf25070 */
[----:B------:R-:W-:-:S06]  /*1940*/  ISETP.NE.AND.EX P1, PT, RZ, UR5, PT, P1 ;  /* 0x00000005ff007c0c */ /* 0x000fcc000bf25310 */
[----:B------:R-:W1:Y:S08]  /*1950*/  @P0 LDC.64 R6, c[0x0][0xa10] ;  /* 0x00028400ff060b82 */ /* 0x000e700000000a00 */
[----:B------:R-:W2:Y:S01]  /*1960*/  @P1 LDC.64 R8, c[0x0][0xa30] ;  /* 0x00028c00ff081b82 */ /* 0x000ea20000000a00 */
[----:B-1----:R-:W-:-:S05]  /*1970*/  @P0 IMAD.WIDE R6, R31, 0x4, R6 ;  /* 0x000000041f060825 */ /* 0x002fca00078e0206 */
[----:B------:R-:W3:Y:S04]  /*1980*/  @P0 LDG.E R0, desc[UR46][R6.64] ;  /* 0x0000002e06000981 */ /* 0x000ee8000c1e1900 */
[----:B------:R-:W3:Y:S01]  /*1990*/  @P0 LDG.E R3, desc[UR46][R6.64+0x4] ;  /* 0x0000042e06030981 */ /* 0x000ee2000c1e1900 */
[----:B-----5:R-:W-:Y:S02]  /*19a0*/  IMAD.MOV.U32 R144, RZ, RZ, R27 ;  /* 0x000000ffff907224 */ /* 0x020fe400078e001b */
[----:B--2---:R-:W-:-:S05]  /*19b0*/  @P1 IMAD.WIDE R8, R31, 0x4, R8 ;  /* 0x000000041f081825 */ /* 0x004fca00078e0208 */
[----:B------:R1:W5:Y:S01]  /*19c0*/  @P1 LDG.E R144, desc[UR46][R8.64] ;  /* 0x0000002e08901981 */ /* 0x000362000c1e1900 */
[----:B0-----:R-:W-:Y:S01]  /*19d0*/  ISETP.NE.AND P1, PT, R4, 0x1, PT ;  /* 0x000000010400780c */ /* 0x001fe20003f25270 */
[----:B------:R-:W-:Y:S01]  /*19e0*/  IMAD.SHL.U32 R178, R29, 0x80, RZ ;  /* 0x000000801db27824 */ /* 0x000fe200078e00ff */
[----:B------:R-:W0:Y:S01]  /*19f0*/  LDC.64 R4, c[0x0][0x9e0] ;  /* 0x00027800ff047b82 */ /* 0x000e220000000a00 */
[----:B------:R-:W-:-:S10]  /*1a00*/  IMAD.IADD R12, R27, 0x1, -R12 ;  /* 0x000000011b0c7824 */ /* 0x000fd400078e0a0c */
[----:B------:R-:W2:Y:S08]  /*1a10*/  @P1 LDC R10, c[0x0][0x44c] ;  /* 0x00011300ff0a1b82 */ /* 0x000eb00000000800 */
[----:B------:R-:W4:Y:S01]  /*1a20*/  @P1 LDC R11, c[0x0][0x450] ;  /* 0x00011400ff0b1b82 */ /* 0x000f220000000800 */
[----:B0-----:R-:W-:Y:S01]  /*1a30*/  ISETP.GE.AND P2, PT, R5, 0x1, PT ;  /* 0x000000010500780c */ /* 0x001fe20003f46270 */
[----:B---3--:R-:W-:-:S02]  /*1a40*/  @P0 IMAD.IADD R25, R3, 0x1, -R0 ;  /* 0x0000000103190824 */ /* 0x008fc400078e0a00 */
[----:B------:R-:W-:Y:S02]  /*1a50*/  VIADD R3, R178, 0x7f ;  /* 0x0000007fb2037836 */ /* 0x000fe40000000000 */
[----:B------:R-:W-:Y:S02]  /*1a60*/  IMAD.IADD R164, R12, 0x1, R25 ;  /* 0x000000010ca47824 */ /* 0x000fe400078e0219 */
[----:B--2---:R-:W-:-:S04]  /*1a70*/  @P1 IMAD.HI.U32 R6, R3, R10, RZ ;  /* 0x0000000a03061227 */ /* 0x004fc800078e00ff */
[C---:B------:R-:W-:Y:S01]  /*1a80*/  VIADD R0, R164.reuse, 0x5f ;  /* 0x0000005fa4007836 */ /* 0x040fe20000000000 */
[----:B----4-:R-:W-:Y:S02]  /*1a90*/  @P1 SHF.R.U32.HI R3, RZ, R11, R6 ;  /* 0x0000000bff031219 */ /* 0x010fe40000011606 */
[----:B------:R-:W-:Y:S01]  /*1aa0*/  IADD3 R6, R164, 0x1, -R163 ;  /* 0x00000001a4067810 */ /* 0x000fe20007ffe8a3 */
[----:B------:R-:W-:-:S04]  /*1ab0*/  IMAD.HI R0, R0, 0x2aaaaaab, RZ ;  /* 0x2aaaaaab00007827 */ /* 0x000fc800078e02ff */
[----:B------:R-:W-:Y:S01]  /*1ac0*/  IMAD.IADD R3, R6, 0x1, R3 ;  /* 0x0000000106037824 */ /* 0x000fe200078e0203 */
[----:B------:R-:W-:-:S03]  /*1ad0*/  SHF.R.U32.HI R149, RZ, 0x1f, R0 ;  /* 0x0000001fff957819 */ /* 0x000fc60000011600 */
[----:B------:R-:W-:Y:S01]  /*1ae0*/  IMAD.IADD R4, R3, 0x1, R4 ;  /* 0x0000000103047824 */ /* 0x000fe200078e0204 */
[----:B------:R-:W-:Y:S01]  /*1af0*/  LEA.HI.SX32 R149, R0, R149, 0x1c ;  /* 0x0000009500957211 */ /* 0x000fe200078fe2ff */
[----:B-1----:R-:W-:Y:S06]  /*1b00*/  @!P2 BRA `(.L_x_1449) ;  /* 0x000000000048a947 */ /* 0x002fec0003800000 */
[C---:B------:R-:W-:Y:S01]  /*1b10*/  ISETP.GT.AND P0, PT, R3.reuse, RZ, PT ;  /* 0x000000ff0300720c */ /* 0x040fe20003f04270 */
[----:B------:R-:W-:Y:S01]  /*1b20*/  BSSY B0, `(.L_x_1450) ;  /* 0x000000e000007945 */ /* 0x000fe20003800000 */
[----:B------:R-:W-:-:S11]  /*1b30*/  VIADD R0, R3, 0xffffffff ;  /* 0xffffffff03007836 */ /* 0x000fd60000000000 */
        /* <DEDUP_REMOVED lines=8> */
.L_x_1451:
[----:B------:R-:W-:-:S13]  /*1bc0*/  ISETP.NE.AND P0, PT, R5, 0x1, PT ;  /* 0x000000010500780c */ /* 0x000fda0003f05270 */
[----:B------:R-:W0:Y:S02]  /*1bd0*/  @P0 LDC.64 R6, c[0x0][0x9e8] ;  /* 0x00027a00ff060b82 */ /* 0x000e240000000a00 */
[----:B0-----:R-:W-:-:S05]  /*1be0*/  @P0 IMAD.HI.U32 R6, R0, R6, RZ ;  /* 0x0000000600060227 */ /* 0x001fca00078e00ff */
[----:B------:R-:W-:-:S07]  /*1bf0*/  @P0 SHF.R.U32.HI R0, RZ, R7, R6 ;  /* 0x00000007ff000219 */ /* 0x000fce0000011606 */
.L_x_1452:
[----:B------:R-:W-:Y:S05]  /*1c00*/  BSYNC B0 ;  /* 0x0000000000007941 */ /* 0x000fea0003800000 */
.L_x_1450:
[----:B------:R-:W-:-:S05]  /*1c10*/  IMAD R3, R0, R5, R5 ;  /* 0x0000000500037224 */ /* 0x000fca00078e0205 */
[----:B------:R-:W-:-:S07]  /*1c20*/  VIMNMX R4, R4, R3, PT ;  /* 0x0000000304047248 */ /* 0x000fce0003fe0100 */
.L_x_1449:
[----:B------:R-:W0:Y:S01]  /*1c30*/  @P1 LDC R3, c[0x0][0x44c] ;  /* 0x00011300ff031b82 */ /* 0x000e220000000800 */
[----:B------:R-:W-:Y:S01]  /*1c40*/  VIADD R4, R4, 0x5f ;  /* 0x0000005f04047836 */ /* 0x000fe20000000000 */
[----:B------:R-:W-:Y:S01]  /*1c50*/  ULDC UR4, c[0x0][0x9dc] ;  /* 0x0002770000047ab9 */ /* 0x000fe20000000800 */
[----:B------:R-:W-:Y:S02]  /*1c60*/  IMAD.MOV.U32 R7, RZ, RZ, R178 ;  /* 0x000000ffff077224 */ /* 0x000fe400078e00b2 */
[----:B------:R-:W-:-:S03]  /*1c70*/  IMAD.HI R4, R4, 0x2aaaaaab, RZ ;  /* 0x2aaaaaab04047827 */ /* 0x000fc600078e02ff */
[----:B------:R-:W1:Y:S01]  /*1c80*/  @P1 LDC R9, c[0x0][0x450] ;  /* 0x00011400ff091b82 */ /* 0x000e620000000800 */
[----:B------:R-:W-:Y:S02]  /*1c90*/  IMAD.IADD R150, R164, 0x1, -R163 ;  /* 0x00000001a4967824 */ /* 0x000fe400078e0aa3 */
        /* <DEDUP_REMOVED lines=8> */
[----:B------:R-:W-:Y:S01]  /*1d20*/  ISETP.GT.AND P0, PT, R0, -0x1, PT ;  /* 0xffffffff0000780c */ /* 0x000fe20003f04270 */
[----:B------:R-:W-:-:S12]  /*1d30*/  BSSY B0, `(.L_x_1454) ;  /* 0x000000d000007945 */ /* 0x000fd80003800000 */
        /* <DEDUP_REMOVED lines=8> */
.L_x_1455:
[----:B------:R-:W-:-:S13]  /*1dc0*/  ISETP.NE.AND P0, PT, R5, 0x1, PT ;  /* 0x000000010500780c */ /* 0x000fda0003f05270 */
[----:B------:R-:W0:Y:S02]  /*1dd0*/  @P0 LDC.64 R6, c[0x0][0x9e8] ;  /* 0x00027a00ff060b82 */ /* 0x000e240000000a00 */
[----:B0-----:R-:W-:-:S05]  /*1de0*/  @P0 IMAD.HI.U32 R4, R0, R6, RZ ;  /* 0x0000000600040227 */ /* 0x001fca00078e00ff */
[----:B------:R-:W-:-:S07]  /*1df0*/  @P0 SHF.R.U32.HI R0, RZ, R7, R4 ;  /* 0x00000007ff000219 */ /* 0x000fce0000011604 */
.L_x_1456:
[----:B------:R-:W-:Y:S05]  /*1e00*/  BSYNC B0 ;  /* 0x0000000000007941 */ /* 0x000fea0003800000 */
.L_x_1454:
[----:B------:R-:W-:-:S05]  /*1e10*/  IMAD R0, R0, R5, RZ ;  /* 0x0000000500007224 */ /* 0x000fca00078e02ff */
[----:B------:R-:W-:-:S07]  /*1e20*/  VIMNMX R3, R3, R0, !PT ;  /* 0x0000000003037248 */ /* 0x000fce0007fe0100 */
.L_x_1453:
[----:B------:R-:W-:Y:S01]  /*1e30*/  IMAD.HI R3, R3, 0x2aaaaaab, RZ ;  /* 0x2aaaaaab03037827 */ /* 0x000fe200078e02ff */
[----:B------:R-:W-:Y:S01]  /*1e40*/  BSSY B0, `(.L_x_1457) ;  /* 0x0000028000007945 */ /* 0x000fe20003800000 */
[----:B------:R-:W-:Y:S02]  /*1e50*/  LOP3.LUT R190, R186, 0xff, RZ, 0xc0, !PT ;  /* 0x000000ffbabe7812 */ /* 0x000fe400078ec0ff */
[----:B------:R-:W-:Y:S02]  /*1e60*/  SHF.R.U32.HI R186, RZ, 0x10, R186 ;  /* 0x00000010ffba7819 */ /* 0x000fe400000116ba */
[----:B------:R-:W-:-:S04]  /*1e70*/  SHF.R.U32.HI R0, RZ, 0x1f, R3 ;  /* 0x0000001fff007819 */ /* 0x000fc80000011603 */
[----:B------:R-:W-:Y:S01]  /*1e80*/  LEA.HI.SX32 R0, R3, R0, 0x1c ;  /* 0x0000000003007211 */ /* 0x000fe200078fe2ff */
[----:B------:R-:W-:-:S03]  /*1e90*/  IMAD.MOV.U32 R3, RZ, RZ, RZ ;  /* 0x000000ffff037224 */ /* 0x000fc600078e00ff */
[----:B------:R-:W-:-:S04]  /*1ea0*/  VIMNMX R9, RZ, R0, !PT ;  /* 0x00000000ff097248 */ /* 0x000fc80007fe0100 */
[----:B------:R-:W-:-:S13]  /*1eb0*/  ISETP.GT.AND P0, PT, R8, R9, PT ;  /* 0x000000090800720c */ /* 0x000fda0003f04270 */
[----:B------:R-:W-:Y:S05]  /*1ec0*/  @!P0 BRA `(.L_x_1458) ;  /* 0x00000000007c8947 */ /* 0x000fea0003800000 */
[----:B------:R-:W-:Y:S01]  /*1ed0*/  ISETP.NE.AND P0, PT, R186, RZ, PT ;  /* 0x000000ffba00720c */ /* 0x000fe20003f05270 */
[----:B------:R-:W-:-:S03]  /*1ee0*/  ULDC UR4, c[0x0][0x9f0] ;  /* 0x00027c0000047ab9 */ /* 0x000fc60000000800 */
[----:B------:R-:W-:-:S04]  /*1ef0*/  SEL R11, R186, UR4, P0 ;  /* 0x00000004ba0b7c07 */ /* 0x000fc80008000000 */
[-C--:B------:R-:W-:Y:S02]  /*1f00*/  IABS R6, R11.reuse ;  /* 0x0000000b00067213 */ /* 0x080fe40000000000 */
[----:B------:R-:W-:Y:S02]  /*1f10*/  IADD3 R0, R11, -0x1, R8 ;  /* 0xffffffff0b007810 */ /* 0x000fe40007ffe008 */
[----:B------:R-:W0:Y:S01]  /*1f20*/  I2F.RP R3, R6 ;  /* 0x0000000600037306 */ /* 0x000e220000209400 */
[----:B------:R-:W-:Y:S02]  /*1f30*/  IABS R13, R11 ;  /* 0x0000000b000d7213 */ /* 0x000fe40000000000 */
[----:B------:R-:W-:-:S05]  /*1f40*/  IMAD.IADD R0, R0, 0x1, -R9 ;  /* 0x0000000100007824 */ /* 0x000fca00078e0a09 */
        /* <DEDUP_REMOVED lines=23> */
.L_x_1458:
[----:B------:R-:W-:Y:S05]  /*20c0*/  BSYNC B0 ;  /* 0x0000000000007941 */ /* 0x000fea0003800000 */
.L_x_1457:
[----:B------:R-:W-:Y:S01]  /*20d0*/  IMAD R0, R190, R3, R9 ;  /* 0x00000003be007224 */ /* 0x000fe200078e0209 */
[----:B------:R-:W-:-:S04]  /*20e0*/  PLOP3.LUT P2, PT, PT, PT, PT, 0x80, 0x0 ;  /* 0x000000000000781c */ /* 0x000fc80003f4f070 */
[C---:B------:R-:W-:Y:S01]  /*20f0*/  VIADDMNMX R3, R0.reuse, R3, R8, PT ;  /* 0x0000000300037246 */ /* 0x040fe20003800108 */
[----:B------:R-:W-:-:S04]  /*2100*/  IMAD R0, R0, 0x60, -R12 ;  /* 0x0000006000007824 */ /* 0x000fc800078e0a0c */
[----:B------:R-:W-:Y:S01]  /*2110*/  IMAD R4, R3, 0x60, -R12 ;  /* 0x0000006003047824 */ /* 0x000fe200078e0a0c */
[----:B------:R-:W-:-:S04]  /*2120*/  VIMNMX R0, RZ, R0, !PT ;  /* 0x00000000ff007248 */ /* 0x000fc80007fe0100 */
[----:B------:R-:W-:Y:S01]  /*2130*/  VIMNMX R3, R4, R25, PT ;  /* 0x0000001904037248 */ /* 0x000fe20003fe0100 */
[----:B------:R-:W-:-:S03]  /*2140*/  IMAD.WIDE.U32 R128, R0, -0x55555555, RZ ;  /* 0xaaaaaaab00807825 */ /* 0x000fc600078e00ff */
[----:B------:R-:W-:Y:S02]  /*2150*/  ISETP.GT.AND P0, PT, R3, R0, PT ;  /* 0x000000000300720c */ /* 0x000fe40003f04270 */
[----:B------:R-:W-:-:S05]  /*2160*/  SHF.R.U32.HI R128, RZ, 0x6, R129 ;  /* 0x00000006ff807819 */ /* 0x000fca0000011681 */
[----:B------:R-:W-:-:S06]  /*2170*/  IMAD.MOV.U32 R24, RZ, RZ, R128 ;  /* 0x000000ffff187224 */ /* 0x000fcc00078e0080 */
[----:B------:R-:W-:-:S04]  /*2180*/  @P0 VIADD R0, R3, 0x5f ;  /* 0x0000005f03000836 */ /* 0x000fc80000000000 */
[----:B------:R-:W-:-:S05]  /*2190*/  @P0 IMAD.HI R0, R0, 0x2aaaaaab, RZ ;  /* 0x2aaaaaab00000827 */ /* 0x000fca00078e02ff */
[----:B------:R-:W-:-:S04]  /*21a0*/  @P0 SHF.R.U32.HI R3, RZ, 0x1f, R0 ;  /* 0x0000001fff030819 */ /* 0x000fc80000011600 */
[----:B------:R-:W-:-:S04]  /*21b0*/  @P0 LEA.HI.SX32 R24, R0, R3, 0x1c ;  /* 0x0000000300180211 */ /* 0x000fc800078fe2ff */
        /* <DEDUP_REMOVED lines=21> */
[----:B0----5:R-:W-:Y:S05]  /*2310*/  CALL.ABS.NOINC R14 ;  /* 0x000000000e007343 */ /* 0x021fea0003c00000 */
.L_x_1461:
[----:B------:R-:W-:Y:S05]  /*2320*/  BSYNC B6 ;  /* 0x0000000000067941 */ /* 0x000fea0003800000 */
.L_x_1460:
        /* <DEDUP_REMOVED lines=20> */
.L_x_1463:
[----:B------:R-:W-:Y:S05]  /*2470*/  BSYNC B6 ;  /* 0x0000000000067941 */ /* 0x000fea0003800000 */
.L_x_1462:
[----:B------:R-:W-:Y:S01]  /*2480*/  ULDC.64 UR4, c[0x0][0x9f8] ;  /* 0x00027e0000047ab9 */ /* 0x000fe20000000a00 */
[----:B------:R-:W0:Y:S01]  /*2490*/  LDC.64 R90, c[0x0][0x300] ;  /* 0x0000c000ff5a7b82 */ /* 0x000e220000000a00 */
[----:B------:R-:W-:Y:S01]  /*24a0*/  ISETP.NE.U32.AND P0, PT, RZ, UR4, PT ;  /* 0x00000004ff007c0c */ /* 0x000fe2000bf05070 */
[----:B------:R-:W-:-:S03]  /*24b0*/  ULDC UR6, c[0x0][0x2f4] ;  /* 0x0000bd0000067ab9 */ /* 0x000fc60000000800 */
[----:B------:R-:W-:Y:S01]  /*24c0*/  ISETP.NE.AND.EX P0, PT, RZ, UR5, PT, P0 ;  /* 0x00000005ff007c0c */ /* 0x000fe2000bf05300 */
[----:B------:R-:W-:Y:S01]  /*24d0*/  IMAD.IADD R121, R26, 0x1, R27 ;  /* 0x000000011a797824 */ /* 0x000fe200078e021b */
[----:B------:R-:W-:Y:S01]  /*24e0*/  ISETP.GE.AND P1, PT, R165, UR6, PT ;  /* 0x00000006a5007c0c */ /* 0x000fe2000bf26270 */
[C---:B------:R-:W-:Y:S01]  /*24f0*/  VIADD R104, R18.reuse, 0x60 ;  /* 0x0000006012687836 */ /* 0x040fe20000000000 */
[----:B------:R-:W-:Y:S01]  /*2500*/  SHF.R.S32.HI R19, RZ, 0x1f, R18 ;  /* 0x0000001fff137819 */ /* 0x000fe20000011412 */
[C---:B------:R-:W-:Y:S01]  /*2510*/  VIADD R3, R18.reuse, 0x80 ;  /* 0x0000008012037836 */ /* 0x040fe20000000000 */
[----:B------:R-:W-:Y:S01]  /*2520*/  ULDC.64 UR4, c[0x0][0x330] ;  /* 0x0000cc0000047ab9 */ /* 0x000fe20000000a00 */
[----:B------:R-:W-:Y:S01]  /*2530*/  VIADD R8, R18, 0xa0 ;  /* 0x000000a012087836 */ /* 0x000fe20000000000 */
[----:B------:R-:W1:Y:S08]  /*2540*/  LDC.64 R96, c[0x0][0x3f8] ;  /* 0x0000fe00ff607b82 */ /* 0x000e700000000a00 */
[----:B------:R-:W2:Y:S01]  /*2550*/  @P0 LDC.64 R4, c[0x0][0x9f8] ;  /* 0x00027e00ff040b82 */ /* 0x000ea20000000a00 */
[----:B------:R-:W-:-:S07]  /*2560*/  SHF.R.S32.HI R147, RZ, 0x1f, R162 ;  /* 0x0000001fff937819 */ /* 0x000fce00000114a2 */
[----:B------:R-:W3:Y:S08]  /*2570*/  LDC R123, c[0x0][0x3f4] ;  /* 0x0000fd00ff7b7b82 */ /* 0x000ef00000000800 */
[----:B------:R-:W4:Y:S01]  /*2580*/  LDC.64 R102, c[0x0][0x408] ;  /* 0x00010200ff667b82 */ /* 0x000f220000000a00 */
[----:B--2---:R-:W-:-:S05]  /*2590*/  @P0 IMAD.WIDE R4, R31, 0x4, R4 ;  /* 0x000000041f040825 */ /* 0x004fca00078e0204 */
[----:B------:R2:W3:Y:S01]  /*25a0*/  @P0 LDG.E R31, desc[UR46][R4.64] ;  /* 0x0000002e041f0981 */ /* 0x0004e2000c1e1900 */
[----:B------:R-:W-:Y:S01]  /*25b0*/  SEL R6, RZ, 0xffffffff, P1 ;  /* 0xffffffffff067807 */ /* 0x000fe20000800000 */
[C---:B------:R-:W-:Y:S01]  /*25c0*/  IMAD.WIDE.U32 R88, R183.reuse, UR4, R18 ;  /* 0x00000004b7587c25 */ /* 0x040fe2000f8e0012 */
[----:B------:R-:W-:Y:S01]  /*25d0*/  ISETP.GE.AND P0, PT, R18, UR6, PT ;  /* 0x0000000612007c0c */ /* 0x000fe2000bf06270 */
[----:B------:R-:W3:Y:S01]  /*25e0*/  S2R R222, SR_TID.X ;  /* 0x0000000000de7919 */ /* 0x000ee20000002100 */
[----:B------:R-:W-:Y:S01]  /*25f0*/  SHF.R.S32.HI R0, RZ, 0x1f, R121 ;  /* 0x0000001fff007819 */ /* 0x000fe20000011479 */
[----:B------:R-:W-:Y:S01]  /*2600*/  IMAD R89, R183, UR5, R89 ;  /* 0x00000005b7597c24 */ /* 0x000fe2000f8e0259 */
[----:B------:R-:W-:Y:S01]  /*2610*/  ISETP.GE.AND P1, PT, R104, UR6, PT ;  /* 0x0000000668007c0c */ /* 0x000fe2000bf26270 */
[----:B------:R-:W-:Y:S01]  /*2620*/  ULDC.64 UR4, c[0x0][0xa08] ;  /* 0x0002820000047ab9 */ /* 0x000fe20000000a00 */
[----:B------:R-:W-:Y:S01]  /*2630*/  ISETP.GE.AND P3, PT, R3, UR6, PT ;  /* 0x0000000603007c0c */ /* 0x000fe2000bf66270 */
[----:B--2---:R-:W-:Y:S01]  /*2640*/  IMAD.SHL.U32 R5, R6, 0x2, RZ ;  /* 0x0000000206057824 */ /* 0x004fe200078e00ff */
[----:B------:R-:W-:Y:S01]  /*2650*/  SEL R4, RZ, 0x1, P0 ;  /* 0x00000001ff047807 */ /* 0x000fe20000000000 */
[----:B0-----:R-:W-:Y:S01]  /*2660*/  IMAD R6, R0, R90, RZ ;  /* 0x0000005a00067224 */ /* 0x001fe200078e02ff */
[----:B------:R-:W-:Y:S01]  /*2670*/  ISETP.GE.AND P0, PT, R166, UR6, PT ;  /* 0x00000006a6007c0c */ /* 0x000fe2000bf06270 */
[----:B-1----:R-:W-:Y:S01]  /*2680*/  IMAD.WIDE.U32 R94, R162, R96, R18 ;  /* 0x00000060a25e7225 */ /* 0x002fe200078e0012 */
[----:B------:R-:W-:-:S02]  /*2690*/  LOP3.LUT R3, R5, 0x2, R4, 0xe2, !PT ;  /* 0x0000000205037812 */ /* 0x000fc400078ee204 */
[----:B------:R-:W-:Y:S01]  /*26a0*/  SEL R7, RZ, 0x8, P1 ;  /* 0x00000008ff077807 */ /* 0x000fe20000800000 */
[C---:B------:R-:W-:Y:S01]  /*26b0*/  IMAD.WIDE.U32 R4, R121.reuse, R90, RZ ;  /* 0x0000005a79047225 */ /* 0x040fe200078e00ff */
[----:B------:R-:W-:Y:S01]  /*26c0*/  ISETP.GE.AND P2, PT, R8, UR6, PT ;  /* 0x0000000608007c0c */ /* 0x000fe2000bf46270 */
[----:B------:R-:W-:Y:S01]  /*26d0*/  ULDC.64 UR6, c[0x0][0x308] ;  /* 0x0000c20000067ab9 */ /* 0x000fe20000000a00 */
[----:B------:R-:W-:Y:S01]  /*26e0*/  SHF.R.S32.HI R161, RZ, 0x1f, R160 ;  /* 0x0000001fffa17819 */ /* 0x000fe200000114a0 */
[----:B------:R-:W-:Y:S01]  /*26f0*/  IMAD R9, R121, R91, R6 ;  /* 0x0000005b79097224 */ /* 0x000fe200078e0206 */
[----:B------:R-:W-:Y:S01]  /*2700*/  SEL R6, RZ, 0x4, P0 ;  /* 0x00000004ff067807 */ /* 0x000fe20000000000 */
[C---:B----4-:R-:W-:Y:S01]  /*2710*/  IMAD.WIDE.U32 R100, R162.reuse, R102, R18 ;  /* 0x00000066a2647225 */ /* 0x050fe200078e0012 */
[----:B------:R-:W-:Y:S02]  /*2720*/  ISETP.NE.U32.AND P0, PT, RZ, UR4, PT ;  /* 0x00000004ff007c0c */ /* 0x000fe4000bf05070 */
[----:B------:R-:W-:Y:S01]  /*2730*/  LOP3.LUT R3, R7, R3, R6, 0xfe, !PT ;  /* 0x0000000307037212 */ /* 0x000fe200078efe06 */
[----:B------:R-:W-:Y:S01]  /*2740*/  IMAD.IADD R5, R5, 0x1, R9 ;  /* 0x0000000105057824 */ /* 0x000fe200078e0209 */
[----:B------:R-:W-:Y:S01]  /*2750*/  SEL R6, RZ, 0x10, P3 ;  /* 0x00000010ff067807 */ /* 0x000fe20001800000 */
[----:B------:R-:W-:Y:S01]  /*2760*/  IMAD.WIDE.U32 R92, R162, R96, R160 ;  /* 0x00000060a25c7225 */ /* 0x000fe200078e00a0 */
[----:B------:R-:W-:Y:S01]  /*2770*/  ISETP.NE.AND.EX P0, PT, RZ, UR5, PT, P0 ;  /* 0x00000005ff007c0c */ /* 0x000fe2000bf05300 */
[----:B------:R-:W-:Y:S01]  /*2780*/  ULDC.64 UR4, c[0x0][0x310] ;  /* 0x0000c40000047ab9 */ /* 0x000fe20000000a00 */
[----:B------:R-:W-:Y:S01]  /*2790*/  LOP3.LUT R11, R3, R6, RZ, 0xfc, !PT ;  /* 0x00000006030b7212 */ /* 0x000fe200078efcff */
[----:B------:R-:W-:Y:S01]  /*27a0*/  IMAD.WIDE.U32 R4, R183, UR6, R4 ;  /* 0x00000006b7047c25 */ /* 0x000fe2000f8e0004 */
[----:B---3--:R-:W-:-:S02]  /*27b0*/  ISETP.GE.AND P1, PT, R165, R123, PT ;  /* 0x0000007ba500720c */ /* 0x008fc40003f26270 */
[----:B------:R-:W-:Y:S01]  /*27c0*/  ISETP.GE.AND P4, PT, R166, R123, PT ;  /* 0x0000007ba600720c */ /* 0x000fe20003f86270 */
[----:B------:R-:W-:Y:S01]  /*27d0*/  IMAD R5, R183, UR7, R5 ;  /* 0x00000007b7057c24 */ /* 0x000fe2000f8e0205 */
[----:B------:R-:W-:Y:S01]  /*27e0*/  SHF.R.U32.HI R20, RZ, 0x3, R173 ;  /* 0x00000003ff147819 */ /* 0x000fe200000116ad */
[----:B------:R-:W-:Y:S01]  /*27f0*/  IMAD R6, R147, R96, RZ ;  /* 0x0000006093067224 */ /* 0x000fe200078e02ff */
[----:B------:R-:W-:Y:S01]  /*2800*/  LOP3.LUT R17, R17, 0xfffffffe, RZ, 0xc0, !PT ;  /* 0xfffffffe11117812 */ /* 0x000fe200078ec0ff */
[----:B------:R-:W-:Y:S01]  /*2810*/  IMAD.WIDE.U32 R98, R162, R102, R160 ;  /* 0x00000066a2627225 */ /* 0x000fe200078e00a0 */
[----:B------:R-:W-:Y:S02]  /*2820*/  LOP3.LUT P3, RZ, R229, 0x4, RZ, 0xc0, !PT ;  /* 0x00000004e5ff7812 */ /* 0x000fe4000786c0ff */
[----:B------:R-:W-:Y:S01]  /*2830*/  SHF.L.U64.HI R135, R90, 0x6, R91 ;  /* 0x000000065a877819 */ /* 0x000fe2000001025b */
[----:B------:R-:W-:Y:S01]  /*2840*/  IMAD R9, R162, R97, R6 ;  /* 0x00000061a2097224 */ /* 0x000fe200078e0206 */
[----:B------:R-:W-:Y:S01]  /*2850*/  SHF.L.U64.HI R106, R102, 0x6, R103 ;  /* 0x00000006666a7819 */ /* 0x000fe20000010267 */
[----:B------:R-:W-:Y:S01]  /*2860*/  IMAD.MOV.U32 R129, RZ, RZ, 0x20 ;  /* 0x00000020ff817424 */ /* 0x000fe200078e00ff */
[----:B------:R-:W-:Y:S01]  /*2870*/  SHF.L.U64.HI R108, R96, 0x6, R97 ;  /* 0x00000006606c7819 */ /* 0x000fe20000010261 */
[----:B------:R-:W-:Y:S01]  /*2880*/  IMAD.IADD R93, R93, 0x1, R9 ;  /* 0x000000015d5d7824 */ /* 0x000fe200078e0209 */
[----:B------:R-:W-:Y:S01]  /*2890*/  @P4 LOP3.LUT R17, R17, 0x1, RZ, 0xfc, !PT ;  /* 0x0000000111114812 */ /* 0x000fe200078efcff */
[----:B------:R-:W-:Y:S01]  /*28a0*/  IMAD.IADD R95, R9, 0x1, R95 ;  /* 0x00000001095f7824 */ /* 0x000fe200078e025f */
[----:B------:R-:W-:Y:S01]  /*28b0*/  SEL R129, R129, 0xffffffe0, !P3 ;  /* 0xffffffe081817807 */ /* 0x000fe20005800000 */
[----:B------:R-:W-:Y:S01]  /*28c0*/  IMAD.SHL.U32 R136, R90, 0x40, RZ ;  /* 0x000000405a887824 */ /* 0x000fe200078e00ff */
[----:B------:R-:W-:Y:S01]  /*28d0*/  SHF.R.S32.HI R148, RZ, 0x1f, R189 ;  /* 0x0000001fff947819 */ /* 0x000fe200000114bd */
[----:B------:R-:W-:Y:S01]  /*28e0*/  IMAD.SHL.U32 R107, R102, 0x40, RZ ;  /* 0x00000040666b7824 */ /* 0x000fe200078e00ff */
[----:B------:R-:W-:Y:S01]  /*28f0*/  LEA.HI R222, R222, 0x8, RZ, 0x19 ;  /* 0x00000008dede7811 */ /* 0x000fe200078fc8ff */
[----:B------:R-:W-:-:S02]  /*2900*/  IMAD R133, R97, 0x60, RZ ;  /* 0x0000006061857824 */ /* 0x000fc400078e02ff */
[----:B------:R-:W-:Y:S02]  /*2910*/  IMAD.SHL.U32 R109, R96, 0x40, RZ ;  /* 0x00000040606d7824 */ /* 0x000fe400078e00ff */
[----:B-----5:R-:W-:-:S04]  /*2920*/  IMAD.WIDE.U32 R92, R144, R96, R92 ;  /* 0x00000060905c7225 */ /* 0x020fc800078e005c */
[----:B------:R-:W-:Y:S01]  /*2930*/  IMAD.WIDE.U32 R94, R144, R96, R94 ;  /* 0x00000060905e7225 */ /* 0x000fe200078e005e */
[----:B------:R-:W-:Y:S02]  /*2940*/  SHF.R.S32.HI R7, RZ, 0x1f, R31 ;  /* 0x0000001fff077819 */ /* 0x000fe4000001141f */
[----:B------:R-:W-:Y:S02]  /*2950*/  SEL R3, R31, RZ, !P0 ;  /* 0x000000ff1f037207 */ /* 0x000fe40004000000 */
[----:B------:R-:W-:-:S03]  /*2960*/  SEL R7, R7, RZ, !P0 ;  /* 0x000000ff07077207 */ /* 0x000fc60004000000 */
[----:B------:R-:W-:-:S04]  /*2970*/  IMAD.WIDE.U32 R86, R3, UR4, R4 ;  /* 0x0000000403567c25 */ /* 0x000fc8000f8e0004 */
[-C--:B------:R-:W-:Y:S02]  /*2980*/  IMAD R4, R147, R90.reuse, RZ ;  /* 0x0000005a93047224 */ /* 0x080fe400078e02ff */
[----:B------:R-:W-:Y:S02]  /*2990*/  IMAD R8, R7, UR4, RZ ;  /* 0x0000000407087c24 */ /* 0x000fe4000f8e02ff */
[C---:B------:R-:W-:Y:S02]  /*29a0*/  IMAD R27, R162.reuse, R91, R4 ;  /* 0x0000005ba21b7224 */ /* 0x040fe400078e0204 */
[----:B------:R-:W-:Y:S01]  /*29b0*/  IMAD R85, R3, UR5, R8 ;  /* 0x0000000503557c24 */ /* 0x000fe2000f8e0208 */
[----:B------:R-:W-:Y:S01]  /*29c0*/  ULDC.64 UR4, c[0x0][0x338] ;  /* 0x0000ce0000047ab9 */ /* 0x000fe20000000a00 */
[----:B------:R-:W-:-:S04]  /*29d0*/  IMAD.WIDE.U32 R4, R162, R90, R18 ;  /* 0x0000005aa2047225 */ /* 0x000fc800078e0012 */
[----:B------:R-:W-:Y:S01]  /*29e0*/  IMAD.IADD R85, R87, 0x1, R85 ;  /* 0x0000000157557824 */ /* 0x000fe200078e0255 */
[----:B------:R-:W-:Y:S01]  /*29f0*/  IADD3 R84, P0, R86, R4, RZ ;  /* 0x0000000456547210 */ /* 0x000fe20007f1e0ff */
[----:B------:R-:W-:Y:S02]  /*2a00*/  IMAD R4, R147, R102, RZ ;  /* 0x0000006693047224 */ /* 0x000fe400078e02ff */
[----:B------:R-:W-:Y:S01]  /*2a10*/  IMAD R6, R7, UR4, RZ ;  /* 0x0000000407067c24 */ /* 0x000fe2000f8e02ff */
[----:B------:R-:W-:Y:S01]  /*2a20*/  IADD3.X R27, R85, R5, R27, P0, !PT ;  /* 0x00000005551b7210 */ /* 0x000fe200007fe41b */
[----:B------:R-:W-:Y:S01]  /*2a30*/  IMAD R9, R162, R103, R4 ;  /* 0x00000067a2097224 */ /* 0x000fe200078e0204 */
[----:B------:R-:W-:Y:S01]  /*2a40*/  ISETP.GE.AND P0, PT, R18, R123, PT ;  /* 0x0000007b1200720c */ /* 0x000fe20003f06270 */
[----:B------:R-:W-:Y:S01]  /*2a50*/  IMAD.WIDE.U32 R88, R3, UR4, R88 ;  /* 0x0000000403587c25 */ /* 0x000fe2000f8e0058 */
[C---:B------:R-:W-:Y:S02]  /*2a60*/  SEL R4, R123.reuse, RZ, P1 ;  /* 0x000000ff7b047207 */ /* 0x040fe40000800000 */
[----:B------:R-:W-:Y:S01]  /*2a70*/  SEL R5, R123, RZ, P0 ;  /* 0x000000ff7b057207 */ /* 0x000fe20000000000 */
[----:B------:R-:W-:Y:S01]  /*2a80*/  IMAD R3, R3, UR5, R6 ;  /* 0x0000000503037c24 */ /* 0x000fe2000f8e0206 */
[----:B------:R-:W-:Y:S01]  /*2a90*/  SEL R7, R123, RZ, P4 ;  /* 0x000000ff7b077207 */ /* 0x000fe20002000000 */
[----:B------:R-:W-:Y:S01]  /*2aa0*/  IMAD.IADD R6, R165, 0x1, R4 ;  /* 0x00000001a5067824 */ /* 0x000fe200078e0204 */
[----:B------:R-:W-:Y:S01]  /*2ab0*/  IADD3 R120, P4, R162, R121, RZ ;  /* 0x00000079a2787210 */ /* 0x000fe20007f9e0ff */
[----:B------:R-:W-:-:S02]  /*2ac0*/  IMAD.IADD R5, R18, 0x1, R5 ;  /* 0x0000000112057824 */ /* 0x000fc400078e0205 */
[----:B------:R-:W-:Y:S01]  /*2ad0*/  IMAD.IADD R12, R166, 0x1, R7 ;  /* 0x00000001a60c7824 */ /* 0x000fe200078e0207 */
[----:B------:R-:W-:Y:S01]  /*2ae0*/  SHF.R.S32.HI R7, RZ, 0x1f, R6 ;  /* 0x0000001fff077819 */ /* 0x000fe20000011406 */
[----:B------:R-:W-:Y:S01]  /*2af0*/  IMAD.IADD R99, R99, 0x1, R9 ;  /* 0x0000000163637824 */ /* 0x000fe200078e0209 */
[----:B------:R-:W-:Y:S01]  /*2b00*/  SHF.R.S32.HI R4, RZ, 0x1f, R5 ;  /* 0x0000001fff047819 */ /* 0x000fe20000011405 */
[----:B------:R-:W-:Y:S01]  /*2b10*/  IMAD.IADD R101, R9, 0x1, R101 ;  /* 0x0000000109657824 */ /* 0x000fe200078e0265 */
[----:B------:R-:W-:Y:S01]  /*2b20*/  SHF.R.S32.HI R13, RZ, 0x1f, R12 ;  /* 0x0000001fff0d7819 */ /* 0x000fe2000001140c */
[----:B------:R-:W-:Y:S01]  /*2b30*/  IMAD.X R121, R0, 0x1, R147, P4 ;  /* 0x0000000100797824 */ /* 0x000fe200020e0693 */
[-C--:B------:R-:W-:Y:S01]  /*2b40*/  LEA.HI R14, R4, R5.reuse, RZ, 0x3 ;  /* 0x00000005040e7211 */ /* 0x080fe200078f18ff */
[----:B------:R-:W-:Y:S01]  /*2b50*/  IMAD.WIDE.U32 R98, R144, R102, R98 ;  /* 0x0000006690627225 */ /* 0x000fe200078e0062 */
[----:B------:R-:W-:Y:S02]  /*2b60*/  LEA.HI R4, R4, R5, RZ, 0x6 ;  /* 0x0000000504047211 */ /* 0x000fe400078f30ff */
[----:B------:R-:W-:Y:S01]  /*2b70*/  LEA.HI R5, R7, R6, RZ, 0x6 ;  /* 0x0000000607057211 */ /* 0x000fe200078f30ff */
[----:B------:R-:W-:Y:S01]  /*2b80*/  IMAD.WIDE.U32 R100, R144, R102, R100 ;  /* 0x0000006690647225 */ /* 0x000fe200078e0064 */
[----:B------:R-:W-:-:S02]  /*2b90*/  SHF.R.S32.HI R4, RZ, 0x6, R4 ;  /* 0x00000006ff047819 */ /* 0x000fc40000011404 */
[----:B------:R-:W-:Y:S01]  /*2ba0*/  SHF.R.S32.HI R8, RZ, 0x6, R5 ;  /* 0x00000006ff087819 */ /* 0x000fe20000011405 */
[----:B------:R-:W-:Y:S01]  /*2bb0*/  IMAD.SHL.U32 R123, R123, 0x2, RZ ;  /* 0x000000027b7b7824 */ /* 0x000fe200078e00ff */
[----:B------:R-:W-:Y:S01]  /*2bc0*/  LOP3.LUT R5, R175, 0x38, R14, 0xf8, !PT ;  /* 0x00000038af057812 */ /* 0x000fe200078ef80e */
[C---:B------:R-:W-:Y:S01]  /*2bd0*/  IMAD R143, R4.reuse, 0x1800, R177 ;  /* 0x00001800048f7824 */ /* 0x040fe200078e02b1 */
[----:B------:R-:W-:Y:S01]  /*2be0*/  LEA.HI R6, R7, R6, RZ, 0x3 ;  /* 0x0000000607067211 */ /* 0x000fe200078f18ff */
[----:B------:R-:W-:Y:S01]  /*2bf0*/  IMAD R141, R4, 0x1800, R179 ;  /* 0x00001800048d7824 */ /* 0x000fe200078e02b3 */
[----:B------:R-:W-:Y:S01]  /*2c00*/  LOP3.LUT R4, R5, R176, RZ, 0x3c, !PT ;  /* 0x000000b005047212 */ /* 0x000fe200078e3cff */
[C---:B------:R-:W-:Y:S01]  /*2c10*/  IMAD R142, R8.reuse, 0x1800, R177 ;  /* 0x00001800088e7824 */ /* 0x040fe200078e02b1 */
[CC--:B------:R-:W-:Y:S01]  /*2c20*/  LEA.HI R28, R13.reuse, R12.reuse, RZ, 0x3 ;  /* 0x0000000c0d1c7211 */ /* 0x0c0fe200078f18ff */
[----:B------:R-:W-:Y:S01]  /*2c30*/  IMAD R139, R8, 0x1800, R179 ;  /* 0x00001800088b7824 */ /* 0x000fe200078e02b3 */
[----:B------:R-:W-:Y:S01]  /*2c40*/  LEA.HI R12, R13, R12, RZ, 0x6 ;  /* 0x0000000c0d0c7211 */ /* 0x000fe200078f30ff */
[----:B------:R-:W-:Y:S01]  /*2c50*/  IMAD.IADD R143, R143, 0x1, R4 ;  /* 0x000000018f8f7824 */ /* 0x000fe200078e0204 */
[----:B------:R-:W-:-:S02]  /*2c60*/  LOP3.LUT R7, R175, 0x38, R6, 0xf8, !PT ;  /* 0x00000038af077812 */ /* 0x000fc400078ef806 */
[C---:B------:R-:W-:Y:S02]  /*2c70*/  LOP3.LUT R9, R173.reuse, 0x38, R14, 0xf8, !PT ;  /* 0x00000038ad097812 */ /* 0x040fe400078ef80e */
[----:B------:R-:W-:Y:S02]  /*2c80*/  LOP3.LUT R4, R173, 0x38, R6, 0xf8, !PT ;  /* 0x00000038ad047812 */ /* 0x000fe400078ef806 */
[----:B------:R-:W-:Y:S02]  /*2c90*/  SHF.R.S32.HI R12, RZ, 0x6, R12 ;  /* 0x00000006ff0c7819 */ /* 0x000fe4000001140c */
[----:B------:R-:W-:Y:S02]  /*2ca0*/  LOP3.LUT R5, R175, 0x38, R28, 0xf8, !PT ;  /* 0x00000038af057812 */ /* 0x000fe400078ef81c */
[----:B------:R-:W-:Y:S01]  /*2cb0*/  LOP3.LUT R7, R7, R176, RZ, 0x3c, !PT ;  /* 0x000000b007077212 */ /* 0x000fe200078e3cff */
[C---:B------:R-:W-:Y:S01]  /*2cc0*/  IMAD R140, R12.reuse, 0x1800, R177 ;  /* 0x000018000c8c7824 */ /* 0x040fe200078e02b1 */
[-C--:B------:R-:W-:Y:S01]  /*2cd0*/  LOP3.LUT R10, R9, R20.reuse, RZ, 0x3c, !PT ;  /* 0x00000014090a7212 */ /* 0x080fe200078e3cff */
[----:B------:R-:W-:Y:S01]  /*2ce0*/  IMAD R138, R12, 0x1800, R179 ;  /* 0x000018000c8a7824 */ /* 0x000fe200078e02b3 */
[----:B------:R-:W-:Y:S01]  /*2cf0*/  LOP3.LUT R4, R4, R20, RZ, 0x3c, !PT ;  /* 0x0000001404047212 */ /* 0x000fe200078e3cff */
[----:B------:R-:W-:Y:S01]  /*2d00*/  IMAD.IADD R142, R142, 0x1, R7 ;  /* 0x000000018e8e7824 */ /* 0x000fe200078e0207 */
[----:B------:R-:W-:Y:S01]  /*2d10*/  SHF.R.S32.HI R9, RZ, 0x1f, R144 ;  /* 0x0000001fff097819 */ /* 0x000fe20000011490 */
[----:B------:R-:W-:Y:S01]  /*2d20*/  IMAD.IADD R141, R141, 0x1, R10 ;  /* 0x000000018d8d7824 */ /* 0x000fe200078e020a */
[----:B------:R-:W-:Y:S01]  /*2d30*/  LOP3.LUT R5, R5, R176, RZ, 0x3c, !PT ;  /* 0x000000b005057212 */ /* 0x000fe200078e3cff */
[----:B------:R-:W-:Y:S01]  /*2d40*/  IMAD.IADD R139, R139, 0x1, R4 ;  /* 0x000000018b8b7824 */ /* 0x000fe200078e0204 */
[----:B------:R-:W-:Y:S01]  /*2d50*/  LOP3.LUT R7, R173, 0x38, R28, 0xf8, !PT ;  /* 0x00000038ad077812 */ /* 0x000fe200078ef81c */
[----:B------:R-:W-:Y:S01]  /*2d60*/  IMAD R4, R9, R96, RZ ;  /* 0x0000006009047224 */ /* 0x000fe200078e02ff */
[----:B------:R-:W-:Y:S01]  /*2d70*/  SEL R0, RZ, 0x20, P2 ;  /* 0x00000020ff007807 */ /* 0x000fe20001000000 */
[----:B------:R-:W-:Y:S01]  /*2d80*/  IMAD.IADD R140, R140, 0x1, R5 ;  /* 0x000000018c8c7824 */ /* 0x000fe200078e0205 */
[----:B------:R-:W-:Y:S01]  /*2d90*/  LOP3.LUT R5, R175, 0x18, R18, 0xf8, !PT ;  /* 0x00000018af057812 */ /* 0x000fe200078ef812 */
[----:B------:R-:W-:Y:S01]  /*2da0*/  IMAD R21, R144, R97, R4 ;  /* 0x0000006190157224 */ /* 0x000fe200078e0204 */
[----:B------:R-:W-:Y:S01]  /*2db0*/  LOP3.LUT R7, R7, R20, RZ, 0x3c, !PT ;  /* 0x0000001407077212 */ /* 0x000fe200078e3cff */
[----:B------:R-:W-:Y:S01]  /*2dc0*/  IMAD R4, R9, R102, RZ ;  /* 0x0000006609047224 */ /* 0x000fe200078e02ff */
[----:B------:R-:W-:Y:S01]  /*2dd0*/  LOP3.LUT R26, R5, R176, RZ, 0x3c, !PT ;  /* 0x000000b0051a7212 */ /* 0x000fe200078e3cff */
[----:B------:R-:W-:Y:S01]  /*2de0*/  IMAD R9, R103, 0x60, RZ ;  /* 0x0000006067097824 */ /* 0x000fe200078e02ff */
[----:B------:R-:W-:Y:S01]  /*2df0*/  SHF.R.S32.HI R117, RZ, 0x3, R14 ;  /* 0x00000003ff757819 */ /* 0x000fe2000001140e */
[----:B------:R-:W-:Y:S01]  /*2e00*/  IMAD.IADD R138, R138, 0x1, R7 ;  /* 0x000000018a8a7824 */ /* 0x000fe200078e0207 */
[----:B------:R-:W-:Y:S01]  /*2e10*/  LOP3.LUT R14, R14, 0xfffffff8, RZ, 0xc0, !PT ;  /* 0xfffffff80e0e7812 */ /* 0x000fe200078ec0ff */
[----:B------:R-:W-:Y:S01]  /*2e20*/  IMAD R7, R91, 0x60, RZ ;  /* 0x000000605b077824 */ /* 0x000fe200078e02ff */
[----:B------:R-:W-:Y:S01]  /*2e30*/  LOP3.LUT R13, R6, 0xfffffff8, RZ, 0xc0, !PT ;  /* 0xfffffff8060d7812 */ /* 0x000fe200078ec0ff */
[----:B------:R-:W-:Y:S01]  /*2e40*/  IMAD R15, R144, R103, R4 ;  /* 0x00000067900f7224 */ /* 0x000fe200078e0204 */
[----:B------:R-:W-:Y:S01]  /*2e50*/  LOP3.LUT R12, R28, 0xfffffff8, RZ, 0xc0, !PT ;  /* 0xfffffff81c0c7812 */ /* 0x000fe200078ec0ff */
[----:B------:R-:W-:Y:S01]  /*2e60*/  IMAD.WIDE.U32 R90, R90, 0x60, RZ ;  /* 0x000000605a5a7825 */ /* 0x000fe200078e00ff */
[----:B------:R-:W-:-:S02]  /*2e70*/  LOP3.LUT R0, R11, R0, RZ, 0xfc, !PT ;  /* 0x000000000b007212 */ /* 0x000fc400078efcff */
[----:B------:R-:W-:Y:S01]  /*2e80*/  SHF.R.S32.HI R116, RZ, 0x3, R6 ;  /* 0x00000003ff747819 */ /* 0x000fe20000011406 */
[----:B------:R-:W-:Y:S01]  /*2e90*/  IMAD.WIDE.U32 R102, R102, 0x60, RZ ;  /* 0x0000006066667825 */ /* 0x000fe200078e00ff */
[----:B------:R-:W-:Y:S02]  /*2ea0*/  SHF.R.S32.HI R113, RZ, 0x3, R28 ;  /* 0x00000003ff717819 */ /* 0x000fe4000001141c */
[----:B------:R-:W-:Y:S01]  /*2eb0*/  LOP3.LUT R11, R11, 0x1, RZ, 0xc0, !PT ;  /* 0x000000010b0b7812 */ /* 0x000fe200078ec0ff */
[----:B------:R-:W-:Y:S01]  /*2ec0*/  IMAD.WIDE.U32 R96, R96, 0x60, RZ ;  /* 0x0000006060607825 */ /* 0x000fe200078e00ff */
[----:B------:R-:W-:Y:S02]  /*2ed0*/  SHF.R.S32.HI R112, RZ, 0x1f, R14 ;  /* 0x0000001fff707819 */ /* 0x000fe4000001140e */
[----:B------:R-:W-:Y:S01]  /*2ee0*/  SHF.R.S32.HI R111, RZ, 0x1f, R13 ;  /* 0x0000001fff6f7819 */ /* 0x000fe2000001140d */
[----:B------:R-:W-:Y:S01]  /*2ef0*/  IMAD.IADD R26, R177, 0x1, R26 ;  /* 0x00000001b11a7824 */ /* 0x000fe200078e021a */
[----:B------:R-:W-:Y:S01]  /*2f00*/  SHF.R.S32.HI R110, RZ, 0x1f, R12 ;  /* 0x0000001fff6e7819 */ /* 0x000fe2000001140c */
[----:B------:R-:W-:Y:S01]  /*2f10*/  IMAD.IADD R132, R91, 0x1, R7 ;  /* 0x000000015b847824 */ /* 0x000fe200078e0207 */
[C---:B------:R-:W-:Y:S01]  /*2f20*/  LOP3.LUT R10, R0.reuse, 0x2, RZ, 0xc0, !PT ;  /* 0x00000002000a7812 */ /* 0x040fe200078ec0ff */
[----:B------:R-:W-:Y:S01]  /*2f30*/  IMAD.IADD R134, R103, 0x1, R9 ;  /* 0x0000000167867824 */ /* 0x000fe200078e0209 */
[C---:B------:R-:W-:Y:S01]  /*2f40*/  LOP3.LUT R9, R0.reuse, 0x4, RZ, 0xc0, !PT ;  /* 0x0000000400097812 */ /* 0x040fe200078ec0ff */
[----:B------:R-:W-:Y:S01]  /*2f50*/  IMAD.IADD R105, R93, 0x1, R21 ;  /* 0x000000015d697824 */ /* 0x000fe200078e0215 */
[C---:B------:R-:W-:Y:S01]  /*2f60*/  LOP3.LUT R8, R0.reuse, 0x8, RZ, 0xc0, !PT ;  /* 0x0000000800087812 */ /* 0x040fe200078ec0ff */
[----:B------:R-:W-:Y:S01]  /*2f70*/  IMAD.IADD R20, R99, 0x1, R15 ;  /* 0x0000000163147824 */ /* 0x000fe200078e020f */
[C---:B------:R-:W-:Y:S01]  /*2f80*/  LOP3.LUT R7, R0.reuse, 0x10, RZ, 0xc0, !PT ;  /* 0x0000001000077812 */ /* 0x040fe200078ec0ff */
[----:B------:R-:W-:Y:S01]  /*2f90*/  IMAD.IADD R133, R97, 0x1, R133 ;  /* 0x0000000161857824 */ /* 0x000fe200078e0285 */
[----:B------:R-:W-:Y:S01]  /*2fa0*/  LOP3.LUT R6, R0, 0x20, RZ, 0xc0, !PT ;  /* 0x0000002000067812 */ /* 0x000fe200078ec0ff */
[----:B------:R-:W-:-:S02]  /*2fb0*/  IMAD.IADD R137, R129, 0x1, R26 ;  /* 0x0000000181897824 */ /* 0x000fc400078e021a */
[----:B------:R-:W-:Y:S02]  /*2fc0*/  IMAD.IADD R21, R21, 0x1, R95 ;  /* 0x0000000115157824 */ /* 0x000fe400078e025f */
[----:B------:R-:W-:Y:S02]  /*2fd0*/  IMAD.IADD R15, R15, 0x1, R101 ;  /* 0x000000010f0f7824 */ /* 0x000fe400078e0265 */
[----:B------:R-:W-:-:S07]  /*2fe0*/  IMAD.IADD R5, R89, 0x1, R3 ;  /* 0x0000000159057824 */ /* 0x000fce00078e0203 */
.L_x_1563:
[----:B0-----:R-:W0:Y:S01]  /*2ff0*/  LDC.64 R114, c[0x0][0x2e8] ;  /* 0x0000ba00ff727b82 */ /* 0x001e220000000a00 */
[----:B--2---:R-:W-:Y:S01]  /*3000*/  VIADD R31, R24, 0xffffffff ;  /* 0xffffffff181f7836 */ /* 0x004fe20000000000 */
[----:B------:R-:W-:Y:S05]  /*3010*/  YIELD ;  /* 0x0000000000007946 */ /* 0x000fea0003800000 */
[----:B------:R-:W-:Y:S01]  /*3020*/  SHF.R.S32.HI R28, RZ, 0x1f, R31 ;  /* 0x0000001fff1c7819 */ /* 0x000fe2000001141f */
[----:B-1----:R-:W1:Y:S01]  /*3030*/  LDC R122, c[0x0][0x3f4] ;  /* 0x0000fd00ff7a7b82 */ /* 0x002e620000000800 */
[-C--:B------:R-:W-:Y:S01]  /*3040*/  IMAD R3, R132, R31.reuse, RZ ;  /* 0x0000001f84037224 */ /* 0x080fe200078e02ff */
[----:B------:R-:W-:Y:S01]  /*3050*/  LOP3.LUT R17, R17, 0xfffffffd, RZ, 0xc0, !PT ;  /* 0xfffffffd11117812 */ /* 0x000fe200078ec0ff */
[----:B------:R-:W-:Y:S01]  /*3060*/  IMAD.WIDE.U32 R124, R90, R31, RZ ;  /* 0x0000001f5a7c7225 */ /* 0x000fe200078e00ff */
[----:B------:R-:W-:Y:S03]  /*3070*/  BSSY B0, `(.L_x_1464) ;  /* 0x00007b8000007945 */ /* 0x000fe60003800000 */
[----:B------:R-:W-:Y:S01]  /*3080*/  IMAD R3, R28, R90, R3 ;  /* 0x0000005a1c037224 */ /* 0x000fe200078e0203 */
[-C--:B------:R-:W-:Y:S01]  /*3090*/  IADD3 R4, P5, R84, R124.reuse, RZ ;  /* 0x0000007c54047210 */ /* 0x080fe20007fbe0ff */
[----:B------:R-:W-:Y:S01]  /*30a0*/  IMAD R38, R16, 0x4800, R137 ;  /* 0x0000480010267824 */ /* 0x000fe200078e0289 */
[----:B------:R-:W-:Y:S01]  /*30b0*/  IADD3 R0, P3, P4, R84, R124, R136 ;  /* 0x0000007c54007210 */ /* 0x000fe20007c7e088 */
[----:B------:R-:W-:-:S02]  /*30c0*/  IMAD.IADD R80, R125, 0x1, R3 ;  /* 0x000000017d507824 */ /* 0x000fc400078e0203 */
[----:B------:R-:W-:Y:S02]  /*30d0*/  IMAD R38, R38, 0x2, R119 ;  /* 0x0000000226267824 */ /* 0x000fe400078e0277 */
[----:B------:R-:W-:Y:S01]  /*30e0*/  IMAD.X R24, R80, 0x1, R27, P5 ;  /* 0x0000000150187824 */ /* 0x000fe200028e061b */
[C---:B0-----:R-:W-:Y:S02]  /*30f0*/  LEA R40, P2, R4.reuse, R114, 0x1 ;  /* 0x0000007204287211 */ /* 0x041fe400078408ff */
[----:B------:R-:W-:Y:S02]  /*3100*/  IADD3.X R3, R27, R80, R135, P3, P4 ;  /* 0x000000501b037210 */ /* 0x000fe40001fe8487 */
[----:B------:R-:W-:Y:S01]  /*3110*/  LEA.HI.X R41, R4, R115, R24, 0x1, P2 ;  /* 0x0000007304297211 */ /* 0x000fe200010f0c18 */
[----:B------:R-:W-:Y:S01]  /*3120*/  IMAD.MOV.U32 R24, RZ, RZ, R31 ;  /* 0x000000ffff187224 */ /* 0x000fe200078e001f */
[----:B------:R-:W-:Y:S02]  /*3130*/  ISETP.GT.AND P3, PT, R31, R128, PT ;  /* 0x000000801f00720c */ /* 0x000fe40003f64270 */
[----:B-1----:R-:W-:-:S02]  /*3140*/  ISETP.GE.AND P2, PT, R122, 0x1, PT ;  /* 0x000000017a00780c */ /* 0x002fc40003f46270 */
[----:B------:R-:W-:-:S04]  /*3150*/  LEA R36, P5, R0, R114, 0x1 ;  /* 0x0000007200247211 */ /* 0x000fc800078a08ff */
[----:B------:R-:W-:Y:S01]  /*3160*/  LEA.HI.X R37, R0, R115, R3, 0x1, P5 ;  /* 0x0000007300257211 */ /* 0x000fe200028f0c03 */
[----:B------:R-:W-:-:S04]  /*3170*/  IMAD R0, R16, 0x4800, R26 ;  /* 0x0000480010007824 */ /* 0x000fc800078e021a */
[----:B------:R-:W-:Y:S01]  /*3180*/  @P3 LOP3.LUT R17, R17, 0x2, RZ, 0xfc, !PT ;  /* 0x0000000211113812 */ /* 0x000fe200078efcff */
[----:B------:R-:W-:Y:S01]  /*3190*/  IMAD R39, R0, 0x2, R119 ;  /* 0x0000000200277824 */ /* 0x000fe200078e0277 */
[----:B------:R-:W-:Y:S06]  /*31a0*/  @!P2 BRA `(.L_x_1465) ;  /* 0x0000007400b0a947 */ /* 0x000fec0003800000 */
[----:B------:R-:W-:Y:S01]  /*31b0*/  ULDC.U8 UR4, c[0x0][0x410] ;  /* 0x0001040000047ab9 */ /* 0x000fe20000000000 */
[-C--:B------:R-:W-:Y:S01]  /*31c0*/  IMAD R3, R133, R31.reuse, RZ ;  /* 0x0000001f85037224 */ /* 0x080fe200078e02ff */
[----:B------:R-:W-:Y:S01]  /*31d0*/  ISETP.NE.AND P2, PT, RZ, UR4, PT ;  /* 0x00000004ff007c0c */ /* 0x000fe2000bf45270 */
[-C--:B------:R-:W-:Y:S02]  /*31e0*/  IMAD R29, R134, R31.reuse, RZ ;  /* 0x0000001f861d7224 */ /* 0x080fe400078e02ff */
[----:B------:R-:W-:Y:S02]  /*31f0*/  IMAD R3, R28, R96, R3 ;  /* 0x000000601c037224 */ /* 0x000fe400078e0203 */
[----:B------:R-:W-:Y:S02]  /*3200*/  IMAD R4, R24, -0x60, R25 ;  /* 0xffffffa018047824 */ /* 0x000fe400078e0219 */
[----:B------:R-:W-:-:S03]  /*3210*/  IMAD.WIDE.U32 R78, R96, R31, RZ ;  /* 0x0000001f604e7225 */ /* 0x000fc600078e00ff */
[----:B------:R-:W-:Y:S01]  /*3220*/  VIMNMX R4, R4, 0x60, PT ;  /* 0x0000006004047848 */ /* 0x000fe20003fe0100 */
[----:B------:R-:W-:Y:S02]  /*3230*/  IMAD R29, R28, R102, R29 ;  /* 0x000000661c1d7224 */ /* 0x000fe400078e021d */
        /* <DEDUP_REMOVED lines=22> */
[----:B------:R-:W-:Y:S01]  /*33a0*/  IADD3 R31, P2, R98, R76, RZ ;  /* 0x0000004c621f7210 */ /* 0x000fe20007f5e0ff */
[----:B------:R-:W-:Y:S01]  /*33b0*/  ULDC.64 UR6, c[0x0][0x400] ;  /* 0x0001000000067ab9 */ /* 0x000fe20000000a00 */
[----:B------:R-:W-:Y:S01]  /*33c0*/  CS2R R124, SRZ ;  /* 0x00000000007c7805 */ /* 0x000fe2000001ff00 */
[----:B------:R-:W-:Y:S01]  /*33d0*/  IMAD.X R30, R0, 0x1, R105, P4 ;  /* 0x00000001001e7824 */ /* 0x000fe200020e0669 */
[----:B------:R-:W-:Y:S01]  /*33e0*/  LEA R28, P4, R29, UR4, 0x1 ;  /* 0x000000041d1c7c11 */ /* 0x000fe2000f8808ff */
[----:B------:R-:W-:Y:S01]  /*33f0*/  IMAD.X R34, R3, 0x1, R20, P2 ;  /* 0x0000000103227824 */ /* 0x000fe200010e0614 */
[----:B------:R-:W-:Y:S02]  /*3400*/  ISETP.GE.AND P2, PT, R160, R122, PT ;  /* 0x0000007aa000720c */ /* 0x000fe40003f46270 */
[----:B------:R-:W-:-:S02]  /*3410*/  CS2R R82, SRZ ;  /* 0x0000000000527805 */ /* 0x000fc4000001ff00 */
[----:B------:R-:W-:Y:S02]  /*3420*/  LEA.HI.X R29, R29, UR5, R30, 0x1, P4 ;  /* 0x000000051d1d7c11 */ /* 0x000fe4000a0f0c1e */
[----:B------:R-:W-:Y:S02]  /*3430*/  CS2R R126, SRZ ;  /* 0x00000000007e7805 */ /* 0x000fe4000001ff00 */
[C---:B------:R-:W-:Y:S02]  /*3440*/  LEA R30, P4, R31.reuse, UR6, 0x1 ;  /* 0x000000061f1e7c11 */ /* 0x040fe4000f8808ff */
[----:B------:R-:W-:Y:S02]  /*3450*/  CS2R R114, SRZ ;  /* 0x0000000000727805 */ /* 0x000fe4000001ff00 */
[----:B------:R-:W-:Y:S02]  /*3460*/  LEA.HI.X R31, R31, UR7, R34, 0x1, P4 ;  /* 0x000000071f1f7c11 */ /* 0x000fe4000a0f0c22 */
[-C--:B------:R-:W-:Y:S01]  /*3470*/  ISETP.GE.AND P4, PT, R171, R122.reuse, PT ;  /* 0x0000007aab00720c */ /* 0x080fe20003f86270 */
[----:B------:R0:W5:Y:S04]  /*3480*/  @!P2 LDG.E.64 R124, desc[UR46][R28.64] ;  /* 0x0000002e1c7ca981 */ /* 0x000168000c1e1b00 */
[----:B------:R0:W5:Y:S01]  /*3490*/  @!P2 LDG.E.64 R126, desc[UR46][R30.64] ;  /* 0x0000002e1e7ea981 */ /* 0x000162000c1e1b00 */
[----:B------:R-:W-:-:S07]  /*34a0*/  ISETP.GE.AND P2, PT, R169, R122, PT ;  /* 0x0000007aa900720c */ /* 0x000fce0003f46270 */
[----:B------:R0:W5:Y:S04]  /*34b0*/  @!P4 LDG.E.64 R82, desc[UR46][R28.64+0x20] ;  /* 0x0000202e1c52c981 */ /* 0x000168000c1e1b00 */
[----:B------:R0:W5:Y:S01]  /*34c0*/  @!P4 LDG.E.64 R114, desc[UR46][R30.64+0x20] ;  /* 0x0000202e1e72c981 */ /* 0x000162000c1e1b00 */
[----:B------:R-:W-:Y:S02]  /*34d0*/  ISETP.GE.AND P4, PT, R170, R122, PT ;  /* 0x0000007aaa00720c */ /* 0x000fe40003f86270 */
[----:B------:R-:W-:Y:S02]  /*34e0*/  CS2R R74, SRZ ;  /* 0x00000000004a7805 */ /* 0x000fe4000001ff00 */
[----:B------:R-:W-:Y:S02]  /*34f0*/  CS2R R80, SRZ ;  /* 0x0000000000507805 */ /* 0x000fe4000001ff00 */
[----:B------:R-:W-:-:S02]  /*3500*/  CS2R R70, SRZ ;  /* 0x0000000000467805 */ /* 0x000fc4000001ff00 */
[----:B------:R-:W-:Y:S01]  /*3510*/  CS2R R72, SRZ ;  /* 0x0000000000487805 */ /* 0x000fe2000001ff00 */
[----:B------:R0:W5:Y:S04]  /*3520*/  @!P2 LDG.E.64 R74, desc[UR46][R28.64+0x40] ;  /* 0x0000402e1c4aa981 */ /* 0x000168000c1e1b00 */
[----:B------:R0:W5:Y:S01]  /*3530*/  @!P2 LDG.E.64 R80, desc[UR46][R30.64+0x40] ;  /* 0x0000402e1e50a981 */ /* 0x000162000c1e1b00 */
[----:B------:R-:W-:-:S03]  /*3540*/  ISETP.GE.AND P2, PT, R168, R122, PT ;  /* 0x0000007aa800720c */ /* 0x000fc60003f46270 */
        /* <DEDUP_REMOVED lines=8> */
[----:B------:R0:W5:Y:S04]  /*35d0*/  @!P2 LDG.E.64 R68, desc[UR46][R30.64+0x80] ;  /* 0x0000802e1e44a981 */ /* 0x000168000c1e1b00 */
[----:B------:R0:W5:Y:S04]  /*35e0*/  @!P4 LDG.E.64 R62, desc[UR46][R28.64+0xa0] ;  /* 0x0000a02e1c3ec981 */ /* 0x000168000c1e1b00 */
[----:B------:R0:W5:Y:S02]  /*35f0*/  @!P4 LDG.E.64 R64, desc[UR46][R30.64+0xa0] ;  /* 0x0000a02e1e40c981 */ /* 0x000164000c1e1b00 */
.L_x_1468:
[----:B------:R-:W-:Y:S05]  /*3600*/  BSYNC B1 ;  /* 0x0000000000017941 */ /* 0x000fea0003800000 */
.L_x_1467:
        /* <DEDUP_REMOVED lines=16> */
[----:B------:R-:W-:Y:S01]  /*3710*/  ULDC.64 UR6, c[0x0][0x400] ;  /* 0x0001000000067ab9 */ /* 0x000fe20000000a00 */
[----:B------:R-:W-:Y:S02]  /*3720*/  CS2R R58, SRZ ;  /* 0x00000000003a7805 */ /* 0x000fe4000001ff00 */
[----:B0-----:R-:W-:Y:S02]  /*3730*/  IADD3.X R29, R105, R0, R108, P2, P5 ;  /* 0x00000000691d7210 */ /* 0x001fe400017ea46c */
[----:B------:R-:W-:Y:S02]  /*3740*/  CS2R R60, SRZ ;  /* 0x00000000003c7805 */ /* 0x000fe4000001ff00 */
[----:B------:R-:W-:-:S04]  /*3750*/  IADD3 R76, P2, P5, R98, R76, R107 ;  /* 0x0000004c624c7210 */ /* 0x000fc80007d5e06b */
[----:B------:R-:W-:Y:S02]  /*3760*/  IADD3.X R3, R20, R3, R106, P2, P5 ;  /* 0x0000000314037210 */ /* 0x000fe400017ea46a */
[----:B------:R-:W-:-:S04]  /*3770*/  LEA R28, P2, R78, UR4, 0x1 ;  /* 0x000000044e1c7c11 */ /* 0x000fc8000f8408ff */
[----:B------:R-:W-:Y:S02]  /*3780*/  LEA.HI.X R29, R78, UR5, R29, 0x1, P2 ;  /* 0x000000054e1d7c11 */ /* 0x000fe400090f0c1d */
        /* <DEDUP_REMOVED lines=30> */
.L_x_1470:
[----:B------:R-:W-:Y:S05]  /*3970*/  BSYNC B1 ;  /* 0x0000000000017941 */ /* 0x000fea0003800000 */
.L_x_1469:
[----:B------:R-:W2:Y:S01]  /*3980*/  LDL R0, [R1+0x38] ;  /* 0x0000380001007983 */ /* 0x000ea20000100800 */
[----:B-----5:R-:W-:Y:S02]  /*3990*/  IMAD.MOV.U32 R3, RZ, RZ, R62 ;  /* 0x000000ffff037224 */ /* 0x020fe400078e003e */
[----:B01----:R-:W-:Y:S02]  /*39a0*/  IMAD.MOV.U32 R29, RZ, RZ, R66 ;  /* 0x000000ffff1d7224 */ /* 0x003fe400078e0042 */
[----:B------:R-:W-:-:S03]  /*39b0*/  IMAD.MOV.U32 R28, RZ, RZ, R67 ;  /* 0x000000ffff1c7224 */ /* 0x000fc600078e0043 */
[----:B------:R-:W-:Y:S01]  /*39c0*/  PRMT R211, R211, 0x5410, R29 ;  /* 0x00005410d3d37816 */ /* 0x000fe2000000001d */
[----:B------:R-:W-:Y:S01]  /*39d0*/  IMAD.MOV.U32 R29, RZ, RZ, R83 ;  /* 0x000000ffff1d7224 */ /* 0x000fe200078e0053 */
[----:B------:R-:W-:Y:S01]  /*39e0*/  PRMT R210, R210, 0x5410, R28 ;  /* 0x00005410d2d27816 */ /* 0x000fe2000000001c */
[----:B------:R-:W-:-:S03]  /*39f0*/  IMAD.MOV.U32 R28, RZ, RZ, R82 ;  /* 0x000000ffff1c7224 */ /* 0x000fc600078e0052 */
[----:B------:R-:W-:Y:S02]  /*3a00*/  PRMT R216, R216, 0x5410, R29 ;  /* 0x00005410d8d87816 */ /* 0x000fe4000000001d */
[----:B------:R-:W-:Y:S02]  /*3a10*/  PRMT R215, R215, 0x5410, R28 ;  /* 0x00005410d7d77816 */ /* 0x000fe4000000001c */
[----:B--2---:R-:W-:Y:S01]  /*3a20*/  R2UR UR4, R0 ;  /* 0x00000000000472ca */ /* 0x004fe200000e0000 */
[----:B------:R-:W-:-:S05]  /*3a30*/  IMAD.MOV.U32 R0, RZ, RZ, R63 ;  /* 0x000000ffff007224 */ /* 0x000fca00078e003f */
[----:B------:R-:W-:Y:S01]  /*3a40*/  PRMT R180, R0, 0x5410, R3 ;  /* 0x0000541000b47816 */ /* 0x000fe20000000003 */
[----:B------:R-:W-:Y:S02]  /*3a50*/  IMAD.MOV.U32 R0, RZ, RZ, R70 ;  /* 0x000000ffff007224 */ /* 0x000fe400078e0046 */
[----:B------:R-:W-:-:S04]  /*3a60*/  IMAD.MOV.U32 R3, RZ, RZ, R71 ;  /* 0x000000ffff037224 */ /* 0x000fc800078e0047 */
[----:B------:R-:W-:Y:S01]  /*3a70*/  UISETP.NE.AND UP0, UPT, UR4, 0x3, UPT ;  /* 0x000000030400788c */ /* 0x000fe2000bf05270 */
[----:B------:R-:W-:Y:S01]  /*3a80*/  PRMT R212, R3, 0x5410, R0 ;  /* 0x0000541003d47816 */ /* 0x000fe20000000000 */
[----:B------:R-:W-:Y:S02]  /*3a90*/  IMAD.MOV.U32 R0, RZ, RZ, R74 ;  /* 0x000000ffff007224 */ /* 0x000fe400078e004a */
[----:B------:R-:W-:Y:S02]  /*3aa0*/  IMAD.MOV.U32 R3, RZ, RZ, R75 ;  /* 0x000000ffff037224 */ /* 0x000fe400078e004b */
[----:B------:R-:W-:Y:S02]  /*3ab0*/  PLOP3.LUT P2, PT, PT, PT, UP0, 0x80, 0x0 ;  /* 0x000000000000781c */ /* 0x000fe40003f4f008 */
        /* <DEDUP_REMOVED lines=69> */
.L_x_1471:
[----:B------:R-:W-:Y:S01]  /*3f10*/  IMAD R3, R16, 0x8, R2 ;  /* 0x0000000810037824 */ /* 0x000fe200078e0202 */
[----:B------:R-:W-:Y:S01]  /*3f20*/  SHF.L.U32 R0, R167, 0x1f, RZ ;  /* 0x0000001fa7007819 */ /* 0x000fe200000006ff */
[----:B------:R-:W-:Y:S03]  /*3f30*/  BSSY B1, `(.L_x_1472) ;  /* 0x0000003000017945 */ /* 0x000fe60003800000 */
[----:B------:R-:W0:Y:S02]  /*3f40*/  SYNCS.PHASECHK.TRANS64.TRYWAIT P5, [R3+URZ+0x2a890], R0 ;  /* 0x02a89000030075a7 */ /* 0x000e2400080a017f */
[----:B0-----:R-:W-:Y:S05]  /*3f50*/  @!P5 BRA `(.L_x_1473) ;  /* 0x0000027000e4d947 */ /* 0x001fea0003800000 */
.L_x_1920:
[----:B------:R-:W-:Y:S05]  /*3f60*/  BSYNC B1 ;  /* 0x0000000000017941 */ /* 0x000fea0003800000 */
.L_x_1472:
        /* <DEDUP_REMOVED lines=56> */
.L_x_1479:
[----:B------:R-:W-:Y:S05]  /*42f0*/  BSYNC B3 ;  /* 0x0000000000037941 */ /* 0x000fea0003800000 */
.L_x_1478:
[----:B--2---:R1:W-:Y:S02]  /*4300*/  STG.E.128 desc[UR46][R40.64], R28 ;  /* 0x0000001c28007986 */ /* 0x0043e4000c101d2e */
.L_x_1477:
[----:B------:R-:W-:Y:S05]  /*4310*/  BSYNC B2 ;  /* 0x0000000000027941 */ /* 0x000fea0003800000 */
.L_x_1476:
        /* <DEDUP_REMOVED lines=54> */
.L_x_1483:
[----:B------:R-:W-:Y:S05]  /*4680*/  BSYNC B3 ;  /* 0x0000000000037941 */ /* 0x000fea0003800000 */
.L_x_1482:
[----:B--2---:R2:W-:Y:S02]  /*4690*/  STG.E.128 desc[UR46][R40.64+0x40], R28 ;  /* 0x0000401c28007986 */ /* 0x0045e4000c101d2e */
.L_x_1481:
[----:B------:R-:W-:Y:S05]  /*46a0*/  BSYNC B2 ;  /* 0x0000000000027941 */ /* 0x000fea0003800000 */
.L_x_1480:
        /* <DEDUP_REMOVED lines=54> */
.L_x_1487:
[----:B------:R-:W-:Y:S05]  /*4a10*/  BSYNC B3 ;  /* 0x0000000000037941 */ /* 0x000fea0003800000 */
.L_x_1486:
[----:B--2---:R3:W-:Y:S02]  /*4a20*/  STG.E.128 desc[UR46][R40.64+0x80], R28 ;  /* 0x0000801c28007986 */ /* 0x0047e4000c101d2e */
.L_x_1485:
[----:B------:R-:W-:Y:S05]  /*4a30*/  BSYNC B2 ;  /* 0x0000000000027941 */ /* 0x000fea0003800000 */
.L_x_1484:
        /* <DEDUP_REMOVED lines=25> */
[----:B------:R-:W-:Y:S02]  /*4bd0*/  PRMT R29, R212, 0x5410, R74 ;  /* 0x00005410d41d7816 */ /* 0x000fe4000000004a */
        /* <DEDUP_REMOVED lines=29> */
.L_x_1491:
[----:B------:R-:W-:Y:S05]  /*4db0*/  BSYNC B3 ;  /* 0x0000000000037941 */ /* 0x000fea0003800000 */
.L_x_1490:
[----:B--2---:R4:W-:Y:S02]  /*4dc0*/  STG.E.128 desc[UR46][R40.64+0xc0], R28 ;  /* 0x0000c01c28007986 */ /* 0x0049e4000c101d2e */
.L_x_1489:
[----:B------:R-:W-:Y:S05]  /*4dd0*/  BSYNC B2 ;  /* 0x0000000000027941 */ /* 0x000fea0003800000 */
.L_x_1488:
        /* <DEDUP_REMOVED lines=55> */
.L_x_1495:
[----:B------:R-:W-:Y:S05]  /*5150*/  BSYNC B3 ;  /* 0x0000000000037941 */ /* 0x000fea0003800000 */
.L_x_1494:
[----:B--2---:R1:W-:Y:S02]  /*5160*/  STG.E.128 desc[UR46][R40.64+0x100], R28 ;  /* 0x0001001c28007986 */ /* 0x0043e4000c101d2e */
.L_x_1493:
[----:B------:R-:W-:Y:S05]  /*5170*/  BSYNC B2 ;  /* 0x0000000000027941 */ /* 0x000fea0003800000 */
.L_x_1492:
        /* <DEDUP_REMOVED lines=13> */
[----:B------:R-:W-:-:S02]  /*5250*/  LOP3.LUT R65, R62, 0xffff0000, RZ, 0xc0, !PT ;  /* 0xffff00003e417812 */ /* 0x000fc400078ec0ff */
[C---:B------:R-:W-:Y:S01]  /*5260*/  LOP3.LUT R68, R66.reuse, 0xffff0000, RZ, 0xc0, !PT ;  /* 0xffff000042447812 */ /* 0x040fe200078ec0ff */
[----:B------:R-:W-:Y:S01]  /*5270*/  IMAD.U32 R66, R66, 0x10000, RZ ;  /* 0x0001000042427824 */ /* 0x000fe200078e00ff */
[----:B------:R-:W-:Y:S01]  /*5280*/  SHF.R.U32.HI R63, RZ, 0x10, R63 ;  /* 0x00000010ff3f7819 */ /* 0x000fe2000001163f */
[-C--:B------:R-:W-:Y:S01]  /*5290*/  FMUL.FTZ R69, R67, R65.reuse ;  /* 0x0000004143457220 */ /* 0x080fe20000410000 */
        /* <DEDUP_REMOVED lines=16> */
[----:B------:R-:W-:Y:S01]  /*53a0*/  LOP3.LUT R29, R31, 0xffff0000, RZ, 0xc0, !PT ;  /* 0xffff00001f1d7812 */ /* 0x000fe200078ec0ff */
[----:B------:R-:W-:Y:S02]  /*53b0*/  IMAD.U32 R69, R62, 0x10000, RZ ;  /* 0x000100003e457824 */ /* 0x000fe400078e00ff */
[C---:B------:R-:W-:Y:S01]  /*53c0*/  IMAD.U32 R67, R28.reuse, 0x10000, RZ ;  /* 0x000100001c437824 */ /* 0x040fe200078e00ff */
[----:B------:R-:W-:Y:S01]  /*53d0*/  LOP3.LUT R28, R28, 0xffff0000, RZ, 0xc0, !PT ;  /* 0xffff00001c1c7812 */ /* 0x000fe200078ec0ff */
[----:B------:R-:W-:Y:S01]  /*53e0*/  FMUL.FTZ R62, R29, R64 ;  /* 0x000000401d3e7220 */ /* 0x000fe20000410000 */
[----:B------:R-:W-:-:S02]  /*53f0*/  IMAD.U32 R31, R31, 0x10000, RZ ;  /* 0x000100001f1f7824 */ /* 0x000fc400078e00ff */
[-C--:B------:R-:W-:Y:S01]  /*5400*/  FMUL.FTZ R29, R29, R63.reuse ;  /* 0x0000003f1d1d7220 */ /* 0x080fe20000410000 */
[----:B------:R-:W-:Y:S01]  /*5410*/  F2FP.BF16.F32.PACK_AB R30, R70, R30 ;  /* 0x0000001e461e723e */ /* 0x000fe200000010ff */
[C---:B------:R-:W-:Y:S02]  /*5420*/  FFMA.FTZ R63, R31.reuse, R63, -R62 ;  /* 0x0000003f1f3f7223 */ /* 0x040fe4000001083e */
[----:B------:R-:W-:Y:S01]  /*5430*/  FFMA.FTZ R29, R31, R64, R29 ;  /* 0x000000401f1d7223 */ /* 0x000fe2000001001d */
[C---:B------:R-:W-:Y:S01]  /*5440*/  FMUL.FTZ R62, R28.reuse, R69 ;  /* 0x000000451c3e7220 */ /* 0x040fe20000410000 */
[----:B------:R-:W-:-:S03]  /*5450*/  FMUL.FTZ R28, R28, R66 ;  /* 0x000000421c1c7220 */ /* 0x000fc60000410000 */
[----:B------:R-:W-:Y:S01]  /*5460*/  F2FP.BF16.F32.PACK_AB R29, R29, R63 ;  /* 0x0000003f1d1d723e */ /* 0x000fe200000010ff */
[C---:B------:R-:W-:Y:S01]  /*5470*/  FFMA.FTZ R62, R67.reuse, R66, -R62 ;  /* 0x00000042433e7223 */ /* 0x040fe2000001083e */
[----:B------:R-:W-:-:S03]  /*5480*/  FFMA.FTZ R28, R67, R69, R28 ;  /* 0x00000045431c7223 */ /* 0x000fc6000001001c */
[----:B------:R-:W-:Y:S02]  /*5490*/  IMAD.MOV.U32 R31, RZ, RZ, R29 ;  /* 0x000000ffff1f7224 */ /* 0x000fe400078e001d */
[----:B------:R-:W-:Y:S01]  /*54a0*/  F2FP.BF16.F32.PACK_AB R28, R28, R62 ;  /* 0x0000003e1c1c723e */ /* 0x000fe200000010ff */
[----:B------:R-:W-:-:S07]  /*54b0*/  IMAD.MOV.U32 R29, RZ, RZ, R65 ;  /* 0x000000ffff1d7224 */ /* 0x000fce00078e0041 */
.L_x_1497:
[----:B------:R-:W-:Y:S05]  /*54c0*/  BSYNC B2 ;  /* 0x0000000000027941 */ /* 0x000fea0003800000 */
.L_x_1496:
[----:B--2---:R1:W-:Y:S02]  /*54d0*/  STG.E.128 desc[UR46][R40.64+0x140], R28 ;  /* 0x0001401c28007986 */ /* 0x0043e4000c101d2e */
.L_x_1475:
[----:B------:R-:W-:Y:S05]  /*54e0*/  BSYNC B1 ;  /* 0x0000000000017941 */ /* 0x000fea0003800000 */
.L_x_1474:
        /* <DEDUP_REMOVED lines=42> */
[CC--:B------:R-:W-:Y:S01]  /*5790*/  FMUL.FTZ R59, R28.reuse, R41.reuse ;  /* 0x000000291c3b7220 */ /* 0x0c0fe20000410000 */
        /* <DEDUP_REMOVED lines=10> */
.L_x_1502:
[----:B------:R-:W-:Y:S05]  /*5840*/  BSYNC B2 ;  /* 0x0000000000027941 */ /* 0x000fea0003800000 */
.L_x_1501:
[----:B--2---:R1:W-:Y:S02]  /*5850*/  STG.E.128 desc[UR46][R36.64], R28 ;  /* 0x0000001c24007986 */ /* 0x0043e4000c101d2e */
.L_x_1500:
[----:B------:R-:W-:Y:S05]  /*5860*/  BSYNC B1 ;  /* 0x0000000000017941 */ /* 0x000fea0003800000 */
.L_x_1499:
        /* <DEDUP_REMOVED lines=29> */
[C---:B------:R-:W-:Y:S01]  /*5a40*/  FFMA.FTZ R63, R57.reuse, R29, R63 ;  /* 0x0000001d393f7223 */ /* 0x040fe2000001003f */
[CC--:B------:R-:W-:Y:S01]  /*5a50*/  FMUL.FTZ R64, R30.reuse, R60.reuse ;  /* 0x0000003c1e407220 */ /* 0x0c0fe20000410000 */
[-C--:B------:R-:W-:Y:S01]  /*5a60*/  FMUL.FTZ R29, R30, R61.reuse ;  /* 0x0000003d1e1d7220 */ /* 0x080fe20000410000 */
[----:B------:R-:W-:Y:S01]  /*5a70*/  LOP3.LUT R158, R158, 0xffff0000, RZ, 0xc0, !PT ;  /* 0xffff00009e9e7812 */ /* 0x000fe200078ec0ff */
[----:B------:R-:W-:Y:S01]  /*5a80*/  IMAD.U32 R40, R40, 0x10000, RZ ;  /* 0x0001000028287824 */ /* 0x000fe200078e00ff */
[----:B------:R-:W-:Y:S01]  /*5a90*/  LOP3.LUT R54, R54, 0xffff0000, RZ, 0xc0, !PT ;  /* 0xffff000036367812 */ /* 0x000fe200078ec0ff */
[C---:B------:R-:W-:Y:S01]  /*5aa0*/  FFMA.FTZ R64, R56.reuse, R61, -R64 ;  /* 0x0000003d38407223 */ /* 0x040fe20000010840 */
[----:B------:R-:W-:Y:S01]  /*5ab0*/  FFMA.FTZ R29, R56, R60, R29 ;  /* 0x0000003c381d7223 */ /* 0x000fe2000001001d */
[C---:B------:R-:W-:Y:S01]  /*5ac0*/  FMUL.FTZ R30, R28.reuse, R41 ;  /* 0x000000291c1e7220 */ /* 0x040fe20000410000 */
[----:B------:R-:W-:Y:S01]  /*5ad0*/  FFMA.FTZ R62, R57, R58, -R62 ;  /* 0x0000003a393e7223 */ /* 0x000fe2000001083e */
[----:B------:R-:W-:Y:S01]  /*5ae0*/  FMUL.FTZ R56, R55, R158 ;  /* 0x0000009e37387220 */ /* 0x000fe20000410000 */
[----:B------:R-:W-:Y:S01]  /*5af0*/  FMUL.FTZ R28, R28, R40 ;  /* 0x000000281c1c7220 */ /* 0x000fe20000410000 */
[----:B------:R-:W-:-:S02]  /*5b00*/  IMAD.U32 R31, R31, 0x10000, RZ ;  /* 0x000100001f1f7824 */ /* 0x000fc400078e00ff */
        /* <DEDUP_REMOVED lines=9> */
[----:B------:R-:W-:Y:S01]  /*5ba0*/  F2FP.BF16.F32.PACK_AB R31, R55, R54 ;  /* 0x00000036371f723e */ /* 0x000fe200000010ff */
[----:B------:R-:W-:-:S07]  /*5bb0*/  IMAD.MOV.U32 R30, RZ, RZ, R64 ;  /* 0x000000ffff1e7224 */ /* 0x000fce00078e0040 */
.L_x_1506:
[----:B------:R-:W-:Y:S05]  /*5bc0*/  BSYNC B2 ;  /* 0x0000000000027941 */ /* 0x000fea0003800000 */
.L_x_1505:
[----:B--2---:R1:W-:Y:S02]  /*5bd0*/  STG.E.128 desc[UR46][R36.64+0x40], R28 ;  /* 0x0000401c24007986 */ /* 0x0043e4000c101d2e */
.L_x_1504:
[----:B------:R-:W-:Y:S05]  /*5be0*/  BSYNC B1 ;  /* 0x0000000000017941 */ /* 0x000fea0003800000 */
.L_x_1503:
        /* <DEDUP_REMOVED lines=11> */
[----:B------:R-:W-:Y:S02]  /*5ca0*/  PRMT R52, R155, 0x5410, R52 ;  /* 0x000054109b347816 */ /* 0x000fe40000000034 */
[----:B------:R-:W-:Y:S01]  /*5cb0*/  PRMT R50, R154, 0x5410, R55 ;  /* 0x000054109a327816 */ /* 0x000fe20000000037 */
[----:B------:R-:W-:Y:S01]  /*5cc0*/  IMAD.U32 R55, R29, 0x10000, RZ ;  /* 0x000100001d377824 */ /* 0x000fe200078e00ff */
[----:B------:R-:W-:-:S02]  /*5cd0*/  SHF.R.U32.HI R51, RZ, 0x10, R51 ;  /* 0x00000010ff337819 */ /* 0x000fc40000011633 */
[----:B------:R-:W-:Y:S02]  /*5ce0*/  PRMT R155, R155, 0x5432, R54 ;  /* 0x000054329b9b7816 */ /* 0x000fe40000000036 */
[----:B------:R-:W-:Y:S01]  /*5cf0*/  LOP3.LUT R53, R29, 0xffff0000, RZ, 0xc0, !PT ;  /* 0xffff00001d357812 */ /* 0x000fe200078ec0ff */
[----:B------:R-:W-:Y:S01]  /*5d00*/  IMAD.U32 R29, R28, 0x10000, RZ ;  /* 0x000100001c1d7824 */ /* 0x000fe200078e00ff */
[C---:B------:R-:W-:Y:S01]  /*5d10*/  LOP3.LUT R58, R52.reuse, 0xffff0000, RZ, 0xc0, !PT ;  /* 0xffff0000343a7812 */ /* 0x040fe200078ec0ff */
[----:B------:R-:W-:Y:S01]  /*5d20*/  IMAD.U32 R52, R52, 0x10000, RZ ;  /* 0x0001000034347824 */ /* 0x000fe200078e00ff */
[C---:B------:R-:W-:Y:S01]  /*5d30*/  LOP3.LUT R54, R50.reuse, 0xffff0000, RZ, 0xc0, !PT ;  /* 0xffff000032367812 */ /* 0x040fe200078ec0ff */
[----:B------:R-:W-:Y:S01]  /*5d40*/  IMAD.U32 R50, R50, 0x10000, RZ ;  /* 0x0001000032327824 */ /* 0x000fe200078e00ff */
[----:B------:R-:W-:Y:S01]  /*5d50*/  PRMT R154, R154, 0x5432, R51 ;  /* 0x000054329a9a7816 */ /* 0x000fe20000000033 */
[----:B------:R-:W-:Y:S01]  /*5d60*/  IMAD.U32 R51, R155, 0x10000, RZ ;  /* 0x000100009b337824 */ /* 0x000fe200078e00ff */
[----:B------:R-:W-:Y:S01]  /*5d70*/  LOP3.LUT R41, R30, 0xffff0000, RZ, 0xc0, !PT ;  /* 0xffff00001e297812 */ /* 0x000fe200078ec0ff */
[C---:B------:R-:W-:Y:S01]  /*5d80*/  FMUL.FTZ R60, R53.reuse, R58 ;  /* 0x0000003a353c7220 */ /* 0x040fe20000410000 */
[-C--:B------:R-:W-:Y:S01]  /*5d90*/  FMUL.FTZ R57, R53, R54.reuse ;  /* 0x0000003635397220 */ /* 0x080fe20000410000 */
[----:B------:R-:W-:Y:S01]  /*5da0*/  IMAD.U32 R56, R154, 0x10000, RZ ;  /* 0x000100009a387824 */ /* 0x000fe200078e00ff */
[----:B------:R-:W-:Y:S01]  /*5db0*/  LOP3.LUT R30, R31, 0xffff0000, RZ, 0xc0, !PT ;  /* 0xffff00001f1e7812 */ /* 0x000fe200078ec0ff */
[----:B------:R-:W-:Y:S01]  /*5dc0*/  FMUL.FTZ R59, R41, R51 ;  /* 0x00000033293b7220 */ /* 0x000fe20000410000 */
[----:B------:R-:W-:Y:S01]  /*5dd0*/  LOP3.LUT R53, R28, 0xffff0000, RZ, 0xc0, !PT ;  /* 0xffff00001c357812 */ /* 0x000fe200078ec0ff */
[----:B------:R-:W-:Y:S01]  /*5de0*/  FFMA.FTZ R28, R55, R54, -R60 ;  /* 0x00000036371c7223 */ /* 0x000fe2000001083c */
[----:B------:R-:W-:Y:S01]  /*5df0*/  LOP3.LUT R155, R155, 0xffff0000, RZ, 0xc0, !PT ;  /* 0xffff00009b9b7812 */ /* 0x000fe200078ec0ff */
[----:B------:R-:W-:Y:S01]  /*5e00*/  FFMA.FTZ R55, R55, R58, R57 ;  /* 0x0000003a37377223 */ /* 0x000fe20000010039 */
[----:B------:R-:W-:Y:S01]  /*5e10*/  LOP3.LUT R154, R154, 0xffff0000, RZ, 0xc0, !PT ;  /* 0xffff00009a9a7812 */ /* 0x000fe200078ec0ff */
[-C--:B------:R-:W-:Y:S01]  /*5e20*/  FMUL.FTZ R57, R41, R56.reuse ;  /* 0x0000003829397220 */ /* 0x080fe20000410000 */
[----:B------:R-:W-:Y:S01]  /*5e30*/  FFMA.FTZ R41, R40, R56, -R59 ;  /* 0x0000003828297223 */ /* 0x000fe2000001083b */
[----:B------:R-:W-:Y:S01]  /*5e40*/  FMUL.FTZ R54, R30, R155 ;  /* 0x0000009b1e367220 */ /* 0x000fe20000410000 */
[----:B------:R-:W-:-:S02]  /*5e50*/  IMAD.U32 R31, R31, 0x10000, RZ ;  /* 0x000100001f1f7824 */ /* 0x000fc400078e00ff */
[----:B------:R-:W-:Y:S01]  /*5e60*/  FMUL.FTZ R56, R30, R154 ;  /* 0x0000009a1e387220 */ /* 0x000fe20000410000 */
[C---:B------:R-:W-:Y:S01]  /*5e70*/  FMUL.FTZ R30, R53.reuse, R52 ;  /* 0x00000034351e7220 */ /* 0x040fe20000410000 */
[----:B------:R-:W-:Y:S01]  /*5e80*/  FFMA.FTZ R40, R40, R51, R57 ;  /* 0x0000003328287223 */ /* 0x000fe20000010039 */
[----:B------:R-:W-:Y:S01]  /*5e90*/  FMUL.FTZ R53, R53, R50 ;  /* 0x0000003235357220 */ /* 0x000fe20000410000 */
[----:B------:R-:W-:Y:S01]  /*5ea0*/  FFMA.FTZ R54, R31, R154, -R54 ;  /* 0x0000009a1f367223 */ /* 0x000fe20000010836 */
[----:B------:R-:W-:Y:S01]  /*5eb0*/  FFMA.FTZ R30, R29, R50, -R30 ;  /* 0x000000321d1e7223 */ /* 0x000fe2000001081e */
[----:B------:R-:W-:Y:S01]  /*5ec0*/  FFMA.FTZ R31, R31, R155, R56 ;  /* 0x0000009b1f1f7223 */ /* 0x000fe20000010038 */
[----:B------:R-:W-:Y:S01]  /*5ed0*/  FFMA.FTZ R53, R29, R52, R53 ;  /* 0x000000341d357223 */ /* 0x000fe20000010035 */
[----:B------:R-:W-:Y:S02]  /*5ee0*/  F2FP.BF16.F32.PACK_AB R40, R40, R41 ;  /* 0x000000292828723e */ /* 0x000fe400000010ff */
[----:B------:R-:W-:-:S02]  /*5ef0*/  F2FP.BF16.F32.PACK_AB R29, R55, R28 ;  /* 0x0000001c371d723e */ /* 0x000fc400000010ff */
[----:B------:R-:W-:Y:S01]  /*5f00*/  F2FP.BF16.F32.PACK_AB R28, R53, R30 ;  /* 0x0000001e351c723e */ /* 0x000fe200000010ff */
[----:B------:R-:W-:Y:S01]  /*5f10*/  IMAD.MOV.U32 R30, RZ, RZ, R40 ;  /* 0x000000ffff1e7224 */ /* 0x000fe200078e0028 */
[----:B------:R-:W-:-:S07]  /*5f20*/  F2FP.BF16.F32.PACK_AB R31, R31, R54 ;  /* 0x000000361f1f723e */ /* 0x000fce00000010ff */
.L_x_1510:
[----:B------:R-:W-:Y:S05]  /*5f30*/  BSYNC B2 ;  /* 0x0000000000027941 */ /* 0x000fea0003800000 */
.L_x_1509:
[----:B--2---:R1:W-:Y:S02]  /*5f40*/  STG.E.128 desc[UR46][R36.64+0x80], R28 ;  /* 0x0000801c24007986 */ /* 0x0043e4000c101d2e */
.L_x_1508:
[----:B------:R-:W-:Y:S05]  /*5f50*/  BSYNC B1 ;  /* 0x0000000000017941 */ /* 0x000fea0003800000 */
.L_x_1507:
        /* <DEDUP_REMOVED lines=52> */
.L_x_1514:
[----:B------:R-:W-:Y:S05]  /*62a0*/  BSYNC B2 ;  /* 0x0000000000027941 */ /* 0x000fea0003800000 */
.L_x_1513:
[----:B--2---:R1:W-:Y:S02]  /*62b0*/  STG.E.128 desc[UR46][R36.64+0xc0], R28 ;  /* 0x0000c01c24007986 */ /* 0x0043e4000c101d2e */
.L_x_1512:
[----:B------:R-:W-:Y:S05]  /*62c0*/  BSYNC B1 ;  /* 0x0000000000017941 */ /* 0x000fea0003800000 */
.L_x_1511:
        /* <DEDUP_REMOVED lines=18> */
[C---:B------:R-:W-:Y:S01]  /*63f0*/  LOP3.LUT R48, R46.reuse, 0xffff0000, RZ, 0xc0, !PT ;  /* 0xffff00002e307812 */ /* 0x040fe200078ec0ff */
[----:B------:R-:W-:Y:S01]  /*6400*/  IMAD.U32 R47, R79, 0x10000, RZ ;  /* 0x000100004f2f7824 */ /* 0x000fe200078e00ff */
[----:B------:R-:W-:Y:S01]  /*6410*/  LOP3.LUT R44, R43, 0xffff0000, RZ, 0xc0, !PT ;  /* 0xffff00002b2c7812 */ /* 0x000fe200078ec0ff */
[----:B------:R-:W-:Y:S01]  /*6420*/  IMAD.U32 R46, R46, 0x10000, RZ ;  /* 0x000100002e2e7824 */ /* 0x000fe200078e00ff */
[----:B------:R-:W-:Y:S01]  /*6430*/  LOP3.LUT R41, R30, 0xffff0000, RZ, 0xc0, !PT ;  /* 0xffff00001e297812 */ /* 0x000fe200078ec0ff */
[C---:B------:R-:W-:Y:S01]  /*6440*/  IMAD.U32 R30, R31.reuse, 0x10000, RZ ;  /* 0x000100001f1e7824 */ /* 0x040fe200078e00ff */
[----:B------:R-:W-:Y:S01]  /*6450*/  LOP3.LUT R42, R31, 0xffff0000, RZ, 0xc0, !PT ;  /* 0xffff00001f2a7812 */ /* 0x000fe200078ec0ff */
[----:B------:R-:W-:Y:S01]  /*6460*/  FMUL.FTZ R50, R39, R48 ;  /* 0x0000003027327220 */ /* 0x000fe20000410000 */
[----:B------:R-:W-:-:S02]  /*6470*/  IMAD.U32 R31, R29, 0x10000, RZ ;  /* 0x000100001d1f7824 */ /* 0x000fc400078e00ff */
[-C--:B------:R-:W-:Y:S01]  /*6480*/  FMUL.FTZ R39, R39, R44.reuse ;  /* 0x0000002c27277220 */ /* 0x080fe20000410000 */
[----:B------:R-:W-:Y:S01]  /*6490*/  FMUL.FTZ R51, R41, R47 ;  /* 0x0000002f29337220 */ /* 0x000fe20000410000 */
[C---:B------:R-:W-:Y:S02]  /*64a0*/  IMAD.U32 R29, R28.reuse, 0x10000, RZ ;  /* 0x000100001c1d7824 */ /* 0x040fe400078e00ff */
[C---:B------:R-:W-:Y:S01]  /*64b0*/  FFMA.FTZ R50, R31.reuse, R44, -R50 ;  /* 0x0000002c1f327223 */ /* 0x040fe20000010832 */
[----:B------:R-:W-:Y:S01]  /*64c0*/  FFMA.FTZ R49, R31, R48, R39 ;  /* 0x000000301f317223 */ /* 0x000fe20000010027 */
[----:B------:R-:W-:Y:S01]  /*64d0*/  FMUL.FTZ R41, R41, R45 ;  /* 0x0000002d29297220 */ /* 0x000fe20000410000 */
[----:B------:R-:W-:Y:S01]  /*64e0*/  LOP3.LUT R79, R79, 0xffff0000, RZ, 0xc0, !PT ;  /* 0xffff00004f4f7812 */ /* 0x000fe200078ec0ff */
[----:B------:R-:W-:Y:S01]  /*64f0*/  IMAD.U32 R43, R43, 0x10000, RZ ;  /* 0x000100002b2b7824 */ /* 0x000fe200078e00ff */
[----:B------:R-:W-:Y:S01]  /*6500*/  LOP3.LUT R28, R28, 0xffff0000, RZ, 0xc0, !PT ;  /* 0xffff00001c1c7812 */ /* 0x000fe200078ec0ff */
[----:B------:R-:W-:Y:S01]  /*6510*/  FFMA.FTZ R44, R40, R47, R41 ;  /* 0x0000002f282c7223 */ /* 0x000fe20000010029 */
[----:B------:R-:W-:Y:S01]  /*6520*/  LOP3.LUT R31, R78, 0xffff0000, RZ, 0xc0, !PT ;  /* 0xffff00004e1f7812 */ /* 0x000fe200078ec0ff */
[----:B------:R-:W-:Y:S01]  /*6530*/  FFMA.FTZ R51, R40, R45, -R51 ;  /* 0x0000002d28337223 */ /* 0x000fe20000010833 */
[----:B------:R-:W-:Y:S01]  /*6540*/  FMUL.FTZ R41, R42, R79 ;  /* 0x0000004f2a297220 */ /* 0x000fe20000410000 */
[CC--:B------:R-:W-:Y:S01]  /*6550*/  FMUL.FTZ R40, R28.reuse, R46.reuse ;  /* 0x0000002e1c287220 */ /* 0x0c0fe20000410000 */
[----:B------:R-:W-:Y:S01]  /*6560*/  FMUL.FTZ R39, R28, R43 ;  /* 0x0000002b1c277220 */ /* 0x000fe20000410000 */
        /* <DEDUP_REMOVED lines=8> */
[----:B------:R-:W-:-:S07]  /*65f0*/  F2FP.BF16.F32.PACK_AB R28, R39, R40 ;  /* 0x00000028271c723e */ /* 0x000fce00000010ff */
.L_x_1518:
[----:B------:R-:W-:Y:S05]  /*6600*/  BSYNC B2 ;  /* 0x0000000000027941 */ /* 0x000fea0003800000 */
.L_x_1517:
[----:B--2---:R1:W-:Y:S02]  /*6610*/  STG.E.128 desc[UR46][R36.64+0x100], R28 ;  /* 0x0001001c24007986 */ /* 0x0043e4000c101d2e */
.L_x_1516:
[----:B------:R-:W-:Y:S05]  /*6620*/  BSYNC B1 ;  /* 0x0000000000017941 */ /* 0x000fea0003800000 */
.L_x_1515:
        /* <DEDUP_REMOVED lines=8> */
[--C-:B------:R-:W-:Y:S01]  /*66b0*/  SHF.R.U64 R42, R34, 0x10, R35.reuse ;  /* 0x00000010222a7819 */ /* 0x100fe20000001223 */
        /* <DEDUP_REMOVED lines=43> */
.L_x_1520:
[----:B------:R-:W-:Y:S05]  /*6970*/  BSYNC B1 ;  /* 0x0000000000017941 */ /* 0x000fea0003800000 */
.L_x_1519:
[----:B--2---:R1:W-:Y:S01]  /*6980*/  STG.E.128 desc[UR46][R36.64+0x140], R28 ;  /* 0x0001401c24007986 */ /* 0x0043e2000c101d2e */
[----:B------:R-:W-:Y:S05]  /*6990*/  BRA `(.L_x_1498) ;  /* 0x0000004000947947 */ /* 0x000fea0003800000 */
.L_x_1466:
        /* <DEDUP_REMOVED lines=18> */
[----:B------:R-:W-:Y:S02]  /*6ac0*/  IADD3 R28, P3, R100, R76, RZ ;  /* 0x0000004c641c7210 */ /* 0x000fe40007f7e0ff */
[----:B------:R-:W-:Y:S02]  /*6ad0*/  CS2R R38, SRZ ;  /* 0x0000000000267805 */ /* 0x000fe4000001ff00 */
[----:B------:R-:W-:Y:S01]  /*6ae0*/  CS2R R36, SRZ ;  /* 0x0000000000247805 */ /* 0x000fe2000001ff00 */
[----:B------:R-:W-:Y:S01]  /*6af0*/  IMAD.X R30, R0, 0x1, R21, P2 ;  /* 0x00000001001e7824 */ /* 0x000fe200010e0615 */
[----:B------:R-:W-:Y:S02]  /*6b00*/  LEA R52, P2, R29, UR4, 0x1 ;  /* 0x000000041d347c11 */ /* 0x000fe4000f8408ff */
[----:B------:R-:W-:-:S02]  /*6b10*/  CS2R R50, SRZ ;  /* 0x0000000000327805 */ /* 0x000fc4000001ff00 */
[----:B------:R-:W-:Y:S02]  /*6b20*/  CS2R R48, SRZ ;  /* 0x0000000000307805 */ /* 0x000fe4000001ff00 */
[----:B------:R-:W-:Y:S01]  /*6b30*/  LEA.HI.X R53, R29, UR5, R30, 0x1, P2 ;  /* 0x000000051d357c11 */ /* 0x000fe200090f0c1e */
[----:B------:R-:W-:Y:S01]  /*6b40*/  ULDC.64 UR4, c[0x0][0x400] ;  /* 0x0001000000047ab9 */ /* 0x000fe20000000a00 */
[----:B------:R-:W-:Y:S01]  /*6b50*/  ISETP.GE.AND P2, PT, R18, R122, PT ;  /* 0x0000007a1200720c */ /* 0x000fe20003f46270 */
[----:B------:R-:W-:Y:S01]  /*6b60*/  IMAD.X R29, R3, 0x1, R15, P3 ;  /* 0x00000001031d7824 */ /* 0x000fe200018e060f */
[----:B------:R-:W-:-:S04]  /*6b70*/  LEA R56, P3, R28, UR4, 0x1 ;  /* 0x000000041c387c11 */ /* 0x000fc8000f8608ff */
[----:B------:R-:W-:Y:S02]  /*6b80*/  LEA.HI.X R57, R28, UR5, R29, 0x1, P3 ;  /* 0x000000051c397c11 */ /* 0x000fe400098f0c1d */
[----:B------:R-:W-:-:S05]  /*6b90*/  ISETP.GE.AND P3, PT, R165, R122, PT ;  /* 0x0000007aa500720c */ /* 0x000fca0003f66270 */
[----:B------:R0:W5:Y:S04]  /*6ba0*/  @!P2 LDG.E.128 R36, desc[UR46][R52.64] ;  /* 0x0000002e3424a981 */ /* 0x000168000c1e1d00 */
[----:B------:R0:W5:Y:S01]  /*6bb0*/  @!P2 LDG.E.128 R48, desc[UR46][R56.64] ;  /* 0x0000002e3830a981 */ /* 0x000162000c1e1d00 */
[----:B------:R-:W-:Y:S02]  /*6bc0*/  ISETP.GE.AND P2, PT, R166, R122, PT ;  /* 0x0000007aa600720c */ /* 0x000fe40003f46270 */
        /* <DEDUP_REMOVED lines=8> */
[----:B------:R0:W5:Y:S04]  /*6c50*/  @!P3 LDG.E.128 R32, desc[UR46][R52.64+0x40] ;  /* 0x0000402e3420b981 */ /* 0x000168000c1e1d00 */
[----:B------:R0:W5:Y:S04]  /*6c60*/  @!P2 LDG.E.128 R28, desc[UR46][R52.64+0x80] ;  /* 0x0000802e341ca981 */ /* 0x000168000c1e1d00 */
[----:B------:R0:W5:Y:S04]  /*6c70*/  @!P3 LDG.E.128 R44, desc[UR46][R56.64+0x40] ;  /* 0x0000402e382cb981 */ /* 0x000168000c1e1d00 */
[----:B------:R0:W5:Y:S02]  /*6c80*/  @!P2 LDG.E.128 R40, desc[UR46][R56.64+0x80] ;  /* 0x0000802e3828a981 */ /* 0x000164000c1e1d00 */
.L_x_1522:
[----:B------:R-:W-:Y:S05]  /*6c90*/  BSYNC B1 ;  /* 0x0000000000017941 */ /* 0x000fea0003800000 */
.L_x_1521:
        /* <DEDUP_REMOVED lines=18> */
[----:B------:R-:W-:Y:S02]  /*6dc0*/  IADD3.X R53, R21, R0, R108, P2, P5 ;  /* 0x0000000015357210 */ /* 0x000fe400017ea46c */
[----:B------:R-:W-:Y:S02]  /*6dd0*/  CS2R R60, SRZ ;  /* 0x00000000003c7805 */ /* 0x000fe4000001ff00 */
[----:B------:R-:W-:Y:S02]  /*6de0*/  IADD3 R0, P2, P5, R100, R76, R107 ;  /* 0x0000004c64007210 */ /* 0x000fe40007d5e06b */
[----:B------:R-:W-:-:S02]  /*6df0*/  CS2R R74, SRZ ;  /* 0x00000000004a7805 */ /* 0x000fc4000001ff00 */
[----:B------:R-:W-:Y:S02]  /*6e00*/  CS2R R72, SRZ ;  /* 0x0000000000487805 */ /* 0x000fe4000001ff00 */
[----:B------:R-:W-:Y:S02]  /*6e10*/  IADD3.X R3, R15, R3, R106, P2, P5 ;  /* 0x000000030f037210 */ /* 0x000fe400017ea46a */
[----:B------:R-:W-:-:S04]  /*6e20*/  LEA R76, P2, R78, UR4, 0x1 ;  /* 0x000000044e4c7c11 */ /* 0x000fc8000f8408ff */
[----:B------:R-:W-:Y:S02]  /*6e30*/  LEA.HI.X R77, R78, UR5, R53, 0x1, P2 ;  /* 0x000000054e4d7c11 */ /* 0x000fe400090f0c35 */
        /* <DEDUP_REMOVED lines=19> */
.L_x_1524:
[----:B------:R-:W-:Y:S05]  /*6f70*/  BSYNC B1 ;  /* 0x0000000000017941 */ /* 0x000fea0003800000 */
.L_x_1523:
[----:B------:R-:W2:Y:S01]  /*6f80*/  LDL R0, [R1+0x38] ;  /* 0x0000380001007983 */ /* 0x000ea20000100800 */
[----:B-----5:R-:W-:Y:S02]  /*6f90*/  IMAD.MOV.U32 R3, RZ, RZ, R30 ;  /* 0x000000ffff037224 */ /* 0x020fe400078e001e */
[----:B0-----:R-:W-:Y:S02]  /*6fa0*/  IMAD.MOV.U32 R77, RZ, RZ, R28 ;  /* 0x000000ffff4d7224 */ /* 0x001fe400078e001c */
[----:B------:R-:W-:-:S05]  /*6fb0*/  IMAD.MOV.U32 R76, RZ, RZ, R29 ;  /* 0x000000ffff4c7224 */ /* 0x000fca00078e001d */
[----:B------:R-:W-:Y:S01]  /*6fc0*/  PRMT R219, R77, 0x5410, R76 ;  /* 0x000054104ddb7816 */ /* 0x000fe2000000004c */
[----:B------:R-:W-:Y:S02]  /*6fd0*/  IMAD.MOV.U32 R76, RZ, RZ, R38 ;  /* 0x000000ffff4c7224 */ /* 0x000fe400078e0026 */
[----:B------:R-:W-:-:S05]  /*6fe0*/  IMAD.MOV.U32 R77, RZ, RZ, R39 ;  /* 0x000000ffff4d7224 */ /* 0x000fca00078e0027 */
[----:B------:R-:W-:Y:S02]  /*6ff0*/  PRMT R210, R77, 0x5410, R76 ;  /* 0x000054104dd27816 */ /* 0x000fe4000000004c */
[----:B--2---:R-:W-:Y:S01]  /*7000*/  R2UR UR4, R0 ;  /* 0x00000000000472ca */ /* 0x004fe200000e0000 */
[----:B------:R-:W-:-:S05]  /*7010*/  IMAD.MOV.U32 R0, RZ, RZ, R31 ;  /* 0x000000ffff007224 */ /* 0x000fca00078e001f */
[----:B------:R-:W-:Y:S01]  /*7020*/  PRMT R218, R3, 0x5410, R0 ;  /* 0x0000541003da7816 */ /* 0x000fe20000000000 */
[----:B------:R-:W-:Y:S02]  /*7030*/  IMAD.MOV.U32 R3, RZ, RZ, R34 ;  /* 0x000000ffff037224 */ /* 0x000fe400078e0022 */
[----:B------:R-:W-:-:S03]  /*7040*/  IMAD.MOV.U32 R0, RZ, RZ, R35 ;  /* 0x000000ffff007224 */ /* 0x000fc600078e0023 */
[----:B------:R0:W-:Y:S01]  /*7050*/  STL.S16 [R1+0x7a], R3 ;  /* 0x00007a0301007387 */ /* 0x0001e20000100600 */
[----:B------:R-:W-:-:S03]  /*7060*/  UISETP.NE.AND UP0, UPT, UR4, 0x3, UPT ;  /* 0x000000030400788c */ /* 0x000fc6000bf05270 */
[----:B------:R1:W-:Y:S03]  /*7070*/  STL.S16 [R1+0x78], R0 ;  /* 0x0000780001007387 */ /* 0x0003e60000100600 */
[----:B------:R-:W-:Y:S01]  /*7080*/  PLOP3.LUT P2, PT, PT, PT, UP0, 0x80, 0x0 ;  /* 0x000000000000781c */ /* 0x000fe20003f4f008 */
[----:B0-----:R-:W-:Y:S02]  /*7090*/  IMAD.MOV.U32 R3, RZ, RZ, R33 ;  /* 0x000000ffff037224 */ /* 0x001fe400078e0021 */
[----:B-1----:R-:W-:-:S05]  /*70a0*/  IMAD.MOV.U32 R0, RZ, RZ, R32 ;  /* 0x000000ffff007224 */ /* 0x002fca00078e0020 */
[----:B------:R0:W-:Y:S04]  /*70b0*/  STL.S16 [R1+0x8e], R0 ;  /* 0x00008e0001007387 */ /* 0x0001e80000100600 */
[----:B------:R1:W-:Y:S01]  /*70c0*/  STL.S16 [R1+0x8c], R3 ;  /* 0x00008c0301007387 */ /* 0x0003e20000100600 */
[----:B0-----:R-:W-:Y:S02]  /*70d0*/  IMAD.MOV.U32 R0, RZ, RZ, R36 ;  /* 0x000000ffff007224 */ /* 0x001fe400078e0024 */
[----:B-1----:R-:W-:-:S05]  /*70e0*/  IMAD.MOV.U32 R3, RZ, RZ, R37 ;  /* 0x000000ffff037224 */ /* 0x002fca00078e0025 */
        /* <DEDUP_REMOVED lines=9> */
[----:B------:R0:W-:Y:S04]  /*7180*/  STL.S16 [R1+0x88], R0 ;  /* 0x0000880001007387 */ /* 0x0001e80000100600 */
[----:B------:R1:W-:Y:S01]  /*7190*/  STL.S16 [R1+0x8a], R3 ;  /* 0x00008a0301007387 */ /* 0x0003e20000100600 */
[----:B0-----:R-:W-:Y:S02]  /*71a0*/  IMAD.MOV.U32 R0, RZ, RZ, R44 ;  /* 0x000000ffff007224 */ /* 0x001fe400078e002c */
[----:B-1----:R-:W-:-:S03]  /*71b0*/  IMAD.MOV.U32 R3, RZ, RZ, R45 ;  /* 0x000000ffff037224 */ /* 0x002fc600078e002d */
[----:B------:R0:W-:Y:S04]  /*71c0*/  STL.S16 [R1+0x90], R0 ;  /* 0x0000900001007387 */ /* 0x0001e80000100600 */
[----:B------:R1:W-:Y:S01]  /*71d0*/  STL.S16 [R1+0x92], R3 ;  /* 0x0000920301007387 */ /* 0x0003e20000100600 */
[----:B0-----:R-:W-:Y:S02]  /*71e0*/  IMAD.MOV.U32 R0, RZ, RZ, R50 ;  /* 0x000000ffff007224 */ /* 0x001fe400078e0032 */
[----:B-1----:R-:W-:-:S03]  /*71f0*/  IMAD.MOV.U32 R3, RZ, RZ, R51 ;  /* 0x000000ffff037224 */ /* 0x002fc600078e0033 */
        /* <DEDUP_REMOVED lines=47> */
.L_x_1525:
[----:B------:R-:W-:Y:S01]  /*74f0*/  IMAD R3, R16, 0x8, R2 ;  /* 0x0000000810037824 */ /* 0x000fe200078e0202 */
[----:B------:R-:W-:Y:S01]  /*7500*/  SHF.L.U32 R0, R167, 0x1f, RZ ;  /* 0x0000001fa7007819 */ /* 0x000fe200000006ff */
[----:B------:R-:W0:Y:S01]  /*7510*/  LDC R145, c[0x0][0x2f4] ;  /* 0x0000bd00ff917b82 */ /* 0x000e220000000800 */
[----:B------:R-:W-:Y:S01]  /*7520*/  BSSY B1, `(.L_x_1526) ;  /* 0x0000004000017945 */ /* 0x000fe20003800000 */
[----:B------:R-:W-:Y:S01]  /*7530*/  IMAD.MOV.U32 R125, RZ, RZ, R80 ;  /* 0x000000ffff7d7224 */ /* 0x000fe200078e0050 */
[----:B------:R-:W1:Y:S02]  /*7540*/  SYNCS.PHASECHK.TRANS64.TRYWAIT P5, [R3+URZ+0x2a890], R0 ;  /* 0x02a89000030075a7 */ /* 0x000e6400080a017f */
[----:B-1----:R-:W-:Y:S05]  /*7550*/  @!P5 BRA `(.L_x_1527) ;  /* 0x0000023c0078d947 */ /* 0x002fea0003800000 */
.L_x_1921:
[----:B------:R-:W-:Y:S05]  /*7560*/  BSYNC B1 ;  /* 0x0000000000017941 */ /* 0x000fea0003800000 */
.L_x_1526:
        /* <DEDUP_REMOVED lines=19> */
[----:B------:R-:W-:-:S03]  /*76a0*/  IMAD.SHL.U32 R180, R180, 0x8, RZ ;  /* 0x00000008b4b47824 */ /* 0x000fc600078e00ff */
[----:B------:R-:W-:Y:S02]  /*76b0*/  SHF.R.S32.HI R77, RZ, 0x3, R77 ;  /* 0x00000003ff4d7819 */ /* 0x000fe4000001144d */
[----:B------:R-:W-:-:S03]  /*76c0*/  LOP3.LUT R76, R175, 0x38, R180, 0xf8, !PT ;  /* 0x00000038af4c7812 */ /* 0x000fc600078ef8b4 */
[----:B------:R-:W-:Y:S01]  /*76d0*/  IMAD R77, R77, 0x1800, R177 ;  /* 0x000018004d4d7824 */ /* 0x000fe200078e02b1 */
[----:B------:R-:W-:-:S05]  /*76e0*/  LOP3.LUT R76, R76, R176, RZ, 0x3c, !PT ;  /* 0x000000b04c4c7212 */ /* 0x000fca00078e3cff */
        /* <DEDUP_REMOVED lines=26> */
[----:B------:R-:W-:Y:S01]  /*7890*/  FMUL.FTZ R210, R213, R212 ;  /* 0x000000d4d5d27220 */ /* 0x000fe20000410000 */
        /* <DEDUP_REMOVED lines=27> */
[C---:B------:R-:W-:Y:S02]  /*7a50*/  FMUL.FTZ R79, R83.reuse, R51 ;  /* 0x00000033534f7220 */ /* 0x040fe40000410000 */
        /* <DEDUP_REMOVED lines=46> */
.L_x_1533:
[----:B------:R-:W-:Y:S05]  /*7d40*/  BSYNC B3 ;  /* 0x0000000000037941 */ /* 0x000fea0003800000 */
.L_x_1532:
        /* <DEDUP_REMOVED lines=12> */
.L_x_1531:
[----:B------:R-:W-:Y:S05]  /*7e10*/  BSYNC B2 ;  /* 0x0000000000027941 */ /* 0x000fea0003800000 */
.L_x_1530:
        /* <DEDUP_REMOVED lines=24> */
[----:B------:R-:W3:Y:S04]  /*7fa0*/  LDL.S16 R180, [R1+0x8e] ;  /* 0x00008e0001b47983 */ /* 0x000ee80000100600 */
[----:B------:R-:W4:Y:S04]  /*7fb0*/  LDL.LU.S16 R77, [R1+0x8c] ;  /* 0x00008c00014d7983 */ /* 0x000f280000300600 */
[----:B------:R-:W5:Y:S04]  /*7fc0*/  LDL.S16 R83, [R1+0x7a] ;  /* 0x00007a0001537983 */ /* 0x000f680000100600 */
[----:B------:R-:W2:Y:S04]  /*7fd0*/  LDL.LU.S16 R82, [R1+0x78] ;  /* 0x0000780001527983 */ /* 0x000ea80000300600 */
[----:B------:R-:W2:Y:S04]  /*7fe0*/  LDL.S16 R81, [R1+0x90] ;  /* 0x0000900001517983 */ /* 0x000ea80000100600 */
[----:B------:R-:W2:Y:S04]  /*7ff0*/  LDL.LU.S16 R80, [R1+0x92] ;  /* 0x0000920001507983 */ /* 0x000ea80000300600 */
[----:B------:R-:W2:Y:S04]  /*8000*/  LDL.S16 R79, [R1+0x88] ;  /* 0x00008800014f7983 */ /* 0x000ea80000100600 */
[----:B------:R-:W2:Y:S01]  /*8010*/  LDL.LU.S16 R78, [R1+0x8a] ;  /* 0x00008a00014e7983 */ /* 0x000ea20000300600 */
[----:B------:R-:W-:-:S02]  /*8020*/  SHF.R.U64 R32, R32, 0x10, R33 ;  /* 0x0000001020207819 */ /* 0x000fc40000001221 */
[----:B------:R-:W-:Y:S02]  /*8030*/  SHF.R.U32.HI R33, RZ, 0x10, R33 ;  /* 0x00000010ff217819 */ /* 0x000fe40000011621 */
[----:B------:R-:W-:Y:S02]  /*8040*/  SHF.R.U64 R34, R34, 0x10, R35 ;  /* 0x0000001022227819 */ /* 0x000fe40000001223 */
[----:B------:R-:W-:Y:S02]  /*8050*/  SHF.R.U64 R44, R44, 0x10, R45 ;  /* 0x000000102c2c7819 */ /* 0x000fe4000000122d */
[----:B------:R-:W-:Y:S02]  /*8060*/  SHF.R.U32.HI R35, RZ, 0x10, R35 ;  /* 0x00000010ff237819 */ /* 0x000fe40000011623 */
[----:B---3--:R-:W-:Y:S02]  /*8070*/  PRMT R32, R180, 0x5410, R32 ;  /* 0x00005410b4207816 */ /* 0x008fe40000000020 */
[----:B----4-:R-:W-:-:S02]  /*8080*/  PRMT R33, R77, 0x5410, R33 ;  /* 0x000054104d217816 */ /* 0x010fc40000000021 */
[----:B------:R-:W-:Y:S02]  /*8090*/  SHF.R.U32.HI R77, RZ, 0x10, R45 ;  /* 0x00000010ff4d7819 */ /* 0x000fe4000001162d */
[--C-:B------:R-:W-:Y:S02]  /*80a0*/  SHF.R.U64 R45, R46, 0x10, R47.reuse ;  /* 0x000000102e2d7819 */ /* 0x100fe4000000122f */
[----:B-----5:R-:W-:Y:S02]  /*80b0*/  PRMT R46, R83, 0x5410, R34 ;  /* 0x00005410532e7816 */ /* 0x020fe40000000022 */
[----:B------:R-:W-:Y:S02]  /*80c0*/  SHF.R.U32.HI R47, RZ, 0x10, R47 ;  /* 0x00000010ff2f7819 */ /* 0x000fe4000001162f */
[----:B--2---:R-:W-:Y:S02]  /*80d0*/  PRMT R35, R82, 0x5410, R35 ;  /* 0x0000541052237816 */ /* 0x004fe40000000023 */
[----:B------:R-:W-:Y:S01]  /*80e0*/  PRMT R44, R81, 0x5410, R44 ;  /* 0x00005410512c7816 */ /* 0x000fe2000000002c */
[C---:B0-----:R-:W-:Y:S01]  /*80f0*/  IMAD.U32 R81, R49.reuse, 0x10000, RZ ;  /* 0x0001000031517824 */ /* 0x041fe200078e00ff */
[----:B------:R-:W-:-:S02]  /*8100*/  LOP3.LUT R49, R49, 0xffff0000, RZ, 0xc0, !PT ;  /* 0xffff000031317812 */ /* 0x000fc400078ec0ff */
[----:B------:R-:W-:Y:S01]  /*8110*/  PRMT R34, R80, 0x5410, R77 ;  /* 0x0000541050227816 */ /* 0x000fe2000000004d */
[----:B------:R-:W-:Y:S01]  /*8120*/  IMAD.U32 R77, R33, 0x10000, RZ ;  /* 0x00010000214d7824 */ /* 0x000fe200078e00ff */
[----:B------:R-:W-:-:S03]  /*8130*/  PRMT R45, R79, 0x5410, R45 ;  /* 0x000054104f2d7816 */ /* 0x000fc6000000002d */
[C---:B------:R-:W-:Y:S01]  /*8140*/  IMAD.U32 R80, R34.reuse, 0x10000, RZ ;  /* 0x0001000022507824 */ /* 0x040fe200078e00ff */
[----:B------:R-:W-:Y:S01]  /*8150*/  LOP3.LUT R34, R34, 0xffff0000, RZ, 0xc0, !PT ;  /* 0xffff000022227812 */ /* 0x000fe200078ec0ff */
[----:B------:R-:W-:Y:S01]  /*8160*/  IMAD.U32 R79, R37, 0x10000, RZ ;  /* 0x00010000254f7824 */ /* 0x000fe200078e00ff */
[----:B------:R-:W-:Y:S01]  /*8170*/  PRMT R47, R78, 0x5410, R47 ;  /* 0x000054104e2f7816 */ /* 0x000fe2000000002f */
[----:B------:R-:W-:Y:S01]  /*8180*/  FMUL.FTZ R78, R81, R80 ;  /* 0x00000050514e7220 */ /* 0x000fe20000410000 */
[----:B------:R-:W-:-:S03]  /*8190*/  LOP3.LUT R37, R37, 0xffff0000, RZ, 0xc0, !PT ;  /* 0xffff000025257812 */ /* 0x000fc600078ec0ff */
[-C--:B------:R-:W-:Y:S01]  /*81a0*/  FFMA.FTZ R78, R79, R77.reuse, -R78 ;  /* 0x0000004d4f4e7223 */ /* 0x080fe2000001084e */
[----:B------:R-:W-:Y:S01]  /*81b0*/  FMUL.FTZ R77, R81, R77 ;  /* 0x0000004d514d7220 */ /* 0x000fe20000410000 */
[C---:B------:R-:W-:Y:S01]  /*81c0*/  IMAD.U32 R81, R51.reuse, 0x10000, RZ ;  /* 0x0001000033517824 */ /* 0x040fe200078e00ff */
[----:B------:R-:W-:Y:S02]  /*81d0*/  LOP3.LUT R51, R51, 0xffff0000, RZ, 0xc0, !PT ;  /* 0xffff000033337812 */ /* 0x000fe400078ec0ff */
[----:B------:R-:W-:Y:S01]  /*81e0*/  FFMA.FTZ R77, R79, R80, R77 ;  /* 0x000000504f4d7223 */ /* 0x000fe2000001004d */
[----:B------:R-:W-:Y:S01]  /*81f0*/  LOP3.LUT R79, R33, 0xffff0000, RZ, 0xc0, !PT ;  /* 0xffff0000214f7812 */ /* 0x000fe200078ec0ff */
[----:B------:R-:W-:Y:S01]  /*8200*/  FMUL.FTZ R33, R49, R34 ;  /* 0x0000002231217220 */ /* 0x000fe20000410000 */
[C---:B------:R-:W-:Y:S01]  /*8210*/  IMAD.U32 R80, R47.reuse, 0x10000, RZ ;  /* 0x000100002f507824 */ /* 0x040fe200078e00ff */
[----:B------:R-:W-:Y:S02]  /*8220*/  LOP3.LUT R47, R47, 0xffff0000, RZ, 0xc0, !PT ;  /* 0xffff00002f2f7812 */ /* 0x000fe400078ec0ff */
[-C--:B------:R-:W-:Y:S01]  /*8230*/  FMUL.FTZ R49, R49, R79.reuse ;  /* 0x0000004f31317220 */ /* 0x080fe20000410000 */
[----:B------:R-:W-:Y:S01]  /*8240*/  FFMA.FTZ R33, R37, R79, -R33 ;  /* 0x0000004f25217223 */ /* 0x000fe20000010821 */
[----:B------:R-:W-:-:S02]  /*8250*/  IMAD.U32 R79, R39, 0x10000, RZ ;  /* 0x00010000274f7824 */ /* 0x000fc400078e00ff */
        /* <DEDUP_REMOVED lines=56> */
.L_x_1537:
[----:B------:R-:W-:Y:S05]  /*85e0*/  BSYNC B3 ;  /* 0x0000000000037941 */ /* 0x000fea0003800000 */
.L_x_1536:
        /* <DEDUP_REMOVED lines=12> */
.L_x_1535:
[----:B------:R-:W-:Y:S05]  /*86b0*/  BSYNC B2 ;  /* 0x0000000000027941 */ /* 0x000fea0003800000 */
.L_x_1534:
[----:B------:R-:W-:-:S13]  /*86c0*/  ISETP.NE.AND P4, PT, R9, RZ, PT ;  /* 0x000000ff0900720c */ /* 0x000fda0003f85270 */
[----:B------:R-:W-:Y:S05]  /*86d0*/  @!P4 BRA `(.L_x_1529) ;  /* 0x000000080004c947 */ /* 0x000fea0003800000 */
[----:B------:R-:W-:Y:S01]  /*86e0*/  LOP3.LUT P5, RZ, R17, 0x1, RZ, 0xc0, !PT ;  /* 0x0000000111ff7812 */ /* 0x000fe200078ac0ff */
[----:B------:R-:W-:Y:S03]  /*86f0*/  BSSY B2, `(.L_x_1538) ;  /* 0x000007d000027945 */ /* 0x000fe60003800000 */
[----:B---3--:R-:W-:-:S04]  /*8700*/  SEL R32, R123, R146, !P5 ;  /* 0x000000927b207207 */ /* 0x008fc80006800000 */
[----:B------:R-:W-:-:S04]  /*8710*/  SHF.R.S32.HI R33, RZ, 0x1f, R32 ;  /* 0x0000001fff217819 */ /* 0x000fc80000011420 */
[----:B------:R-:W-:-:S04]  /*8720*/  LEA.HI R32, R33, R32, RZ, 0x4 ;  /* 0x0000002021207211 */ /* 0x000fc800078f20ff */
[----:B------:R-:W-:-:S05]  /*8730*/  LEA.HI.SX32 R32, R32, R113, 0x1c ;  /* 0x0000007120207211 */ /* 0x000fca00078fe2ff */
[----:B------:R-:W-:-:S05]  /*8740*/  IMAD.SHL.U32 R33, R32, 0x8, RZ ;  /* 0x0000000820217824 */ /* 0x000fca00078e00ff */
[----:B------:R-:W-:-:S13]  /*8750*/  ISETP.GE.AND P4, PT, R33, R145, PT ;  /* 0x000000912100720c */ /* 0x000fda0003f86270 */
[--C-:B------:R-:W-:Y:S02]  /*8760*/  @!P4 SHF.R.S32.HI R35, RZ, 0x1f, R33.reuse ;  /* 0x0000001fff23c819 */ /* 0x100fe40000011421 */
[CCC-:B------:R-:W-:Y:S02]  /*8770*/  @!P4 IADD3 R34, P5, P6, R86.reuse, R130.reuse, R33.reuse ;  /* 0x000000825622c210 */ /* 0x1c0fe40007ebe021 */
[----:B------:R-:W-:Y:S02]  /*8780*/  LOP3.LUT R33, R175, 0x38, R33, 0xf8, !PT ;  /* 0x00000038af217812 */ /* 0x000fe400078ef821 */
[----:B------:R-:W-:Y:S02]  /*8790*/  @!P4 IADD3.X R35, R85, R155, R35, P5, P6 ;  /* 0x0000009b5523c210 */ /* 0x000fe40002fec423 */
[----:B------:R-:W-:Y:S02]  /*87a0*/  IADD3 R130, P5, P6, R86, R130, R12 ;  /* 0x0000008256827210 */ /* 0x000fe40007ebe00c */
[----:B------:R-:W-:-:S02]  /*87b0*/  LOP3.LUT R33, R33, R176, RZ, 0x3c, !PT ;  /* 0x000000b021217212 */ /* 0x000fc400078e3cff */
[----:B------:R-:W-:Y:S02]  /*87c0*/  IADD3.X R155, R85, R155, R110, P5, P6 ;  /* 0x0000009b559b7210 */ /* 0x000fe40002fec46e */
[----:B------:R-:W-:-:S04]  /*87d0*/  LEA R44, P5, R130, R114, 0x1 ;  /* 0x00000072822c7211 */ /* 0x000fc800078a08ff */
[----:B------:R-:W-:Y:S02]  /*87e0*/  LEA.HI.X R45, R130, R115, R155, 0x1, P5 ;  /* 0x00000073822d7211 */ /* 0x000fe400028f0c9b */
[----:B------:R-:W-:-:S04]  /*87f0*/  @!P4 LEA R46, P5, R34, R114, 0x1 ;  /* 0x00000072222ec211 */ /* 0x000fc800078a08ff */
[----:B------:R-:W-:Y:S02]  /*8800*/  @!P4 LEA.HI.X R47, R34, R115, R35, 0x1, P5 ;  /* 0x00000073222fc211 */ /* 0x000fe400028f0c23 */
[----:B------:R-:W-:Y:S02]  /*8810*/  SHF.R.S32.HI R34, RZ, 0x1f, R32 ;  /* 0x0000001fff227819 */ /* 0x000fe40000011420 */
[----:B------:R-:W-:Y:S02]  /*8820*/  ISETP.GE.AND P5, PT, R166, R122, PT ;  /* 0x0000007aa600720c */ /* 0x000fe40003fa6270 */
[----:B------:R-:W-:-:S04]  /*8830*/  LEA.HI R32, R34, R32, RZ, 0x3 ;  /* 0x0000002022207211 */ /* 0x000fc800078f18ff */
[----:B------:R-:W-:-:S05]  /*8840*/  SHF.R.S32.HI R32, RZ, 0x3, R32 ;  /* 0x00000003ff207819 */ /* 0x000fca0000011420 */
        /* <DEDUP_REMOVED lines=12> */
[----:B------:R-:W-:Y:S01]  /*8910*/  IMAD.U32 R51, R39, 0x10000, RZ ;  /* 0x0001000027337824 */ /* 0x000fe200078e00ff */
[----:B------:R-:W-:Y:S02]  /*8920*/  SHF.R.U64 R29, R30, 0x10, R31 ;  /* 0x000000101e1d7819 */ /* 0x000fe4000000121f */
[--C-:B------:R-:W-:Y:S02]  /*8930*/  SHF.R.U64 R30, R40, 0x10, R41.reuse ;  /* 0x00000010281e7819 */ /* 0x100fe40000001229 */
[----:B------:R-:W-:Y:S02]  /*8940*/  SHF.R.U32.HI R40, RZ, 0x10, R41 ;  /* 0x00000010ff287819 */ /* 0x000fe40000011629 */
[----:B------:R-:W-:-:S02]  /*8950*/  PRMT R30, R221, 0x5410, R30 ;  /* 0x00005410dd1e7816 */ /* 0x000fc4000000001e */
[--C-:B------:R-:W-:Y:S02]  /*8960*/  SHF.R.U64 R41, R42, 0x10, R43.reuse ;  /* 0x000000102a297819 */ /* 0x100fe4000000122b */
[----:B------:R-:W-:Y:S01]  /*8970*/  PRMT R221, R221, 0x5432, R40 ;  /* 0x00005432dddd7816 */ /* 0x000fe20000000028 */
[----:B--2---:R-:W-:Y:S01]  /*8980*/  IMAD.U32 R40, R33, 0x10000, RZ ;  /* 0x0001000021287824 */ /* 0x004fe200078e00ff */
[----:B------:R-:W-:Y:S02]  /*8990*/  SHF.R.U32.HI R42, RZ, 0x10, R43 ;  /* 0x00000010ff2a7819 */ /* 0x000fe4000001162b */
[----:B------:R-:W-:Y:S01]  /*89a0*/  PRMT R48, R219, 0x5432, R48 ;  /* 0x00005432db307816 */ /* 0x000fe20000000030 */
[----:B------:R-:W-:Y:S01]  /*89b0*/  IMAD.U32 R43, R221, 0x10000, RZ ;  /* 0x00010000dd2b7824 */ /* 0x000fe200078e00ff */
[C---:B------:R-:W-:Y:S02]  /*89c0*/  PRMT R41, R220.reuse, 0x5410, R41 ;  /* 0x00005410dc297816 */ /* 0x040fe40000000029 */
[----:B------:R-:W-:Y:S01]  /*89d0*/  PRMT R220, R220, 0x5432, R42 ;  /* 0x00005432dcdc7816 */ /* 0x000fe2000000002a */
[----:B------:R-:W-:-:S02]  /*89e0*/  IMAD.U32 R42, R48, 0x10000, RZ ;  /* 0x00010000302a7824 */ /* 0x000fc400078e00ff */
[-C--:B------:R-:W-:Y:S01]  /*89f0*/  FMUL.FTZ R50, R49, R43.reuse ;  /* 0x0000002b31327220 */ /* 0x080fe20000410000 */
[----:B------:R-:W-:Y:S01]  /*8a00*/  LOP3.LUT R221, R221, 0xffff0000, RZ, 0xc0, !PT ;  /* 0xffff0000dddd7812 */ /* 0x000fe200078ec0ff */
[-C--:B------:R-:W-:Y:S02]  /*8a10*/  FMUL.FTZ R49, R49, R42.reuse ;  /* 0x0000002a31317220 */ /* 0x080fe40000410000 */
[----:B------:R-:W-:Y:S01]  /*8a20*/  FFMA.FTZ R42, R40, R42, -R50 ;  /* 0x0000002a282a7223 */ /* 0x000fe20000010832 */
[----:B------:R-:W-:Y:S01]  /*8a30*/  LOP3.LUT R48, R48, 0xffff0000, RZ, 0xc0, !PT ;  /* 0xffff000030307812 */ /* 0x000fe200078ec0ff */
[----:B------:R-:W-:Y:S02]  /*8a40*/  IMAD.U32 R50, R220, 0x10000, RZ ;  /* 0x00010000dc327824 */ /* 0x000fe400078e00ff */
[----:B------:R-:W-:Y:S01]  /*8a50*/  FFMA.FTZ R40, R40, R43, R49 ;  /* 0x0000002b28287223 */ /* 0x000fe20000010031 */
[----:B------:R-:W-:Y:S01]  /*8a60*/  LOP3.LUT R43, R37, 0xffff0000, RZ, 0xc0, !PT ;  /* 0xffff0000252b7812 */ /* 0x000fe200078ec0ff */
[----:B------:R-:W-:Y:S01]  /*8a70*/  IMAD.U32 R49, R35, 0x10000, RZ ;  /* 0x0001000023317824 */ /* 0x000fe200078e00ff */
[----:B------:R-:W-:-:S02]  /*8a80*/  SHF.R.U32.HI R31, RZ, 0x10, R31 ;  /* 0x00000010ff1f7819 */ /* 0x000fc4000001161f */
[----:B------:R-:W-:Y:S01]  /*8a90*/  LOP3.LUT R33, R33, 0xffff0000, RZ, 0xc0, !PT ;  /* 0xffff000021217812 */ /* 0x000fe200078ec0ff */
[CC--:B------:R-:W-:Y:S01]  /*8aa0*/  FMUL.FTZ R37, R43.reuse, R221.reuse ;  /* 0x000000dd2b257220 */ /* 0x0c0fe20000410000 */
[----:B------:R-:W-:Y:S01]  /*8ab0*/  PRMT R31, R218, 0x5432, R31 ;  /* 0x00005432da1f7816 */ /* 0x000fe2000000001f */
[-C--:B------:R-:W-:Y:S01]  /*8ac0*/  FMUL.FTZ R43, R43, R48.reuse ;  /* 0x000000302b2b7220 */ /* 0x080fe20000410000 */
[----:B------:R-:W-:Y:S01]  /*8ad0*/  LOP3.LUT R220, R220, 0xffff0000, RZ, 0xc0, !PT ;  /* 0xffff0000dcdc7812 */ /* 0x000fe200078ec0ff */
[----:B------:R-:W-:Y:S01]  /*8ae0*/  FFMA.FTZ R37, R33, R48, -R37 ;  /* 0x0000003021257223 */ /* 0x000fe20000010825 */
[----:B------:R-:W-:Y:S01]  /*8af0*/  FMUL.FTZ R48, R51, R50 ;  /* 0x0000003233307220 */ /* 0x000fe20000410000 */
[----:B------:R-:W-:Y:S01]  /*8b00*/  FFMA.FTZ R33, R33, R221, R43 ;  /* 0x000000dd21217223 */ /* 0x000fe2000001002b */
[----:B------:R-:W-:Y:S01]  /*8b10*/  IMAD.U32 R43, R31, 0x10000, RZ ;  /* 0x000100001f2b7824 */ /* 0x000fe200078e00ff */
[----:B------:R-:W-:Y:S02]  /*8b20*/  LOP3.LUT R39, R39, 0xffff0000, RZ, 0xc0, !PT ;  /* 0xffff000027277812 */ /* 0x000fe400078ec0ff */
[----:B------:R-:W-:Y:S01]  /*8b30*/  LOP3.LUT R31, R31, 0xffff0000, RZ, 0xc0, !PT ;  /* 0xffff00001f1f7812 */ /* 0x000fe200078ec0ff */
[-C--:B------:R-:W-:Y:S01]  /*8b40*/  FFMA.FTZ R48, R49, R43.reuse, -R48 ;  /* 0x0000002b31307223 */ /* 0x080fe20000010830 */
[----:B------:R-:W-:Y:S01]  /*8b50*/  FMUL.FTZ R43, R51, R43 ;  /* 0x0000002b332b7220 */ /* 0x000fe20000410000 */
[----:B------:R-:W-:-:S02]  /*8b60*/  PRMT R28, R219, 0x5410, R28 ;  /* 0x00005410db1c7816 */ /* 0x000fc4000000001c */
[----:B------:R-:W-:Y:S01]  /*8b70*/  PRMT R29, R218, 0x5410, R29 ;  /* 0x00005410da1d7816 */ /* 0x000fe2000000001d */
[----:B------:R-:W-:Y:S01]  /*8b80*/  FFMA.FTZ R43, R49, R50, R43 ;  /* 0x00000032312b7223 */ /* 0x000fe2000001002b */
[----:B------:R-:W-:Y:S01]  /*8b90*/  LOP3.LUT R49, R35, 0xffff0000, RZ, 0xc0, !PT ;  /* 0xffff000023317812 */ /* 0x000fe200078ec0ff */
[----:B------:R-:W-:Y:S01]  /*8ba0*/  FMUL.FTZ R35, R39, R220 ;  /* 0x000000dc27237220 */ /* 0x000fe20000410000 */
[C---:B------:R-:W-:Y:S01]  /*8bb0*/  IMAD.U32 R50, R36.reuse, 0x10000, RZ ;  /* 0x0001000024327824 */ /* 0x040fe200078e00ff */
[----:B------:R-:W-:Y:S01]  /*8bc0*/  LOP3.LUT R36, R36, 0xffff0000, RZ, 0xc0, !PT ;  /* 0xffff000024247812 */ /* 0x000fe200078ec0ff */
[----:B------:R-:W-:Y:S02]  /*8bd0*/  IMAD.U32 R51, R28, 0x10000, RZ ;  /* 0x000100001c337824 */ /* 0x000fe400078e00ff */
[-C--:B------:R-:W-:Y:S01]  /*8be0*/  FFMA.FTZ R35, R49, R31.reuse, -R35 ;  /* 0x0000001f31237223 */ /* 0x080fe20000010823 */
[----:B------:R-:W-:Y:S01]  /*8bf0*/  FMUL.FTZ R31, R39, R31 ;  /* 0x0000001f271f7220 */ /* 0x000fe20000410000 */
[----:B------:R-:W-:Y:S01]  /*8c00*/  IMAD.U32 R39, R32, 0x10000, RZ ;  /* 0x0001000020277824 */ /* 0x000fe200078e00ff */
[----:B------:R-:W-:-:S02]  /*8c10*/  LOP3.LUT R28, R28, 0xffff0000, RZ, 0xc0, !PT ;  /* 0xffff00001c1c7812 */ /* 0x000fc400078ec0ff */
[----:B------:R-:W-:Y:S01]  /*8c20*/  FFMA.FTZ R31, R49, R220, R31 ;  /* 0x000000dc311f7223 */ /* 0x000fe2000001001f */
[C---:B------:R-:W-:Y:S01]  /*8c30*/  IMAD.U32 R49, R30.reuse, 0x10000, RZ ;  /* 0x000100001e317824 */ /* 0x040fe200078e00ff */
[----:B------:R-:W-:Y:S02]  /*8c40*/  LOP3.LUT R30, R30, 0xffff0000, RZ, 0xc0, !PT ;  /* 0xffff00001e1e7812 */ /* 0x000fe400078ec0ff */
[----:B------:R-:W-:Y:S01]  /*8c50*/  LOP3.LUT R32, R32, 0xffff0000, RZ, 0xc0, !PT ;  /* 0xffff000020207812 */ /* 0x000fe200078ec0ff */
[C---:B------:R-:W-:Y:S01]  /*8c60*/  FMUL.FTZ R76, R50.reuse, R49 ;  /* 0x00000031324c7220 */ /* 0x040fe20000410000 */
[-C--:B------:R-:W-:Y:S01]  /*8c70*/  FMUL.FTZ R50, R50, R51.reuse ;  /* 0x0000003332327220 */ /* 0x080fe20000410000 */
[----:B------:R-:W-:Y:S02]  /*8c80*/  F2FP.BF16.F32.PACK_AB R37, R37, R42 ;  /* 0x0000002a2525723e */ /* 0x000fe400000010ff */
[C---:B------:R-:W-:Y:S01]  /*8c90*/  FFMA.FTZ R76, R39.reuse, R51, -R76 ;  /* 0x00000033274c7223 */ /* 0x040fe2000001084c */
[----:B------:R-:W-:Y:S01]  /*8ca0*/  FFMA.FTZ R50, R39, R49, R50 ;  /* 0x0000003127327223 */ /* 0x000fe20000010032 */
[C---:B------:R-:W-:Y:S01]  /*8cb0*/  FMUL.FTZ R39, R36.reuse, R30 ;  /* 0x0000001e24277220 */ /* 0x040fe20000410000 */
[-C--:B------:R-:W-:Y:S01]  /*8cc0*/  FMUL.FTZ R36, R36, R28.reuse ;  /* 0x0000001c24247220 */ /* 0x080fe20000410000 */
[C---:B------:R-:W-:Y:S01]  /*8cd0*/  IMAD.U32 R49, R29.reuse, 0x10000, RZ ;  /* 0x000100001d317824 */ /* 0x040fe200078e00ff */
[----:B------:R-:W-:Y:S01]  /*8ce0*/  LOP3.LUT R29, R29, 0xffff0000, RZ, 0xc0, !PT ;  /* 0xffff00001d1d7812 */ /* 0x000fe200078ec0ff */
[C---:B------:R-:W-:Y:S01]  /*8cf0*/  FFMA.FTZ R28, R32.reuse, R28, -R39 ;  /* 0x0000001c201c7223 */ /* 0x040fe20000010827 */
[----:B------:R-:W-:Y:S01]  /*8d00*/  FFMA.FTZ R30, R32, R30, R36 ;  /* 0x0000001e201e7223 */ /* 0x000fe20000010024 */
[C---:B------:R-:W-:Y:S01]  /*8d10*/  IMAD.U32 R39, R38.reuse, 0x10000, RZ ;  /* 0x0001000026277824 */ /* 0x040fe200078e00ff */
[----:B------:R-:W-:Y:S01]  /*8d20*/  LOP3.LUT R38, R38, 0xffff0000, RZ, 0xc0, !PT ;  /* 0xffff000026267812 */ /* 0x000fe200078ec0ff */
[C---:B------:R-:W-:Y:S01]  /*8d30*/  IMAD.U32 R36, R41.reuse, 0x10000, RZ ;  /* 0x0001000029247824 */ /* 0x040fe200078e00ff */
[----:B------:R-:W-:Y:S01]  /*8d40*/  LOP3.LUT R41, R41, 0xffff0000, RZ, 0xc0, !PT ;  /* 0xffff000029297812 */ /* 0x000fe200078ec0ff */
[C---:B------:R-:W-:Y:S01]  /*8d50*/  IMAD.U32 R32, R34.reuse, 0x10000, RZ ;  /* 0x0001000022207824 */ /* 0x040fe200078e00ff */
[----:B------:R-:W-:Y:S01]  /*8d60*/  LOP3.LUT R34, R34, 0xffff0000, RZ, 0xc0, !PT ;  /* 0xffff000022227812 */ /* 0x000fe200078ec0ff */
[C---:B------:R-:W-:Y:S01]  /*8d70*/  FMUL.FTZ R51, R39.reuse, R36 ;  /* 0x0000002427337220 */ /* 0x040fe20000410000 */
[----:B------:R-:W-:Y:S01]  /*8d80*/  FMUL.FTZ R39, R39, R49 ;  /* 0x0000003127277220 */ /* 0x000fe20000410000 */
[----:B------:R-:W-:Y:S01]  /*8d90*/  F2FP.BF16.F32.PACK_AB R40, R33, R40 ;  /* 0x000000282128723e */ /* 0x000fe200000010ff */
[----:B------:R-:W-:-:S02]  /*8da0*/  IMAD.MOV.U32 R33, RZ, RZ, R37 ;  /* 0x000000ffff217224 */ /* 0x000fc400078e0025 */
[C---:B------:R-:W-:Y:S01]  /*8db0*/  FFMA.FTZ R51, R32.reuse, R49, -R51 ;  /* 0x0000003120337223 */ /* 0x040fe20000010833 */
[----:B------:R-:W-:Y:S01]  /*8dc0*/  FFMA.FTZ R39, R32, R36, R39 ;  /* 0x0000002420277223 */ /* 0x000fe20000010027 */
[C---:B------:R-:W-:Y:S01]  /*8dd0*/  FMUL.FTZ R32, R38.reuse, R41 ;  /* 0x0000002926207220 */ /* 0x040fe20000410000 */
[----:B------:R-:W-:Y:S01]  /*8de0*/  FMUL.FTZ R38, R38, R29 ;  /* 0x0000001d26267220 */ /* 0x000fe20000410000 */
[----:B------:R-:W-:Y:S01]  /*8df0*/  F2FP.BF16.F32.PACK_AB R31, R31, R43 ;  /* 0x0000002b1f1f723e */ /* 0x000fe200000010ff */
[----:B------:R-:W-:Y:S02]  /*8e00*/  IMAD.MOV.U32 R37, RZ, RZ, R40 ;  /* 0x000000ffff257224 */ /* 0x000fe400078e0028 */
[C---:B------:R-:W-:Y:S01]  /*8e10*/  FFMA.FTZ R32, R34.reuse, R29, -R32 ;  /* 0x0000001d22207223 */ /* 0x040fe20000010820 */
[----:B------:R-:W-:Y:S01]  /*8e20*/  FFMA.FTZ R38, R34, R41, R38 ;  /* 0x0000002922267223 */ /* 0x000fe20000010026 */
[----:B------:R-:W-:Y:S02]  /*8e30*/  F2FP.BF16.F32.PACK_AB R28, R28, R76 ;  /* 0x0000004c1c1c723e */ /* 0x000fe400000010ff */
[----:B------:R-:W-:-:S02]  /*8e40*/  F2FP.BF16.F32.PACK_AB R30, R30, R50 ;  /* 0x000000321e1e723e */ /* 0x000fc400000010ff */
[----:B------:R-:W-:Y:S01]  /*8e50*/  F2FP.BF16.F32.PACK_AB R51, R32, R51 ;  /* 0x000000332033723e */ /* 0x000fe200000010ff */
[----:B------:R-:W-:Y:S01]  /*8e60*/  IMAD.MOV.U32 R32, RZ, RZ, R28 ;  /* 0x000000ffff207224 */ /* 0x000fe200078e001c */
[----:B------:R-:W-:Y:S01]  /*8e70*/  F2FP.BF16.F32.PACK_AB R38, R38, R39 ;  /* 0x000000272626723e */ /* 0x000fe200000010ff */
[----:B------:R-:W-:Y:S01]  /*8e80*/  IMAD.MOV.U32 R36, RZ, RZ, R30 ;  /* 0x000000ffff247224 */ /* 0x000fe200078e001e */
[----:B------:R-:W-:Y:S01]  /*8e90*/  F2FP.BF16.F32.PACK_AB R35, R35, R48 ;  /* 0x000000302323723e */ /* 0x000fe200000010ff */
[----:B------:R-:W-:Y:S02]  /*8ea0*/  IMAD.MOV.U32 R34, RZ, RZ, R51 ;  /* 0x000000ffff227224 */ /* 0x000fe400078e0033 */
[----:B------:R-:W-:-:S07]  /*8eb0*/  IMAD.MOV.U32 R39, RZ, RZ, R31 ;  /* 0x000000ffff277224 */ /* 0x000fce00078e001f */
.L_x_1539:
[----:B------:R-:W-:Y:S05]  /*8ec0*/  BSYNC B2 ;  /* 0x0000000000027941 */ /* 0x000fea0003800000 */
.L_x_1538:
[----:B--2---:R4:W-:Y:S04]  /*8ed0*/  STG.E.128 desc[UR46][R44.64], R32 ;  /* 0x000000202c007986 */ /* 0x0049e8000c101d2e */
[----:B0-----:R4:W-:Y:S02]  /*8ee0*/  @!P4 STG.E.128 desc[UR46][R46.64], R36 ;  /* 0x000000242e00c986 */ /* 0x0019e4000c101d2e */
.L_x_1529:
[----:B------:R-:W-:Y:S05]  /*8ef0*/  BSYNC B1 ;  /* 0x0000000000017941 */ /* 0x000fea0003800000 */
.L_x_1528:
[-C--:B--2---:R-:W-:Y:S02]  /*8f00*/  IMAD R28, R148, R126.reuse, RZ ;  /* 0x0000007e941c7224 */ /* 0x084fe400078e02ff */
        /* <DEDUP_REMOVED lines=9> */
[----:B------:R-:W-:Y:S02]  /*8fa0*/  IADD3 R31, P3, P4, R86, R124, R14 ;  /* 0x0000007c561f7210 */ /* 0x000fe40007c7e00e */
[----:B------:R-:W-:Y:S02]  /*8fb0*/  SHF.R.S32.HI R29, RZ, 0x1f, R28 ;  /* 0x0000001fff1d7819 */ /* 0x000fe4000001141c */
[----:B---34-:R-:W-:Y:S02]  /*8fc0*/  IADD3.X R33, R85, R40, R112, P3, P4 ;  /* 0x0000002855217210 */ /* 0x018fe40001fe8470 */
[----:B------:R-:W-:Y:S02]  /*8fd0*/  LEA.HI R29, R29, R28, RZ, 0x4 ;  /* 0x0000001c1d1d7211 */ /* 0x000fe400078f20ff */
[----:B------:R-:W-:-:S02]  /*8fe0*/  SHF.R.U32.HI R35, RZ, 0x3, R173 ;  /* 0x00000003ff237819 */ /* 0x000fc400000116ad */
[----:B------:R-:W-:-:S04]  /*8ff0*/  LEA.HI.SX32 R30, R29, R117, 0x1c ;  /* 0x000000751d1e7211 */ /* 0x000fc800078fe2ff */
[----:B------:R-:W-:Y:S01]  /*9000*/  SHF.R.S32.HI R34, RZ, 0x1f, R30 ;  /* 0x0000001fff227819 */ /* 0x000fe2000001141e */
[----:B------:R-:W-:-:S03]  /*9010*/  IMAD.SHL.U32 R32, R30, 0x8, RZ ;  /* 0x000000081e207824 */ /* 0x000fc600078e00ff */
[----:B------:R-:W-:Y:S02]  /*9020*/  LEA.HI R30, R34, R30, RZ, 0x3 ;  /* 0x0000001e221e7211 */ /* 0x000fe400078f18ff */
[----:B------:R-:W-:Y:S02]  /*9030*/  ISETP.GE.AND P3, PT, R32, R145, PT ;  /* 0x000000912000720c */ /* 0x000fe40003f66270 */
[----:B------:R-:W-:-:S05]  /*9040*/  SHF.R.S32.HI R30, RZ, 0x3, R30 ;  /* 0x00000003ff1e7819 */ /* 0x000fca000001141e */
[----:B------:R-:W-:-:S06]  /*9050*/  IMAD R30, R30, 0x1800, R179 ;  /* 0x000018001e1e7824 */ /* 0x000fcc00078e02b3 */
[--C-:B------:R-:W-:Y:S02]  /*9060*/  @!P3 SHF.R.S32.HI R28, RZ, 0x1f, R32.reuse ;  /* 0x0000001fff1cb819 */ /* 0x100fe40000011420 */
[--C-:B------:R-:W-:Y:S02]  /*9070*/  @!P3 IADD3 R29, P4, P5, R86, R124, R32.reuse ;  /* 0x0000007c561db210 */ /* 0x100fe40007d9e020 */
[----:B------:R-:W-:Y:S02]  /*9080*/  LOP3.LUT R32, R173, 0x38, R32, 0xf8, !PT ;  /* 0x00000038ad207812 */ /* 0x000fe400078ef820 */
[----:B------:R-:W-:Y:S02]  /*9090*/  @!P3 IADD3.X R28, R85, R40, R28, P4, P5 ;  /* 0x00000028551cb210 */ /* 0x000fe400027ea41c */
[----:B------:R-:W-:Y:S02]  /*90a0*/  LOP3.LUT R32, R32, R35, RZ, 0x3c, !PT ;  /* 0x0000002320207212 */ /* 0x000fe400078e3cff */
[----:B------:R-:W-:-:S03]  /*90b0*/  LEA R36, P4, R31, R114, 0x1 ;  /* 0x000000721f247211 */ /* 0x000fc600078808ff */
[----:B------:R-:W-:Y:S01]  /*90c0*/  IMAD.IADD R32, R30, 0x1, R32 ;  /* 0x000000011e207824 */ /* 0x000fe200078e0220 */
[-C--:B------:R-:W-:Y:S01]  /*90d0*/  LEA.HI.X R37, R31, R115.reuse, R33, 0x1, P4 ;  /* 0x000000731f257211 */ /* 0x080fe200020f0c21 */
[C---:B------:R-:W-:Y:S01]  /*90e0*/  IMAD R30, R16.reuse, 0x4800, R141 ;  /* 0x00004800101e7824 */ /* 0x040fe200078e028d */
[C---:B------:R-:W-:Y:S01]  /*90f0*/  @!P3 LEA R38, P4, R29.reuse, R114, 0x1 ;  /* 0x000000721d26b211 */ /* 0x040fe200078808ff */
[----:B------:R-:W-:Y:S02]  /*9100*/  IMAD R32, R16, 0x4800, R32 ;  /* 0x0000480010207824 */ /* 0x000fe400078e0220 */
[----:B------:R-:W-:Y:S01]  /*9110*/  IMAD R30, R30, 0x2, R2 ;  /* 0x000000021e1e7824 */ /* 0x000fe200078e0202 */
[----:B------:R-:W-:Y:S01]  /*9120*/  @!P3 LEA.HI.X R39, R29, R115, R28, 0x1, P4 ;  /* 0x000000731d27b211 */ /* 0x000fe200020f0c1c */
[----:B------:R-:W-:Y:S01]  /*9130*/  IMAD R32, R32, 0x2, R2 ;  /* 0x0000000220207824 */ /* 0x000fe200078e0202 */
[----:B------:R-:W-:-:S03]  /*9140*/  ISETP.GE.AND P4, PT, R18, R122, PT ;  /* 0x0000007a1200720c */ /* 0x000fc60003f86270 */
[----:B------:R-:W0:Y:S04]  /*9150*/  LDS.128 R28, [R30+0x18400] ;  /* 0x018400001e1c7984 */ /* 0x000e280000000c00 */
[----:B------:R-:W2:Y:S06]  /*9160*/  LDS.128 R32, [R32+0x18400] ;  /* 0x0184000020207984 */ /* 0x000eac0000000c00 */
        /* <DEDUP_REMOVED lines=95> */
.L_x_1543:
[----:B------:R-:W-:Y:S05]  /*9760*/  BSYNC B2 ;  /* 0x0000000000027941 */ /* 0x000fea0003800000 */
.L_x_1542:
[----:B0-----:R0:W-:Y:S04]  /*9770*/  STG.E.128 desc[UR46][R36.64], R28 ;  /* 0x0000001c24007986 */ /* 0x0011e8000c101d2e */
[----:B--2---:R0:W-:Y:S02]  /*9780*/  @!P3 STG.E.128 desc[UR46][R38.64], R32 ;  /* 0x000000202600b986 */ /* 0x0041e4000c101d2e */
.L_x_1541:
[----:B------:R-:W-:Y:S05]  /*9790*/  BSYNC B1 ;  /* 0x0000000000017941 */ /* 0x000fea0003800000 */
.L_x_1540:
[----:B------:R-:W-:Y:S01]  /*97a0*/  ISETP.NE.AND P3, PT, R10, RZ, PT ;  /* 0x000000ff0a00720c */ /* 0x000fe20003f65270 */
[----:B------:R-:W-:-:S12]  /*97b0*/  BSSY B1, `(.L_x_1544) ;  /* 0x0000084000017945 */ /* 0x000fd80003800000 */
[----:B------:R-:W-:Y:S05]  /*97c0*/  @!P3 BRA `(.L_x_1545) ;  /* 0x000000080008b947 */ /* 0x000fea0003800000 */
[----:B0-----:R-:W-:Y:S01]  /*97d0*/  SEL R28, R123, R146, !P1 ;  /* 0x000000927b1c7207 */ /* 0x001fe20004800000 */
[----:B------:R-:W-:Y:S01]  /*97e0*/  BSSY B2, `(.L_x_1546) ;  /* 0x000007e000027945 */ /* 0x000fe20003800000 */
[----:B------:R-:W-:Y:S02]  /*97f0*/  IADD3 R30, P3, P4, R86, R124, R13 ;  /* 0x0000007c561e7210 */ /* 0x000fe40007c7e00d */
[----:B------:R-:W-:Y:S02]  /*9800*/  SHF.R.S32.HI R29, RZ, 0x1f, R28 ;  /* 0x0000001fff1d7819 */ /* 0x000fe4000001141c */
[----:B------:R-:W-:Y:S02]  /*9810*/  IADD3.X R31, R85, R40, R111, P3, P4 ;  /* 0x00000028551f7210 */ /* 0x000fe40001fe846f */
[----:B------:R-:W-:Y:S02]  /*9820*/  LEA.HI R29, R29, R28, RZ, 0x4 ;  /* 0x0000001c1d1d7211 */ /* 0x000fe400078f20ff */
[----:B---34-:R-:W-:-:S02]  /*9830*/  SHF.R.U32.HI R36, RZ, 0x3, R173 ;  /* 0x00000003ff247819 */ /* 0x018fc400000116ad */
[----:B------:R-:W-:-:S04]  /*9840*/  LEA.HI.SX32 R32, R29, R116, 0x1c ;  /* 0x000000741d207211 */ /* 0x000fc800078fe2ff */
[----:B------:R-:W-:Y:S01]  /*9850*/  SHF.R.S32.HI R35, RZ, 0x1f, R32 ;  /* 0x0000001fff237819 */ /* 0x000fe20000011420 */
[----:B------:R-:W-:-:S03]  /*9860*/  IMAD.SHL.U32 R33, R32, 0x8, RZ ;  /* 0x0000000820217824 */ /* 0x000fc600078e00ff */
[----:B------:R-:W-:Y:S02]  /*9870*/  LEA.HI R35, R35, R32, RZ, 0x3 ;  /* 0x0000002023237211 */ /* 0x000fe400078f18ff */
[----:B------:R-:W-:Y:S02]  /*9880*/  ISETP.GE.AND P3, PT, R33, R145, PT ;  /* 0x000000912100720c */ /* 0x000fe40003f66270 */
[----:B------:R-:W-:Y:S02]  /*9890*/  SHF.R.S32.HI R34, RZ, 0x3, R35 ;  /* 0x00000003ff227819 */ /* 0x000fe40000011423 */
[----:B------:R-:W-:-:S04]  /*98a0*/  LOP3.LUT R32, R173, 0x38, R33, 0xf8, !PT ;  /* 0x00000038ad207812 */ /* 0x000fc800078ef821 */
[----:B------:R-:W-:-:S05]  /*98b0*/  LOP3.LUT R32, R32, R36, RZ, 0x3c, !PT ;  /* 0x0000002420207212 */ /* 0x000fca00078e3cff */
[--C-:B------:R-:W-:Y:S02]  /*98c0*/  @!P3 SHF.R.S32.HI R28, RZ, 0x1f, R33.reuse ;  /* 0x0000001fff1cb819 */ /* 0x100fe40000011421 */
[----:B------:R-:W-:Y:S01]  /*98d0*/  @!P3 IADD3 R29, P4, P5, R86, R124, R33 ;  /* 0x0000007c561db210 */ /* 0x000fe20007d9e021 */
[----:B------:R-:W-:-:S03]  /*98e0*/  IMAD R33, R34, 0x1800, R179 ;  /* 0x0000180022217824 */ /* 0x000fc600078e02b3 */
[----:B------:R-:W-:Y:S01]  /*98f0*/  @!P3 IADD3.X R28, R85, R40, R28, P4, P5 ;  /* 0x00000028551cb210 */ /* 0x000fe200027ea41c */
[----:B------:R-:W-:Y:S01]  /*9900*/  IMAD.IADD R35, R33, 0x1, R32 ;  /* 0x0000000121237824 */ /* 0x000fe200078e0220 */
[-C--:B------:R-:W-:Y:S01]  /*9910*/  LEA R36, P4, R30, R114.reuse, 0x1 ;  /* 0x000000721e247211 */ /* 0x080fe200078808ff */
[C---:B------:R-:W-:Y:S02]  /*9920*/  IMAD R33, R16.reuse, 0x4800, R139 ;  /* 0x0000480010217824 */ /* 0x040fe400078e028b */
[----:B------:R-:W-:Y:S01]  /*9930*/  IMAD R35, R16, 0x4800, R35 ;  /* 0x0000480010237824 */ /* 0x000fe200078e0223 */
[----:B------:R-:W-:Y:S01]  /*9940*/  LEA.HI.X R37, R30, R115, R31, 0x1, P4 ;  /* 0x000000731e257211 */ /* 0x000fe200020f0c1f */
[--C-:B------:R-:W-:Y:S01]  /*9950*/  IMAD R30, R33, 0x2, R2.reuse ;  /* 0x00000002211e7824 */ /* 0x100fe200078e0202 */
[----:B------:R-:W-:Y:S01]  /*9960*/  @!P3 LEA R38, P4, R29, R114, 0x1 ;  /* 0x000000721d26b211 */ /* 0x000fe200078808ff */
[----:B------:R-:W-:-:S03]  /*9970*/  IMAD R35, R35, 0x2, R2 ;  /* 0x0000000223237824 */ /* 0x000fc600078e0202 */
[----:B------:R-:W-:Y:S02]  /*9980*/  @!P3 LEA.HI.X R39, R29, R115, R28, 0x1, P4 ;  /* 0x000000731d27b211 */ /* 0x000fe400020f0c1c */
[----:B------:R-:W0:Y:S01]  /*9990*/  LDS.128 R28, [R30+0x18400] ;  /* 0x018400001e1c7984 */ /* 0x000e220000000c00 */
[----:B------:R-:W-:-:S03]  /*99a0*/  ISETP.GE.AND P4, PT, R165, R122, PT ;  /* 0x0000007aa500720c */ /* 0x000fc60003f86270 */
[----:B------:R-:W2:Y:S10]  /*99b0*/  LDS.128 R32, [R35+0x18400] ;  /* 0x0184000023207984 */ /* 0x000eb40000000c00 */
        /* <DEDUP_REMOVED lines=49> */
[----:B------:R-:W-:-:S02]  /*9cd0*/  IMAD.U32 R50, R43, 0x10000, RZ ;  /* 0x000100002b327824 */ /* 0x000fc400078e00ff */
[-C--:B------:R-:W-:Y:S01]  /*9ce0*/  FMUL.FTZ R68, R35, R58.reuse ;  /* 0x0000003a23447220 */ /* 0x080fe20000410000 */
[----:B------:R-:W-:Y:S01]  /*9cf0*/  IMAD.U32 R46, R41, 0x10000, RZ ;  /* 0x00010000292e7824 */ /* 0x000fe200078e00ff */
[----:B------:R-:W-:Y:S01]  /*9d00*/  LOP3.LUT R32, R32, 0xffff0000, RZ, 0xc0, !PT ;  /* 0xffff000020207812 */ /* 0x000fe200078ec0ff */
[----:B------:R-:W-:Y:S01]  /*9d10*/  FFMA.FTZ R35, R31, R58, -R60 ;  /* 0x0000003a1f237223 */ /* 0x000fe2000001083c */
[----:B------:R-:W-:Y:S01]  /*9d20*/  LOP3.LUT R43, R43, 0xffff0000, RZ, 0xc0, !PT ;  /* 0xffff00002b2b7812 */ /* 0x000fe200078ec0ff */
[----:B------:R-:W-:Y:S01]  /*9d30*/  FMUL.FTZ R58, R33, R50 ;  /* 0x00000032213a7220 */ /* 0x000fe20000410000 */
[----:B------:R-:W-:Y:S01]  /*9d40*/  LOP3.LUT R41, R41, 0xffff0000, RZ, 0xc0, !PT ;  /* 0xffff000029297812 */ /* 0x000fe200078ec0ff */
        /* <DEDUP_REMOVED lines=18> */
[----:B------:R-:W-:Y:S01]  /*9e70*/  FMUL.FTZ R57, R57, R46 ;  /* 0x0000002e39397220 */ /* 0x000fe20000410000 */
[----:B------:R-:W-:Y:S01]  /*9e80*/  FMUL.FTZ R34, R34, R41 ;  /* 0x0000002922227220 */ /* 0x000fe20000410000 */
[----:B------:R-:W-:Y:S01]  /*9e90*/  F2FP.BF16.F32.PACK_AB R31, R31, R58 ;  /* 0x0000003a1f1f723e */ /* 0x000fe200000010ff */
[C---:B------:R-:W-:Y:S01]  /*9ea0*/  FFMA.FTZ R46, R49.reuse, R46, -R42 ;  /* 0x0000002e312e7223 */ /* 0x040fe2000001082a */
[----:B------:R-:W-:Y:S01]  /*9eb0*/  FFMA.FTZ R32, R49, R32, R57 ;  /* 0x0000002031207223 */ /* 0x000fe20000010039 */
[C---:B------:R-:W-:Y:S01]  /*9ec0*/  FFMA.FTZ R61, R30.reuse, R61, R34 ;  /* 0x0000003d1e3d7223 */ /* 0x040fe20000010022 */
[----:B------:R-:W-:Y:S01]  /*9ed0*/  FFMA.FTZ R29, R30, R41, -R29 ;  /* 0x000000291e1d7223 */ /* 0x000fe2000001081d */
[----:B------:R-:W-:-:S02]  /*9ee0*/  F2FP.BF16.F32.PACK_AB R35, R35, R56 ;  /* 0x000000382323723e */ /* 0x000fc400000010ff */
[----:B------:R-:W-:Y:S01]  /*9ef0*/  F2FP.BF16.F32.PACK_AB R34, R28, R33 ;  /* 0x000000211c22723e */ /* 0x000fe200000010ff */
[----:B------:R-:W-:Y:S01]  /*9f00*/  IMAD.MOV.U32 R28, RZ, RZ, R31 ;  /* 0x000000ffff1c7224 */ /* 0x000fe200078e001f */
[----:B------:R-:W-:Y:S01]  /*9f10*/  F2FP.BF16.F32.PACK_AB R44, R62, R44 ;  /* 0x0000002c3e2c723e */ /* 0x000fe200000010ff */
[----:B------:R-:W-:Y:S01]  /*9f20*/  IMAD.MOV.U32 R31, RZ, RZ, R35 ;  /* 0x000000ffff1f7224 */ /* 0x000fe200078e0023 */
[----:B------:R-:W-:Y:S02]  /*9f30*/  F2FP.BF16.F32.PACK_AB R47, R48, R47 ;  /* 0x0000002f302f723e */ /* 0x000fe400000010ff */
[----:B------:R-:W-:Y:S02]  /*9f40*/  F2FP.BF16.F32.PACK_AB R51, R68, R51 ;  /* 0x000000334433723e */ /* 0x000fe400000010ff */
[----:B------:R-:W-:Y:S01]  /*9f50*/  F2FP.BF16.F32.PACK_AB R50, R61, R32 ;  /* 0x000000203d32723e */ /* 0x000fe200000010ff */
[----:B------:R-:W-:Y:S01]  /*9f60*/  IMAD.MOV.U32 R32, RZ, RZ, R34 ;  /* 0x000000ffff207224 */ /* 0x000fe200078e0022 */
[----:B------:R-:W-:Y:S01]  /*9f70*/  F2FP.BF16.F32.PACK_AB R30, R29, R46 ;  /* 0x0000002e1d1e723e */ /* 0x000fe200000010ff */
[----:B------:R-:W-:-:S02]  /*9f80*/  IMAD.MOV.U32 R29, RZ, RZ, R44 ;  /* 0x000000ffff1d7224 */ /* 0x000fc400078e002c */
[----:B------:R-:W-:Y:S02]  /*9f90*/  IMAD.MOV.U32 R33, RZ, RZ, R47 ;  /* 0x000000ffff217224 */ /* 0x000fe400078e002f */
[----:B------:R-:W-:Y:S02]  /*9fa0*/  IMAD.MOV.U32 R34, RZ, RZ, R50 ;  /* 0x000000ffff227224 */ /* 0x000fe400078e0032 */
[----:B------:R-:W-:-:S07]  /*9fb0*/  IMAD.MOV.U32 R35, RZ, RZ, R51 ;  /* 0x000000ffff237224 */ /* 0x000fce00078e0033 */
.L_x_1547:
[----:B------:R-:W-:Y:S05]  /*9fc0*/  BSYNC B2 ;  /* 0x0000000000027941 */ /* 0x000fea0003800000 */
.L_x_1546:
[----:B0-----:R0:W-:Y:S04]  /*9fd0*/  STG.E.128 desc[UR46][R36.64], R28 ;  /* 0x0000001c24007986 */ /* 0x0011e8000c101d2e */
[----:B--2---:R0:W-:Y:S02]  /*9fe0*/  @!P3 STG.E.128 desc[UR46][R38.64], R32 ;  /* 0x000000202600b986 */ /* 0x0041e4000c101d2e */
.L_x_1545:
[----:B------:R-:W-:Y:S05]  /*9ff0*/  BSYNC B1 ;  /* 0x0000000000017941 */ /* 0x000fea0003800000 */
.L_x_1544:
[----:B------:R-:W-:-:S13]  /*a000*/  ISETP.NE.AND P3, PT, R9, RZ, PT ;  /* 0x000000ff0900720c */ /* 0x000fda0003f65270 */
[----:B------:R-:W-:Y:S05]  /*a010*/  @!P3 BRA `(.L_x_1498) ;  /* 0x0000000800f4b947 */ /* 0x000fea0003800000 */
[----:B------:R-:W-:Y:S01]  /*a020*/  LOP3.LUT P4, RZ, R17, 0x1, RZ, 0xc0, !PT ;  /* 0x0000000111ff7812 */ /* 0x000fe2000788c0ff */
[----:B------:R-:W-:Y:S01]  /*a030*/  BSSY B1, `(.L_x_1548) ;  /* 0x0000079000017945 */ /* 0x000fe20003800000 */
[----:B0-----:R-:W-:Y:S02]  /*a040*/  SHF.R.U32.HI R31, RZ, 0x3, R173 ;  /* 0x00000003ff1f7819 */ /* 0x001fe400000116ad */
[----:B------:R-:W-:Y:S02]  /*a050*/  SEL R146, R123, R146, !P4 ;  /* 0x000000927b927207 */ /* 0x000fe40006000000 */
[----:B---34-:R-:W-:Y:S02]  /*a060*/  IADD3 R37, P3, P4, R86, R124, R12 ;  /* 0x0000007c56257210 */ /* 0x018fe40007c7e00c */
[----:B------:R-:W-:Y:S02]  /*a070*/  SHF.R.S32.HI R29, RZ, 0x1f, R146 ;  /* 0x0000001fff1d7819 */ /* 0x000fe40000011492 */
[----:B------:R-:W-:-:S02]  /*a080*/  IADD3.X R42, R85, R40, R110, P3, P4 ;  /* 0x00000028552a7210 */ /* 0x000fc40001fe846e */
[----:B------:R-:W-:Y:S02]  /*a090*/  LEA.HI R146, R29, R146, RZ, 0x4 ;  /* 0x000000921d927211 */ /* 0x000fe400078f20ff */
[----:B------:R-:W-:Y:S02]  /*a0a0*/  ISETP.GE.AND P4, PT, R166, R122, PT ;  /* 0x0000007aa600720c */ /* 0x000fe40003f86270 */
[----:B------:R-:W-:Y:S02]  /*a0b0*/  LEA.HI.SX32 R146, R146, R113, 0x1c ;  /* 0x0000007192927211 */ /* 0x000fe400078fe2ff */
[C---:B------:R-:W-:Y:S02]  /*a0c0*/  LEA R36, P3, R37.reuse, R114, 0x1 ;  /* 0x0000007225247211 */ /* 0x040fe400078608ff */
[----:B------:R-:W-:Y:S01]  /*a0d0*/  SHF.R.S32.HI R29, RZ, 0x1f, R146 ;  /* 0x0000001fff1d7819 */ /* 0x000fe20000011492 */
[----:B------:R-:W-:Y:S01]  /*a0e0*/  IMAD.SHL.U32 R38, R146, 0x8, RZ ;  /* 0x0000000892267824 */ /* 0x000fe200078e00ff */
[----:B------:R-:W-:-:S02]  /*a0f0*/  LEA.HI.X R37, R37, R115, R42, 0x1, P3 ;  /* 0x0000007325257211 */ /* 0x000fc400018f0c2a */
[----:B------:R-:W-:Y:S02]  /*a100*/  LEA.HI R29, R29, R146, RZ, 0x3 ;  /* 0x000000921d1d7211 */ /* 0x000fe400078f18ff */
[----:B------:R-:W-:Y:S02]  /*a110*/  LOP3.LUT R28, R173, 0x38, R38, 0xf8, !PT ;  /* 0x00000038ad1c7812 */ /* 0x000fe400078ef826 */
[----:B------:R-:W-:Y:S02]  /*a120*/  SHF.R.S32.HI R30, RZ, 0x3, R29 ;  /* 0x00000003ff1e7819 */ /* 0x000fe4000001141d */
[----:B------:R-:W-:-:S03]  /*a130*/  LOP3.LUT R28, R28, R31, RZ, 0x3c, !PT ;  /* 0x0000001f1c1c7212 */ /* 0x000fc600078e3cff */
[----:B------:R-:W-:-:S04]  /*a140*/  IMAD R29, R30, 0x1800, R179 ;  /* 0x000018001e1d7824 */ /* 0x000fc800078e02b3 */
[----:B------:R-:W-:Y:S02]  /*a150*/  IMAD.IADD R31, R29, 0x1, R28 ;  /* 0x000000011d1f7824 */ /* 0x000fe400078e021c */
        /* <DEDUP_REMOVED lines=8> */
[----:B--2---:R-:W-:Y:S01]  /*a1e0*/  IMAD.U32 R50, R33, 0x10000, RZ ;  /* 0x0001000021327824 */ /* 0x004fe200078e00ff */
[----:B------:R-:W-:Y:S01]  /*a1f0*/  SHF.R.U32.HI R65, RZ, 0x10, R65 ;  /* 0x00000010ff417819 */ /* 0x000fe20000011641 */
[----:B0-----:R-:W-:Y:S01]  /*a200*/  IMAD.U32 R43, R29, 0x10000, RZ ;  /* 0x000100001d2b7824 */ /* 0x001fe200078e00ff */
[--C-:B------:R-:W-:Y:S01]  /*a210*/  SHF.R.U64 R39, R52, 0x10, R53.reuse ;  /* 0x0000001034277819 */ /* 0x100fe20000001235 */
[----:B------:R-:W-:Y:S01]  /*a220*/  IMAD.U32 R51, R35, 0x10000, RZ ;  /* 0x0001000023337824 */ /* 0x000fe200078e00ff */
[----:B------:R-:W-:Y:S01]  /*a230*/  SHF.R.U32.HI R53, RZ, 0x10, R53 ;  /* 0x00000010ff357819 */ /* 0x000fe20000011635 */
[----:B------:R-:W-:Y:S01]  /*a240*/  IMAD.U32 R48, R31, 0x10000, RZ ;  /* 0x000100001f307824 */ /* 0x000fe200078e00ff */
[----:B------:R-:W-:Y:S01]  /*a250*/  PRMT R65, R154, 0x5432, R65 ;  /* 0x000054329a417816 */ /* 0x000fe20000000041 */
[----:B------:R-:W-:Y:S01]  /*a260*/  IMAD.U32 R47, R30, 0x10000, RZ ;  /* 0x000100001e2f7824 */ /* 0x000fe200078e00ff */
[----:B------:R-:W-:-:S02]  /*a270*/  PRMT R53, R152, 0x5432, R53 ;  /* 0x0000543298357816 */ /* 0x000fc40000000035 */
[--C-:B------:R-:W-:Y:S01]  /*a280*/  SHF.R.U64 R44, R66, 0x10, R67.reuse ;  /* 0x00000010422c7819 */ /* 0x100fe20000001243 */
[----:B------:R-:W-:Y:S01]  /*a290*/  IMAD.U32 R52, R65, 0x10000, RZ ;  /* 0x0001000041347824 */ /* 0x000fe200078e00ff */
[----:B------:R-:W-:Y:S02]  /*a2a0*/  SHF.R.U32.HI R66, RZ, 0x10, R67 ;  /* 0x00000010ff427819 */ /* 0x000fe40000011643 */
[----:B------:R-:W-:Y:S01]  /*a2b0*/  PRMT R154, R154, 0x5410, R41 ;  /* 0x000054109a9a7816 */ /* 0x000fe20000000029 */
[----:B------:R-:W-:Y:S01]  /*a2c0*/  IMAD.U32 R41, R53, 0x10000, RZ ;  /* 0x0001000035297824 */ /* 0x000fe200078e00ff */
[--C-:B------:R-:W-:Y:S01]  /*a2d0*/  SHF.R.U64 R42, R54, 0x10, R55.reuse ;  /* 0x00000010362a7819 */ /* 0x100fe20000001237 */
[CC--:B------:R-:W-:Y:S01]  /*a2e0*/  FMUL.FTZ R56, R50.reuse, R52.reuse ;  /* 0x0000003432387220 */ /* 0x0c0fe20000410000 */
[----:B------:R-:W-:Y:S01]  /*a2f0*/  LOP3.LUT R46, R33, 0xffff0000, RZ, 0xc0, !PT ;  /* 0xffff0000212e7812 */ /* 0x000fe200078ec0ff */
[-C--:B------:R-:W-:Y:S01]  /*a300*/  FMUL.FTZ R50, R50, R41.reuse ;  /* 0x0000002932327220 */ /* 0x080fe20000410000 */
[----:B------:R-:W-:Y:S01]  /*a310*/  LOP3.LUT R65, R65, 0xffff0000, RZ, 0xc0, !PT ;  /* 0xffff000041417812 */ /* 0x000fe200078ec0ff */
[C---:B------:R-:W-:Y:S01]  /*a320*/  FFMA.FTZ R41, R43.reuse, R41, -R56 ;  /* 0x000000292b297223 */ /* 0x040fe20000010838 */
[----:B------:R-:W-:Y:S01]  /*a330*/  SHF.R.U32.HI R54, RZ, 0x10, R55 ;  /* 0x00000010ff367819 */ /* 0x000fe20000011637 */
[----:B------:R-:W-:Y:S01]  /*a340*/  FFMA.FTZ R43, R43, R52, R50 ;  /* 0x000000342b2b7223 */ /* 0x000fe20000010032 */
[----:B------:R-:W-:Y:S01]  /*a350*/  PRMT R66, R153, 0x5432, R66 ;  /* 0x0000543299427816 */ /* 0x000fe20000000042 */
[----:B------:R-:W-:Y:S01]  /*a360*/  FMUL.FTZ R56, R46, R65 ;  /* 0x000000412e387220 */ /* 0x000fe20000410000 */
[----:B------:R-:W-:Y:S01]  /*a370*/  LOP3.LUT R53, R53, 0xffff0000, RZ, 0xc0, !PT ;  /* 0xffff000035357812 */ /* 0x000fe200078ec0ff */
[----:B------:R-:W-:Y:S01]  /*a380*/  IMAD.U32 R33, R32, 0x10000, RZ ;  /* 0x0001000020217824 */ /* 0x000fe200078e00ff */
[----:B------:R-:W-:Y:S01]  /*a390*/  LOP3.LUT R45, R29, 0xffff0000, RZ, 0xc0, !PT ;  /* 0xffff00001d2d7812 */ /* 0x000fe200078ec0ff */
[----:B------:R-:W-:Y:S01]  /*a3a0*/  IMAD.U32 R55, R66, 0x10000, RZ ;  /* 0x0001000042377824 */ /* 0x000fe200078e00ff */
[----:B------:R-:W-:Y:S01]  /*a3b0*/  PRMT R54, R151, 0x5432, R54 ;  /* 0x0000543297367816 */ /* 0x000fe20000000036 */
[-C--:B------:R-:W-:Y:S01]  /*a3c0*/  FMUL.FTZ R50, R46, R53.reuse ;  /* 0x000000352e327220 */ /* 0x080fe20000410000 */
[----:B------:R-:W-:Y:S01]  /*a3d0*/  LOP3.LUT R35, R35, 0xffff0000, RZ, 0xc0, !PT ;  /* 0xffff000023237812 */ /* 0x000fe200078ec0ff */
[----:B------:R-:W-:Y:S01]  /*a3e0*/  FFMA.FTZ R46, R45, R53, -R56 ;  /* 0x000000352d2e7223 */ /* 0x000fe20000010838 */
[----:B------:R-:W-:Y:S01]  /*a3f0*/  FMUL.FTZ R53, R51, R55 ;  /* 0x0000003733357220 */ /* 0x000fe20000410000 */
[----:B------:R-:W-:-:S02]  /*a400*/  IMAD.U32 R52, R54, 0x10000, RZ ;  /* 0x0001000036347824 */ /* 0x000fc400078e00ff */
[----:B------:R-:W-:Y:S01]  /*a410*/  FFMA.FTZ R50, R45, R65, R50 ;  /* 0x000000412d327223 */ /* 0x000fe20000010032 */
[----:B------:R-:W-:Y:S01]  /*a420*/  LOP3.LUT R66, R66, 0xffff0000, RZ, 0xc0, !PT ;  /* 0xffff000042427812 */ /* 0x000fe200078ec0ff */
[----:B------:R-:W-:Y:S02]  /*a430*/  IMAD.U32 R29, R28, 0x10000, RZ ;  /* 0x000100001c1d7824 */ /* 0x000fe400078e00ff */
[-C--:B------:R-:W-:Y:S01]  /*a440*/  FMUL.FTZ R56, R51, R52.reuse ;  /* 0x0000003433387220 */ /* 0x080fe20000410000 */
[----:B------:R-:W-:Y:S01]  /*a450*/  FFMA.FTZ R45, R48, R52, -R53 ;  /* 0x00000034302d7223 */ /* 0x000fe20000010835 */
[----:B------:R-:W-:Y:S01]  /*a460*/  LOP3.LUT R52, R54, 0xffff0000, RZ, 0xc0, !PT ;  /* 0xffff000036347812 */ /* 0x000fe200078ec0ff */
[----:B------:R-:W-:Y:S01]  /*a470*/  FMUL.FTZ R58, R35, R66 ;  /* 0x00000042233a7220 */ /* 0x000fe20000410000 */
[----:B------:R-:W-:Y:S01]  /*a480*/  PRMT R39, R152, 0x5410, R39 ;  /* 0x0000541098277816 */ /* 0x000fe20000000027 */
[----:B------:R-:W-:Y:S01]  /*a490*/  FFMA.FTZ R48, R48, R55, R56 ;  /* 0x0000003730307223 */ /* 0x000fe20000010038 */
[----:B------:R-:W-:Y:S01]  /*a4a0*/  LOP3.LUT R31, R31, 0xffff0000, RZ, 0xc0, !PT ;  /* 0xffff00001f1f7812 */ /* 0x000fe200078ec0ff */
[-C--:B------:R-:W-:Y:S01]  /*a4b0*/  FMUL.FTZ R60, R35, R52.reuse ;  /* 0x00000034233c7220 */ /* 0x080fe20000410000 */
[----:B------:R-:W-:Y:S01]  /*a4c0*/  LOP3.LUT R32, R32, 0xffff0000, RZ, 0xc0, !PT ;  /* 0xffff000020207812 */ /* 0x000fe200078ec0ff */
[C---:B------:R-:W-:Y:S01]  /*a4d0*/  IMAD.U32 R56, R154.reuse, 0x10000, RZ ;  /* 0x000100009a387824 */ /* 0x040fe200078e00ff */
[----:B------:R-:W-:Y:S01]  /*a4e0*/  LOP3.LUT R35, R154, 0xffff0000, RZ, 0xc0, !PT ;  /* 0xffff00009a237812 */ /* 0x000fe200078ec0ff */
[C---:B------:R-:W-:Y:S01]  /*a4f0*/  IMAD.U32 R54, R39.reuse, 0x10000, RZ ;  /* 0x0001000027367824 */ /* 0x040fe200078e00ff */
[----:B------:R-:W-:Y:S01]  /*a500*/  LOP3.LUT R39, R39, 0xffff0000, RZ, 0xc0, !PT ;  /* 0xffff000027277812 */ /* 0x000fe200078ec0ff */
[C---:B------:R-:W-:Y:S01]  /*a510*/  FFMA.FTZ R52, R31.reuse, R52, -R58 ;  /* 0x000000341f347223 */ /* 0x040fe2000001083a */
[----:B------:R-:W-:Y:S01]  /*a520*/  LOP3.LUT R28, R28, 0xffff0000, RZ, 0xc0, !PT ;  /* 0xffff00001c1c7812 */ /* 0x000fe200078ec0ff */
[----:B------:R-:W-:Y:S01]  /*a530*/  FFMA.FTZ R53, R31, R66, R60 ;  /* 0x000000421f357223 */ /* 0x000fe2000001003c */
[----:B------:R-:W-:Y:S01]  /*a540*/  PRMT R44, R153, 0x5410, R44 ;  /* 0x00005410992c7816 */ /* 0x000fe2000000002c */
[----:B------:R-:W-:Y:S01]  /*a550*/  FMUL.FTZ R58, R33, R56 ;  /* 0x00000038213a7220 */ /* 0x000fe20000410000 */
[C---:B------:R-:W-:Y:S01]  /*a560*/  FMUL.FTZ R31, R32.reuse, R35 ;  /* 0x00000023201f7220 */ /* 0x040fe20000410000 */
[----:B------:R-:W-:Y:S01]  /*a570*/  PRMT R42, R151, 0x5410, R42 ;  /* 0x00005410972a7816 */ /* 0x000fe2000000002a */
[----:B------:R-:W-:Y:S01]  /*a580*/  FMUL.FTZ R33, R33, R54 ;  /* 0x0000003621217220 */ /* 0x000fe20000410000 */
[-C--:B------:R-:W-:Y:S01]  /*a590*/  FMUL.FTZ R51, R32, R39.reuse ;  /* 0x0000002720337220 */ /* 0x080fe20000410000 */
[----:B------:R-:W-:Y:S01]  /*a5a0*/  LOP3.LUT R49, R30, 0xffff0000, RZ, 0xc0, !PT ;  /* 0xffff00001e317812 */ /* 0x000fe200078ec0ff */
[----:B------:R-:W-:Y:S01]  /*a5b0*/  FFMA.FTZ R39, R28, R39, -R31 ;  /* 0x000000271c277223 */ /* 0x000fe2000001081f */
[----:B------:R-:W-:-:S02]  /*a5c0*/  IMAD.U32 R30, R34, 0x10000, RZ ;  /* 0x00010000221e7824 */ /* 0x000fc400078e00ff */
[C---:B------:R-:W-:Y:S01]  /*a5d0*/  FFMA.FTZ R58, R29.reuse, R54, -R58 ;  /* 0x000000361d3a7223 */ /* 0x040fe2000001083a */
[----:B------:R-:W-:Y:S01]  /*a5e0*/  FFMA.FTZ R33, R29, R56, R33 ;  /* 0x000000381d217223 */ /* 0x000fe20000010021 */
[----:B------:R-:W-:Y:S01]  /*a5f0*/  IMAD.U32 R31, R44, 0x10000, RZ ;  /* 0x000100002c1f7824 */ /* 0x000fe200078e00ff */
[----:B------:R-:W-:Y:S01]  /*a600*/  LOP3.LUT R34, R34, 0xffff0000, RZ, 0xc0, !PT ;  /* 0xffff000022227812 */ /* 0x000fe200078ec0ff */
[----:B------:R-:W-:Y:S01]  /*a610*/  IMAD.U32 R29, R42, 0x10000, RZ ;  /* 0x000100002a1d7824 */ /* 0x000fe200078e00ff */
[----:B------:R-:W-:Y:S01]  /*a620*/  LOP3.LUT R44, R44, 0xffff0000, RZ, 0xc0, !PT ;  /* 0xffff00002c2c7812 */ /* 0x000fe200078ec0ff */
[----:B------:R-:W-:Y:S01]  /*a630*/  FMUL.FTZ R32, R30, R31 ;  /* 0x0000001f1e207220 */ /* 0x000fe20000410000 */
[----:B------:R-:W-:Y:S01]  /*a640*/  LOP3.LUT R42, R42, 0xffff0000, RZ, 0xc0, !PT ;  /* 0xffff00002a2a7812 */ /* 0x000fe200078ec0ff */
[----:B------:R-:W-:Y:S01]  /*a650*/  FFMA.FTZ R28, R28, R35, R51 ;  /* 0x000000231c1c7223 */ /* 0x000fe20000010033 */
[-C--:B------:R-:W-:Y:S01]  /*a660*/  FMUL.FTZ R30, R30, R29.reuse ;  /* 0x0000001d1e1e7220 */ /* 0x080fe20000410000 */
[C---:B------:R-:W-:Y:S01]  /*a670*/  FMUL.FTZ R54, R34.reuse, R44 ;  /* 0x0000002c22367220 */ /* 0x040fe20000410000 */
[C---:B------:R-:W-:Y:S01]  /*a680*/  FFMA.FTZ R32, R47.reuse, R29, -R32 ;  /* 0x0000001d2f207223 */ /* 0x040fe20000010820 */
[-C--:B------:R-:W-:Y:S01]  /*a690*/  FMUL.FTZ R35, R34, R42.reuse ;  /* 0x0000002a22237220 */ /* 0x080fe20000410000 */
[----:B------:R-:W-:Y:S01]  /*a6a0*/  FFMA.FTZ R30, R47, R31, R30 ;  /* 0x0000001f2f1e7223 */ /* 0x000fe2000001001e */
[----:B------:R-:W-:Y:S01]  /*a6b0*/  FFMA.FTZ R29, R49, R42, -R54 ;  /* 0x0000002a311d7223 */ /* 0x000fe20000010836 */
[----:B------:R-:W-:Y:S01]  /*a6c0*/  F2FP.BF16.F32.PACK_AB R58, R39, R58 ;  /* 0x0000003a273a723e */ /* 0x000fe200000010ff */
[----:B------:R-:W-:Y:S01]  /*a6d0*/  FFMA.FTZ R35, R49, R44, R35 ;  /* 0x0000002c31237223 */ /* 0x000fe20000010023 */
[----:B------:R-:W-:-:S02]  /*a6e0*/  F2FP.BF16.F32.PACK_AB R41, R46, R41 ;  /* 0x000000292e29723e */ /* 0x000fc400000010ff */
[----:B------:R-:W-:Y:S02]  /*a6f0*/  F2FP.BF16.F32.PACK_AB R34, R29, R32 ;  /* 0x000000201d22723e */ /* 0x000fe400000010ff */
        /* <DEDUP_REMOVED lines=8> */
[----:B------:R-:W-:-:S02]  /*a780*/  IMAD.MOV.U32 R32, RZ, RZ, R42 ;  /* 0x000000ffff207224 */ /* 0x000fc400078e002a */
[----:B------:R-:W-:Y:S02]  /*a790*/  IMAD.MOV.U32 R33, RZ, RZ, R43 ;  /* 0x000000ffff217224 */ /* 0x000fe400078e002b */
[----:B------:R-:W-:Y:S02]  /*a7a0*/  IMAD.MOV.U32 R34, RZ, RZ, R39 ;  /* 0x000000ffff227224 */ /* 0x000fe400078e0027 */
[----:B------:R-:W-:-:S07]  /*a7b0*/  IMAD.MOV.U32 R35, RZ, RZ, R48 ;  /* 0x000000ffff237224 */ /* 0x000fce00078e0030 */
.L_x_1549:
[----:B------:R-:W-:Y:S05]  /*a7c0*/  BSYNC B1 ;  /* 0x0000000000017941 */ /* 0x000fea0003800000 */
.L_x_1548:
[----:B0-----:R0:W-:Y:S01]  /*a7d0*/  STG.E.128 desc[UR46][R36.64], R28 ;  /* 0x0000001c24007986 */ /* 0x0011e2000c101d2e */
[----:B------:R-:W-:-:S13]  /*a7e0*/  ISETP.GE.AND P3, PT, R38, R145, PT ;  /* 0x000000912600720c */ /* 0x000fda0003f66270 */
[----:B------:R-:W-:Y:S05]  /*a7f0*/  @P3 BRA `(.L_x_1498) ;  /* 0x0000000000fc3947 */ /* 0x000fea0003800000 */
[--C-:B------:R-:W-:Y:S02]  /*a800*/  IADD3 R124, P3, P4, R86, R124, R38.reuse ;  /* 0x0000007c567c7210 */ /* 0x100fe40007c7e026 */
[----:B------:R-:W-:-:S04]  /*a810*/  SHF.R.S32.HI R38, RZ, 0x1f, R38 ;  /* 0x0000001fff267819 */ /* 0x000fc80000011426 */
[----:B------:R-:W-:Y:S02]  /*a820*/  IADD3.X R40, R85, R40, R38, P3, P4 ;  /* 0x0000002855287210 */ /* 0x000fe40001fe8426 */
[----:B------:R-:W-:-:S04]  /*a830*/  LEA R114, P3, R124, R114, 0x1 ;  /* 0x000000727c727211 */ /* 0x000fc800078608ff */
[----:B------:R-:W-:-:S05]  /*a840*/  LEA.HI.X R115, R124, R115, R40, 0x1, P3 ;  /* 0x000000737c737211 */ /* 0x000fca00018f0c28 */
[----:B--2---:R2:W-:Y:S01]  /*a850*/  STG.E.128 desc[UR46][R114.64], R32 ;  /* 0x0000002072007986 */ /* 0x0045e2000c101d2e */
[----:B------:R-:W-:Y:S05]  /*a860*/  BRA `(.L_x_1498) ;  /* 0x0000000000e07947 */ /* 0x000fea0003800000 */
.L_x_1465:
[----:B------:R-:W2:Y:S02]  /*a870*/  LDL R28, [R1+0x38] ;  /* 0x00003800011c7983 */ /* 0x000ea40000100800 */
[----:B--2---:R-:W-:-:S13]  /*a880*/  R2UR UR4, R28 ;  /* 0x000000001c0472ca */ /* 0x004fda00000e0000 */
[----:B------:R-:W-:-:S06]  /*a890*/  UISETP.NE.AND UP0, UPT, UR4, 0x3, UPT ;  /* 0x000000030400788c */ /* 0x000fcc000bf05270 */
[----:B------:R-:W-:-:S13]  /*a8a0*/  PLOP3.LUT P2, PT, PT, PT, UP0, 0x80, 0x0 ;  /* 0x000000000000781c */ /* 0x000fda0003f4f008 */
[----:B------:R-:W-:Y:S05]  /*a8b0*/  @!P2 BRA `(.L_x_1550) ;  /* 0x000000000004a947 */ /* 0x000fea0003800000 */
[----:B------:R-:W-:Y:S01]  /*a8c0*/  BPT.TRAP 0x1 ;  /* 0x000000040000795c */ /* 0x000fe20000300000 */
.L_x_1550:
[----:B------:R-:W-:Y:S01]  /*a8d0*/  IMAD R3, R16, 0x8, R2 ;  /* 0x0000000810037824 */ /* 0x000fe200078e0202 */
[----:B------:R-:W-:Y:S01]  /*a8e0*/  SHF.L.U32 R0, R167, 0x1f, RZ ;  /* 0x0000001fa7007819 */ /* 0x000fe200000006ff */
[----:B------:R-:W-:Y:S01]  /*a8f0*/  IMAD R4, R24, -0x60, R25 ;  /* 0xffffffa018047824 */ /* 0x000fe200078e0219 */
[----:B------:R-:W-:Y:S02]  /*a900*/  BSSY B1, `(.L_x_1551) ;  /* 0x0000005000017945 */ /* 0x000fe40003800000 */
[----:B------:R-:W0:Y:S02]  /*a910*/  SYNCS.PHASECHK.TRANS64.TRYWAIT P4, [R3+URZ+0x2a890], R0 ;  /* 0x02a89000030075a7 */ /* 0x000e24000808017f */
[----:B------:R-:W-:-:S04]  /*a920*/  VIMNMX R4, R4, 0x60, PT ;  /* 0x0000006004047848 */ /* 0x000fc80003fe0100 */
[----:B------:R-:W-:Y:S01]  /*a930*/  ISETP.GE.AND P3, PT, R162, R4, PT ;  /* 0x00000004a200720c */ /* 0x000fe20003f66270 */
[----:B0-----:R-:W-:-:S12]  /*a940*/  @!P4 BRA `(.L_x_1552) ;  /* 0x000002080090c947 */ /* 0x001fd80003800000 */
.L_x_1922:
[----:B------:R-:W-:Y:S05]  /*a950*/  BSYNC B1 ;  /* 0x0000000000017941 */ /* 0x000fea0003800000 */
.L_x_1551:
[----:B------:R-:W-:Y:S04]  /*a960*/  BSSY B1, `(.L_x_1553) ;  /* 0x0000014000017945 */ /* 0x000fe80003800000 */
[----:B------:R-:W-:Y:S05]  /*a970*/  @P3 BRA `(.L_x_1554) ;  /* 0x0000000000483947 */ /* 0x000fea0003800000 */
[----:B------:R-:W-:Y:S02]  /*a980*/  ISETP.NE.AND P4, PT, R11, RZ, PT ;  /* 0x000000ff0b00720c */ /* 0x000fe40003f85270 */
[----:B------:R-:W-:-:S11]  /*a990*/  ISETP.NE.AND P3, PT, R10, RZ, PT ;  /* 0x000000ff0a00720c */ /* 0x000fd60003f65270 */
[----:B------:R-:W1:Y:S04]  /*a9a0*/  @P4 LDS.128 R28, [R39] ;  /* 0x00000000271c4984 */ /* 0x000e680000000c00 */
[----:B------:R-:W2:Y:S04]  /*a9b0*/  @P3 LDS.128 R32, [R38] ;  /* 0x0000000026203984 */ /* 0x000ea80000000c00 */
[----:B-1----:R-:W-:Y:S01]  /*a9c0*/  @P4 STG.E.128 desc[UR46][R40.64], R28 ;  /* 0x0000001c28004986 */ /* 0x002fe2000c101d2e */
[----:B------:R-:W-:-:S03]  /*a9d0*/  ISETP.NE.AND P4, PT, R9, RZ, PT ;  /* 0x000000ff0900720c */ /* 0x000fc60003f85270 */
[----:B--2---:R-:W-:Y:S01]  /*a9e0*/  @P3 STG.E.128 desc[UR46][R40.64+0x40], R32 ;  /* 0x0000402028003986 */ /* 0x004fe2000c101d2e */
[----:B------:R-:W-:-:S09]  /*a9f0*/  ISETP.NE.AND P3, PT, R8, RZ, PT ;  /* 0x000000ff0800720c */ /* 0x000fd20003f65270 */
[----:B------:R-:W1:Y:S04]  /*aa00*/  @P4 LDS.128 R28, [R39+0x3000] ;  /* 0x00300000271c4984 */ /* 0x000e680000000c00 */
[----:B------:R-:W2:Y:S04]  /*aa10*/  @P3 LDS.128 R32, [R38+0x3000] ;  /* 0x0030000026203984 */ /* 0x000ea80000000c00 */
[----:B-1----:R-:W-:Y:S01]  /*aa20*/  @P4 STG.E.128 desc[UR46][R40.64+0x80], R28 ;  /* 0x0000801c28004986 */ /* 0x002fe2000c101d2e */
[----:B------:R-:W-:-:S03]  /*aa30*/  ISETP.NE.AND P4, PT, R6, RZ, PT ;  /* 0x000000ff0600720c */ /* 0x000fc60003f85270 */
[----:B--2---:R-:W-:Y:S01]  /*aa40*/  @P3 STG.E.128 desc[UR46][R40.64+0xc0], R32 ;  /* 0x0000c02028003986 */ /* 0x004fe2000c101d2e */
[----:B------:R-:W-:-:S09]  /*aa50*/  ISETP.NE.AND P3, PT, R7, RZ, PT ;  /* 0x000000ff0700720c */ /* 0x000fd20003f65270 */
[----:B------:R-:W1:Y:S04]  /*aa60*/  @P4 LDS.128 R32, [R38+0x6000] ;  /* 0x0060000026204984 */ /* 0x000e680000000c00 */
[----:B------:R-:W2:Y:S04]  /*aa70*/  @P3 LDS.128 R28, [R39+0x6000] ;  /* 0x00600000271c3984 */ /* 0x000ea80000000c00 */
[----:B-1----:R1:W-:Y:S04]  /*aa80*/  @P4 STG.E.128 desc[UR46][R40.64+0x140], R32 ;  /* 0x0001402028004986 */ /* 0x0023e8000c101d2e */
[----:B--2---:R1:W-:Y:S02]  /*aa90*/  @P3 STG.E.128 desc[UR46][R40.64+0x100], R28 ;  /* 0x0001001c28003986 */ /* 0x0043e4000c101d2e */
.L_x_1554:
[----:B------:R-:W-:Y:S05]  /*aaa0*/  BSYNC B1 ;  /* 0x0000000000017941 */ /* 0x000fea0003800000 */
.L_x_1553:
[----:B------:R-:W-:-:S13]  /*aab0*/  ISETP.GE.AND P3, PT, R189, R4, PT ;  /* 0x00000004bd00720c */ /* 0x000fda0003f66270 */
[----:B------:R-:W-:Y:S05]  /*aac0*/  @P3 BRA `(.L_x_1498) ;  /* 0x0000000000483947 */ /* 0x000fea0003800000 */
[----:B------:R-:W-:Y:S02]  /*aad0*/  ISETP.NE.AND P4, PT, R11, RZ, PT ;  /* 0x000000ff0b00720c */ /* 0x000fe40003f85270 */
[----:B------:R-:W-:-:S11]  /*aae0*/  ISETP.NE.AND P3, PT, R9, RZ, PT ;  /* 0x000000ff0900720c */ /* 0x000fd60003f65270 */
[----:B-1----:R-:W1:Y:S04]  /*aaf0*/  @P4 LDS.128 R28, [R39+0x2000] ;  /* 0x00200000271c4984 */ /* 0x002e680000000c00 */
[----:B------:R-:W2:Y:S04]  /*ab00*/  @P3 LDS.128 R32, [R39+0x5000] ;  /* 0x0050000027203984 */ /* 0x000ea80000000c00 */
        /* <DEDUP_REMOVED lines=14> */
.L_x_1498:
[----:B------:R-:W-:Y:S05]  /*abf0*/  BSYNC B0 ;  /* 0x0000000000007941 */ /* 0x000fea0003800000 */
.L_x_1464:
        /* <DEDUP_REMOVED lines=17> */
.L_x_1556:
[----:B------:R-:W-:Y:S05]  /*ad10*/  BSYNC B0 ;  /* 0x0000000000007941 */ /* 0x000fea0003800000 */
.L_x_1555:
[----:B------:R-:W1:Y:S01]  /*ad20*/  SYNCS.PHASECHK.TRANS64.TRYWAIT P4, [R3+URZ+0x2a8b0], R0 ;  /* 0x02a8b000030075a7 */ /* 0x000e62000808017f */
[----:B0-----:R-:W-:Y:S01]  /*ad30*/  IMAD R28, R16, 0x3000, R26 ;  /* 0x00003000101c7824 */ /* 0x001fe200078e021a */
[----:B------:R-:W-:Y:S01]  /*ad40*/  ULDC.64 UR44, c[0x0][0x328] ;  /* 0x0000ca00002c7ab9 */ /* 0x000fe20000000a00 */
[----:B------:R-:W-:Y:S01]  /*ad50*/  ULDC.64 UR60, c[0x0][0x318] ;  /* 0x0000c600003c7ab9 */ /* 0x000fe20000000a00 */
[----:B------:R-:W-:Y:S01]  /*ad60*/  BSSY B0, `(.L_x_1557) ;  /* 0x0000004000007945 */ /* 0x000fe20003800000 */
[----:B------:R-:W-:Y:S01]  /*ad70*/  ISETP.GE.AND P2, PT, R162, R4, PT ;  /* 0x00000004a200720c */ /* 0x000fe20003f46270 */
[----:B------:R-:W-:Y:S02]  /*ad80*/  IMAD.IADD R29, R129, 0x1, R28 ;  /* 0x00000001811d7824 */ /* 0x000fe400078e021c */
[----:B-1----:R-:W-:Y:S10]  /*ad90*/  @!P4 BRA `(.L_x_1558) ;  /* 0x000002040090c947 */ /* 0x002ff40003800000 */
.L_x_1923:
[----:B------:R-:W-:Y:S05]  /*ada0*/  BSYNC B0 ;  /* 0x0000000000007941 */ /* 0x000fea0003800000 */
.L_x_1557:
[----:B------:R-:W-:Y:S01]  /*adb0*/  BSSY B0, `(.L_x_1559) ;  /* 0x000001a000007945 */ /* 0x000fe20003800000 */
[----:B0-----:R-:W-:Y:S02]  /*adc0*/  IMAD R0, R28, 0x2, R118 ;  /* 0x000000021c007824 */ /* 0x001fe400078e0276 */
[----:B------:R-:W-:-:S04]  /*add0*/  IMAD.WIDE R36, R24, 0x60, R120 ;  /* 0x0000006018247825 */ /* 0x000fc800078e0278 */
[----:B------:R-:W-:Y:S01]  /*ade0*/  IMAD R40, R29, 0x2, R118 ;  /* 0x000000021d287824 */ /* 0x000fe200078e0276 */
[----:B------:R-:W-:Y:S06]  /*adf0*/  @P2 BRA `(.L_x_1560) ;  /* 0x0000000000542947 */ /* 0x000fec0003800000 */
[----:B------:R-:W-:Y:S01]  /*ae00*/  IMAD R31, R37, UR44, RZ ;  /* 0x0000002c251f7c24 */ /* 0x000fe2000f8e02ff */
[----:B------:R-:W-:Y:S01]  /*ae10*/  ULDC UR4, c[0x0][0x320] ;  /* 0x0000c80000047ab9 */ /* 0x000fe20000000800 */
[----:B------:R-:W-:Y:S01]  /*ae20*/  IMAD.MOV.U32 R28, RZ, RZ, R88 ;  /* 0x000000ffff1c7224 */ /* 0x000fe200078e0058 */
[----:B------:R-:W-:Y:S01]  /*ae30*/  ISETP.GE.AND P4, PT, R18, UR4, PT ;  /* 0x0000000412007c0c */ /* 0x000fe2000bf86270 */
[----:B------:R-:W-:Y:S02]  /*ae40*/  IMAD.MOV.U32 R29, RZ, RZ, R5 ;  /* 0x000000ffff1d7224 */ /* 0x000fe400078e0005 */
[C---:B------:R-:W-:Y:S02]  /*ae50*/  IMAD R31, R36.reuse, UR45, R31 ;  /* 0x0000002d241f7c24 */ /* 0x040fe4000f8e021f */
[----:B------:R-:W-:-:S04]  /*ae60*/  IMAD.WIDE.U32 R28, R36, UR44, R28 ;  /* 0x0000002c241c7c25 */ /* 0x000fc8000f8e001c */
[----:B------:R-:W-:Y:S01]  /*ae70*/  IMAD.IADD R29, R29, 0x1, R31 ;  /* 0x000000011d1d7824 */ /* 0x000fe200078e021f */
[----:B------:R-:W-:-:S04]  /*ae80*/  LEA R38, P2, R28, UR60, 0x1 ;  /* 0x0000003c1c267c11 */ /* 0x000fc8000f8408ff */
[----:B------:R-:W-:Y:S02]  /*ae90*/  LEA.HI.X R39, R28, UR61, R29, 0x1, P2 ;  /* 0x0000003d1c277c11 */ /* 0x000fe400090f0c1d */
[----:B------:R-:W-:Y:S01]  /*aea0*/  ISETP.GE.AND P2, PT, R165, UR4, PT ;  /* 0x00000004a5007c0c */ /* 0x000fe2000bf46270 */
[----:B------:R-:W0:-:S12]  /*aeb0*/  @!P4 LDS.128 R28, [R0] ;  /* 0x00000000001cc984 */ /* 0x000e180000000c00 */
[----:B------:R-:W1:Y:S04]  /*aec0*/  @!P2 LDS.128 R32, [R40] ;  /* 0x000000002820a984 */ /* 0x000e680000000c00 */
[----:B0-----:R-:W-:Y:S01]  /*aed0*/  @!P4 STG.E.128 desc[UR46][R38.64], R28 ;  /* 0x0000001c2600c986 */ /* 0x001fe2000c101d2e */
[----:B------:R-:W-:-:S03]  /*aee0*/  ISETP.GE.AND P4, PT, R166, UR4, PT ;  /* 0x00000004a6007c0c */ /* 0x000fc6000bf86270 */
[----:B-1----:R-:W-:Y:S01]  /*aef0*/  @!P2 STG.E.128 desc[UR46][R38.64+0x40], R32 ;  /* 0x000040202600a986 */ /* 0x002fe2000c101d2e */
[----:B------:R-:W-:-:S09]  /*af00*/  ISETP.GE.AND P2, PT, R104, UR4, PT ;  /* 0x0000000468007c0c */ /* 0x000fd2000bf46270 */
[----:B------:R-:W0:Y:S04]  /*af10*/  @!P4 LDS.128 R28, [R0+0x3000] ;  /* 0x00300000001cc984 */ /* 0x000e280000000c00 */
[----:B------:R-:W1:Y:S04]  /*af20*/  @!P2 LDS.128 R32, [R40+0x3000] ;  /* 0x003000002820a984 */ /* 0x000e680000000c00 */
[----:B0-----:R0:W-:Y:S04]  /*af30*/  @!P4 STG.E.128 desc[UR46][R38.64+0x80], R28 ;  /* 0x0000801c2600c986 */ /* 0x0011e8000c101d2e */
[----:B-1----:R0:W-:Y:S02]  /*af40*/  @!P2 STG.E.128 desc[UR46][R38.64+0xc0], R32 ;  /* 0x0000c0202600a986 */ /* 0x0021e4000c101d2e */
.L_x_1560:
[----:B------:R-:W-:Y:S05]  /*af50*/  BSYNC B0 ;  /* 0x0000000000007941 */ /* 0x000fea0003800000 */
.L_x_1559:
[----:B------:R-:W-:Y:S01]  /*af60*/  ISETP.GE.AND P2, PT, R189, R4, PT ;  /* 0x00000004bd00720c */ /* 0x000fe20003f46270 */
[----:B------:R-:W-:-:S12]  /*af70*/  BSSY B0, `(.L_x_1561) ;  /* 0x0000018000007945 */ /* 0x000fd80003800000 */
[----:B------:R-:W-:Y:S05]  /*af80*/  @P2 BRA `(.L_x_1562) ;  /* 0x0000000000582947 */ /* 0x000fea0003800000 */
[----:B0-----:R-:W-:Y:S01]  /*af90*/  IADD3 R31, P2, R36, 0x40, RZ ;  /* 0x00000040241f7810 */ /* 0x001fe20007f5e0ff */
[----:B------:R-:W-:Y:S01]  /*afa0*/  IMAD.MOV.U32 R4, RZ, RZ, R88 ;  /* 0x000000ffff047224 */ /* 0x000fe200078e0058 */
[----:B------:R-:W-:Y:S02]  /*afb0*/  ULDC UR4, c[0x0][0x320] ;  /* 0x0000c80000047ab9 */ /* 0x000fe40000000800 */
[----:B------:R-:W-:Y:S01]  /*afc0*/  ISETP.GE.AND P4, PT, R18, UR4, PT ;  /* 0x0000000412007c0c */ /* 0x000fe2000bf86270 */
[----:B------:R-:W-:Y:S02]  /*afd0*/  IMAD.X R36, RZ, RZ, R37, P2 ;  /* 0x000000ffff247224 */ /* 0x000fe400010e0625 */
[----:B------:R-:W-:-:S04]  /*afe0*/  IMAD.WIDE.U32 R28, R31, UR44, R4 ;  /* 0x0000002c1f1c7c25 */ /* 0x000fc8000f8e0004 */
[----:B------:R-:W-:-:S04]  /*aff0*/  IMAD R36, R36, UR44, RZ ;  /* 0x0000002c24247c24 */ /* 0x000fc8000f8e02ff */
[----:B------:R-:W-:Y:S01]  /*b000*/  IMAD R31, R31, UR45, R36 ;  /* 0x0000002d1f1f7c24 */ /* 0x000fe2000f8e0224 */
[----:B------:R-:W-:-:S03]  /*b010*/  LEA R36, P2, R28, UR60, 0x1 ;  /* 0x0000003c1c247c11 */ /* 0x000fc6000f8408ff */
[----:B------:R-:W-:-:S05]  /*b020*/  IMAD.IADD R29, R29, 0x1, R31 ;  /* 0x000000011d1d7824 */ /* 0x000fca00078e021f */
[----:B------:R-:W-:Y:S02]  /*b030*/  LEA.HI.X R37, R28, UR61, R29, 0x1, P2 ;  /* 0x0000003d1c257c11 */ /* 0x000fe400090f0c1d */
[----:B------:R-:W-:Y:S01]  /*b040*/  ISETP.GE.AND P2, PT, R166, UR4, PT ;  /* 0x00000004a6007c0c */ /* 0x000fe2000bf46270 */
[----:B------:R-:W0:-:S12]  /*b050*/  @!P4 LDS.128 R28, [R0+0x2000] ;  /* 0x00200000001cc984 */ /* 0x000e180000000c00 */
[----:B------:R-:W1:Y:S04]  /*b060*/  @!P2 LDS.128 R32, [R0+0x5000] ;  /* 0x005000000020a984 */ /* 0x000e680000000c00 */
        /* <DEDUP_REMOVED lines=8> */
.L_x_1562:
[----:B------:R-:W-:Y:S05]  /*b0f0*/  BSYNC B0 ;  /* 0x0000000000007941 */ /* 0x000fea0003800000 */
.L_x_1561:
[----:B------:R-:W-:Y:S01]  /*b100*/  @!PT LDS RZ, [RZ] ;  /* 0x00000000fffff984 */ /* 0x000fe20000000800 */
[----:B------:R-:W-:Y:S01]  /*b110*/  @!PT LDS RZ, [RZ] ;  /* 0x00000000fffff984 */ /* 0x000fe20000000800 */
[----:B------:R-:W-:Y:S01]  /*b120*/  @!PT LDS RZ, [RZ] ;  /* 0x00000000fffff984 */ /* 0x000fe20000000800 */
[----:B------:R-:W-:Y:S01]  /*b130*/  @!PT LDS RZ, [RZ] ;  /* 0x00000000fffff984 */ /* 0x000fe20000000800 */
[----:B------:R1:W-:Y:S06]  /*b140*/  MEMBAR.ALL.CTA ;  /* 0x0000000000007992 */ /* 0x0003ec0000008000 */
[----:B-1----:R-:W1:Y:S01]  /*b150*/  FENCE.VIEW.ASYNC.S ;  /* 0x00000000000073c6 */ /* 0x002e620000000000 */
[----:B------:R-:W-:Y:S01]  /*b160*/  @!P3 VIADD R3, R3, 0x2a8c0 ;  /* 0x0002a8c00303b836 */ /* 0x000fe20000000000 */
[----:B-1----:R1:W-:Y:S01]  /*b170*/  BAR.SYNC.DEFER_BLOCKING R222, 0x80 ;  /* 0x000200de0000751d */ /* 0x0023e20000010000 */
[----:B------:R-:W-:Y:S01]  /*b180*/  LOP3.LUT P4, RZ, R17, 0x2, RZ, 0xc0, !PT ;  /* 0x0000000211ff7812 */ /* 0x000fe2000788c0ff */
[----:B------:R-:W-:-:S02]  /*b190*/  VIADD R16, R16, 0x1 ;  /* 0x0000000110107836 */ /* 0x000fc40000000000 */
[----:B------:R-:W-:Y:S02]  /*b1a0*/  @!P3 PRMT R3, RZ, 0x654, R3 ;  /* 0x00000654ff03b816 */ /* 0x000fe40000000003 */
[----:B------:R-:W-:Y:S02]  /*b1b0*/  PLOP3.LUT P2, PT, PT, PT, PT, 0x8, 0x0 ;  /* 0x000000000000781c */ /* 0x000fe40003f4e170 */
[----:B------:R1:W-:Y:S01]  /*b1c0*/  @!P3 SYNCS.ARRIVE.TRANS64.RED.A1T0 RZ, [R3+URZ], RZ ;  /* 0x000000ff03ffb9a7 */ /* 0x0003e2000810043f */
[----:B------:R-:W-:-:S04]  /*b1d0*/  ISETP.NE.AND P3, PT, R16, 0x2, PT ;  /* 0x000000021000780c */ /* 0x000fc80003f65270 */
[----:B------:R-:W-:Y:S02]  /*b1e0*/  SEL R0, RZ, 0x1, P3 ;  /* 0x00000001ff007807 */ /* 0x000fe40001800000 */
[----:B------:R-:W-:Y:S02]  /*b1f0*/  SEL R16, R16, RZ, P3 ;  /* 0x000000ff10107207 */ /* 0x000fe40001800000 */
[----:B------:R-:W-:Y:S01]  /*b200*/  LOP3.LUT R167, R167, R0, RZ, 0x3c, !PT ;  /* 0x00000000a7a77212 */ /* 0x000fe200078e3cff */
[----:B------:R-:W-:Y:S06]  /*b210*/  @P4 BRA `(.L_x_1563) ;  /* 0xffffff7c00744947 */ /* 0x000fec000383ffff */
.L_x_1459:
[----:B------:R-:W3:Y:S01]  /*b220*/  LDC R0, c[0x0][0x448] ;  /* 0x00011200ff007b82 */ /* 0x000ee20000000800 */
[----:B------:R-:W-:Y:S01]  /*b230*/  IADD3 R7, R164, 0x1, -R163 ;  /* 0x00000001a4077810 */ /* 0x000fe20007ffe8a3 */
[----:B------:R-:W-:Y:S06]  /*b240*/  BSSY B0, `(.L_x_1564) ;  /* 0x000000d000007945 */ /* 0x000fec0003800000 */
[----:B------:R-:W4:Y:S01]  /*b250*/  LDC.64 R4, c[0x0][0x9e0] ;  /* 0x00027800ff047b82 */ /* 0x000f220000000a00 */
[----:B---3--:R-:W-:Y:S01]  /*b260*/  ISETP.NE.AND P1, PT, R0, 0x1, PT ;  /* 0x000000010000780c */ /* 0x008fe20003f25270 */
[----:B------:R-:W-:Y:S01]  /*b270*/  VIADD R0, R178, 0x7f ;  /* 0x0000007fb2007836 */ /* 0x000fe20000000000 */
[----:B----4-:R-:W-:-:S11]  /*b280*/  ISETP.GE.AND P3, PT, R5, 0x1, PT ;  /* 0x000000010500780c */ /* 0x010fd60003f66270 */
[----:B-1----:R-:W1:Y:S08]  /*b290*/  @P1 LDC R3, c[0x0][0x44c] ;  /* 0x00011300ff031b82 */ /* 0x002e700000000800 */
[----:B------:R-:W3:Y:S01]  /*b2a0*/  @P1 LDC R6, c[0x0][0x450] ;  /* 0x00011400ff061b82 */ /* 0x000ee20000000800 */
[----:B-1----:R-:W-:-:S05]  /*b2b0*/  @P1 IMAD.HI.U32 R3, R0, R3, RZ ;  /* 0x0000000300031227 */ /* 0x002fca00078e00ff */
[----:B---3--:R-:W-:-:S05]  /*b2c0*/  @P1 SHF.R.U32.HI R0, RZ, R6, R3 ;  /* 0x00000006ff001219 */ /* 0x008fca0000011603 */
[----:B------:R-:W-:Y:S01]  /*b2d0*/  IMAD.IADD R3, R7, 0x1, R0 ;  /* 0x0000000107037824 */ /* 0x000fe200078e0200 */
[----:B------:R-:W-:Y:S06]  /*b2e0*/  @P2 BRA `(.L_x_1565) ;  /* 0x0000000000082947 */ /* 0x000fec0003800000 */
[----:B------:R-:W1:Y:S02]  /*b2f0*/  FENCE.VIEW.ASYNC.G ;  /* 0x00000000000073c6 */ /* 0x000e640000000100 */
[----:B-1----:R-:W-:Y:S06]  /*b300*/  BAR.ARV 0xc, 0x180 ;  /* 0x0306000000007b1d */ /* 0x002fec0000002000 */
.L_x_1565:
[----:B------:R-:W-:Y:S05]  /*b310*/  BSYNC B0 ;  /* 0x0000000000007941 */ /* 0x000fea0003800000 */
.L_x_1564:
[----:B------:R-:W-:Y:S01]  /*b320*/  IMAD.IADD R4, R3, 0x1, R4 ;  /* 0x0000000103047824 */ /* 0x000fe200078e0204 */
[----:B------:R-:W-:Y:S06]  /*b330*/  @!P3 BRA `(.L_x_1566) ;  /* 0x000000000048b947 */ /* 0x000fec0003800000 */
[C---:B------:R-:W-:Y:S01]  /*b340*/  ISETP.GT.AND P0, PT, R3.reuse, RZ, PT ;  /* 0x000000ff0300720c */ /* 0x040fe20003f04270 */
[----:B------:R-:W-:Y:S01]  /*b350*/  BSSY B0, `(.L_x_1567) ;  /* 0x000000e000007945 */ /* 0x000fe20003800000 */
[----:B------:R-:W-:-:S11]  /*b360*/  VIADD R0, R3, 0xffffffff ;  /* 0xffffffff03007836 */ /* 0x000fd60000000000 */
[----:B------:R-:W-:Y:S05]  /*b370*/  @P0 BRA `(.L_x_1568) ;  /* 0x00000000001c0947 */ /* 0x000fea0003800000 */
[----:B------:R-:W-:Y:S01]  /*b380*/  ISETP.NE.AND P0, PT, R5, 0x1, PT ;  /* 0x000000010500780c */ /* 0x000fe20003f05270 */
[----:B------:R-:W-:-:S12]  /*b390*/  IMAD.MOV R3, RZ, RZ, -R3 ;  /* 0x000000ffff037224 */ /* 0x000fd800078e0a03 */
[----:B------:R-:W1:Y:S02]  /*b3a0*/  @P0 LDC.64 R6, c[0x0][0x9e8] ;  /* 0x00027a00ff060b82 */ /* 0x000e640000000a00 */
[----:B-1----:R-:W-:-:S05]  /*b3b0*/  @P0 IMAD.HI.U32 R0, R3, R6, RZ ;  /* 0x0000000603000227 */ /* 0x002fca00078e00ff */
[----:B------:R-:W-:-:S04]  /*b3c0*/  @P0 SHF.R.U32.HI R3, RZ, R7, R0 ;  /* 0x00000007ff030219 */ /* 0x000fc80000011600 */
[----:B------:R-:W-:Y:S01]  /*b3d0*/  LOP3.LUT R0, RZ, R3, RZ, 0x33, !PT ;  /* 0x00000003ff007212 */ /* 0x000fe200078e33ff */
[----:B------:R-:W-:Y:S06]  /*b3e0*/  BRA `(.L_x_1569) ;  /* 0x0000000000107947 */ /* 0x000fec0003800000 */
.L_x_1568:
[----:B------:R-:W-:-:S13]  /*b3f0*/  ISETP.NE.AND P0, PT, R5, 0x1, PT ;  /* 0x000000010500780c */ /* 0x000fda0003f05270 */
[----:B------:R-:W1:Y:S02]  /*b400*/  @P0 LDC.64 R6, c[0x0][0x9e8] ;  /* 0x00027a00ff060b82 */ /* 0x000e640000000a00 */
[----:B-1----:R-:W-:-:S05]  /*b410*/  @P0 IMAD.HI.U32 R6, R0, R6, RZ ;  /* 0x0000000600060227 */ /* 0x002fca00078e00ff */
[----:B------:R-:W-:-:S07]  /*b420*/  @P0 SHF.R.U32.HI R0, RZ, R7, R6 ;  /* 0x00000007ff000219 */ /* 0x000fce0000011606 */
.L_x_1569:
[----:B------:R-:W-:Y:S05]  /*b430*/  BSYNC B0 ;  /* 0x0000000000007941 */ /* 0x000fea0003800000 */
.L_x_1567:
[----:B------:R-:W-:-:S05]  /*b440*/  IMAD R3, R0, R5, R5 ;  /* 0x0000000500037224 */ /* 0x000fca00078e0205 */
[----:B------:R-:W-:-:S07]  /*b450*/  VIMNMX R4, R4, R3, PT ;  /* 0x0000000304047248 */ /* 0x000fce0003fe0100 */
.L_x_1566:
[----:B------:R-:W1:Y:S01]  /*b460*/  @P1 LDC R3, c[0x0][0x44c] ;  /* 0x00011300ff031b82 */ /* 0x000e620000000800 */
[----:B------:R-:W-:Y:S01]  /*b470*/  VIADD R4, R4, 0x5f ;  /* 0x0000005f04047836 */ /* 0x000fe20000000000 */
[----:B------:R-:W-:Y:S01]  /*b480*/  ULDC UR4, c[0x0][0x9dc] ;  /* 0x0002770000047ab9 */ /* 0x000fe20000000800 */
[----:B------:R-:W-:Y:S02]  /*b490*/  IMAD.MOV.U32 R7, RZ, RZ, R178 ;  /* 0x000000ffff077224 */ /* 0x000fe400078e00b2 */
[----:B------:R-:W-:-:S03]  /*b4a0*/  IMAD.HI R4, R4, 0x2aaaaaab, RZ ;  /* 0x2aaaaaab04047827 */ /* 0x000fc600078e02ff */
[----:B------:R-:W3:Y:S01]  /*b4b0*/  @P1 LDC R9, c[0x0][0x450] ;  /* 0x00011400ff091b82 */ /* 0x000ee20000000800 */
[----:B-1----:R-:W-:Y:S01]  /*b4c0*/  @P1 IMAD.HI.U32 R0, R178, R3, RZ ;  /* 0x00000003b2001227 */ /* 0x002fe200078e00ff */
[----:B------:R-:W-:-:S04]  /*b4d0*/  SHF.R.U32.HI R3, RZ, 0x1f, R4 ;  /* 0x0000001fff037819 */ /* 0x000fc80000011604 */
[----:B------:R-:W-:Y:S02]  /*b4e0*/  LEA.HI.SX32 R4, R4, R3, 0x1c ;  /* 0x0000000304047211 */ /* 0x000fe400078fe2ff */
[----:B---3--:R-:W-:Y:S02]  /*b4f0*/  @P1 SHF.R.U32.HI R7, RZ, R9, R0 ;  /* 0x00000009ff071219 */ /* 0x008fe40000011600 */
        /* <DEDUP_REMOVED lines=9> */
[----:B------:R-:W1:Y:S02]  /*b590*/  @P0 LDC.64 R8, c[0x0][0x9e8] ;  /* 0x00027a00ff080b82 */ /* 0x000e640000000a00 */
[----:B-1----:R-:W-:-:S05]  /*b5a0*/  @P0 IMAD.HI.U32 R0, R7, R8, RZ ;  /* 0x0000000807000227 */ /* 0x002fca00078e00ff */
[----:B------:R-:W-:-:S04]  /*b5b0*/  @P0 SHF.R.U32.HI R7, RZ, R9, R0 ;  /* 0x00000009ff070219 */ /* 0x000fc80000011600 */
[----:B------:R-:W-:Y:S01]  /*b5c0*/  LOP3.LUT R0, RZ, R7, RZ, 0x33, !PT ;  /* 0x00000007ff007212 */ /* 0x000fe200078e33ff */
[----:B------:R-:W-:Y:S06]  /*b5d0*/  BRA `(.L_x_1573) ;  /* 0x0000000000107947 */ /* 0x000fec0003800000 */
.L_x_1572:
[----:B------:R-:W-:-:S13]  /*b5e0*/  ISETP.NE.AND P0, PT, R5, 0x1, PT ;  /* 0x000000010500780c */ /* 0x000fda0003f05270 */
[----:B------:R-:W1:Y:S02]  /*b5f0*/  @P0 LDC.64 R6, c[0x0][0x9e8] ;  /* 0x00027a00ff060b82 */ /* 0x000e640000000a00 */
[----:B-1----:R-:W-:-:S05]  /*b600*/  @P0 IMAD.HI.U32 R4, R0, R6, RZ ;  /* 0x0000000600040227 */ /* 0x002fca00078e00ff */
[----:B------:R-:W-:-:S07]  /*b610*/  @P0 SHF.R.U32.HI R0, RZ, R7, R4 ;  /* 0x00000007ff000219 */ /* 0x000fce0000011604 */
.L_x_1573:
[----:B------:R-:W-:Y:S05]  /*b620*/  BSYNC B0 ;  /* 0x0000000000007941 */ /* 0x000fea0003800000 */
.L_x_1571:
[----:B------:R-:W-:-:S05]  /*b630*/  IMAD R0, R0, R5, RZ ;  /* 0x0000000500007224 */ /* 0x000fca00078e02ff */
[----:B------:R-:W-:-:S07]  /*b640*/  VIMNMX R3, R3, R0, !PT ;  /* 0x0000000003037248 */ /* 0x000fce0007fe0100 */
.L_x_1570:
[----:B------:R-:W-:Y:S01]  /*b650*/  IMAD.HI R3, R3, 0x2aaaaaab, RZ ;  /* 0x2aaaaaab03037827 */ /* 0x000fe200078e02ff */
[----:B------:R-:W-:Y:S04]  /*b660*/  BSSY B0, `(.L_x_1574) ;  /* 0x0000026000007945 */ /* 0x000fe80003800000 */
        /* <DEDUP_REMOVED lines=11> */
[----:B------:R-:W1:Y:S01]  /*b720*/  I2F.RP R3, R6 ;  /* 0x0000000600037306 */ /* 0x000e620000209400 */
[----:B------:R-:W-:Y:S02]  /*b730*/  IABS R10, R11 ;  /* 0x0000000b000a7213 */ /* 0x000fe40000000000 */
[----:B------:R-:W-:-:S05]  /*b740*/  IMAD.IADD R0, R0, 0x1, -R9 ;  /* 0x0000000100007824 */ /* 0x000fca00078e0a09 */
[----:B------:R-:W-:Y:S02]  /*b750*/  IABS R8, R0 ;  /* 0x0000000000087213 */ /* 0x000fe40000000000 */
[----:B------:R-:W-:-:S04]  /*b760*/  LOP3.LUT R0, R0, R11, RZ, 0x3c, !PT ;  /* 0x0000000b00007212 */ /* 0x000fc800078e3cff */
[----:B------:R-:W-:Y:S01]  /*b770*/  ISETP.GE.AND P2, PT, R0, RZ, PT ;  /* 0x000000ff0000720c */ /* 0x000fe20003f46270 */
[----:B-1----:R-:W1:Y:S02]  /*b780*/  MUFU.RCP R3, R3 ;  /* 0x0000000300037308 */ /* 0x002e640000001000 */
[----:B-1----:R-:W-:Y:S02]  /*b790*/  VIADD R4, R3, 0xffffffe ;  /* 0x0ffffffe03047836 */ /* 0x002fe40000000000 */
[----:B------:R-:W-:-:S04]  /*b7a0*/  IMAD.MOV R3, RZ, RZ, -R10 ;  /* 0x000000ffff037224 */ /* 0x000fc800078e0a0a */
[----:B------:R1:W3:Y:S02]  /*b7b0*/  F2I.FTZ.U32.TRUNC.NTZ R5, R4 ;  /* 0x0000000400057305 */ /* 0x0002e4000021f000 */
[----:B-1----:R-:W-:Y:S02]  /*b7c0*/  IMAD.MOV.U32 R4, RZ, RZ, RZ ;  /* 0x000000ffff047224 */ /* 0x002fe400078e00ff */
[----:B---3--:R-:W-:-:S04]  /*b7d0*/  IMAD.MOV R7, RZ, RZ, -R5 ;  /* 0x000000ffff077224 */ /* 0x008fc800078e0a05 */
        /* <DEDUP_REMOVED lines=14> */
.L_x_1575:
[----:B------:R-:W-:Y:S05]  /*b8c0*/  BSYNC B0 ;  /* 0x0000000000007941 */ /* 0x000fea0003800000 */
.L_x_1574:
[-C--:B------:R-:W-:Y:S01]  /*b8d0*/  IMAD R180, R190, R3.reuse, R9 ;  /* 0x00000003beb47224 */ /* 0x080fe200078e0209 */
        /* <DEDUP_REMOVED lines=28> */
[----:B0-----:R-:W-:Y:S02]  /*baa0*/  CS2R R38, SRZ ;  /* 0x0000000000267805 */ /* 0x001fe4000001ff00 */
[----:B--2---:R-:W-:-:S02]  /*bab0*/  CS2R R36, SRZ ;  /* 0x0000000000247805 */ /* 0x004fc4000001ff00 */
[----:B------:R-:W-:Y:S02]  /*bac0*/  CS2R R100, SRZ ;  /* 0x0000000000647805 */ /* 0x000fe4000001ff00 */
[----:B------:R-:W-:Y:S02]  /*bad0*/  CS2R R92, SRZ ;  /* 0x00000000005c7805 */ /* 0x000fe4000001ff00 */
[----:B------:R-:W-:Y:S02]  /*bae0*/  CS2R R98, SRZ ;  /* 0x0000000000627805 */ /* 0x000fe4000001ff00 */
[----:B------:R-:W-:Y:S02]  /*baf0*/  CS2R R90, SRZ ;  /* 0x00000000005a7805 */ /* 0x000fe4000001ff00 */
[----:B------:R-:W-:Y:S02]  /*bb00*/  CS2R R96, SRZ ;  /* 0x0000000000607805 */ /* 0x000fe4000001ff00 */
[----:B------:R-:W-:Y:S01]  /*bb10*/  CS2R R88, SRZ ;  /* 0x0000000000587805 */ /* 0x000fe2000001ff00 */
[----:B------:R-:W-:Y:S06]  /*bb20*/  @!P1 BRA `(.L_x_1576) ;  /* 0x0000013800609947 */ /* 0x000fec0003800000 */
[----:B------:R-:W2:Y:S04]  /*bb30*/  LDL R0, [R1+0x74] ;  /* 0x0000740001007983 */ /* 0x000ea80000100800 */
[----:B------:R-:W3:Y:S04]  /*bb40*/  LDL R4, [R1+0x70] ;  /* 0x0000700001047983 */ /* 0x000ee80000100800 */
[----:B--2---:R-:W0:Y:S01]  /*bb50*/  SHFL.IDX PT, R0, R0, RZ, 0x1f ;  /* 0x00001fff00007589 */ /* 0x004e2200000e0000 */
[----:B---3--:R-:W-:-:S13]  /*bb60*/  R2UR UR4, R4 ;  /* 0x00000000040472ca */ /* 0x008fda00000e0000 */
[----:B------:R-:W-:Y:S01]  /*bb70*/  ULOP3.LUT UP0, URZ, UR4, 0x1bf, URZ, 0xc0, !UPT ;  /* 0x000001bf043f7892 */ /* 0x000fe2000f80c03f */
[----:B0-----:R-:W-:-:S04]  /*bb80*/  LEA.HI R3, R0, R0, RZ, 0x1 ;  /* 0x0000000000037211 */ /* 0x001fc800078f08ff */
[----:B------:R-:W-:Y:S02]  /*bb90*/  LOP3.LUT R3, R3, 0x1e, RZ, 0xc0, !PT ;  /* 0x0000001e03037812 */ /* 0x000fe400078ec0ff */
[----:B------:R-:W-:-:S03]  /*bba0*/  PLOP3.LUT P0, PT, PT, PT, UP0, 0x80, 0x0 ;  /* 0x000000000000781c */ /* 0x000fc60003f0f008 */
[----:B------:R-:W-:-:S05]  /*bbb0*/  IMAD.IADD R3, R0, 0x1, -R3 ;  /* 0x0000000100037824 */ /* 0x000fca00078e0a03 */
[----:B------:R-:W-:-:S04]  /*bbc0*/  LEA R3, R3, UR4, 0xd ;  /* 0x0000000403037c11 */ /* 0x000fc8000f8e68ff */
[----:B------:R-:W-:-:S04]  /*bbd0*/  SHF.R.U32.HI R3, RZ, 0x4, R3 ;  /* 0x00000004ff037819 */ /* 0x000fc80000011603 */
[----:B------:R-:W-:Y:S01]  /*bbe0*/  LOP3.LUT R68, R3, 0x3fff, RZ, 0xc0, !PT ;  /* 0x00003fff03447812 */ /* 0x000fe200078ec0ff */
[----:B------:R-:W-:Y:S06]  /*bbf0*/  @!P0 BRA `(.L_x_1577) ;  /* 0x0000000000408947 */ /* 0x000fec0003800000 */
        /* <DEDUP_REMOVED lines=15> */
[----:B-1---5:R-:W-:Y:S05]  /*bcf0*/  CALL.ABS.NOINC R14 ;  /* 0x000000000e007343 */ /* 0x022fea0003c00000 */
.L_x_1577:
[----:B------:R-:W-:Y:S02]  /*bd00*/  ULDC UR4, c[0x0][0x3f4] ;  /* 0x0000fd0000047ab9 */ /* 0x000fe40000000800 */
[----:B------:R-:W-:-:S13]  /*bd10*/  ISETP.LT.AND P0, PT, RZ, UR4, PT ;  /* 0x00000004ff007c0c */ /* 0x000fda000bf01270 */
[----:B------:R-:W-:Y:S05]  /*bd20*/  @P0 BRA `(.L_x_1578) ;  /* 0x00000000003c0947 */ /* 0x000fea0003800000 */
[----:B------:R-:W-:-:S04]  /*bd30*/  LEA.HI R0, R188, R188, RZ, 0x1 ;  /* 0x000000bcbc007211 */ /* 0x000fc800078f08ff */
[----:B------:R-:W-:-:S05]  /*bd40*/  LOP3.LUT R3, R0, 0xfffffffe, RZ, 0xc0, !PT ;  /* 0xfffffffe00037812 */ /* 0x000fca00078ec0ff */
[----:B------:R-:W-:-:S05]  /*bd50*/  IMAD.IADD R3, R188, 0x1, -R3 ;  /* 0x00000001bc037824 */ /* 0x000fca00078e0a03 */
[----:B------:R-:W-:-:S04]  /*bd60*/  SHF.L.U32 R3, R3, 0x1f, RZ ;  /* 0x0000001f03037819 */ /* 0x000fc800000006ff */
[----:B------:R0:W1:Y:S03]  /*bd70*/  SYNCS.PHASECHK.TRANS64.TRYWAIT P0, [R2+URZ+0x2a800], R3 ;  /* 0x02a80003020075a7 */ /* 0x000066000800017f */
[----:B-1----:R-:W-:Y:S05]  /*bd80*/  @!P0 NANOSLEEP.SYNCS 0x989680 ;  /* 0x009896800000895d */ /* 0x002fea0003900000 */
[----:B------:R-:W1:Y:S01]  /*bd90*/  @!P0 SYNCS.PHASECHK.TRANS64 P0, [R2+URZ+0x2a800], R3 ;  /* 0x02a80003020085a7 */ /* 0x000e62000800007f */
[----:B------:R-:W-:Y:S04]  /*bda0*/  BSSY B0, `(.L_x_1579) ;  /* 0x0000006000007945 */ /* 0x000fe80003800000 */
[----:B-1----:R-:W-:Y:S05]  /*bdb0*/  @P0 BRA `(.L_x_1580) ;  /* 0x0000000000100947 */ /* 0x002fea0003800000 */
.L_x_1581:
[----:B-1----:R1:W2:Y:S02]  /*bdc0*/  SYNCS.PHASECHK.TRANS64.TRYWAIT P0, [R2+URZ+0x2a800], R3 ;  /* 0x02a80003020075a7 */ /* 0x0022a4000800017f */
[----:B--2---:R-:W-:Y:S05]  /*bdd0*/  @!P0 NANOSLEEP.SYNCS 0x989680 ;  /* 0x009896800000895d */ /* 0x004fea0003900000 */
[----:B------:R-:W2:Y:S02]  /*bde0*/  @!P0 SYNCS.PHASECHK.TRANS64 P0, [R2+URZ+0x2a800], R3 ;  /* 0x02a80003020085a7 */ /* 0x000ea4000800007f */
[----:B--2---:R-:W-:Y:S05]  /*bdf0*/  @!P0 BRA `(.L_x_1581) ;  /* 0xfffffffc00f08947 */ /* 0x004fea000383ffff */
.L_x_1580:
[----:B------:R-:W-:Y:S05]  /*be00*/  BSYNC B0 ;  /* 0x0000000000007941 */ /* 0x000fea0003800000 */
.L_x_1579:
[----:B------:R-:W-:Y:S05]  /*be10*/  BRA `(.L_x_1582) ;  /* 0x0000007400147947 */ /* 0x000fea0003800000 */
.L_x_1578:
[----:B------:R-:W2:Y:S01]  /*be20*/  LDL R0, [R1+0x70] ;  /* 0x0000700001007983 */ /* 0x000ea20000100800 */
[----:B------:R-:W-:Y:S01]  /*be30*/  ULDC.64 UR6, c[0x0][0x408] ;  /* 0x0001020000067ab9 */ /* 0x000fe20000000a00 */
[----:B--2---:R-:W-:Y:S02]  /*be40*/  R2UR UR4, R0 ;  /* 0x00000000000472ca */ /* 0x004fe400000e0000 */
[----:B-----5:R-:W-:-:S05]  /*be50*/  SHF.R.S32.HI R0, RZ, 0x1f, R144 ;  /* 0x0000001fff007819 */ /* 0x020fca0000011490 */
[----:B------:R-:W-:-:S04]  /*be60*/  IMAD R5, R0, UR6, RZ ;  /* 0x0000000600057c24 */ /* 0x000fc8000f8e02ff */
[----:B------:R-:W-:Y:S02]  /*be70*/  IMAD R5, R144, UR7, R5 ;  /* 0x0000000790057c24 */ /* 0x000fe4000f8e0205 */
[----:B------:R-:W-:-:S03]  /*be80*/  ULOP3.LUT UP0, URZ, UR4, 0x3ff, URZ, 0xc0, !UPT ;  /* 0x000003ff043f7892 */ /* 0x000fc6000f80c03f */
[----:B------:R-:W-:Y:S02]  /*be90*/  ULDC.64 UR4, c[0x0][0x3f8] ;  /* 0x0000fe0000047ab9 */ /* 0x000fe40000000a00 */
[----:B------:R-:W-:Y:S01]  /*bea0*/  IMAD R3, R0, UR4, RZ ;  /* 0x0000000400037c24 */ /* 0x000fe2000f8e02ff */
[----:B------:R-:W-:Y:S01]  /*beb0*/  PLOP3.LUT P0, PT, PT, PT, UP0, 0x80, 0x0 ;  /* 0x000000000000781c */ /* 0x000fe20003f0f008 */
[----:B------:R-:W-:-:S04]  /*bec0*/  IMAD.WIDE.U32 R24, R144, UR4, RZ ;  /* 0x0000000490187c25 */ /* 0x000fc8000f8e00ff */
[C---:B------:R-:W-:Y:S02]  /*bed0*/  IMAD R3, R144.reuse, UR5, R3 ;  /* 0x0000000590037c24 */ /* 0x040fe4000f8e0203 */
[----:B------:R-:W-:-:S04]  /*bee0*/  IMAD.WIDE.U32 R144, R144, UR6, RZ ;  /* 0x0000000690907c25 */ /* 0x000fc8000f8e00ff */
[----:B------:R-:W-:Y:S02]  /*bef0*/  IMAD.IADD R27, R3, 0x1, R25 ;  /* 0x00000001031b7824 */ /* 0x000fe400078e0219 */
[----:B------:R-:W-:Y:S01]  /*bf00*/  IMAD.IADD R29, R5, 0x1, R145 ;  /* 0x00000001051d7824 */ /* 0x000fe200078e0291 */
        /* <DEDUP_REMOVED lines=17> */
.L_x_1583:
[----:B------:R-:W-:Y:S01]  /*c020*/  ULDC.U8 UR4, c[0x0][0x410] ;  /* 0x0001040000047ab9 */ /* 0x000fe20000000000 */
[----:B------:R-:W-:Y:S01]  /*c030*/  BSSY B0, `(.L_x_1584) ;  /* 0x000071b000007945 */ /* 0x000fe20003800000 */
[----:B------:R-:W-:Y:S01]  /*c040*/  ISETP.NE.AND P0, PT, RZ, UR4, PT ;  /* 0x00000004ff007c0c */ /* 0x000fe2000bf05270 */
[----:B------:R-:W-:-:S12]  /*c050*/  IMAD.IADD R64, R162, 0x1, R178 ;  /* 0x00000001a2407824 */ /* 0x000fd800078e02b2 */
[----:B------:R-:W-:Y:S05]  /*c060*/  @!P0 BRA `(.L_x_1585) ;  /* 0x00000038006c8947 */ /* 0x000fea0003800000 */
[----:B------:R-:W0:Y:S01]  /*c070*/  LDC R20, c[0x0][0x448] ;  /* 0x00011200ff147b82 */ /* 0x000e220000000800 */
[----:B------:R-:W-:Y:S01]  /*c080*/  IMAD R3, R191, 0x40, R64 ;  /* 0x00000040bf037824 */ /* 0x000fe200078e0240 */
[----:B------:R-:W-:Y:S01]  /*c090*/  ULDC.64 UR4, c[0x0][0x3f8] ;  /* 0x0000fe0000047ab9 */ /* 0x000fe20000000a00 */
[----:B------:R-:W-:Y:S01]  /*c0a0*/  ULDC.64 UR6, c[0x0][0x408] ;  /* 0x0001020000067ab9 */ /* 0x000fe20000000a00 */
[----:B------:R-:W-:Y:S02]  /*c0b0*/  IMAD.MOV.U32 R4, RZ, RZ, R24 ;  /* 0x000000ffff047224 */ /* 0x000fe400078e0018 */
[----:B------:R-:W-:Y:S02]  /*c0c0*/  IMAD.MOV.U32 R6, RZ, RZ, R144 ;  /* 0x000000ffff067224 */ /* 0x000fe400078e0090 */
[----:B------:R-:W-:Y:S01]  /*c0d0*/  IMAD.MOV.U32 R7, RZ, RZ, R29 ;  /* 0x000000ffff077224 */ /* 0x000fe200078e001d */
[----:B0-----:R-:W-:-:S13]  /*c0e0*/  ISETP.NE.AND P0, PT, R20, 0x1, PT ;  /* 0x000000011400780c */ /* 0x001fda0003f05270 */
[----:B------:R-:W0:Y:S08]  /*c0f0*/  @P0 LDC R0, c[0x0][0x44c] ;  /* 0x00011300ff000b82 */ /* 0x000e300000000800 */
[----:B------:R-:W1:Y:S01]  /*c100*/  @P0 LDC R5, c[0x0][0x450] ;  /* 0x00011400ff050b82 */ /* 0x000e620000000800 */
[----:B0-----:R-:W-:-:S05]  /*c110*/  @P0 IMAD.HI.U32 R0, R3, R0, RZ ;  /* 0x0000000003000227 */ /* 0x001fca00078e00ff */
[----:B-1----:R-:W-:Y:S01]  /*c120*/  @P0 SHF.R.U32.HI R3, RZ, R5, R0 ;  /* 0x00000005ff030219 */ /* 0x002fe20000011600 */
[----:B------:R-:W-:-:S03]  /*c130*/  IMAD.MOV.U32 R5, RZ, RZ, R27 ;  /* 0x000000ffff057224 */ /* 0x000fc600078e001b */
[----:B------:R-:W-:Y:S01]  /*c140*/  SHF.R.S32.HI R0, RZ, 0x1f, R3 ;  /* 0x0000001fff007819 */ /* 0x000fe20000011403 */
[----:B------:R-:W-:-:S04]  /*c150*/  IMAD.WIDE.U32 R4, R3, UR4, R4 ;  /* 0x0000000403047c25 */ /* 0x000fc8000f8e0004 */
[C---:B------:R-:W-:Y:S02]  /*c160*/  IMAD R8, R0.reuse, UR4, RZ ;  /* 0x0000000400087c24 */ /* 0x040fe4000f8e02ff */
[----:B------:R-:W-:Y:S02]  /*c170*/  IMAD R0, R0, UR6, RZ ;  /* 0x0000000600007c24 */ /* 0x000fe4000f8e02ff */
[C---:B------:R-:W-:Y:S01]  /*c180*/  IMAD R9, R3.reuse, UR5, R8 ;  /* 0x0000000503097c24 */ /* 0x040fe2000f8e0208 */
[----:B------:R-:W-:Y:S01]  /*c190*/  ULDC.64 UR4, c[0x0][0x3e8] ;  /* 0x0000fa0000047ab9 */ /* 0x000fe20000000a00 */
[C---:B------:R-:W-:Y:S01]  /*c1a0*/  IMAD.WIDE.U32 R6, R3.reuse, UR6, R6 ;  /* 0x0000000603067c25 */ /* 0x040fe2000f8e0006 */
[----:B------:R-:W-:Y:S01]  /*c1b0*/  LEA R10, P0, R4, UR4, 0x1 ;  /* 0x00000004040a7c11 */ /* 0x000fe2000f8008ff */
[----:B------:R-:W-:Y:S02]  /*c1c0*/  UMOV UR4, 0xffffffff ;  /* 0xffffffff00047882 */ /* 0x000fe40000000000 */
[----:B------:R-:W-:Y:S01]  /*c1d0*/  IMAD R63, R3, UR7, R0 ;  /* 0x00000007033f7c24 */ /* 0x000fe2000f8e0200 */
[----:B------:R-:W-:Y:S01]  /*c1e0*/  ULDC.64 UR6, c[0x0][0x400] ;  /* 0x0001000000067ab9 */ /* 0x000fe20000000a00 */
[----:B------:R-:W-:Y:S01]  /*c1f0*/  IMAD.IADD R5, R5, 0x1, R9 ;  /* 0x0000000105057824 */ /* 0x000fe200078e0209 */
[----:B------:R-:W-:Y:S01]  /*c200*/  LEA R3, P1, R6, UR6, 0x1 ;  /* 0x0000000606037c11 */ /* 0x000fe2000f8208ff */
[----:B------:R-:W-:-:S03]  /*c210*/  IMAD.IADD R63, R7, 0x1, R63 ;  /* 0x00000001073f7824 */ /* 0x000fc600078e023f */
[----:B------:R-:W-:Y:S02]  /*c220*/  LEA.HI.X R0, R4, UR5, R5, 0x1, P0 ;  /* 0x0000000504007c11 */ /* 0x000fe400080f0c05 */
[----:B------:R-:W-:Y:S01]  /*c230*/  LEA.HI.X R63, R6, UR7, R63, 0x1, P1 ;  /* 0x00000007063f7c11 */ /* 0x000fe200088f0c3f */
[----:B------:R-:W-:Y:S06]  /*c240*/  BRA.DIV UR4, `(.L_x_1586) ;  /* 0x000001f204787947 */ /* 0x000fec000b800000 */
[----:B------:R0:W1:Y:S04]  /*c250*/  SHFL.IDX PT, R7, R0, RZ, 0x1c1f ;  /* 0x001c1fff00077589 */ /* 0x00006800000e0000 */
[----:B------:R0:W2:Y:S04]  /*c260*/  SHFL.IDX PT, R6, R10, RZ, 0x1c1f ;  /* 0x001c1fff0a067589 */ /* 0x0000a800000e0000 */
[----:B------:R0:W3:Y:S04]  /*c270*/  SHFL.IDX PT, R9, R63, RZ, 0x1c1f ;  /* 0x001c1fff3f097589 */ /* 0x0000e800000e0000 */
[----:B------:R0:W4:Y:S02]  /*c280*/  SHFL.IDX PT, R8, R3, RZ, 0x1c1f ;  /* 0x001c1fff03087589 */ /* 0x00012400000e0000 */
.L_x_1929:
[----:B------:R-:W-:Y:S01]  /*c290*/  IMAD R67, R163, R20, RZ ;  /* 0x00000014a3437224 */ /* 0x000fe200078e02ff */
[----:B------:R-:W-:Y:S01]  /*c2a0*/  BSSY B1, `(.L_x_1587) ;  /* 0x0000050000017945 */ /* 0x000fe20003800000 */
[----:B------:R-:W-:Y:S02]  /*c2b0*/  CS2R R58, SRZ ;  /* 0x00000000003a7805 */ /* 0x000fe4000001ff00 */
[----:B------:R-:W-:Y:S02]  /*c2c0*/  CS2R R54, SRZ ;  /* 0x0000000000367805 */ /* 0x000fe4000001ff00 */
[----:B------:R-:W-:Y:S02]  /*c2d0*/  CS2R R50, SRZ ;  /* 0x0000000000327805 */ /* 0x000fe4000001ff00 */
[----:B------:R-:W-:Y:S02]  /*c2e0*/  ISETP.GE.AND P0, PT, R64, R67, PT ;  /* 0x000000434000720c */ /* 0x000fe40003f06270 */
        /* <DEDUP_REMOVED lines=10> */
[----:B------:R-:W-:Y:S01]  /*c390*/  ULDC UR4, c[0x0][0x3f4] ;  /* 0x0000fd0000047ab9 */ /* 0x000fe20000000800 */
[----:B------:R-:W-:Y:S02]  /*c3a0*/  CS2R R60, SRZ ;  /* 0x00000000003c7805 */ /* 0x000fe4000001ff00 */
[----:B------:R-:W-:Y:S02]  /*c3b0*/  ISETP.GE.AND P3, PT, R171, UR4, PT ;  /* 0x00000004ab007c0c */ /* 0x000fe4000bf66270 */
[----:B------:R-:W-:Y:S02]  /*c3c0*/  CS2R R58, SRZ ;  /* 0x00000000003a7805 */ /* 0x000fe4000001ff00 */
[----:B------:R-:W-:Y:S02]  /*c3d0*/  ISETP.GE.AND P2, PT, R169, UR4, PT ;  /* 0x00000004a9007c0c */ /* 0x000fe4000bf46270 */
[----:B------:R-:W-:Y:S02]  /*c3e0*/  ISETP.GE.AND P1, PT, R170, UR4, PT ;  /* 0x00000004aa007c0c */ /* 0x000fe4000bf26270 */
[----:B------:R-:W-:-:S02]  /*c3f0*/  ISETP.GE.AND P0, PT, R168, UR4, PT ;  /* 0x00000004a8007c0c */ /* 0x000fc4000bf06270 */
[----:B------:R-:W-:-:S03]  /*c400*/  ISETP.GE.AND P4, PT, R160, UR4, PT ;  /* 0x00000004a0007c0c */ /* 0x000fc6000bf86270 */
[C---:B------:R-:W-:Y:S01]  /*c410*/  @!P3 IMAD.SHL.U32 R29, R171.reuse, 0x2, RZ ;  /* 0x00000002ab1db824 */ /* 0x040fe200078e00ff */
[----:B------:R-:W-:-:S03]  /*c420*/  @!P3 SHF.L.U64.HI R4, R171, 0x1, R228 ;  /* 0x00000001ab04b819 */ /* 0x000fc600000102e4 */
[C---:B------:R-:W-:Y:S01]  /*c430*/  @!P2 IMAD.SHL.U32 R25, R169.reuse, 0x2, RZ ;  /* 0x00000002a919a824 */ /* 0x040fe200078e00ff */
[----:B------:R-:W-:Y:S01]  /*c440*/  @!P2 SHF.L.U64.HI R12, R169, 0x1, R227 ;  /* 0x00000001a90ca819 */ /* 0x000fe200000102e3 */
[----:B------:R-:W-:Y:S01]  /*c450*/  @!P1 IMAD.SHL.U32 R15, R170, 0x2, RZ ;  /* 0x00000002aa0f9824 */ /* 0x000fe200078e00ff */
[-C--:B--2---:R-:W-:Y:S01]  /*c460*/  @!P3 IADD3 R30, P6, R6, R29.reuse, RZ ;  /* 0x0000001d061eb210 */ /* 0x084fe20007fde0ff */
[----:B------:R-:W-:Y:S01]  /*c470*/  @!P0 IMAD.SHL.U32 R11, R168, 0x2, RZ ;  /* 0x00000002a80b8824 */ /* 0x000fe200078e00ff */
[----:B----4-:R-:W-:Y:S01]  /*c480*/  @!P3 IADD3 R28, P5, R8, R29, RZ ;  /* 0x0000001d081cb210 */ /* 0x010fe20007fbe0ff */
[----:B---3--:R-:W-:Y:S01]  /*c490*/  @!P4 IMAD.MOV.U32 R5, RZ, RZ, R9 ;  /* 0x000000ffff05c224 */ /* 0x008fe200078e0009 */
[----:B------:R-:W-:Y:S01]  /*c4a0*/  @!P0 SHF.L.U64.HI R38, R168, 0x1, R225 ;  /* 0x00000001a8268819 */ /* 0x000fe200000102e1 */
[--C-:B-1----:R-:W-:Y:S01]  /*c4b0*/  @!P3 IMAD.X R31, R7, 0x1, R4.reuse, P6 ;  /* 0x00000001071fb824 */ /* 0x102fe200030e0604 */
[-C--:B------:R-:W-:Y:S01]  /*c4c0*/  @!P2 IADD3 R26, P6, R6, R25.reuse, RZ ;  /* 0x00000019061aa210 */ /* 0x080fe20007fde0ff */
[----:B------:R-:W-:Y:S01]  /*c4d0*/  @!P3 IMAD.X R29, R9, 0x1, R4, P5 ;  /* 0x00000001091db824 */ /* 0x000fe200028e0604 */
[----:B------:R-:W-:Y:S01]  /*c4e0*/  @!P2 IADD3 R24, P5, R8, R25, RZ ;  /* 0x000000190818a210 */ /* 0x000fe20007fbe0ff */
[----:B------:R-:W-:Y:S01]  /*c4f0*/  @!P4 IMAD.WIDE R34, R160, 0x2, R6 ;  /* 0x00000002a022c825 */ /* 0x000fe200078e0206 */
[----:B------:R-:W-:-:S03]  /*c500*/  @!P1 SHF.L.U64.HI R4, R170, 0x1, R226 ;  /* 0x00000001aa049819 */ /* 0x000fc600000102e2 */
[--C-:B------:R-:W-:Y:S01]  /*c510*/  @!P2 IMAD.X R27, R7, 0x1, R12.reuse, P6 ;  /* 0x00000001071ba824 */ /* 0x100fe200030e060c */
[-C--:B------:R-:W-:Y:S01]  /*c520*/  @!P1 IADD3 R20, P6, R6, R15.reuse, RZ ;  /* 0x0000000f06149210 */ /* 0x080fe20007fde0ff */
[----:B------:R-:W-:Y:S01]  /*c530*/  @!P2 IMAD.X R25, R9, 0x1, R12, P5 ;  /* 0x000000010919a824 */ /* 0x000fe200028e060c */
[----:B------:R-:W-:Y:S01]  /*c540*/  ISETP.GE.AND P5, PT, R172, UR4, PT ;  /* 0x00000004ac007c0c */ /* 0x000fe2000bfa6270 */
[----:B------:R1:W5:Y:S02]  /*c550*/  @!P4 LD.E.64 R60, desc[UR46][R34.64] ;  /* 0x0000002e223cc980 */ /* 0x000364000c101b00 */
[----:B------:R-:W-:Y:S01]  /*c560*/  @!P1 IMAD.X R21, R7, 0x1, R4, P6 ;  /* 0x0000000107159824 */ /* 0x000fe200030e0604 */
[----:B------:R-:W-:-:S05]  /*c570*/  @!P1 IADD3 R14, P6, R8, R15, RZ ;  /* 0x0000000f080e9210 */ /* 0x000fca0007fde0ff */
[----:B------:R-:W-:Y:S01]  /*c580*/  @!P1 IMAD.X R15, R9, 0x1, R4, P6 ;  /* 0x00000001090f9824 */ /* 0x000fe200030e0604 */
[----:B------:R-:W-:Y:S01]  /*c590*/  @!P0 IADD3 R12, P6, R6, R11, RZ ;  /* 0x0000000b060c8210 */ /* 0x000fe20007fde0ff */
[----:B------:R-:W-:-:S04]  /*c5a0*/  @!P4 IMAD.MOV.U32 R4, RZ, RZ, R8 ;  /* 0x000000ffff04c224 */ /* 0x000fc800078e0008 */
[----:B------:R-:W-:-:S04]  /*c5b0*/  @!P4 IMAD.WIDE R32, R160, 0x2, R4 ;  /* 0x00000002a020c825 */ /* 0x000fc800078e0204 */
[----:B------:R-:W-:Y:S01]  /*c5c0*/  @!P0 IMAD.X R13, R7, 0x1, R38, P6 ;  /* 0x00000001070d8824 */ /* 0x000fe200030e0626 */
[----:B------:R-:W-:Y:S01]  /*c5d0*/  @!P0 IADD3 R4, P6, R8, R11, RZ ;  /* 0x0000000b08048210 */ /* 0x000fe20007fde0ff */
[C---:B------:R-:W-:Y:S01]  /*c5e0*/  @!P5 IMAD.SHL.U32 R11, R172.reuse, 0x2, RZ ;  /* 0x00000002ac0bd824 */ /* 0x040fe200078e00ff */
[----:B------:R1:W5:Y:S01]  /*c5f0*/  @!P4 LD.E.64 R58, desc[UR46][R32.64] ;  /* 0x0000002e203ac980 */ /* 0x000362000c101b00 */
[----:B------:R-:W-:Y:S02]  /*c600*/  @!P5 SHF.L.U64.HI R36, R172, 0x1, R224 ;  /* 0x00000001ac24d819 */ /* 0x000fe400000102e0 */
[----:B------:R-:W-:Y:S01]  /*c610*/  @!P0 IMAD.X R5, R9, 0x1, R38, P6 ;  /* 0x0000000109058824 */ /* 0x000fe200030e0626 */
[-C--:B------:R-:W-:Y:S02]  /*c620*/  @!P5 IADD3 R6, P4, R6, R11.reuse, RZ ;  /* 0x0000000b0606d210 */ /* 0x080fe40007f9e0ff */
[----:B------:R-:W-:Y:S02]  /*c630*/  @!P5 IADD3 R8, P6, R8, R11, RZ ;  /* 0x0000000b0808d210 */ /* 0x000fe40007fde0ff */
[----:B------:R-:W-:-:S02]  /*c640*/  CS2R R56, SRZ ;  /* 0x0000000000387805 */ /* 0x000fc4000001ff00 */
[----:B------:R-:W-:Y:S01]  /*c650*/  CS2R R54, SRZ ;  /* 0x0000000000367805 */ /* 0x000fe2000001ff00 */
[--C-:B------:R-:W-:Y:S01]  /*c660*/  @!P5 IMAD.X R7, R7, 0x1, R36.reuse, P4 ;  /* 0x000000010707d824 */ /* 0x100fe200020e0624 */
[----:B------:R-:W-:Y:S01]  /*c670*/  CS2R R52, SRZ ;  /* 0x0000000000347805 */ /* 0x000fe2000001ff00 */
[----:B------:R-:W-:Y:S01]  /*c680*/  @!P5 IMAD.X R9, R9, 0x1, R36, P6 ;  /* 0x000000010909d824 */ /* 0x000fe200030e0624 */
[----:B------:R-:W-:Y:S02]  /*c690*/  CS2R R50, SRZ ;  /* 0x0000000000327805 */ /* 0x000fe4000001ff00 */
[----:B------:R-:W-:Y:S02]  /*c6a0*/  CS2R R48, SRZ ;  /* 0x0000000000307805 */ /* 0x000fe4000001ff00 */
[----:B------:R-:W-:Y:S02]  /*c6b0*/  CS2R R46, SRZ ;  /* 0x00000000002e7805 */ /* 0x000fe4000001ff00 */
[----:B------:R-:W-:-:S02]  /*c6c0*/  CS2R R44, SRZ ;  /* 0x00000000002c7805 */ /* 0x000fc4000001ff00 */
[----:B------:R-:W-:Y:S02]  /*c6d0*/  CS2R R42, SRZ ;  /* 0x00000000002a7805 */ /* 0x000fe4000001ff00 */
[----:B------:R-:W-:Y:S02]  /*c6e0*/  CS2R R36, SRZ ;  /* 0x0000000000247805 */ /* 0x000fe4000001ff00 */
[----:B------:R-:W-:Y:S01]  /*c6f0*/  CS2R R38, SRZ ;  /* 0x0000000000267805 */ /* 0x000fe2000001ff00 */
[----:B------:R1:W5:Y:S04]  /*c700*/  @!P3 LD.E.64 R56, desc[UR46][R30.64] ;  /* 0x0000002e1e38b980 */ /* 0x000368000c101b00 */
        /* <DEDUP_REMOVED lines=8> */
[----:B------:R1:W5:Y:S02]  /*c790*/  @!P5 LD.E.64 R38, desc[UR46][R8.64] ;  /* 0x0000002e0826d980 */ /* 0x000364000c101b00 */
.L_x_1588:
[----:B------:R-:W-:Y:S05]  /*c7a0*/  BSYNC B1 ;  /* 0x0000000000017941 */ /* 0x000fea0003800000 */
.L_x_1587:
[----:B-1---5:R-:W-:Y:S01]  /*c7b0*/  IMAD.MOV.U32 R4, RZ, RZ, R58 ;  /* 0x000000ffff047224 */ /* 0x022fe200078e003a */
[----:B------:R-:W-:Y:S01]  /*c7c0*/  UMOV UR4, 0xffffffff ;  /* 0xffffffff00047882 */ /* 0x000fe20000000000 */
[----:B------:R-:W-:Y:S01]  /*c7d0*/  IMAD.MOV.U32 R5, RZ, RZ, R59 ;  /* 0x000000ffff057224 */ /* 0x000fe200078e003b */
[----:B------:R-:W-:Y:S01]  /*c7e0*/  CS2R R30, SRZ ;  /* 0x00000000001e7805 */ /* 0x000fe2000001ff00 */
[----:B--2---:R-:W-:Y:S01]  /*c7f0*/  IMAD.MOV.U32 R6, RZ, RZ, R54 ;  /* 0x000000ffff067224 */ /* 0x004fe200078e0036 */
[----:B------:R-:W-:Y:S01]  /*c800*/  PRMT R110, R4, 0x7610, R110 ;  /* 0x00007610046e7816 */ /* 0x000fe2000000006e */
[----:B------:R-:W-:Y:S01]  /*c810*/  IMAD.MOV.U32 R7, RZ, RZ, R55 ;  /* 0x000000ffff077224 */ /* 0x000fe200078e0037 */
        /* <DEDUP_REMOVED lines=21> */
[----:B------:R-:W-:-:S02]  /*c970*/  IMAD.MOV.U32 R6, RZ, RZ, R56 ;  /* 0x000000ffff067224 */ /* 0x000fc400078e0038 */
        /* <DEDUP_REMOVED lines=17> */
[----:B------:R-:W-:-:S02]  /*ca90*/  PRMT R79, R4, 0x7610, R79 ;  /* 0x00007610044f7816 */ /* 0x000fc4000000004f */
[----:B------:R-:W-:Y:S02]  /*caa0*/  PRMT R80, R5, 0x7610, R80 ;  /* 0x0000761005507816 */ /* 0x000fe40000000050 */
[----:B------:R-:W-:Y:S02]  /*cab0*/  PRMT R70, R6, 0x7610, R70 ;  /* 0x0000761006467816 */ /* 0x000fe40000000046 */
[----:B------:R-:W-:Y:S01]  /*cac0*/  PRMT R71, R7, 0x7610, R71 ;  /* 0x0000761007477816 */ /* 0x000fe20000000047 */
[----:B------:R-:W-:Y:S06]  /*cad0*/  BRA.DIV UR4, `(.L_x_1589) ;  /* 0x000001ea04c87947 */ /* 0x000fec000b800000 */
[----:B0-----:R-:W0:Y:S04]  /*cae0*/  SHFL.IDX PT, R0, R0, 0x1, 0x1c1f ;  /* 0x003c1f0000007f89 */ /* 0x001e2800000e0000 */
[----:B------:R1:W2:Y:S04]  /*caf0*/  SHFL.IDX PT, R65, R10, 0x1, 0x1c1f ;  /* 0x003c1f000a417f89 */ /* 0x0002a800000e0000 */
[----:B------:R-:W0:Y:S04]  /*cb00*/  SHFL.IDX PT, R63, R63, 0x1, 0x1c1f ;  /* 0x003c1f003f3f7f89 */ /* 0x000e2800000e0000 */
[----:B------:R1:W0:Y:S02]  /*cb10*/  SHFL.IDX PT, R62, R3, 0x1, 0x1c1f ;  /* 0x003c1f00033e7f89 */ /* 0x00022400000e0000 */
.L_x_1935:
[----:B------:R-:W-:Y:S01]  /*cb20*/  VIADD R64, R64, 0x40 ;  /* 0x0000004040407836 */ /* 0x000fe20000000000 */
[----:B-1----:R-:W-:Y:S01]  /*cb30*/  LOP3.LUT R3, R175, 0x18, R18, 0xf8, !PT ;  /* 0x00000018af037812 */ /* 0x002fe200078ef812 */
[----:B------:R-:W-:Y:S01]  /*cb40*/  BSSY B1, `(.L_x_1590) ;  /* 0x0000055000017945 */ /* 0x000fe20003800000 */
[----:B------:R-:W-:Y:S02]  /*cb50*/  LOP3.LUT P0, RZ, R229, 0x4, RZ, 0xc0, !PT ;  /* 0x00000004e5ff7812 */ /* 0x000fe4000780c0ff */
[----:B------:R-:W-:Y:S02]  /*cb60*/  CS2R R32, SRZ ;  /* 0x0000000000207805 */ /* 0x000fe4000001ff00 */
[----:B------:R-:W-:Y:S02]  /*cb70*/  ISETP.GE.AND P1, PT, R64, R67, PT ;  /* 0x000000434000720c */ /* 0x000fe40003f26270 */
[----:B------:R-:W-:Y:S02]  /*cb80*/  CS2R R26, SRZ ;  /* 0x00000000001a7805 */ /* 0x000fe4000001ff00 */
[----:B------:R-:W-:-:S02]  /*cb90*/  LOP3.LUT R4, R3, R176, RZ, 0x3c, !PT ;  /* 0x000000b003047212 */ /* 0x000fc400078e3cff */
[----:B------:R-:W-:Y:S02]  /*cba0*/  CS2R R20, SRZ ;  /* 0x0000000000147805 */ /* 0x000fe4000001ff00 */
[----:B------:R-:W-:Y:S02]  /*cbb0*/  CS2R R12, SRZ ;  /* 0x00000000000c7805 */ /* 0x000fe4000001ff00 */
[----:B---34-:R-:W-:Y:S02]  /*cbc0*/  CS2R R8, SRZ ;  /* 0x0000000000087805 */ /* 0x018fe4000001ff00 */
[----:B------:R-:W-:Y:S01]  /*cbd0*/  CS2R R40, SRZ ;  /* 0x0000000000287805 */ /* 0x000fe2000001ff00 */
[----:B------:R-:W-:Y:S01]  /*cbe0*/  IMAD.IADD R3, R177, 0x1, R4 ;  /* 0x00000001b1037824 */ /* 0x000fe200078e0204 */
[----:B------:R-:W-:Y:S02]  /*cbf0*/  CS2R R34, SRZ ;  /* 0x0000000000227805 */ /* 0x000fe4000001ff00 */
[----:B------:R-:W-:-:S02]  /*cc00*/  CS2R R28, SRZ ;  /* 0x00000000001c7805 */ /* 0x000fc4000001ff00 */
[----:B------:R-:W-:Y:S02]  /*cc10*/  CS2R R24, SRZ ;  /* 0x0000000000187805 */ /* 0x000fe4000001ff00 */
[----:B------:R-:W-:Y:S01]  /*cc20*/  CS2R R14, SRZ ;  /* 0x00000000000e7805 */ /* 0x000fe2000001ff00 */
[----:B------:R-:W-:Y:S01]  /*cc30*/  IMAD R3, R3, 0x2, R2 ;  /* 0x0000000203037824 */ /* 0x000fe200078e0202 */
        /* <DEDUP_REMOVED lines=8> */
[----:B------:R-:W-:-:S05]  /*ccc0*/  ISETP.GE.AND P1, PT, R168, UR4, PT ;  /* 0x00000004a8007c0c */ /* 0x000fca000bf26270 */
[C---:B------:R-:W-:Y:S01]  /*ccd0*/  @!P4 IMAD.SHL.U32 R24, R171.reuse, 0x2, RZ ;  /* 0x00000002ab18c824 */ /* 0x040fe200078e00ff */
[----:B------:R-:W-:-:S03]  /*cce0*/  @!P4 SHF.L.U64.HI R4, R171, 0x1, R228 ;  /* 0x00000001ab04c819 */ /* 0x000fc600000102e4 */
[C---:B------:R-:W-:Y:S01]  /*ccf0*/  @!P3 IMAD.SHL.U32 R14, R169.reuse, 0x2, RZ ;  /* 0x00000002a90eb824 */ /* 0x040fe200078e00ff */
[----:B------:R-:W-:Y:S01]  /*cd00*/  @!P3 SHF.L.U64.HI R5, R169, 0x1, R227 ;  /* 0x00000001a905b819 */ /* 0x000fe200000102e3 */
[----:B------:R-:W-:Y:S01]  /*cd10*/  @!P2 IMAD.SHL.U32 R10, R170, 0x2, RZ ;  /* 0x00000002aa0aa824 */ /* 0x000fe200078e00ff */
[CC--:B--2---:R-:W-:Y:S02]  /*cd20*/  @!P4 IADD3 R26, P5, R65.reuse, R24.reuse, RZ ;  /* 0x00000018411ac210 */ /* 0x0c4fe40007fbe0ff */
[----:B0-----:R-:W-:Y:S02]  /*cd30*/  @!P4 IADD3 R24, P6, R62, R24, RZ ;  /* 0x000000183e18c210 */ /* 0x001fe40007fde0ff */
[----:B------:R-:W-:Y:S01]  /*cd40*/  @!P2 SHF.L.U64.HI R6, R170, 0x1, R226 ;  /* 0x00000001aa06a819 */ /* 0x000fe200000102e2 */
[--C-:B------:R-:W-:Y:S01]  /*cd50*/  @!P4 IMAD.X R27, R0, 0x1, R4.reuse, P5 ;  /* 0x00000001001bc824 */ /* 0x100fe200028e0604 */
[-C--:B------:R-:W-:Y:S01]  /*cd60*/  @!P3 IADD3 R20, P5, R65, R14.reuse, RZ ;  /* 0x0000000e4114b210 */ /* 0x080fe20007fbe0ff */
[----:B------:R-:W-:Y:S01]  /*cd70*/  @!P4 IMAD.X R25, R63, 0x1, R4, P6 ;  /* 0x000000013f19c824 */ /* 0x000fe200030e0604 */
[----:B------:R-:W-:Y:S01]  /*cd80*/  @!P3 IADD3 R14, P6, R62, R14, RZ ;  /* 0x0000000e3e0eb210 */ /* 0x000fe20007fde0ff */
[C---:B------:R-:W-:Y:S01]  /*cd90*/  @!P1 IMAD.SHL.U32 R4, R168.reuse, 0x2, RZ ;  /* 0x00000002a8049824 */ /* 0x040fe200078e00ff */
[----:B------:R-:W-:Y:S01]  /*cda0*/  @!P1 SHF.L.U64.HI R7, R168, 0x1, R225 ;  /* 0x00000001a8079819 */ /* 0x000fe200000102e1 */
[--C-:B------:R-:W-:Y:S01]  /*cdb0*/  @!P3 IMAD.X R21, R0, 0x1, R5.reuse, P5 ;  /* 0x000000010015b824 */ /* 0x100fe200028e0605 */
[-C--:B------:R-:W-:Y:S01]  /*cdc0*/  @!P2 IADD3 R12, P5, R65, R10.reuse, RZ ;  /* 0x0000000a410ca210 */ /* 0x080fe20007fbe0ff */
[----:B------:R-:W-:Y:S01]  /*cdd0*/  @!P3 IMAD.X R15, R63, 0x1, R5, P6 ;  /* 0x000000013f0fb824 */ /* 0x000fe200030e0605 */
[----:B------:R-:W-:-:S03]  /*cde0*/  @!P2 IADD3 R10, P6, R62, R10, RZ ;  /* 0x0000000a3e0aa210 */ /* 0x000fc60007fde0ff */
[--C-:B------:R-:W-:Y:S01]  /*cdf0*/  @!P2 IMAD.X R13, R0, 0x1, R6.reuse, P5 ;  /* 0x00000001000da824 */ /* 0x100fe200028e0606 */
[----:B------:R-:W-:Y:S01]  /*ce00*/  @!P1 IADD3 R8, P5, R65, R4, RZ ;  /* 0x0000000441089210 */ /* 0x000fe20007fbe0ff */
[----:B------:R-:W-:Y:S01]  /*ce10*/  @!P2 IMAD.X R11, R63, 0x1, R6, P6 ;  /* 0x000000013f0ba824 */ /* 0x000fe200030e0606 */
[----:B------:R-:W-:-:S03]  /*ce20*/  ISETP.GE.AND P6, PT, R160, UR4, PT ;  /* 0x00000004a0007c0c */ /* 0x000fc6000bfc6270 */
[----:B------:R-:W-:Y:S01]  /*ce30*/  @!P1 IMAD.X R9, R0, 0x1, R7, P5 ;  /* 0x0000000100099824 */ /* 0x000fe200028e0607 */
[----:B------:R-:W-:-:S05]  /*ce40*/  @!P1 IADD3 R4, P5, R62, R4, RZ ;  /* 0x000000043e049210 */ /* 0x000fca0007fbe0ff */
[----:B------:R-:W-:Y:S01]  /*ce50*/  @!P1 IMAD.X R5, R63, 0x1, R7, P5 ;  /* 0x000000013f059824 */ /* 0x000fe200028e0607 */
[----:B------:R-:W-:-:S03]  /*ce60*/  ISETP.GE.AND P5, PT, R172, UR4, PT ;  /* 0x00000004ac007c0c */ /* 0x000fc6000bfa6270 */
[----:B------:R-:W-:Y:S02]  /*ce70*/  @!P6 IMAD.MOV.U32 R28, RZ, RZ, R65 ;  /* 0x000000ffff1ce224 */ /* 0x000fe400078e0041 */
[----:B------:R-:W-:Y:S02]  /*ce80*/  @!P6 IMAD.MOV.U32 R29, RZ, RZ, R0 ;  /* 0x000000ffff1de224 */ /* 0x000fe400078e0000 */
[----:B------:R-:W-:Y:S02]  /*ce90*/  @!P6 IMAD.MOV.U32 R6, RZ, RZ, R62 ;  /* 0x000000ffff06e224 */ /* 0x000fe400078e003e */
[----:B------:R-:W-:Y:S02]  /*cea0*/  @!P6 IMAD.MOV.U32 R7, RZ, RZ, R63 ;  /* 0x000000ffff07e224 */ /* 0x000fe400078e003f */
[----:B------:R-:W-:-:S04]  /*ceb0*/  @!P6 IMAD.WIDE R28, R160, 0x2, R28 ;  /* 0x00000002a01ce825 */ /* 0x000fc800078e021c */
[----:B------:R-:W-:Y:S01]  /*cec0*/  @!P6 IMAD.WIDE R6, R160, 0x2, R6 ;  /* 0x00000002a006e825 */ /* 0x000fe200078e0206 */
[----:B------:R0:W5:Y:S03]  /*ced0*/  @!P6 LD.E.64 R40, desc[UR46][R28.64] ;  /* 0x0000002e1c28e980 */ /* 0x000166000c101b00 */
[C---:B------:R-:W-:Y:S01]  /*cee0*/  @!P5 IMAD.SHL.U32 R33, R172.reuse, 0x2, RZ ;  /* 0x00000002ac21d824 */ /* 0x040fe200078e00ff */
[----:B------:R1:W5:Y:S01]  /*cef0*/  @!P6 LD.E.64 R30, desc[UR46][R6.64] ;  /* 0x0000002e061ee980 */ /* 0x000362000c101b00 */
[----:B------:R-:W-:Y:S02]  /*cf00*/  @!P5 SHF.L.U64.HI R32, R172, 0x1, R224 ;  /* 0x00000001ac20d819 */ /* 0x000fe400000102e0 */
[----:B------:R-:W-:Y:S02]  /*cf10*/  CS2R R34, SRZ ;  /* 0x0000000000227805 */ /* 0x000fe4000001ff00 */
[----:B0-----:R-:W-:-:S04]  /*cf20*/  CS2R R28, SRZ ;  /* 0x00000000001c7805 */ /* 0x001fc8000001ff00 */
[----:B------:R0:W5:Y:S01]  /*cf30*/  @!P4 LD.E.64 R34, desc[UR46][R26.64] ;  /* 0x0000002e1a22c980 */ /* 0x000162000c101b00 */
[----:B-1----:R-:W-:-:S03]  /*cf40*/  @!P5 IADD3 R6, P6, R65, R33, RZ ;  /* 0x000000214106d210 */ /* 0x002fc60007fde0ff */
[----:B------:R1:W5:Y:S02]  /*cf50*/  @!P3 LD.E.64 R28, desc[UR46][R20.64] ;  /* 0x0000002e141cb980 */ /* 0x000364000c101b00 */
[----:B------:R-:W-:Y:S01]  /*cf60*/  @!P5 IMAD.X R7, R0, 0x1, R32, P6 ;  /* 0x000000010007d824 */ /* 0x000fe200030e0620 */
[----:B------:R-:W-:Y:S02]  /*cf70*/  @!P5 IADD3 R62, P6, R62, R33, RZ ;  /* 0x000000213e3ed210 */ /* 0x000fe40007fde0ff */
[----:B0-----:R-:W-:-:S03]  /*cf80*/  CS2R R26, SRZ ;  /* 0x00000000001a7805 */ /* 0x001fc6000001ff00 */
[----:B------:R-:W-:Y:S01]  /*cf90*/  @!P5 IMAD.X R63, R63, 0x1, R32, P6 ;  /* 0x000000013f3fd824 */ /* 0x000fe200030e0620 */
[----:B------:R-:W-:Y:S02]  /*cfa0*/  CS2R R32, SRZ ;  /* 0x0000000000207805 */ /* 0x000fe4000001ff00 */
[----:B-1----:R-:W-:Y:S01]  /*cfb0*/  CS2R R20, SRZ ;  /* 0x0000000000147805 */ /* 0x002fe2000001ff00 */
[----:B------:R0:W5:Y:S04]  /*cfc0*/  @!P3 LD.E.64 R26, desc[UR46][R14.64] ;  /* 0x0000002e0e1ab980 */ /* 0x000168000c101b00 */
[----:B------:R1:W5:Y:S04]  /*cfd0*/  @!P4 LD.E.64 R32, desc[UR46][R24.64] ;  /* 0x0000002e1820c980 */ /* 0x000368000c101b00 */
[----:B------:R2:W5:Y:S01]  /*cfe0*/  @!P2 LD.E.64 R20, desc[UR46][R10.64] ;  /* 0x0000002e0a14a980 */ /* 0x000562000c101b00 */
[----:B0-----:R-:W-:-:S02]  /*cff0*/  CS2R R14, SRZ ;  /* 0x00000000000e7805 */ /* 0x001fc4000001ff00 */
[----:B-1----:R-:W-:-:S04]  /*d000*/  CS2R R24, SRZ ;  /* 0x0000000000187805 */ /* 0x002fc8000001ff00 */
[----:B------:R0:W5:Y:S01]  /*d010*/  @!P1 LD.E.64 R14, desc[UR46][R8.64] ;  /* 0x0000002e080e9980 */ /* 0x000162000c101b00 */
[----:B--2---:R-:W-:-:S03]  /*d020*/  CS2R R10, SRZ ;  /* 0x00000000000a7805 */ /* 0x004fc6000001ff00 */
[----:B------:R1:W5:Y:S04]  /*d030*/  @!P2 LD.E.64 R24, desc[UR46][R12.64] ;  /* 0x0000002e0c18a980 */ /* 0x000368000c101b00 */
[----:B------:R3:W5:Y:S01]  /*d040*/  @!P5 LD.E.64 R10, desc[UR46][R6.64] ;  /* 0x0000002e060ad980 */ /* 0x000762000c101b00 */
[----:B0-----:R-:W-:Y:S02]  /*d050*/  CS2R R8, SRZ ;  /* 0x0000000000087805 */ /* 0x001fe4000001ff00 */
[----:B-1----:R-:W-:-:S04]  /*d060*/  CS2R R12, SRZ ;  /* 0x00000000000c7805 */ /* 0x002fc8000001ff00 */
[----:B------:R3:W5:Y:S04]  /*d070*/  @!P5 LD.E.64 R8, desc[UR46][R62.64] ;  /* 0x0000002e3e08d980 */ /* 0x000768000c101b00 */
[----:B------:R3:W5:Y:S02]  /*d080*/  @!P1 LD.E.64 R12, desc[UR46][R4.64] ;  /* 0x0000002e040c9980 */ /* 0x000764000c101b00 */
.L_x_1591:
[----:B------:R-:W-:Y:S05]  /*d090*/  BSYNC B1 ;  /* 0x0000000000017941 */ /* 0x000fea0003800000 */
.L_x_1590:
[----:B---3-5:R-:W-:Y:S01]  /*d0a0*/  IMAD.MOV.U32 R5, RZ, RZ, R30 ;  /* 0x000000ffff057224 */ /* 0x028fe200078e001e */
[----:B------:R-:W-:Y:S01]  /*d0b0*/  LEA.HI R4, R188, R188, RZ, 0x1 ;  /* 0x000000bcbc047211 */ /* 0x000fe200078f08ff */
[----:B------:R-:W-:Y:S01]  /*d0c0*/  VIADD R6, R3, 0xc400 ;  /* 0x0000c40003067836 */ /* 0x000fe20000000000 */
[----:B------:R-:W-:Y:S01]  /*d0d0*/  VIADDMNMX R67, R67, -R178, 0x80, PT ;  /* 0x0000008043437446 */ /* 0x000fe200038009b2 */
[----:B0-----:R-:W-:Y:S01]  /*d0e0*/  VIADD R0, R3, 0xc440 ;  /* 0x0000c44003007836 */ /* 0x001fe20000000000 */
[----:B------:R-:W-:Y:S01]  /*d0f0*/  PRMT R105, R5, 0x7610, R105 ;  /* 0x0000761005697816 */ /* 0x000fe20000000069 */
[----:B------:R-:W-:Y:S01]  /*d100*/  @P0 VIADD R0, R6, 0xffffffc0 ;  /* 0xffffffc006000836 */ /* 0x000fe20000000000 */
[----:B------:R-:W-:Y:S01]  /*d110*/  LOP3.LUT R5, R4, 0xfffffffe, RZ, 0xc0, !PT ;  /* 0xfffffffe04057812 */ /* 0x000fe200078ec0ff */
[----:B------:R-:W-:Y:S01]  /*d120*/  IMAD.MOV.U32 R6, RZ, RZ, R31 ;  /* 0x000000ffff067224 */ /* 0x000fe200078e001f */
[----:B------:R-:W-:Y:S01]  /*d130*/  BSSY B1, `(.L_x_1592) ;  /* 0x0000030000017945 */ /* 0x000fe20003800000 */
[----:B------:R-:W-:Y:S01]  /*d140*/  IMAD.MOV.U32 R7, RZ, RZ, R32 ;  /* 0x000000ffff077224 */ /* 0x000fe200078e0020 */
[----:B------:R-:W-:Y:S01]  /*d150*/  ISETP.GE.AND P1, PT, R162, R67, PT ;  /* 0x00000043a200720c */ /* 0x000fe20003f26270 */
[----:B------:R-:W-:Y:S01]  /*d160*/  IMAD.IADD R5, R188, 0x1, -R5 ;  /* 0x00000001bc057824 */ /* 0x000fe200078e0a05 */
[----:B------:R-:W-:Y:S01]  /*d170*/  PRMT R106, R6, 0x7610, R106 ;  /* 0x00007610066a7816 */ /* 0x000fe2000000006a */
[----:B------:R-:W-:Y:S01]  /*d180*/  IMAD.MOV.U32 R4, RZ, RZ, R26 ;  /* 0x000000ffff047224 */ /* 0x000fe200078e001a */
[----:B------:R-:W-:Y:S01]  /*d190*/  PRMT R97, R7, 0x7610, R97 ;  /* 0x0000761007617816 */ /* 0x000fe20000000061 */
[----:B------:R-:W-:Y:S01]  /*d1a0*/  IMAD.MOV.U32 R6, RZ, RZ, R27 ;  /* 0x000000ffff067224 */ /* 0x000fe200078e001b */
[----:B------:R-:W-:Y:S01]  /*d1b0*/  SHF.L.U32 R5, R5, 0x1f, RZ ;  /* 0x0000001f05057819 */ /* 0x000fe200000006ff */
[----:B------:R-:W-:Y:S01]  /*d1c0*/  IMAD.MOV.U32 R7, RZ, RZ, R20 ;  /* 0x000000ffff077224 */ /* 0x000fe200078e0014 */
[----:B------:R-:W-:Y:S01]  /*d1d0*/  PRMT R89, R4, 0x7610, R89 ;  /* 0x0000761004597816 */ /* 0x000fe20000000059 */
[----:B------:R-:W-:Y:S01]  /*d1e0*/  IMAD.MOV.U32 R4, RZ, RZ, R21 ;  /* 0x000000ffff047224 */ /* 0x000fe200078e0015 */
[----:B------:R-:W0:Y:S01]  /*d1f0*/  SYNCS.PHASECHK.TRANS64.TRYWAIT P0, [R2+URZ+0x2a800], R5 ;  /* 0x02a80005020075a7 */ /* 0x000e22000800017f */
        /* <DEDUP_REMOVED lines=34> */
[----:B0-----:R-:W-:Y:S06]  /*d420*/  @!P0 BRA `(.L_x_1593) ;  /* 0x000001e000e88947 */ /* 0x001fec0003800000 */
.L_x_1936:
[----:B------:R-:W-:Y:S05]  /*d430*/  BSYNC B1 ;  /* 0x0000000000017941 */ /* 0x000fea0003800000 */
.L_x_1592:
[----:B------:R-:W-:Y:S01]  /*d440*/  BSSY B1, `(.L_x_1594) ;  /* 0x000012f000017945 */ /* 0x000fe20003800000 */
[----:B------:R-:W-:Y:S02]  /*d450*/  PRMT R64, R4, 0x7610, R64 ;  /* 0x0000761004407816 */ /* 0x000fe40000000040 */
[----:B--2---:R-:W-:Y:S01]  /*d460*/  PRMT R65, R6, 0x7610, R65 ;  /* 0x0000761006417816 */ /* 0x004fe20000000041 */
        /* <DEDUP_REMOVED lines=11> */
[----:B------:R-:W-:Y:S02]  /*d520*/  SHF.R.U64 R115, R60, 0x10, R61 ;  /* 0x000000103c737819 */ /* 0x000fe4000000123d */
[----:B------:R-:W-:Y:S02]  /*d530*/  SHF.R.U32.HI R112, RZ, 0x10, R59 ;  /* 0x00000010ff707819 */ /* 0x000fe4000001163b */
[----:B------:R-:W-:Y:S02]  /*d540*/  SHF.R.U32.HI R60, RZ, 0x10, R61 ;  /* 0x00000010ff3c7819 */ /* 0x000fe4000001163d */
[----:B------:R-:W-:Y:S02]  /*d550*/  PRMT R112, R109, 0x5410, R112 ;  /* 0x000054106d707816 */ /* 0x000fe40000000070 */
[----:B------:R-:W-:Y:S02]  /*d560*/  SHF.R.U64 R113, R58, 0x10, R59 ;  /* 0x000000103a717819 */ /* 0x000fe4000000123b */
[----:B------:R-:W-:Y:S01]  /*d570*/  PRMT R111, R111, 0x5410, R60 ;  /* 0x000054106f6f7816 */ /* 0x000fe2000000003c */
[----:B------:R-:W-:Y:S01]  /*d580*/  IMAD.U32 R114, R112, 0x10000, RZ ;  /* 0x0001000070727824 */ /* 0x000fe200078e00ff */
[----:B------:R-:W-:-:S02]  /*d590*/  PRMT R113, R110, 0x5410, R113 ;  /* 0x000054106e717816 */ /* 0x000fc40000000071 */
[----:B------:R-:W-:Y:S01]  /*d5a0*/  LOP3.LUT R116, R112, 0xffff0000, RZ, 0xc0, !PT ;  /* 0xffff000070747812 */ /* 0x000fe200078ec0ff */
[C---:B------:R-:W-:Y:S01]  /*d5b0*/  IMAD.U32 R110, R111.reuse, 0x10000, RZ ;  /* 0x000100006f6e7824 */ /* 0x040fe200078e00ff */
[----:B------:R-:W-:Y:S02]  /*d5c0*/  LOP3.LUT R112, R111, 0xffff0000, RZ, 0xc0, !PT ;  /* 0xffff00006f707812 */ /* 0x000fe400078ec0ff */
[----:B------:R-:W-:Y:S02]  /*d5d0*/  PRMT R58, R66, 0x5432, R115 ;  /* 0x00005432423a7816 */ /* 0x000fe40000000073 */
[C---:B0-----:R-:W-:Y:S01]  /*d5e0*/  LOP3.LUT R60, R6.reuse, 0xffff0000, RZ, 0xc0, !PT ;  /* 0xffff0000063c7812 */ /* 0x041fe200078ec0ff */
[----:B------:R-:W-:Y:S01]  /*d5f0*/  IMAD.U32 R59, R6, 0x10000, RZ ;  /* 0x00010000063b7824 */ /* 0x000fe200078e00ff */
[C---:B------:R-:W-:Y:S01]  /*d600*/  LOP3.LUT R109, R7.reuse, 0xffff0000, RZ, 0xc0, !PT ;  /* 0xffff0000076d7812 */ /* 0x040fe200078ec0ff */
[----:B------:R-:W-:Y:S01]  /*d610*/  IMAD.U32 R61, R7, 0x10000, RZ ;  /* 0x00010000073d7824 */ /* 0x000fe200078e00ff */
[----:B------:R-:W-:Y:S01]  /*d620*/  LOP3.LUT R7, R4, 0xffff0000, RZ, 0xc0, !PT ;  /* 0xffff000004077812 */ /* 0x000fe200078ec0ff */
[C---:B------:R-:W-:Y:S01]  /*d630*/  FMUL.FTZ R118, R60.reuse, R114 ;  /* 0x000000723c767220 */ /* 0x040fe20000410000 */
[----:B------:R-:W-:Y:S01]  /*d640*/  FMUL.FTZ R111, R60, R110 ;  /* 0x0000006e3c6f7220 */ /* 0x000fe20000410000 */
[----:B------:R-:W-:Y:S01]  /*d650*/  FMUL.FTZ R60, R109, R116 ;  /* 0x000000746d3c7220 */ /* 0x000fe20000410000 */
[----:B------:R-:W-:-:S02]  /*d660*/  IMAD.U32 R6, R4, 0x10000, RZ ;  /* 0x0001000004067824 */ /* 0x000fc400078e00ff */
[----:B------:R-:W-:Y:S01]  /*d670*/  FFMA.FTZ R118, R59, R110, -R118 ;  /* 0x0000006e3b767223 */ /* 0x000fe20000010876 */
[----:B------:R-:W-:Y:S01]  /*d680*/  FMUL.FTZ R110, R109, R112 ;  /* 0x000000706d6e7220 */ /* 0x000fe20000410000 */
[----:B------:R-:W-:Y:S01]  /*d690*/  FFMA.FTZ R111, R59, R114, R111 ;  /* 0x000000723b6f7223 */ /* 0x000fe2000001006f */
[----:B------:R-:W-:Y:S01]  /*d6a0*/  FFMA.FTZ R112, R61, R112, -R60 ;  /* 0x000000703d707223 */ /* 0x000fe2000001083c */
[C---:B------:R-:W-:Y:S01]  /*d6b0*/  IMAD.U32 R4, R5.reuse, 0x10000, RZ ;  /* 0x0001000005047824 */ /* 0x040fe200078e00ff */
[----:B------:R-:W-:Y:S01]  /*d6c0*/  LOP3.LUT R5, R5, 0xffff0000, RZ, 0xc0, !PT ;  /* 0xffff000005057812 */ /* 0x000fe200078ec0ff */
[C---:B------:R-:W-:Y:S01]  /*d6d0*/  IMAD.U32 R60, R113.reuse, 0x10000, RZ ;  /* 0x00010000713c7824 */ /* 0x040fe200078e00ff */
[----:B------:R-:W-:Y:S01]  /*d6e0*/  LOP3.LUT R113, R113, 0xffff0000, RZ, 0xc0, !PT ;  /* 0xffff000071717812 */ /* 0x000fe200078ec0ff */
[C---:B------:R-:W-:Y:S01]  /*d6f0*/  IMAD.U32 R59, R58.reuse, 0x10000, RZ ;  /* 0x000100003a3b7824 */ /* 0x040fe200078e00ff */
[----:B------:R-:W-:Y:S01]  /*d700*/  LOP3.LUT R58, R58, 0xffff0000, RZ, 0xc0, !PT ;  /* 0xffff00003a3a7812 */ /* 0x000fe200078ec0ff */
[----:B------:R-:W-:Y:S01]  /*d710*/  FFMA.FTZ R115, R61, R116, R110 ;  /* 0x000000743d737223 */ /* 0x000fe2000001006e */
[C---:B------:R-:W-:Y:S01]  /*d720*/  FMUL.FTZ R61, R7.reuse, R60 ;  /* 0x0000003c073d7220 */ /* 0x040fe20000410000 */
        /* <DEDUP_REMOVED lines=12> */
.L_x_1597:
[----:B------:R-:W-:Y:S05]  /*d7f0*/  BSYNC B2 ;  /* 0x0000000000027941 */ /* 0x000fea0003800000 */
.L_x_1596:
[----:B------:R-:W-:Y:S04]  /*d800*/  BSSY B2, `(.L_x_1598) ;  /* 0x0000030000027945 */ /* 0x000fe80003800000 */
[----:B------:R-:W-:Y:S05]  /*d810*/  @P1 BRA `(.L_x_1599) ;  /* 0x0000000000b81947 */ /* 0x000fea0003800000 */
[----:B0-----:R-:W0:Y:S01]  /*d820*/  LDS.128 R4, [R0] ;  /* 0x0000000000047984 */ /* 0x001e220000000c00 */
[----:B------:R-:W-:Y:S02]  /*d830*/  SHF.R.U64 R56, R56, 0x10, R57 ;  /* 0x0000001038387819 */ /* 0x000fe40000001239 */
[----:B------:R-:W-:Y:S02]  /*d840*/  SHF.R.U64 R54, R54, 0x10, R55 ;  /* 0x0000001036367819 */ /* 0x000fe40000001237 */
[----:B------:R-:W-:Y:S02]  /*d850*/  SHF.R.U32.HI R57, RZ, 0x10, R57 ;  /* 0x00000010ff397819 */ /* 0x000fe40000011639 */
[----:B------:R-:W-:Y:S02]  /*d860*/  SHF.R.U32.HI R55, RZ, 0x10, R55 ;  /* 0x00000010ff377819 */ /* 0x000fe40000011637 */
[----:B------:R-:W-:Y:S02]  /*d870*/  PRMT R104, R104, 0x5410, R57 ;  /* 0x0000541068687816 */ /* 0x000fe40000000039 */
[----:B------:R-:W-:-:S02]  /*d880*/  PRMT R102, R102, 0x5410, R55 ;  /* 0x0000541066667816 */ /* 0x000fc40000000037 */
[----:B------:R-:W-:Y:S01]  /*d890*/  PRMT R101, R101, 0x5410, R54 ;  /* 0x0000541065657816 */ /* 0x000fe20000000036 */
[C---:B------:R-:W-:Y:S01]  /*d8a0*/  IMAD.U32 R58, R104.reuse, 0x10000, RZ ;  /* 0x00010000683a7824 */ /* 0x040fe200078e00ff */
[----:B------:R-:W-:Y:S01]  /*d8b0*/  LOP3.LUT R104, R104, 0xffff0000, RZ, 0xc0, !PT ;  /* 0xffff000068687812 */ /* 0x000fe200078ec0ff */
[C---:B------:R-:W-:Y:S01]  /*d8c0*/  IMAD.U32 R59, R102.reuse, 0x10000, RZ ;  /* 0x00010000663b7824 */ /* 0x040fe200078e00ff */
[----:B------:R-:W-:Y:S02]  /*d8d0*/  LOP3.LUT R102, R102, 0xffff0000, RZ, 0xc0, !PT ;  /* 0xffff000066667812 */ /* 0x000fe400078ec0ff */
[----:B------:R-:W-:Y:S02]  /*d8e0*/  PRMT R103, R103, 0x5410, R56 ;  /* 0x0000541067677816 */ /* 0x000fe40000000038 */
[C---:B0-----:R-:W-:Y:S01]  /*d8f0*/  LOP3.LUT R55, R6.reuse, 0xffff0000, RZ, 0xc0, !PT ;  /* 0xffff000006377812 */ /* 0x041fe200078ec0ff */
[----:B------:R-:W-:Y:S01]  /*d900*/  IMAD.U32 R54, R6, 0x10000, RZ ;  /* 0x0001000006367824 */ /* 0x000fe200078e00ff */
[C---:B------:R-:W-:Y:S01]  /*d910*/  LOP3.LUT R57, R7.reuse, 0xffff0000, RZ, 0xc0, !PT ;  /* 0xffff000007397812 */ /* 0x040fe200078ec0ff */
[----:B------:R-:W-:-:S02]  /*d920*/  IMAD.U32 R56, R7, 0x10000, RZ ;  /* 0x0001000007387824 */ /* 0x000fc400078e00ff */
[C---:B------:R-:W-:Y:S01]  /*d930*/  FMUL.FTZ R60, R55.reuse, R58 ;  /* 0x0000003a373c7220 */ /* 0x040fe20000410000 */
[-C--:B------:R-:W-:Y:S01]  /*d940*/  FMUL.FTZ R61, R55, R59.reuse ;  /* 0x0000003b373d7220 */ /* 0x080fe20000410000 */
[----:B------:R-:W-:Y:S01]  /*d950*/  FMUL.FTZ R55, R57, R102 ;  /* 0x0000006639377220 */ /* 0x000fe20000410000 */
[----:B------:R-:W-:Y:S02]  /*d960*/  IMAD.U32 R6, R4, 0x10000, RZ ;  /* 0x0001000004067824 */ /* 0x000fe400078e00ff */
[C---:B------:R-:W-:Y:S01]  /*d970*/  FFMA.FTZ R110, R54.reuse, R59, R60 ;  /* 0x0000003b366e7223 */ /* 0x040fe2000001003c */
[----:B------:R-:W-:Y:S02]  /*d980*/  IMAD.U32 R7, R5, 0x10000, RZ ;  /* 0x0001000005077824 */ /* 0x000fe400078e00ff */
[----:B------:R-:W-:Y:S01]  /*d990*/  FFMA.FTZ R109, R54, R58, -R61 ;  /* 0x0000003a366d7223 */ /* 0x000fe2000001083d */
[-C--:B------:R-:W-:Y:S01]  /*d9a0*/  FMUL.FTZ R59, R57, R104.reuse ;  /* 0x00000068393b7220 */ /* 0x080fe20000410000 */
[----:B------:R-:W-:Y:S01]  /*d9b0*/  LOP3.LUT R4, R4, 0xffff0000, RZ, 0xc0, !PT ;  /* 0xffff000004047812 */ /* 0x000fe200078ec0ff */
[C---:B------:R-:W-:Y:S01]  /*d9c0*/  FFMA.FTZ R104, R56.reuse, R104, -R55 ;  /* 0x0000006838687223 */ /* 0x040fe20000010837 */
[----:B------:R-:W-:Y:S01]  /*d9d0*/  LOP3.LUT R5, R5, 0xffff0000, RZ, 0xc0, !PT ;  /* 0xffff000005057812 */ /* 0x000fe200078ec0ff */
[C---:B------:R-:W-:Y:S01]  /*d9e0*/  IMAD.U32 R57, R101.reuse, 0x10000, RZ ;  /* 0x0001000065397824 */ /* 0x040fe200078e00ff */
[----:B------:R-:W-:Y:S01]  /*d9f0*/  LOP3.LUT R58, R101, 0xffff0000, RZ, 0xc0, !PT ;  /* 0xffff0000653a7812 */ /* 0x000fe200078ec0ff */
[C---:B------:R-:W-:Y:S01]  /*da00*/  IMAD.U32 R55, R103.reuse, 0x10000, RZ ;  /* 0x0001000067377824 */ /* 0x040fe200078e00ff */
[----:B------:R-:W-:Y:S01]  /*da10*/  LOP3.LUT R54, R103, 0xffff0000, RZ, 0xc0, !PT ;  /* 0xffff000067367812 */ /* 0x000fe200078ec0ff */
        /* <DEDUP_REMOVED lines=14> */
.L_x_1599:
[----:B------:R-:W-:Y:S05]  /*db00*/  BSYNC B2 ;  /* 0x0000000000027941 */ /* 0x000fea0003800000 */
.L_x_1598:
[----:B------:R-:W-:Y:S04]  /*db10*/  BSSY B2, `(.L_x_1600) ;  /* 0x0000030000027945 */ /* 0x000fe80003800000 */
[----:B------:R-:W-:Y:S05]  /*db20*/  @P2 BRA `(.L_x_1601) ;  /* 0x0000000000b82947 */ /* 0x000fea0003800000 */
[----:B01----:R-:W0:Y:S01]  /*db30*/  LDS.128 R4, [R3+0x10400] ;  /* 0x0104000003047984 */ /* 0x003e220000000c00 */
        /* <DEDUP_REMOVED lines=45> */
.L_x_1601:
[----:B------:R-:W-:Y:S05]  /*de10*/  BSYNC B2 ;  /* 0x0000000000027941 */ /* 0x000fea0003800000 */
.L_x_1600:
[----:B------:R-:W-:Y:S04]  /*de20*/  BSSY B2, `(.L_x_1602) ;  /* 0x0000030000027945 */ /* 0x000fe80003800000 */
[----:B------:R-:W-:Y:S05]  /*de30*/  @P3 BRA `(.L_x_1603) ;  /* 0x0000000000b83947 */ /* 0x000fea0003800000 */
[----:B012---:R-:W0:Y:S01]  /*de40*/  LDS.128 R4, [R0+0x4000] ;  /* 0x0040000000047984 */ /* 0x007e220000000c00 */
        /* <DEDUP_REMOVED lines=45> */
.L_x_1603:
[----:B------:R-:W-:Y:S05]  /*e120*/  BSYNC B2 ;  /* 0x0000000000027941 */ /* 0x000fea0003800000 */
.L_x_1602:
[----:B------:R-:W-:Y:S04]  /*e130*/  BSSY B2, `(.L_x_1604) ;  /* 0x0000030000027945 */ /* 0x000fe80003800000 */
[----:B------:R-:W-:Y:S05]  /*e140*/  @P4 BRA `(.L_x_1605) ;  /* 0x0000000000b84947 */ /* 0x000fea0003800000 */
[----:B0123--:R-:W0:Y:S01]  /*e150*/  LDS.128 R4, [R3+0x14400] ;  /* 0x0144000003047984 */ /* 0x00fe220000000c00 */
[--C-:B------:R-:W-:Y:S02]  /*e160*/  SHF.R.U64 R44, R44, 0x10, R45.reuse ;  /* 0x000000102c2c7819 */ /* 0x100fe4000000122d */
[----:B------:R-:W-:Y:S02]  /*e170*/  SHF.R.U32.HI R47, RZ, 0x10, R45 ;  /* 0x00000010ff2f7819 */ /* 0x000fe4000001162d */
[--C-:B------:R-:W-:Y:S02]  /*e180*/  SHF.R.U64 R45, R42, 0x10, R43.reuse ;  /* 0x000000102a2d7819 */ /* 0x100fe4000000122b */
        /* <DEDUP_REMOVED lines=14> */
[----:B------:R-:W-:Y:S01]  /*e270*/  FMUL.FTZ R49, R43, R47 ;  /* 0x0000002f2b317220 */ /* 0x000fe20000410000 */
[C---:B------:R-:W-:Y:S01]  /*e280*/  FMUL.FTZ R43, R45.reuse, R77 ;  /* 0x0000004d2d2b7220 */ /* 0x040fe20000410000 */
[----:B------:R-:W-:Y:S02]  /*e290*/  IMAD.U32 R6, R4, 0x10000, RZ ;  /* 0x0001000004067824 */ /* 0x000fe400078e00ff */
[C---:B------:R-:W-:Y:S01]  /*e2a0*/  FFMA.FTZ R51, R42.reuse, R47, R50 ;  /* 0x0000002f2a337223 */ /* 0x040fe20000010032 */
[----:B------:R-:W-:Y:S01]  /*e2b0*/  FMUL.FTZ R47, R45, R80 ;  /* 0x000000502d2f7220 */ /* 0x000fe20000410000 */
[C---:B------:R-:W-:Y:S02]  /*e2c0*/  IMAD.U32 R7, R5.reuse, 0x10000, RZ ;  /* 0x0001000005077824 */ /* 0x040fe400078e00ff */
[----:B------:R-:W-:Y:S01]  /*e2d0*/  FFMA.FTZ R48, R42, R46, -R49 ;  /* 0x0000002e2a307223 */ /* 0x000fe20000010831 */
[----:B------:R-:W-:Y:S01]  /*e2e0*/  IMAD.U32 R45, R78, 0x10000, RZ ;  /* 0x000100004e2d7824 */ /* 0x000fe200078e00ff */
        /* <DEDUP_REMOVED lines=8> */
[----:B------:R-:W-:Y:S01]  /*e370*/  FMUL.FTZ R44, R4, R43 ;  /* 0x0000002b042c7220 */ /* 0x000fe20000410000 */
[----:B------:R-:W-:-:S02]  /*e380*/  FMUL.FTZ R46, R5, R78 ;  /* 0x0000004e052e7220 */ /* 0x000fc40000410000 */
[-C--:B------:R-:W-:Y:S01]  /*e390*/  FMUL.FTZ R49, R5, R42.reuse ;  /* 0x0000002a05317220 */ /* 0x080fe20000410000 */
[C---:B------:R-:W-:Y:S01]  /*e3a0*/  FFMA.FTZ R4, R6.reuse, R43, -R47 ;  /* 0x0000002b06047223 */ /* 0x040fe2000001082f */
[----:B------:R-:W-:Y:S01]  /*e3b0*/  FFMA.FTZ R45, R6, R45, R44 ;  /* 0x0000002d062d7223 */ /* 0x000fe2000001002c */
[C---:B------:R-:W-:Y:S01]  /*e3c0*/  FFMA.FTZ R5, R7.reuse, R42, -R46 ;  /* 0x0000002a07057223 */ /* 0x040fe2000001082e */
[----:B------:R-:W-:Y:S01]  /*e3d0*/  FFMA.FTZ R78, R7, R78, R49 ;  /* 0x0000004e074e7223 */ /* 0x000fe20000010031 */
[----:B------:R-:W-:Y:S02]  /*e3e0*/  F2FP.BF16.F32.PACK_AB R6, R51, R48 ;  /* 0x000000303306723e */ /* 0x000fe400000010ff */
[----:B------:R-:W-:Y:S02]  /*e3f0*/  F2FP.BF16.F32.PACK_AB R7, R77, R80 ;  /* 0x000000504d07723e */ /* 0x000fe400000010ff */
[----:B------:R-:W-:Y:S02]  /*e400*/  F2FP.BF16.F32.PACK_AB R4, R45, R4 ;  /* 0x000000042d04723e */ /* 0x000fe400000010ff */
[----:B------:R-:W-:-:S05]  /*e410*/  F2FP.BF16.F32.PACK_AB R5, R78, R5 ;  /* 0x000000054e05723e */ /* 0x000fca00000010ff */
[----:B------:R4:W-:Y:S02]  /*e420*/  STS.128 [R3+0x14400], R4 ;  /* 0x0144000403007388 */ /* 0x0009e40000000c00 */
.L_x_1605:
[----:B------:R-:W-:Y:S05]  /*e430*/  BSYNC B2 ;  /* 0x0000000000027941 */ /* 0x000fea0003800000 */
.L_x_1604:
[----:B------:R-:W-:Y:S05]  /*e440*/  @P5 BRA `(.L_x_1595) ;  /* 0x0000000000b85947 */ /* 0x000fea0003800000 */
[----:B01234-:R-:W0:Y:S01]  /*e450*/  LDS.128 R4, [R0+0x8000] ;  /* 0x0080000000047984 */ /* 0x01fe220000000c00 */
[----:B------:R-:W-:Y:S02]  /*e460*/  SHF.R.U64 R43, R36, 0x10, R37 ;  /* 0x00000010242b7819 */ /* 0x000fe40000001225 */
[----:B------:R-:W-:Y:S02]  /*e470*/  SHF.R.U64 R36, R38, 0x10, R39 ;  /* 0x0000001026247819 */ /* 0x000fe40000001227 */
[----:B------:R-:W-:Y:S02]  /*e480*/  SHF.R.U32.HI R42, RZ, 0x10, R37 ;  /* 0x00000010ff2a7819 */ /* 0x000fe40000011625 */
[----:B------:R-:W-:Y:S02]  /*e490*/  SHF.R.U32.HI R39, RZ, 0x10, R39 ;  /* 0x00000010ff277819 */ /* 0x000fe40000011627 */
[----:B------:R-:W-:Y:S02]  /*e4a0*/  PRMT R71, R71, 0x5410, R42 ;  /* 0x0000541047477816 */ /* 0x000fe4000000002a */
[----:B------:R-:W-:-:S02]  /*e4b0*/  PRMT R66, R66, 0x5410, R39 ;  /* 0x0000541042427816 */ /* 0x000fc40000000027 */
[----:B------:R-:W-:Y:S01]  /*e4c0*/  PRMT R70, R70, 0x5410, R43 ;  /* 0x0000541046467816 */ /* 0x000fe2000000002b */
[----:B------:R-:W-:Y:S01]  /*e4d0*/  IMAD.U32 R42, R71, 0x10000, RZ ;  /* 0x00010000472a7824 */ /* 0x000fe200078e00ff */
[----:B------:R-:W-:Y:S01]  /*e4e0*/  PRMT R69, R69, 0x5410, R36 ;  /* 0x0000541045457816 */ /* 0x000fe20000000024 */
[C---:B------:R-:W-:Y:S01]  /*e4f0*/  IMAD.U32 R43, R66.reuse, 0x10000, RZ ;  /* 0x00010000422b7824 */ /* 0x040fe200078e00ff */
[----:B------:R-:W-:Y:S02]  /*e500*/  LOP3.LUT R66, R66, 0xffff0000, RZ, 0xc0, !PT ;  /* 0xffff000042427812 */ /* 0x000fe400078ec0ff */
[----:B------:R-:W-:Y:S02]  /*e510*/  LOP3.LUT R71, R71, 0xffff0000, RZ, 0xc0, !PT ;  /* 0xffff000047477812 */ /* 0x000fe400078ec0ff */
[C---:B0-----:R-:W-:Y:S01]  /*e520*/  LOP3.LUT R37, R6.reuse, 0xffff0000, RZ, 0xc0, !PT ;  /* 0xffff000006257812 */ /* 0x041fe200078ec0ff */
[----:B------:R-:W-:Y:S01]  /*e530*/  IMAD.U32 R36, R6, 0x10000, RZ ;  /* 0x0001000006247824 */ /* 0x000fe200078e00ff */
[C---:B------:R-:W-:Y:S01]  /*e540*/  LOP3.LUT R39, R7.reuse, 0xffff0000, RZ, 0xc0, !PT ;  /* 0xffff000007277812 */ /* 0x040fe200078ec0ff */
[----:B------:R-:W-:-:S02]  /*e550*/  IMAD.U32 R38, R7, 0x10000, RZ ;  /* 0x0001000007267824 */ /* 0x000fc400078e00ff */
[C---:B------:R-:W-:Y:S01]  /*e560*/  FMUL.FTZ R46, R37.reuse, R42 ;  /* 0x0000002a252e7220 */ /* 0x040fe20000410000 */
[-C--:B------:R-:W-:Y:S01]  /*e570*/  FMUL.FTZ R45, R37, R43.reuse ;  /* 0x0000002b252d7220 */ /* 0x080fe20000410000 */
[C---:B------:R-:W-:Y:S01]  /*e580*/  FMUL.FTZ R37, R39.reuse, R66 ;  /* 0x0000004227257220 */ /* 0x040fe20000410000 */
[----:B------:R-:W-:Y:S02]  /*e590*/  IMAD.U32 R6, R4, 0x10000, RZ ;  /* 0x0001000004067824 */ /* 0x000fe400078e00ff */
[----:B------:R-:W-:Y:S01]  /*e5a0*/  FFMA.FTZ R47, R36, R43, R46 ;  /* 0x0000002b242f7223 */ /* 0x000fe2000001002e */
[-C--:B------:R-:W-:Y:S01]  /*e5b0*/  FMUL.FTZ R43, R39, R71.reuse ;  /* 0x00000047272b7220 */ /* 0x080fe20000410000 */
[----:B------:R-:W-:Y:S01]  /*e5c0*/  FFMA.FTZ R71, R38, R71, -R37 ;  /* 0x0000004726477223 */ /* 0x000fe20000010825 */
[----:B------:R-:W-:Y:S02]  /*e5d0*/  IMAD.U32 R7, R5, 0x10000, RZ ;  /* 0x0001000005077824 */ /* 0x000fe400078e00ff */
[----:B------:R-:W-:Y:S01]  /*e5e0*/  FFMA.FTZ R44, R36, R42, -R45 ;  /* 0x0000002a242c7223 */ /* 0x000fe2000001082d */
[----:B------:R-:W-:Y:S01]  /*e5f0*/  IMAD.U32 R37, R70, 0x10000, RZ ;  /* 0x0001000046257824 */ /* 0x000fe200078e00ff */
[----:B------:R-:W-:Y:S01]  /*e600*/  LOP3.LUT R4, R4, 0xffff0000, RZ, 0xc0, !PT ;  /* 0xffff000004047812 */ /* 0x000fe200078ec0ff */
[----:B------:R-:W-:Y:S01]  /*e610*/  IMAD.U32 R39, R69, 0x10000, RZ ;  /* 0x0001000045277824 */ /* 0x000fe200078e00ff */
[----:B------:R-:W-:Y:S01]  /*e620*/  LOP3.LUT R5, R5, 0xffff0000, RZ, 0xc0, !PT ;  /* 0xffff000005057812 */ /* 0x000fe200078ec0ff */
[----:B------:R-:W-:Y:S01]  /*e630*/  FFMA.FTZ R66, R38, R66, R43 ;  /* 0x0000004226427223 */ /* 0x000fe2000001002b */
[----:B------:R-:W-:Y:S01]  /*e640*/  LOP3.LUT R36, R69, 0xffff0000, RZ, 0xc0, !PT ;  /* 0xffff000045247812 */ /* 0x000fe200078ec0ff */
[----:B------:R-:W-:Y:S01]  /*e650*/  FMUL.FTZ R43, R4, R39 ;  /* 0x00000027042b7220 */ /* 0x000fe20000410000 */
[----:B------:R-:W-:Y:S01]  /*e660*/  LOP3.LUT R70, R70, 0xffff0000, RZ, 0xc0, !PT ;  /* 0xffff000046467812 */ /* 0x000fe200078ec0ff */
[----:B------:R-:W-:-:S02]  /*e670*/  FMUL.FTZ R38, R4, R37 ;  /* 0x0000002504267220 */ /* 0x000fc40000410000 */
[C---:B------:R-:W-:Y:S01]  /*e680*/  FMUL.FTZ R42, R5.reuse, R36 ;  /* 0x00000024052a7220 */ /* 0x040fe20000410000 */
[C---:B------:R-:W-:Y:S01]  /*e690*/  FFMA.FTZ R4, R6.reuse, R37, -R43 ;  /* 0x0000002506047223 */ /* 0x040fe2000001082b */
[-C--:B------:R-:W-:Y:S01]  /*e6a0*/  FMUL.FTZ R45, R5, R70.reuse ;  /* 0x00000046052d7220 */ /* 0x080fe20000410000 */
[----:B------:R-:W-:Y:S01]  /*e6b0*/  FFMA.FTZ R39, R6, R39, R38 ;  /* 0x0000002706277223 */ /* 0x000fe20000010026 */
[----:B------:R-:W-:Y:S01]  /*e6c0*/  FFMA.FTZ R5, R7, R70, -R42 ;  /* 0x0000004607057223 */ /* 0x000fe2000001082a */
[----:B------:R-:W-:Y:S01]  /*e6d0*/  F2FP.BF16.F32.PACK_AB R6, R47, R44 ;  /* 0x0000002c2f06723e */ /* 0x000fe200000010ff */
[----:B------:R-:W-:Y:S01]  /*e6e0*/  FFMA.FTZ R36, R7, R36, R45 ;  /* 0x0000002407247223 */ /* 0x000fe2000001002d */
[----:B------:R-:W-:Y:S02]  /*e6f0*/  F2FP.BF16.F32.PACK_AB R7, R66, R71 ;  /* 0x000000474207723e */ /* 0x000fe400000010ff */
[----:B------:R-:W-:Y:S02]  /*e700*/  F2FP.BF16.F32.PACK_AB R4, R39, R4 ;  /* 0x000000042704723e */ /* 0x000fe400000010ff */
[----:B------:R-:W-:-:S05]  /*e710*/  F2FP.BF16.F32.PACK_AB R5, R36, R5 ;  /* 0x000000052405723e */ /* 0x000fca00000010ff */
[----:B------:R0:W-:Y:S02]  /*e720*/  STS.128 [R0+0x8000], R4 ;  /* 0x0080000400007388 */ /* 0x0001e40000000c00 */
.L_x_1595:
[----:B------:R-:W-:Y:S05]  /*e730*/  BSYNC B1 ;  /* 0x0000000000017941 */ /* 0x000fea0003800000 */
.L_x_1594:
        /* <DEDUP_REMOVED lines=57> */
.L_x_1608:
[----:B------:R-:W-:Y:S05]  /*ead0*/  BSYNC B1 ;  /* 0x0000000000017941 */ /* 0x000fea0003800000 */
.L_x_1607:
[----:B------:R-:W-:Y:S04]  /*eae0*/  BSSY B1, `(.L_x_1609) ;  /* 0x0000030000017945 */ /* 0x000fe80003800000 */
[----:B------:R-:W-:Y:S05]  /*eaf0*/  @P1 BRA `(.L_x_1610) ;  /* 0x0000000000b81947 */ /* 0x000fea0003800000 */
[----:B0-----:R-:W0:Y:S01]  /*eb00*/  LDS.128 R4, [R0+0x2000] ;  /* 0x0020000000047984 */ /* 0x001e220000000c00 */
        /* <DEDUP_REMOVED lines=45> */
.L_x_1610:
[----:B------:R-:W-:Y:S05]  /*ede0*/  BSYNC B1 ;  /* 0x0000000000017941 */ /* 0x000fea0003800000 */
.L_x_1609:
        /* <DEDUP_REMOVED lines=48> */
.L_x_1612:
[----:B------:R-:W-:Y:S05]  /*f0f0*/  BSYNC B1 ;  /* 0x0000000000017941 */ /* 0x000fea0003800000 */
.L_x_1611:
        /* <DEDUP_REMOVED lines=48> */
.L_x_1614:
[----:B------:R-:W-:Y:S05]  /*f400*/  BSYNC B1 ;  /* 0x0000000000017941 */ /* 0x000fea0003800000 */
.L_x_1613:
[----:B------:R-:W-:Y:S04]  /*f410*/  BSSY B1, `(.L_x_1615) ;  /* 0x0000030000017945 */ /* 0x000fe80003800000 */
[----:B------:R-:W-:Y:S05]  /*f420*/  @P4 BRA `(.L_x_1616) ;  /* 0x0000000000b84947 */ /* 0x000fea0003800000 */
[----:B0123--:R-:W0:Y:S01]  /*f430*/  LDS.128 R4, [R3+0x16400] ;  /* 0x0164000003047984 */ /* 0x00fe220000000c00 */
        /* <DEDUP_REMOVED lines=45> */
.L_x_1616:
[----:B------:R-:W-:Y:S05]  /*f710*/  BSYNC B1 ;  /* 0x0000000000017941 */ /* 0x000fea0003800000 */
.L_x_1615:
        /* <DEDUP_REMOVED lines=15> */
[C---:B------:R-:W-:Y:S01]  /*f810*/  IMAD.U32 R10, R7.reuse, 0x10000, RZ ;  /* 0x00010000070a7824 */ /* 0x040fe200078e00ff */
[----:B------:R-:W-:Y:S01]  /*f820*/  LOP3.LUT R7, R7, 0xffff0000, RZ, 0xc0, !PT ;  /* 0xffff000007077812 */ /* 0x000fe200078ec0ff */
[----:B------:R-:W-:-:S02]  /*f830*/  IMAD.U32 R8, R6, 0x10000, RZ ;  /* 0x0001000006087824 */ /* 0x000fc400078e00ff */
[CC--:B------:R-:W-:Y:S01]  /*f840*/  FMUL.FTZ R13, R9.reuse, R12.reuse ;  /* 0x0000000c090d7220 */ /* 0x0c0fe20000410000 */
[----:B------:R-:W-:Y:S01]  /*f850*/  FMUL.FTZ R9, R9, R11 ;  /* 0x0000000b09097220 */ /* 0x000fe20000410000 */
[C---:B------:R-:W-:Y:S01]  /*f860*/  FMUL.FTZ R21, R7.reuse, R63 ;  /* 0x0000003f07157220 */ /* 0x040fe20000410000 */
[----:B------:R-:W-:Y:S02]  /*f870*/  IMAD.U32 R3, R4, 0x10000, RZ ;  /* 0x0001000004037824 */ /* 0x000fe400078e00ff */
[C---:B------:R-:W-:Y:S01]  /*f880*/  FFMA.FTZ R14, R8.reuse, R11, -R13 ;  /* 0x0000000b080e7223 */ /* 0x040fe2000001080d */
[----:B------:R-:W-:Y:S01]  /*f890*/  FFMA.FTZ R15, R8, R12, R9 ;  /* 0x0000000c080f7223 */ /* 0x000fe20000010009 */
[-C--:B------:R-:W-:Y:S01]  /*f8a0*/  FMUL.FTZ R9, R7, R65.reuse ;  /* 0x0000004107097220 */ /* 0x080fe20000410000 */
[C---:B------:R-:W-:Y:S01]  /*f8b0*/  IMAD.U32 R6, R5.reuse, 0x10000, RZ ;  /* 0x0001000005067824 */ /* 0x040fe200078e00ff */
[----:B------:R-:W-:Y:S01]  /*f8c0*/  LOP3.LUT R4, R4, 0xffff0000, RZ, 0xc0, !PT ;  /* 0xffff000004047812 */ /* 0x000fe200078ec0ff */
[----:B------:R-:W-:Y:S01]  /*f8d0*/  IMAD.U32 R8, R62, 0x10000, RZ ;  /* 0x000100003e087824 */ /* 0x000fe200078e00ff */
[----:B------:R-:W-:Y:S01]  /*f8e0*/  LOP3.LUT R5, R5, 0xffff0000, RZ, 0xc0, !PT ;  /* 0xffff000005057812 */ /* 0x000fe200078ec0ff */
[----:B------:R-:W-:Y:S01]  /*f8f0*/  IMAD.U32 R7, R64, 0x10000, RZ ;  /* 0x0001000040077824 */ /* 0x000fe200078e00ff */
[----:B------:R-:W-:Y:S01]  /*f900*/  LOP3.LUT R62, R62, 0xffff0000, RZ, 0xc0, !PT ;  /* 0xffff00003e3e7812 */ /* 0x000fe200078ec0ff */
[----:B------:R-:W-:Y:S01]  /*f910*/  FFMA.FTZ R21, R10, R65, -R21 ;  /* 0x000000410a157223 */ /* 0x000fe20000010815 */
[----:B------:R-:W-:Y:S01]  /*f920*/  LOP3.LUT R64, R64, 0xffff0000, RZ, 0xc0, !PT ;  /* 0xffff000040407812 */ /* 0x000fe200078ec0ff */
[----:B------:R-:W-:Y:S01]  /*f930*/  FFMA.FTZ R12, R10, R63, R9 ;  /* 0x0000003f0a0c7223 */ /* 0x000fe20000010009 */
[C---:B------:R-:W-:Y:S01]  /*f940*/  FMUL.FTZ R10, R4.reuse, R8 ;  /* 0x00000008040a7220 */ /* 0x040fe20000410000 */
[-C--:B------:R-:W-:Y:S01]  /*f950*/  FMUL.FTZ R9, R4, R7.reuse ;  /* 0x0000000704097220 */ /* 0x080fe20000410000 */
        /* <DEDUP_REMOVED lines=10> */
[----:B------:R0:W-:Y:S01]  /*fa00*/  STS.128 [R0+0xa000], R4 ;  /* 0x00a0000400007388 */ /* 0x0001e20000000c00 */
[----:B------:R-:W-:Y:S05]  /*fa10*/  BRA `(.L_x_1606) ;  /* 0x0000003400f07947 */ /* 0x000fea0003800000 */
.L_x_1585:
        /* <DEDUP_REMOVED lines=30> */
[----:B------:R-:W0:Y:S04]  /*fc00*/  SHFL.IDX PT, R3, R61, RZ, 0x1c1f ;  /* 0x001c1fff3d037589 */ /* 0x000e2800000e0000 */
[----:B------:R-:W1:Y:S04]  /*fc10*/  SHFL.IDX PT, R0, R60, RZ, 0x1c1f ;  /* 0x001c1fff3c007589 */ /* 0x000e6800000e0000 */
[----:B------:R2:W3:Y:S04]  /*fc20*/  SHFL.IDX PT, R4, R67, RZ, 0x1c1f ;  /* 0x001c1fff43047589 */ /* 0x0004e800000e0000 */
[----:B------:R2:W4:Y:S01]  /*fc30*/  SHFL.IDX PT, R14, R66, RZ, 0x1c1f ;  /* 0x001c1fff420e7589 */ /* 0x00052200000e0000 */
[----:B0-----:R-:W-:-:S02]  /*fc40*/  IMAD.MOV.U32 R7, RZ, RZ, R3 ;  /* 0x000000ffff077224 */ /* 0x001fc400078e0003 */
[----:B-12---:R-:W-:-:S07]  /*fc50*/  IMAD.MOV.U32 R6, RZ, RZ, R0 ;  /* 0x000000ffff067224 */ /* 0x006fce00078e0000 */
.L_x_1942:
[----:B------:R-:W-:Y:S01]  /*fc60*/  IMAD R71, R163, R10, RZ ;  /* 0x0000000aa3477224 */ /* 0x000fe200078e02ff */
[----:B------:R-:W-:Y:S01]  /*fc70*/  BSSY B1, `(.L_x_1618) ;  /* 0x000002f000017945 */ /* 0x000fe20003800000 */
[----:B----4-:R-:W-:Y:S01]  /*fc80*/  IMAD.MOV.U32 R12, RZ, RZ, R14 ;  /* 0x000000ffff0c7224 */ /* 0x010fe200078e000e */
[----:B------:R-:W-:Y:S01]  /*fc90*/  CS2R R44, SRZ ;  /* 0x00000000002c7805 */ /* 0x000fe2000001ff00 */
[----:B---3--:R-:W-:Y:S01]  /*fca0*/  IMAD.MOV.U32 R13, RZ, RZ, R4 ;  /* 0x000000ffff0d7224 */ /* 0x008fe200078e0004 */
        /* <DEDUP_REMOVED lines=19> */
[----:B------:R-:W-:-:S02]  /*fde0*/  CS2R R44, SRZ ;  /* 0x00000000002c7805 */ /* 0x000fc4000001ff00 */
        /* <DEDUP_REMOVED lines=14> */
[----:B------:R-:W-:Y:S01]  /*fed0*/  CS2R R38, SRZ ;  /* 0x0000000000267805 */ /* 0x000fe2000001ff00 */
[--C-:B0-----:R-:W-:Y:S01]  /*fee0*/  @!P1 IMAD.WIDE R8, R3, 0x2, R12.reuse ;  /* 0x0000000203089825 */ /* 0x101fe200078e020c */
[----:B------:R0:W5:Y:S03]  /*fef0*/  @!P1 LD.E.128 R28, desc[UR46][R4.64] ;  /* 0x0000002e041c9980 */ /* 0x000166000c101d00 */
[--C-:B------:R-:W-:Y:S01]  /*ff00*/  @!P2 IMAD.WIDE R10, R11, 0x2, R12.reuse ;  /* 0x000000020b0aa825 */ /* 0x100fe200078e020c */
[----:B------:R0:W5:Y:S03]  /*ff10*/  @!P1 LD.E.128 R40, desc[UR46][R8.64] ;  /* 0x0000002e08289980 */ /* 0x000166000c101d00 */
[----:B------:R-:W-:Y:S01]  /*ff20*/  @!P0 IMAD.WIDE R12, R18, 0x2, R12 ;  /* 0x00000002120c8825 */ /* 0x000fe200078e020c */
[----:B------:R0:W5:Y:S04]  /*ff30*/  @!P2 LD.E.128 R24, desc[UR46][R6.64] ;  /* 0x0000002e0618a980 */ /* 0x000168000c101d00 */
[----:B------:R0:W5:Y:S04]  /*ff40*/  @!P0 LD.E.128 R44, desc[UR46][R12.64] ;  /* 0x0000002e0c2c8980 */ /* 0x000168000c101d00 */
[----:B------:R0:W5:Y:S02]  /*ff50*/  @!P2 LD.E.128 R36, desc[UR46][R10.64] ;  /* 0x0000002e0a24a980 */ /* 0x000164000c101d00 */
.L_x_1619:
[----:B------:R-:W-:Y:S05]  /*ff60*/  BSYNC B1 ;  /* 0x0000000000017941 */ /* 0x000fea0003800000 */
.L_x_1618:
[----:B-----5:R-:W-:Y:S01]  /*ff70*/  IMAD.MOV.U32 R3, RZ, RZ, R45 ;  /* 0x000000ffff037224 */ /* 0x020fe200078e002d */
[----:B------:R-:W-:Y:S01]  /*ff80*/  UMOV UR4, 0xffffffff ;  /* 0xffffffff00047882 */ /* 0x000fe20000000000 */
[----:B0-----:R-:W-:Y:S02]  /*ff90*/  IMAD.MOV.U32 R4, RZ, RZ, R46 ;  /* 0x000000ffff047224 */ /* 0x001fe400078e002e */
        /* <DEDUP_REMOVED lines=44> */
[----:B------:R-:W-:Y:S02]  /*10260*/  CS2R R4, SRZ ;  /* 0x0000000000047805 */ /* 0x000fe4000001ff00 */
[----:B------:R-:W-:Y:S02]  /*10270*/  PRMT R88, R0, 0x7610, R88 ;  /* 0x0000761000587816 */ /* 0x000fe40000000058 */
[----:B------:R-:W-:Y:S01]  /*10280*/  PRMT R91, R6, 0x7610, R91 ;  /* 0x00007610065b7816 */ /* 0x000fe2000000005b */
[----:B------:R-:W-:Y:S06]  /*10290*/  BRA.DIV UR4, `(.L_x_1620) ;  /* 0x000001b604d87947 */ /* 0x000fec000b800000 */
[----:B------:R-:W0:Y:S04]  /*102a0*/  SHFL.IDX PT, R61, R61, 0x1, 0x1c1f ;  /* 0x003c1f003d3d7f89 */ /* 0x000e2800000e0000 */
[----:B------:R-:W1:Y:S04]  /*102b0*/  SHFL.IDX PT, R60, R60, 0x1, 0x1c1f ;  /* 0x003c1f003c3c7f89 */ /* 0x000e6800000e0000 */
[----:B------:R-:W2:Y:S04]  /*102c0*/  SHFL.IDX PT, R67, R67, 0x1, 0x1c1f ;  /* 0x003c1f0043437f89 */ /* 0x000ea800000e0000 */
[----:B------:R-:W3:Y:S02]  /*102d0*/  SHFL.IDX PT, R66, R66, 0x1, 0x1c1f ;  /* 0x003c1f0042427f89 */ /* 0x000ee400000e0000 */
.L_x_1948:
[----:B------:R-:W-:Y:S01]  /*102e0*/  VIADD R64, R64, 0x40 ;  /* 0x0000004040407836 */ /* 0x000fe20000000000 */
        /* <DEDUP_REMOVED lines=23> */
[----:B01----:R-:W-:-:S04]  /*10460*/  @!P0 IMAD.WIDE R4, R18, 0x2, R60 ;  /* 0x0000000212048825 */ /* 0x003fc800078e023c */
        /* <DEDUP_REMOVED lines=12> */
[--C-:B--23--:R-:W-:Y:S01]  /*10530*/  @!P1 IMAD.WIDE R62, R63, 0x2, R66.reuse ;  /* 0x000000023f3e9825 */ /* 0x10cfe200078e0242 */
[----:B------:R4:W5:Y:S03]  /*10540*/  @!P1 LD.E.128 R52, desc[UR46][R20.64] ;  /* 0x0000002e14349980 */ /* 0x000966000c101d00 */
[--C-:B------:R-:W-:Y:S01]  /*10550*/  @!P2 IMAD.WIDE R64, R65, 0x2, R66.reuse ;  /* 0x000000024140a825 */ /* 0x100fe200078e0242 */
[----:B------:R4:W5:Y:S03]  /*10560*/  @!P1 LD.E.128 R8, desc[UR46][R62.64] ;  /* 0x0000002e3e089980 */ /* 0x000966000c101d00 */
[----:B------:R-:W-:Y:S01]  /*10570*/  @!P0 IMAD.WIDE R66, R18, 0x2, R66 ;  /* 0x0000000212428825 */ /* 0x000fe200078e0242 */
[----:B------:R4:W5:Y:S04]  /*10580*/  @!P2 LD.E.128 R56, desc[UR46][R60.64] ;  /* 0x0000002e3c38a980 */ /* 0x000968000c101d00 */
[----:B------:R4:W5:Y:S04]  /*10590*/  @!P0 LD.E.128 R4, desc[UR46][R66.64] ;  /* 0x0000002e42048980 */ /* 0x000968000c101d00 */
[----:B------:R4:W5:Y:S02]  /*105a0*/  @!P2 LD.E.128 R12, desc[UR46][R64.64] ;  /* 0x0000002e400ca980 */ /* 0x000964000c101d00 */
.L_x_1622:
[----:B------:R-:W-:Y:S05]  /*105b0*/  BSYNC B1 ;  /* 0x0000000000017941 */ /* 0x000fea0003800000 */
.L_x_1621:
[----:B------:R-:W-:Y:S01]  /*105c0*/  LEA.HI R0, R188, R188, RZ, 0x1 ;  /* 0x000000bcbc007211 */ /* 0x000fe200078f08ff */
[----:B0---45:R-:W-:Y:S01]  /*105d0*/  IMAD.MOV.U32 R61, RZ, RZ, R7 ;  /* 0x000000ffff3d7224 */ /* 0x031fe200078e0007 */
[----:B------:R-:W-:Y:S01]  /*105e0*/  BSSY B1, `(.L_x_1623) ;  /* 0x0000034000017945 */ /* 0x000fe20003800000 */
[----:B------:R-:W-:Y:S01]  /*105f0*/  IMAD.MOV.U32 R20, RZ, RZ, R4 ;  /* 0x000000ffff147224 */ /* 0x000fe200078e0004 */
[----:B------:R-:W-:Y:S01]  /*10600*/  LOP3.LUT R21, R0, 0xfffffffe, RZ, 0xc0, !PT ;  /* 0xfffffffe00157812 */ /* 0x000fe200078ec0ff */
[----:B-1----:R-:W-:Y:S01]  /*10610*/  IMAD.MOV.U32 R60, RZ, RZ, R5 ;  /* 0x000000ffff3c7224 */ /* 0x002fe200078e0005 */
[----:B------:R-:W-:Y:S01]  /*10620*/  PRMT R97, R61, 0x7610, R97 ;  /* 0x000076103d617816 */ /* 0x000fe20000000061 */
[----:B------:R-:W-:Y:S01]  /*10630*/  IMAD.MOV.U32 R0, RZ, RZ, R8 ;  /* 0x000000ffff007224 */ /* 0x000fe200078e0008 */
[----:B------:R-:W-:Y:S01]  /*10640*/  PRMT R94, R20, 0x7610, R94 ;  /* 0x00007610145e7816 */ /* 0x000fe2000000005e */
        /* <DEDUP_REMOVED lines=35> */
[----:B------:R-:W-:Y:S01]  /*10880*/  VIADDMNMX R0, R71, -R178, 0x80, PT ;  /* 0x0000008047007446 */ /* 0x000fe200038009b2 */
[----:B------:R-:W-:Y:S01]  /*10890*/  IMAD.MOV.U32 R21, RZ, RZ, R13 ;  /* 0x000000ffff157224 */ /* 0x000fe200078e000d */
[----:B------:R-:W-:Y:S01]  /*108a0*/  PRMT R83, R62, 0x7610, R83 ;  /* 0x000076103e537816 */ /* 0x000fe20000000053 */
[----:B------:R-:W-:Y:S01]  /*108b0*/  IMAD.MOV.U32 R62, RZ, RZ, R59 ;  /* 0x000000ffff3e7224 */ /* 0x000fe200078e003b */
[----:B------:R-:W-:Y:S01]  /*108c0*/  PRMT R82, R60, 0x7610, R82 ;  /* 0x000076103c527816 */ /* 0x000fe20000000052 */
[----:B------:R-:W-:Y:S01]  /*108d0*/  IMAD.MOV.U32 R60, RZ, RZ, R58 ;  /* 0x000000ffff3c7224 */ /* 0x000fe200078e003a */
[----:B------:R-:W-:-:S02]  /*108e0*/  ISETP.GE.AND P1, PT, R162, R0, PT ;  /* 0x00000000a200720c */ /* 0x000fc40003f26270 */
[----:B------:R-:W-:Y:S02]  /*108f0*/  PRMT R70, R63, 0x7610, R70 ;  /* 0x000076103f467816 */ /* 0x000fe40000000046 */
[----:B------:R-:W-:Y:S01]  /*10900*/  PRMT R71, R64, 0x7610, R71 ;  /* 0x0000761040477816 */ /* 0x000fe20000000047 */
[----:B0-----:R-:W-:Y:S08]  /*10910*/  @!P0 BRA `(.L_x_1624) ;  /* 0x000001b000ac8947 */ /* 0x001ff00003800000 */
.L_x_1949:
[----:B------:R-:W-:Y:S05]  /*10920*/  BSYNC B1 ;  /* 0x0000000000017941 */ /* 0x000fea0003800000 */
.L_x_1623:
[----:B------:R-:W-:Y:S01]  /*10930*/  BSSY B1, `(.L_x_1625) ;  /* 0x0000147000017945 */ /* 0x000fe20003800000 */
[----:B------:R-:W-:Y:S02]  /*10940*/  PRMT R73, R60, 0x7610, R73 ;  /* 0x000076103c497816 */ /* 0x000fe40000000049 */
[----:B------:R-:W-:Y:S01]  /*10950*/  PRMT R74, R62, 0x7610, R74 ;  /* 0x000076103e4a7816 */ /* 0x000fe2000000004a */
[----:B------:R-:W-:Y:S06]  /*10960*/  @P1 BRA `(.L_x_1626) ;  /* 0x00000014000c1947 */ /* 0x000fec0003800000 */
[----:B------:R-:W1:Y:S01]  /*10970*/  LDC R76, c[0x0][0x3f4] ;  /* 0x0000fd00ff4c7b82 */ /* 0x000e620000000800 */
[----:B------:R-:W-:Y:S01]  /*10980*/  BSSY B2, `(.L_x_1627) ;  /* 0x000006f000027945 */ /* 0x000fe20003800000 */
[-C--:B-1----:R-:W-:Y:S02]  /*10990*/  ISETP.GE.AND P0, PT, R18, R76.reuse, PT ;  /* 0x0000004c1200720c */ /* 0x082fe40003f06270 */
[-C--:B------:R-:W-:Y:S02]  /*109a0*/  ISETP.GE.AND P1, PT, R165, R76.reuse, PT ;  /* 0x0000004ca500720c */ /* 0x080fe40003f26270 */
[----:B------:R-:W-:-:S09]  /*109b0*/  ISETP.GE.AND P2, PT, R166, R76, PT ;  /* 0x0000004ca600720c */ /* 0x000fd20003f46270 */
[----:B------:R-:W-:Y:S05]  /*109c0*/  @P0 BRA `(.L_x_1628) ;  /* 0x0000000400a80947 */ /* 0x000fea0003800000 */
[----:B------:R-:W-:Y:S02]  /*109d0*/  LEA.HI R62, R76, R191, RZ, 0x1d ;  /* 0x000000bf4c3e7211 */ /* 0x000fe400078fe8ff */
[----:B0-----:R-:W-:Y:S02]  /*109e0*/  LOP3.LUT R61, R175, 0x38, R18, 0xf8, !PT ;  /* 0x00000038af3d7812 */ /* 0x001fe400078ef812 */
[----:B------:R-:W-:Y:S01]  /*109f0*/  SHF.R.S32.HI R63, RZ, 0x1f, R62 ;  /* 0x0000001fff3f7819 */ /* 0x000fe2000001143e */
[----:B------:R-:W-:Y:S01]  /*10a00*/  IMAD.SHL.U32 R64, R62, 0x8, RZ ;  /* 0x000000083e407824 */ /* 0x000fe200078e00ff */
[----:B------:R-:W-:Y:S02]  /*10a10*/  LOP3.LUT R60, R61, R176, RZ, 0x3c, !PT ;  /* 0x000000b03d3c7212 */ /* 0x000fe400078e3cff */
[----:B------:R-:W-:Y:S02]  /*10a20*/  LEA.HI R62, R63, R62, RZ, 0x3 ;  /* 0x0000003e3f3e7211 */ /* 0x000fe400078f18ff */
[----:B------:R-:W-:Y:S01]  /*10a30*/  LOP3.LUT R63, R175, 0x38, R64, 0xf8, !PT ;  /* 0x00000038af3f7812 */ /* 0x000fe200078ef840 */
[----:B------:R-:W-:Y:S01]  /*10a40*/  IMAD.IADD R61, R177, 0x1, R60 ;  /* 0x00000001b13d7824 */ /* 0x000fe200078e023c */
[----:B------:R-:W-:Y:S01]  /*10a50*/  SHF.R.U64 R112, R44, 0x10, R45 ;  /* 0x000000102c707819 */ /* 0x000fe2000000122d */
[----:B------:R-:W-:Y:S01]  /*10a60*/  IMAD.SHL.U32 R62, R62, 0x400, RZ ;  /* 0x000004003e3e7824 */ /* 0x000fe200078e00ff */
[----:B------:R-:W-:Y:S01]  /*10a70*/  LOP3.LUT R63, R63, R176, RZ, 0x3c, !PT ;  /* 0x000000b03f3f7212 */ /* 0x000fe200078e3cff */
[----:B------:R-:W-:Y:S01]  /*10a80*/  IMAD R92, R61, 0x2, R2 ;  /* 0x000000023d5c7824 */ /* 0x000fe200078e0202 */
[----:B------:R-:W-:-:S02]  /*10a90*/  SHF.R.U64 R116, R32, 0x10, R33 ;  /* 0x0000001020747819 */ /* 0x000fc40000001221 */
[----:B------:R-:W-:Y:S02]  /*10aa0*/  LOP3.LUT R62, R62, 0x7fffe000, RZ, 0xc0, !PT ;  /* 0x7fffe0003e3e7812 */ /* 0x000fe400078ec0ff */
[----:B------:R-:W-:Y:S02]  /*10ab0*/  SHF.R.U32.HI R32, RZ, 0x10, R33 ;  /* 0x00000010ff207819 */ /* 0x000fe40000011621 */
[----:B------:R-:W-:Y:S02]  /*10ac0*/  IADD3 R93, R63, R62, R177 ;  /* 0x0000003e3f5d7210 */ /* 0x000fe40007ffe0b1 */
[----:B------:R-:W0:Y:S01]  /*10ad0*/  LDS.128 R60, [R92+0xc400] ;  /* 0x00c400005c3c7984 */ /* 0x000e220000000c00 */
[----:B------:R-:W-:Y:S02]  /*10ae0*/  SHF.R.U64 R33, R34, 0x10, R35 ;  /* 0x0000001022217819 */ /* 0x000fe40000001223 */
[----:B------:R-:W-:Y:S01]  /*10af0*/  IMAD R93, R93, 0x2, R2 ;  /* 0x000000025d5d7824 */ /* 0x000fe200078e0202 */
[----:B------:R-:W-:-:S02]  /*10b00*/  SHF.R.U32.HI R45, RZ, 0x10, R45 ;  /* 0x00000010ff2d7819 */ /* 0x000fc4000001162d */
[----:B------:R-:W-:Y:S02]  /*10b10*/  SHF.R.U32.HI R114, RZ, 0x10, R35 ;  /* 0x00000010ff727819 */ /* 0x000fe40000011623 */
[----:B--23--:R-:W1:Y:S01]  /*10b20*/  LDS.128 R64, [R93+0xc400] ;  /* 0x00c400005d407984 */ /* 0x00ce620000000c00 */
[--C-:B------:R-:W-:Y:S02]  /*10b30*/  SHF.R.U32.HI R110, RZ, 0x10, R47.reuse ;  /* 0x00000010ff6e7819 */ /* 0x100fe4000001162f */
[----:B------:R-:W-:Y:S02]  /*10b40*/  PRMT R111, R111, 0x5410, R112 ;  /* 0x000054106f6f7816 */ /* 0x000fe40000000070 */
[----:B------:R-:W-:Y:S02]  /*10b50*/  PRMT R35, R77, 0x5432, R116 ;  /* 0x000054324d237816 */ /* 0x000fe40000000074 */
[----:B------:R-:W-:Y:S01]  /*10b60*/  SHF.R.U64 R44, R46, 0x10, R47 ;  /* 0x000000102e2c7819 */ /* 0x000fe2000000122f */
[----:B------:R-:W-:Y:S01]  /*10b70*/  IMAD.U32 R120, R111, 0x10000, RZ ;  /* 0x000100006f787824 */ /* 0x000fe200078e00ff */
[----:B------:R-:W-:-:S02]  /*10b80*/  PRMT R34, R75, 0x5432, R32 ;  /* 0x000054324b227816 */ /* 0x000fc40000000020 */
[----:B------:R-:W-:Y:S02]  /*10b90*/  PRMT R32, R74, 0x5432, R33 ;  /* 0x000054324a207816 */ /* 0x000fe40000000021 */
[----:B------:R-:W-:Y:S02]  /*10ba0*/  PRMT R46, R70, 0x5432, R45 ;  /* 0x00005432462e7816 */ /* 0x000fe4000000002d */
[----:B------:R-:W-:Y:S02]  /*10bb0*/  PRMT R33, R73, 0x5432, R114 ;  /* 0x0000543249217816 */ /* 0x000fe40000000072 */
[----:B------:R-:W-:Y:S01]  /*10bc0*/  PRMT R45, R3, 0x5432, R110 ;  /* 0x00005432032d7816 */ /* 0x000fe2000000006e */
[C---:B------:R-:W-:Y:S01]  /*10bd0*/  IMAD.U32 R121, R46.reuse, 0x10000, RZ ;  /* 0x000100002e797824 */ /* 0x040fe200078e00ff */
[----:B------:R-:W-:Y:S02]  /*10be0*/  LOP3.LUT R46, R46, 0xffff0000, RZ, 0xc0, !PT ;  /* 0xffff00002e2e7812 */ /* 0x000fe400078ec0ff */
[----:B------:R-:W-:Y:S01]  /*10bf0*/  PRMT R44, R69, 0x5432, R44 ;  /* 0x00005432452c7816 */ /* 0x000fe2000000002c */
        /* <DEDUP_REMOVED lines=11> */
[C---:B------:R-:W-:Y:S01]  /*10cb0*/  LOP3.LUT R112, R65.reuse, 0xffff0000, RZ, 0xc0, !PT ;  /* 0xffff000041707812 */ /* 0x040fe200078ec0ff */
[----:B------:R-:W-:Y:S01]  /*10cc0*/  IMAD.U32 R118, R65, 0x10000, RZ ;  /* 0x0001000041767824 */ /* 0x000fe200078e00ff */
[----:B------:R-:W-:Y:S01]  /*10cd0*/  LOP3.LUT R113, R64, 0xffff0000, RZ, 0xc0, !PT ;  /* 0xffff000040717812 */ /* 0x000fe200078ec0ff */
[----:B------:R-:W-:Y:S01]  /*10ce0*/  IMAD.U32 R65, R35, 0x10000, RZ ;  /* 0x0001000023417824 */ /* 0x000fe200078e00ff */
[C---:B------:R-:W-:Y:S01]  /*10cf0*/  LOP3.LUT R63, R66.reuse, 0xffff0000, RZ, 0xc0, !PT ;  /* 0xffff0000423f7812 */ /* 0x040fe200078ec0ff */
[----:B------:R-:W-:-:S02]  /*10d00*/  IMAD.U32 R64, R66, 0x10000, RZ ;  /* 0x0001000042407824 */ /* 0x000fc400078e00ff */
[-C--:B------:R-:W-:Y:S01]  /*10d10*/  FMUL.FTZ R123, R117, R120.reuse ;  /* 0x00000078757b7220 */ /* 0x080fe20000410000 */
[C---:B------:R-:W-:Y:S01]  /*10d20*/  IMAD.U32 R119, R67.reuse, 0x10000, RZ ;  /* 0x0001000043777824 */ /* 0x040fe200078e00ff */
[----:B------:R-:W-:Y:S01]  /*10d30*/  LOP3.LUT R66, R67, 0xffff0000, RZ, 0xc0, !PT ;  /* 0xffff000043427812 */ /* 0x000fe200078ec0ff */
[-C--:B------:R-:W-:Y:S01]  /*10d40*/  FMUL.FTZ R67, R117, R65.reuse ;  /* 0x0000004175437220 */ /* 0x080fe20000410000 */
[----:B------:R-:W-:Y:S01]  /*10d50*/  FFMA.FTZ R65, R114, R65, -R123 ;  /* 0x0000004172417223 */ /* 0x000fe2000001087b */
[----:B------:R-:W-:Y:S02]  /*10d60*/  IMAD.U32 R117, R34, 0x10000, RZ ;  /* 0x0001000022757824 */ /* 0x000fe400078e00ff */
[----:B------:R-:W-:Y:S01]  /*10d70*/  FMUL.FTZ R123, R118, R121 ;  /* 0x00000079767b7220 */ /* 0x000fe20000410000 */
[----:B------:R-:W-:Y:S01]  /*10d80*/  FFMA.FTZ R67, R114, R120, R67 ;  /* 0x0000007872437223 */ /* 0x000fe20000010043 */
[----:B------:R-:W-:Y:S02]  /*10d90*/  IMAD.U32 R120, R33, 0x10000, RZ ;  /* 0x0001000021787824 */ /* 0x000fe400078e00ff */
[-C--:B------:R-:W-:Y:S01]  /*10da0*/  FMUL.FTZ R125, R118, R117.reuse ;  /* 0x00000075767d7220 */ /* 0x080fe20000410000 */
[----:B------:R-:W-:Y:S01]  /*10db0*/  FFMA.FTZ R114, R116, R117, -R123 ;  /* 0x0000007574727223 */ /* 0x000fe2000001087b */
[----:B------:R-:W-:Y:S01]  /*10dc0*/  FMUL.FTZ R118, R119, R122 ;  /* 0x0000007a77767220 */ /* 0x000fe20000410000 */
[----:B------:R-:W-:Y:S01]  /*10dd0*/  LOP3.LUT R117, R111, 0xffff0000, RZ, 0xc0, !PT ;  /* 0xffff00006f757812 */ /* 0x000fe200078ec0ff */
[-C--:B------:R-:W-:Y:S01]  /*10de0*/  FMUL.FTZ R119, R119, R120.reuse ;  /* 0x0000007877777220 */ /* 0x080fe20000410000 */
[----:B------:R-:W-:Y:S01]  /*10df0*/  LOP3.LUT R35, R35, 0xffff0000, RZ, 0xc0, !PT ;  /* 0xffff000023237812 */ /* 0x000fe200078ec0ff */
[C---:B------:R-:W-:Y:S01]  /*10e00*/  FFMA.FTZ R111, R115.reuse, R120, -R118 ;  /* 0x00000078736f7223 */ /* 0x040fe20000010876 */
[----:B------:R-:W-:Y:S01]  /*10e10*/  LOP3.LUT R118, R34, 0xffff0000, RZ, 0xc0, !PT ;  /* 0xffff000022767812 */ /* 0x000fe200078ec0ff */
[----:B------:R-:W-:Y:S01]  /*10e20*/  FFMA.FTZ R115, R115, R122, R119 ;  /* 0x0000007a73737223 */ /* 0x000fe20000010077 */
[C---:B------:R-:W-:Y:S01]  /*10e30*/  FMUL.FTZ R119, R113.reuse, R117 ;  /* 0x0000007571777220 */ /* 0x040fe20000410000 */
[----:B------:R-:W-:Y:S01]  /*10e40*/  FFMA.FTZ R116, R116, R121, R125 ;  /* 0x0000007974747223 */ /* 0x000fe2000001007d */
[-C--:B------:R-:W-:Y:S01]  /*10e50*/  FMUL.FTZ R121, R113, R35.reuse ;  /* 0x0000002371797220 */ /* 0x080fe20000410000 */
[----:B------:R-:W-:Y:S01]  /*10e60*/  FMUL.FTZ R120, R112, R46 ;  /* 0x0000002e70787220 */ /* 0x000fe20000410000 */
[----:B------:R-:W-:Y:S01]  /*10e70*/  FFMA.FTZ R34, R110, R35, -R119 ;  /* 0x000000236e227223 */ /* 0x000fe20000010877 */
[----:B------:R-:W-:Y:S01]  /*10e80*/  FMUL.FTZ R123, R112, R118 ;  /* 0x00000076707b7220 */ /* 0x000fe20000410000 */
[----:B------:R-:W-:-:S02]  /*10e90*/  IMAD.U32 R119, R44, 0x10000, RZ ;  /* 0x000100002c777824 */ /* 0x000fc400078e00ff */
[----:B------:R-:W-:Y:S01]  /*10ea0*/  FFMA.FTZ R110, R110, R117, R121 ;  /* 0x000000756e6e7223 */ /* 0x000fe20000010079 */
[----:B------:R-:W-:Y:S02]  /*10eb0*/  IMAD.U32 R113, R32, 0x10000, RZ ;  /* 0x0001000020717824 */ /* 0x000fe400078e00ff */
[C---:B------:R-:W-:Y:S01]  /*10ec0*/  FFMA.FTZ R35, R61.reuse, R118, -R120 ;  /* 0x000000763d237223 */ /* 0x040fe20000010878 */
[----:B------:R-:W-:Y:S01]  /*10ed0*/  FFMA.FTZ R123, R61, R46, R123 ;  /* 0x0000002e3d7b7223 */ /* 0x000fe2000001007b */
[C---:B------:R-:W-:Y:S01]  /*10ee0*/  FMUL.FTZ R117, R64.reuse, R119 ;  /* 0x0000007740757220 */ /* 0x040fe20000410000 */
[-C--:B------:R-:W-:Y:S01]  /*10ef0*/  FMUL.FTZ R61, R64, R113.reuse ;  /* 0x00000071403d7220 */ /* 0x080fe20000410000 */
[----:B------:R-:W-:Y:S02]  /*10f00*/  LOP3.LUT R44, R44, 0xffff0000, RZ, 0xc0, !PT ;  /* 0xffff00002c2c7812 */ /* 0x000fe400078ec0ff */
[----:B------:R-:W-:Y:S01]  /*10f10*/  LOP3.LUT R32, R32, 0xffff0000, RZ, 0xc0, !PT ;  /* 0xffff000020207812 */ /* 0x000fe200078ec0ff */
[C---:B------:R-:W-:Y:S01]  /*10f20*/  FFMA.FTZ R117, R60.reuse, R113, -R117 ;  /* 0x000000713c757223 */ /* 0x040fe20000010875 */
[----:B------:R-:W-:Y:S01]  /*10f30*/  LOP3.LUT R33, R33, 0xffff0000, RZ, 0xc0, !PT ;  /* 0xffff000021217812 */ /* 0x000fe200078ec0ff */
[----:B------:R-:W-:Y:S01]  /*10f40*/  FFMA.FTZ R46, R60, R119, R61 ;  /* 0x000000773c2e7223 */ /* 0x000fe2000001003d */
        /* <DEDUP_REMOVED lines=14> */
[----:B------:R1:W-:Y:S01]  /*11030*/  STS.128 [R92+0xc400], R32 ;  /* 0x00c400205c007388 */ /* 0x0003e20000000c00 */
[----:B------:R-:W-:-:S02]  /*11040*/  F2FP.BF16.F32.PACK_AB R46, R63, R46 ;  /* 0x0000002e3f2e723e */ /* 0x000fc400000010ff */
[----:B------:R-:W-:-:S05]  /*11050*/  F2FP.BF16.F32.PACK_AB R47, R66, R115 ;  /* 0x00000073422f723e */ /* 0x000fca00000010ff */
[----:B------:R1:W-:Y:S02]  /*11060*/  STS.128 [R93+0xc400], R44 ;  /* 0x00c4002c5d007388 */ /* 0x0003e40000000c00 */
.L_x_1628:
[----:B------:R-:W-:Y:S05]  /*11070*/  BSYNC B2 ;  /* 0x0000000000027941 */ /* 0x000fea0003800000 */
.L_x_1627:
[----:B------:R-:W-:Y:S04]  /*11080*/  BSSY B2, `(.L_x_1629) ;  /* 0x0000069000027945 */ /* 0x000fe80003800000 */
[----:B------:R-:W-:Y:S05]  /*11090*/  @P1 BRA `(.L_x_1630) ;  /* 0x00000004009c1947 */ /* 0x000fea0003800000 */
[----:B------:R-:W4:Y:S01]  /*110a0*/  LDL R110, [R1+0x6c] ;  /* 0x00006c00016e7983 */ /* 0x000f220000100800 */
[----:B-1----:R-:W-:Y:S02]  /*110b0*/  LEA.HI R32, R76, R209, RZ, 0x1d ;  /* 0x000000d14c207211 */ /* 0x002fe400078fe8ff */
[--C-:B0-----:R-:W-:Y:S02]  /*110c0*/  SHF.R.U64 R61, R30, 0x10, R31.reuse ;  /* 0x000000101e3d7819 */ /* 0x101fe4000000121f */
[----:B------:R-:W-:Y:S01]  /*110d0*/  SHF.R.S32.HI R33, RZ, 0x1f, R32 ;  /* 0x0000001fff217819 */ /* 0x000fe20000011420 */
[----:B------:R-:W-:Y:S01]  /*110e0*/  IMAD.SHL.U32 R34, R32, 0x8, RZ ;  /* 0x0000000820227824 */ /* 0x000fe200078e00ff */
[----:B------:R-:W-:Y:S02]  /*110f0*/  SHF.R.U32.HI R30, RZ, 0x10, R31 ;  /* 0x00000010ff1e7819 */ /* 0x000fe4000001161f */
[----:B------:R-:W-:Y:S02]  /*11100*/  LEA.HI R32, R33, R32, RZ, 0x3 ;  /* 0x0000002021207211 */ /* 0x000fe400078f18ff */
[----:B------:R-:W-:-:S02]  /*11110*/  LOP3.LUT R33, R175, 0x38, R34, 0xf8, !PT ;  /* 0x00000038af217812 */ /* 0x000fc400078ef822 */
[----:B------:R-:W-:Y:S01]  /*11120*/  SHF.R.U64 R31, R40, 0x10, R41 ;  /* 0x00000010281f7819 */ /* 0x000fe20000001229 */
[----:B------:R-:W-:Y:S01]  /*11130*/  IMAD.SHL.U32 R32, R32, 0x400, RZ ;  /* 0x0000040020207824 */ /* 0x000fe200078e00ff */
[----:B------:R-:W-:Y:S02]  /*11140*/  LOP3.LUT R33, R33, R176, RZ, 0x3c, !PT ;  /* 0x000000b021217212 */ /* 0x000fe400078e3cff */
[----:B------:R-:W-:Y:S02]  /*11150*/  SHF.R.U64 R63, R28, 0x10, R29 ;  /* 0x000000101c3f7819 */ /* 0x000fe4000000121d */
[----:B------:R-:W-:Y:S02]  /*11160*/  LOP3.LUT R32, R32, 0x7fffe000, RZ, 0xc0, !PT ;  /* 0x7fffe00020207812 */ /* 0x000fe400078ec0ff */
[----:B------:R-:W-:Y:S02]  /*11170*/  PRMT R102, R102, 0x5410, R31 ;  /* 0x0000541066667816 */ /* 0x000fe4000000001f */
[----:B------:R-:W-:-:S02]  /*11180*/  IADD3 R45, R33, R32, R177 ;  /* 0x00000020212d7210 */ /* 0x000fc40007ffe0b1 */
[----:B------:R-:W-:Y:S01]  /*11190*/  SHF.R.U32.HI R40, RZ, 0x10, R41 ;  /* 0x00000010ff287819 */ /* 0x000fe20000011629 */
[----:B------:R-:W-:Y:S01]  /*111a0*/  IMAD.U32 R64, R102, 0x10000, RZ ;  /* 0x0001000066407824 */ /* 0x000fe200078e00ff */
[----:B------:R-:W-:Y:S01]  /*111b0*/  SHF.R.U32.HI R28, RZ, 0x10, R29 ;  /* 0x00000010ff1c7819 */ /* 0x000fe2000001161d */
[----:B------:R-:W-:Y:S01]  /*111c0*/  IMAD R60, R45, 0x2, R2 ;  /* 0x000000022d3c7824 */ /* 0x000fe200078e0202 */
[----:B------:R-:W-:Y:S02]  /*111d0*/  PRMT R106, R106, 0x5410, R63 ;  /* 0x000054106a6a7816 */ /* 0x000fe4000000003f */
[--C-:B------:R-:W-:Y:S02]  /*111e0*/  SHF.R.U64 R29, R42, 0x10, R43.reuse ;  /* 0x000000102a1d7819 */ /* 0x100fe4000000122b */
[----:B------:R-:W0:Y:S01]  /*111f0*/  LDS.128 R44, [R60+0xc400] ;  /* 0x00c400003c2c7984 */ /* 0x000e220000000c00 */
[----:B------:R-:W-:Y:S02]  /*11200*/  SHF.R.U32.HI R42, RZ, 0x10, R43 ;  /* 0x00000010ff2a7819 */ /* 0x000fe4000001162b */
[----:B------:R-:W-:-:S02]  /*11210*/  PRMT R103, R103, 0x5410, R40 ;  /* 0x0000541067677816 */ /* 0x000fc40000000028 */
[----:B------:R-:W-:Y:S02]  /*11220*/  PRMT R105, R105, 0x5410, R42 ;  /* 0x0000541069697816 */ /* 0x000fe4000000002a */
[----:B------:R-:W-:Y:S01]  /*11230*/  PRMT R107, R107, 0x5410, R28 ;  /* 0x000054106b6b7816 */ /* 0x000fe2000000001c */
[----:B------:R-:W-:Y:S01]  /*11240*/  IMAD.U32 R65, R103, 0x10000, RZ ;  /* 0x0001000067417824 */ /* 0x000fe200078e00ff */
[----:B------:R-:W-:Y:S02]  /*11250*/  PRMT R104, R104, 0x5410, R29 ;  /* 0x0000541068687816 */ /* 0x000fe4000000001d */
[----:B------:R-:W-:Y:S02]  /*11260*/  PRMT R109, R109, 0x5410, R30 ;  /* 0x000054106d6d7816 */ /* 0x000fe4000000001e */
[----:B------:R-:W-:Y:S01]  /*11270*/  PRMT R108, R108, 0x5410, R61 ;  /* 0x000054106c6c7816 */ /* 0x000fe2000000003d */
[----:B0-----:R-:W-:Y:S01]  /*11280*/  IMAD.U32 R31, R44, 0x10000, RZ ;  /* 0x000100002c1f7824 */ /* 0x001fe200078e00ff */
[----:B------:R-:W-:Y:S01]  /*11290*/  LOP3.LUT R30, R46, 0xffff0000, RZ, 0xc0, !PT ;  /* 0xffff00002e1e7812 */ /* 0x000fe200078ec0ff */
[----:B------:R-:W-:Y:S01]  /*112a0*/  IMAD.U32 R62, R47, 0x10000, RZ ;  /* 0x000100002f3e7824 */ /* 0x000fe200078e00ff */
[----:B------:R-:W-:Y:S01]  /*112b0*/  LOP3.LUT R44, R44, 0xffff0000, RZ, 0xc0, !PT ;  /* 0xffff00002c2c7812 */ /* 0x000fe200078ec0ff */
[----:B---3--:R-:W-:Y:S01]  /*112c0*/  FMUL.FTZ R66, R31, R64 ;  /* 0x000000401f427220 */ /* 0x008fe20000410000 */
[----:B------:R-:W-:Y:S01]  /*112d0*/  IMAD.U32 R61, R46, 0x10000, RZ ;  /* 0x000100002e3d7824 */ /* 0x000fe200078e00ff */
[----:B------:R-:W-:Y:S01]  /*112e0*/  LOP3.LUT R46, R47, 0xffff0000, RZ, 0xc0, !PT ;  /* 0xffff00002f2e7812 */ /* 0x000fe200078ec0ff */
[----:B------:R-:W-:Y:S01]  /*112f0*/  IMAD.U32 R47, R107, 0x10000, RZ ;  /* 0x000100006b2f7824 */ /* 0x000fe200078e00ff */
[----:B----4-:R-:W0:Y:S02]  /*11300*/  LDS.128 R32, [R110] ;  /* 0x000000006e207984 */ /* 0x010e240000000c00 */
[C---:B0-----:R-:W-:Y:S01]  /*11310*/  IMAD.U32 R41, R32.reuse, 0x10000, RZ ;  /* 0x0001000020297824 */ /* 0x041fe200078e00ff */
[----:B------:R-:W-:Y:S01]  /*11320*/  LOP3.LUT R40, R32, 0xffff0000, RZ, 0xc0, !PT ;  /* 0xffff000020287812 */ /* 0x000fe200078ec0ff */
[----:B------:R-:W-:Y:S01]  /*11330*/  IMAD.U32 R32, R106, 0x10000, RZ ;  /* 0x000100006a207824 */ /* 0x000fe200078e00ff */
[C---:B------:R-:W-:Y:S01]  /*11340*/  LOP3.LUT R28, R34.reuse, 0xffff0000, RZ, 0xc0, !PT ;  /* 0xffff0000221c7812 */ /* 0x040fe200078ec0ff */
[----:B------:R-:W-:Y:S01]  /*11350*/  IMAD.U32 R29, R34, 0x10000, RZ ;  /* 0x00010000221d7824 */ /* 0x000fe200078e00ff */
[----:B------:R-:W-:Y:S01]  /*11360*/  LOP3.LUT R34, R35, 0xffff0000, RZ, 0xc0, !PT ;  /* 0xffff000023227812 */ /* 0x000fe200078ec0ff */
[----:B------:R-:W-:Y:S01]  /*11370*/  FMUL.FTZ R92, R31, R32 ;  /* 0x000000201f5c7220 */ /* 0x000fe20000410000 */
[----:B------:R-:W-:-:S02]  /*11380*/  IMAD.U32 R43, R35, 0x10000, RZ ;  /* 0x00010000232b7824 */ /* 0x000fc400078e00ff */
[----:B------:R-:W-:Y:S01]  /*11390*/  FFMA.FTZ R31, R41, R32, -R66 ;  /* 0x00000020291f7223 */ /* 0x000fe20000010842 */
[----:B------:R-:W-:Y:S02]  /*113a0*/  IMAD.U32 R35, R45, 0x10000, RZ ;  /* 0x000100002d237824 */ /* 0x000fe400078e00ff */
[----:B------:R-:W-:Y:S01]  /*113b0*/  FFMA.FTZ R32, R41, R64, R92 ;  /* 0x0000004029207223 */ /* 0x000fe2000001005c */
[----:B------:R-:W-:Y:S01]  /*113c0*/  IMAD.U32 R66, R105, 0x10000, RZ ;  /* 0x0001000069427824 */ /* 0x000fe200078e00ff */
[----:B------:R-:W-:Y:S01]  /*113d0*/  LOP3.LUT R45, R45, 0xffff0000, RZ, 0xc0, !PT ;  /* 0xffff00002d2d7812 */ /* 0x000fe200078ec0ff */
[----:B------:R-:W-:Y:S02]  /*113e0*/  IMAD.U32 R41, R109, 0x10000, RZ ;  /* 0x000100006d297824 */ /* 0x000fe400078e00ff */
[----:B------:R-:W-:Y:S01]  /*113f0*/  FMUL.FTZ R63, R35, R65 ;  /* 0x00000041233f7220 */ /* 0x000fe20000410000 */
[----:B------:R-:W-:Y:S02]  /*11400*/  IMAD.U32 R42, R33, 0x10000, RZ ;  /* 0x00010000212a7824 */ /* 0x000fe400078e00ff */
[CC--:B------:R-:W-:Y:S01]  /*11410*/  FMUL.FTZ R64, R62.reuse, R66.reuse ;  /* 0x000000423e407220 */ /* 0x0c0fe20000410000 */
[----:B--2---:R-:W-:Y:S01]  /*11420*/  FMUL.FTZ R67, R35, R47 ;  /* 0x0000002f23437220 */ /* 0x004fe20000410000 */
[----:B------:R-:W-:Y:S01]  /*11430*/  FMUL.FTZ R93, R62, R41 ;  /* 0x000000293e5d7220 */ /* 0x000fe20000410000 */
[----:B------:R-:W-:Y:S01]  /*11440*/  FFMA.FTZ R35, R42, R47, -R63 ;  /* 0x0000002f2a237223 */ /* 0x000fe2000001083f */
[C---:B------:R-:W-:Y:S01]  /*11450*/  FFMA.FTZ R41, R43.reuse, R41, -R64 ;  /* 0x000000292b297223 */ /* 0x040fe20000010840 */
[----:B------:R-:W-:Y:S01]  /*11460*/  LOP3.LUT R63, R102, 0xffff0000, RZ, 0xc0, !PT ;  /* 0xffff0000663f7812 */ /* 0x000fe200078ec0ff */
[----:B------:R-:W-:Y:S01]  /*11470*/  FFMA.FTZ R42, R42, R65, R67 ;  /* 0x000000412a2a7223 */ /* 0x000fe20000010043 */
[----:B------:R-:W-:Y:S01]  /*11480*/  LOP3.LUT R47, R106, 0xffff0000, RZ, 0xc0, !PT ;  /* 0xffff00006a2f7812 */ /* 0x000fe200078ec0ff */
[----:B------:R-:W-:Y:S01]  /*11490*/  FFMA.FTZ R93, R43, R66, R93 ;  /* 0x000000422b5d7223 */ /* 0x000fe2000001005d */
[----:B------:R-:W-:Y:S01]  /*114a0*/  LOP3.LUT R64, R103, 0xffff0000, RZ, 0xc0, !PT ;  /* 0xffff000067407812 */ /* 0x000fe200078ec0ff */
[C---:B------:R-:W-:Y:S01]  /*114b0*/  FMUL.FTZ R43, R44.reuse, R63 ;  /* 0x0000003f2c2b7220 */ /* 0x040fe20000410000 */
[----:B------:R-:W-:Y:S01]  /*114c0*/  LOP3.LUT R62, R107, 0xffff0000, RZ, 0xc0, !PT ;  /* 0xffff00006b3e7812 */ /* 0x000fe200078ec0ff */
[----:B------:R-:W-:Y:S01]  /*114d0*/  FMUL.FTZ R65, R44, R47 ;  /* 0x0000002f2c417220 */ /* 0x000fe20000410000 */
[----:B------:R-:W-:Y:S01]  /*114e0*/  LOP3.LUT R33, R33, 0xffff0000, RZ, 0xc0, !PT ;  /* 0xffff000021217812 */ /* 0x000fe200078ec0ff */
[----:B------:R-:W-:Y:S01]  /*114f0*/  FMUL.FTZ R102, R45, R64 ;  /* 0x000000402d667220 */ /* 0x000fe20000410000 */
[----:B------:R-:W-:-:S02]  /*11500*/  IMAD.U32 R66, R104, 0x10000, RZ ;  /* 0x0001000068427824 */ /* 0x000fc400078e00ff */
[-C--:B------:R-:W-:Y:S01]  /*11510*/  FMUL.FTZ R45, R45, R62.reuse ;  /* 0x0000003e2d2d7220 */ /* 0x080fe20000410000 */
[----:B------:R-:W-:Y:S02]  /*11520*/  IMAD.U32 R44, R108, 0x10000, RZ ;  /* 0x000100006c2c7824 */ /* 0x000fe400078e00ff */
[C---:B------:R-:W-:Y:S01]  /*11530*/  FFMA.FTZ R92, R40.reuse, R47, -R43 ;  /* 0x0000002f285c7223 */ /* 0x040fe2000001082b */
[----:B------:R-:W-:Y:S01]  /*11540*/  FFMA.FTZ R65, R40, R63, R65 ;  /* 0x0000003f28417223 */ /* 0x000fe20000010041 */
[----:B------:R-:W-:Y:S01]  /*11550*/  FFMA.FTZ R102, R33, R62, -R102 ;  /* 0x0000003e21667223 */ /* 0x000fe20000010866 */
[----:B------:R-:W-:Y:S01]  /*11560*/  FMUL.FTZ R40, R61, R66 ;  /* 0x000000423d287220 */ /* 0x000fe20000410000 */
[----:B------:R-:W-:Y:S01]  /*11570*/  FFMA.FTZ R45, R33, R64, R45 ;  /* 0x00000040212d7223 */ /* 0x000fe2000001002d */
[-C--:B------:R-:W-:Y:S01]  /*11580*/  FMUL.FTZ R62, R61, R44.reuse ;  /* 0x0000002c3d3e7220 */ /* 0x080fe20000410000 */
[----:B------:R-:W-:Y:S01]  /*11590*/  LOP3.LUT R43, R104, 0xffff0000, RZ, 0xc0, !PT ;  /* 0xffff0000682b7812 */ /* 0x000fe200078ec0ff */
[----:B------:R-:W-:Y:S01]  /*115a0*/  FFMA.FTZ R40, R29, R44, -R40 ;  /* 0x0000002c1d287223 */ /* 0x000fe20000010828 */
[----:B------:R-:W-:Y:S01]  /*115b0*/  LOP3.LUT R105, R105, 0xffff0000, RZ, 0xc0, !PT ;  /* 0xffff000069697812 */ /* 0x000fe200078ec0ff */
[----:B------:R-:W-:Y:S01]  /*115c0*/  FFMA.FTZ R62, R29, R66, R62 ;  /* 0x000000421d3e7223 */ /* 0x000fe2000001003e */
[----:B------:R-:W-:Y:S01]  /*115d0*/  LOP3.LUT R33, R108, 0xffff0000, RZ, 0xc0, !PT ;  /* 0xffff00006c217812 */ /* 0x000fe200078ec0ff */
[----:B------:R-:W-:Y:S01]  /*115e0*/  FMUL.FTZ R29, R30, R43 ;  /* 0x0000002b1e1d7220 */ /* 0x000fe20000410000 */
[----:B------:R-:W-:Y:S01]  /*115f0*/  LOP3.LUT R109, R109, 0xffff0000, RZ, 0xc0, !PT ;  /* 0xffff00006d6d7812 */ /* 0x000fe200078ec0ff */
[----:B------:R-:W-:Y:S01]  /*11600*/  FMUL.FTZ R61, R46, R105 ;  /* 0x000000692e3d7220 */ /* 0x000fe20000410000 */
[----:B------:R-:W-:Y:S01]  /*11610*/  F2FP.BF16.F32.PACK_AB R32, R65, R32 ;  /* 0x000000204120723e */ /* 0x000fe200000010ff */
[-C--:B------:R-:W-:Y:S01]  /*11620*/  FMUL.FTZ R30, R30, R33.reuse ;  /* 0x000000211e1e7220 */ /* 0x080fe20000410000 */
[----:B------:R-:W-:Y:S01]  /*11630*/  FFMA.FTZ R47, R28, R33, -R29 ;  /* 0x000000211c2f7223 */ /* 0x000fe2000001081d */
[-C--:B------:R-:W-:Y:S01]  /*11640*/  FMUL.FTZ R46, R46, R109.reuse ;  /* 0x0000006d2e2e7220 */ /* 0x080fe20000410000 */
[----:B------:R-:W-:Y:S01]  /*11650*/  FFMA.FTZ R44, R34, R109, -R61 ;  /* 0x0000006d222c7223 */ /* 0x000fe2000001083d */
[----:B------:R-:W-:Y:S01]  /*11660*/  FFMA.FTZ R43, R28, R43, R30 ;  /* 0x0000002b1c2b7223 */ /* 0x000fe2000001001e */
[----:B------:R-:W-:Y:S01]  /*11670*/  F2FP.BF16.F32.PACK_AB R28, R92, R31 ;  /* 0x0000001f5c1c723e */ /* 0x000fe200000010ff */
[----:B------:R-:W-:Y:S01]  /*11680*/  FFMA.FTZ R46, R34, R105, R46 ;  /* 0x00000069222e7223 */ /* 0x000fe2000001002e */
[----:B------:R-:W-:-:S02]  /*11690*/  F2FP.BF16.F32.PACK_AB R29, R102, R35 ;  /* 0x00000023661d723e */ /* 0x000fc400000010ff */
[----:B------:R-:W-:Y:S02]  /*116a0*/  F2FP.BF16.F32.PACK_AB R30, R47, R40 ;  /* 0x000000282f1e723e */ /* 0x000fe400000010ff */
[----:B------:R-:W-:Y:S02]  /*116b0*/  F2FP.BF16.F32.PACK_AB R31, R44, R41 ;  /* 0x000000292c1f723e */ /* 0x000fe400000010ff */
[----:B------:R-:W-:Y:S02]  /*116c0*/  F2FP.BF16.F32.PACK_AB R33, R45, R42 ;  /* 0x0000002a2d21723e */ /* 0x000fe400000010ff */
[----:B------:R-:W-:Y:S01]  /*116d0*/  F2FP.BF16.F32.PACK_AB R34, R43, R62 ;  /* 0x0000003e2b22723e */ /* 0x000fe200000010ff */
[----:B------:R4:W-:Y:S01]  /*116e0*/  STS.128 [R110], R28 ;  /* 0x0000001c6e007388 */ /* 0x0009e20000000c00 */
[----:B------:R-:W-:-:S05]  /*116f0*/  F2FP.BF16.F32.PACK_AB R35, R46, R93 ;  /* 0x0000005d2e23723e */ /* 0x000fca00000010ff */
[----:B------:R4:W-:Y:S02]  /*11700*/  STS.128 [R60+0xc400], R32 ;  /* 0x00c400203c007388 */ /* 0x0009e40000000c00 */
.L_x_1630:
[----:B------:R-:W-:Y:S05]  /*11710*/  BSYNC B2 ;  /* 0x0000000000027941 */ /* 0x000fea0003800000 */
.L_x_1629:
[----:B------:R-:W-:Y:S05]  /*11720*/  @P2 BRA `(.L_x_1626) ;  /* 0x00000004009c2947 */ /* 0x000fea0003800000 */
[----:B----4-:R-:W4:Y:S01]  /*11730*/  LDL R60, [R1+0x64] ;  /* 0x00006400013c7983 */ /* 0x010f220000100800 */
[----:B------:R-:W-:Y:S02]  /*11740*/  LEA.HI R76, R76, R223, RZ, 0x1d ;  /* 0x000000df4c4c7211 */ /* 0x000fe400078fe8ff */
[----:B------:R-:W-:Y:S02]  /*11750*/  SHF.R.U64 R43, R24, 0x10, R25 ;  /* 0x00000010182b7819 */ /* 0x000fe40000001219 */
[----:B------:R-:W-:Y:S01]  /*11760*/  SHF.R.S32.HI R29, RZ, 0x1f, R76 ;  /* 0x0000001fff1d7819 */ /* 0x000fe2000001144c */
[----:B------:R-:W-:Y:S01]  /*11770*/  IMAD.SHL.U32 R28, R76, 0x8, RZ ;  /* 0x000000084c1c7824 */ /* 0x000fe200078e00ff */
[----:B------:R-:W-:Y:S02]  /*11780*/  SHF.R.U64 R41, R26, 0x10, R27 ;  /* 0x000000101a297819 */ /* 0x000fe4000000121b */
[----:B------:R-:W-:Y:S02]  /*11790*/  LEA.HI R76, R29, R76, RZ, 0x3 ;  /* 0x0000004c1d4c7211 */ /* 0x000fe400078f18ff */
[----:B------:R-:W-:-:S02]  /*117a0*/  LOP3.LUT R29, R175, 0x38, R28, 0xf8, !PT ;  /* 0x00000038af1d7812 */ /* 0x000fc400078ef81c */
[----:B------:R-:W-:Y:S01]  /*117b0*/  SHF.R.U32.HI R24, RZ, 0x10, R25 ;  /* 0x00000010ff187819 */ /* 0x000fe20000011619 */
[----:B------:R-:W-:Y:S01]  /*117c0*/  IMAD.SHL.U32 R76, R76, 0x400, RZ ;  /* 0x000004004c4c7824 */ /* 0x000fe200078e00ff */
[----:B------:R-:W-:Y:S02]  /*117d0*/  LOP3.LUT R29, R29, R176, RZ, 0x3c, !PT ;  /* 0x000000b01d1d7212 */ /* 0x000fe400078e3cff */
[----:B------:R-:W-:Y:S02]  /*117e0*/  SHF.R.U32.HI R26, RZ, 0x10, R27 ;  /* 0x00000010ff1a7819 */ /* 0x000fe4000001161b */
[----:B------:R-:W-:Y:S02]  /*117f0*/  LOP3.LUT R76, R76, 0x7fffe000, RZ, 0xc0, !PT ;  /* 0x7fffe0004c4c7812 */ /* 0x000fe400078ec0ff */
[----:B------:R-:W-:Y:S02]  /*11800*/  SHF.R.U64 R27, R36, 0x10, R37 ;  /* 0x00000010241b7819 */ /* 0x000fe40000001225 */
[----:B-1----:R-:W-:-:S02]  /*11810*/  IADD3 R33, R29, R76, R177 ;  /* 0x0000004c1d217210 */ /* 0x002fc40007ffe0b1 */
[----:B------:R-:W-:Y:S02]  /*11820*/  SHF.R.U64 R25, R38, 0x10, R39 ;  /* 0x0000001026197819 */ /* 0x000fe40000001227 */
[----:B------:R-:W-:Y:S01]  /*11830*/  SHF.R.U32.HI R36, RZ, 0x10, R37 ;  /* 0x00000010ff247819 */ /* 0x000fe20000011625 */
[----:B------:R-:W-:Y:S01]  /*11840*/  IMAD R40, R33, 0x2, R2 ;  /* 0x0000000221287824 */ /* 0x000fe200078e0202 */
[----:B------:R-:W-:Y:S02]  /*11850*/  PRMT R89, R89, 0x5410, R24 ;  /* 0x0000541059597816 */ /* 0x000fe40000000018 */
[----:B------:R-:W-:Y:S02]  /*11860*/  PRMT R84, R84, 0x5410, R27 ;  /* 0x0000541054547816 */ /* 0x000fe4000000001b */
[----:B------:R-:W1:Y:S01]  /*11870*/  LDS.128 R32, [R40+0xc400] ;  /* 0x00c4000028207984 */ /* 0x000e620000000c00 */
[----:B------:R-:W-:Y:S02]  /*11880*/  PRMT R86, R86, 0x5410, R25 ;  /* 0x0000541056567816 */ /* 0x000fe40000000019 */
[----:B------:R-:W-:Y:S01]  /*11890*/  PRMT R91, R91, 0x5410, R26 ;  /* 0x000054105b5b7816 */ /* 0x000fe2000000001a */
[----:B------:R-:W-:Y:S01]  /*118a0*/  IMAD.U32 R42, R84, 0x10000, RZ ;  /* 0x00010000542a7824 */ /* 0x000fe200078e00ff */
[----:B------:R-:W-:-:S02]  /*118b0*/  PRMT R88, R88, 0x5410, R43 ;  /* 0x0000541058587816 */ /* 0x000fc4000000002b */
[----:B------:R-:W-:Y:S02]  /*118c0*/  PRMT R85, R85, 0x5410, R36 ;  /* 0x0000541055557816 */ /* 0x000fe40000000024 */
[----:B------:R-:W-:Y:S02]  /*118d0*/  SHF.R.U32.HI R38, RZ, 0x10, R39 ;  /* 0x00000010ff267819 */ /* 0x000fe40000011627 */
[----:B------:R-:W-:Y:S01]  /*118e0*/  PRMT R90, R90, 0x5410, R41 ;  /* 0x000054105a5a7816 */ /* 0x000fe20000000029 */
[----:B------:R-:W-:Y:S01]  /*118f0*/  IMAD.U32 R41, R88, 0x10000, RZ ;  /* 0x0001000058297824 */ /* 0x000fe200078e00ff */
[----:B------:R-:W-:Y:S01]  /*11900*/  PRMT R87, R87, 0x5410, R38 ;  /* 0x0000541057577816 */ /* 0x000fe20000000026 */
[----:B------:R-:W-:Y:S01]  /*11910*/  IMAD.U32 R43, R85, 0x10000, RZ ;  /* 0x00010000552b7824 */ /* 0x000fe200078e00ff */
[----:B------:R-:W-:Y:S02]  /*11920*/  LOP3.LUT R84, R84, 0xffff0000, RZ, 0xc0, !PT ;  /* 0xffff000054547812 */ /* 0x000fe400078ec0ff */
[----:B------:R-:W-:-:S02]  /*11930*/  LOP3.LUT R88, R88, 0xffff0000, RZ, 0xc0, !PT ;  /* 0xffff000058587812 */ /* 0x000fc400078ec0ff */
[----:B------:R-:W-:Y:S01]  /*11940*/  LOP3.LUT R85, R85, 0xffff0000, RZ, 0xc0, !PT ;  /* 0xffff000055557812 */ /* 0x000fe200078ec0ff */
[C---:B-1----:R-:W-:Y:S01]  /*11950*/  IMAD.U32 R37, R33.reuse, 0x10000, RZ ;  /* 0x0001000021257824 */ /* 0x042fe200078e00ff */
[----:B------:R-:W-:Y:S01]  /*11960*/  LOP3.LUT R33, R33, 0xffff0000, RZ, 0xc0, !PT ;  /* 0xffff000021217812 */ /* 0x000fe200078ec0ff */
[C---:B------:R-:W-:Y:S01]  /*11970*/  IMAD.U32 R39, R35.reuse, 0x10000, RZ ;  /* 0x0001000023277824 */ /* 0x040fe200078e00ff */
[----:B------:R-:W-:Y:S01]  /*11980*/  LOP3.LUT R35, R35, 0xffff0000, RZ, 0xc0, !PT ;  /* 0xffff000023237812 */ /* 0x000fe200078ec0ff */
[----:B0-----:R-:W-:Y:S01]  /*11990*/  FMUL.FTZ R61, R37, R43 ;  /* 0x0000002b253d7220 */ /* 0x001fe20000410000 */
[C---:B------:R-:W-:Y:S01]  /*119a0*/  IMAD.U32 R38, R34.reuse, 0x10000, RZ ;  /* 0x0001000022267824 */ /* 0x040fe200078e00ff */
[----:B------:R-:W-:Y:S01]  /*119b0*/  LOP3.LUT R34, R34, 0xffff0000, RZ, 0xc0, !PT ;  /* 0xffff000022227812 */ /* 0x000fe200078ec0ff */
[----:B----4-:R-:W0:Y:S02]  /*119c0*/  LDS.128 R28, [R60] ;  /* 0x000000003c1c7984 */ /* 0x010e240000000c00 */
        /* <DEDUP_REMOVED lines=8> */
[C---:B------:R-:W-:Y:S01]  /*11a50*/  IMAD.U32 R31, R32.reuse, 0x10000, RZ ;  /* 0x00010000201f7824 */ /* 0x040fe200078e00ff */
[----:B------:R-:W-:-:S03]  /*11a60*/  LOP3.LUT R32, R32, 0xffff0000, RZ, 0xc0, !PT ;  /* 0xffff000020207812 */ /* 0x000fc600078ec0ff */
[CC--:B------:R-:W-:Y:S01]  /*11a70*/  FMUL.FTZ R45, R31.reuse, R42.reuse ;  /* 0x0000002a1f2d7220 */ /* 0x0c0fe20000410000 */
[-C--:B------:R-:W-:Y:S01]  /*11a80*/  FMUL.FTZ R47, R31, R41.reuse ;  /* 0x000000291f2f7220 */ /* 0x080fe20000410000 */
[C---:B------:R-:W-:Y:S01]  /*11a90*/  IMAD.U32 R31, R89.reuse, 0x10000, RZ ;  /* 0x00010000591f7824 */ /* 0x040fe200078e00ff */
[----:B------:R-:W-:Y:S01]  /*11aa0*/  LOP3.LUT R89, R89, 0xffff0000, RZ, 0xc0, !PT ;  /* 0xffff000059597812 */ /* 0x000fe200078ec0ff */
[C---:B------:R-:W-:Y:S01]  /*11ab0*/  FFMA.FTZ R45, R24.reuse, R41, -R45 ;  /* 0x00000029182d7223 */ /* 0x040fe2000001082d */
[----:B------:R-:W-:Y:S02]  /*11ac0*/  IMAD.U32 R41, R87, 0x10000, RZ ;  /* 0x0001000057297824 */ /* 0x000fe400078e00ff */
[----:B------:R-:W-:Y:S01]  /*11ad0*/  FFMA.FTZ R47, R24, R42, R47 ;  /* 0x0000002a182f7223 */ /* 0x000fe2000001002f */
[----:B------:R-:W-:Y:S02]  /*11ae0*/  IMAD.U32 R24, R91, 0x10000, RZ ;  /* 0x000100005b187824 */ /* 0x000fe400078e00ff */
[-C--:B------:R-:W-:Y:S01]  /*11af0*/  FMUL.FTZ R37, R37, R31.reuse ;  /* 0x0000001f25257220 */ /* 0x080fe20000410000 */
[C---:B------:R-:W-:Y:S01]  /*11b00*/  FFMA.FTZ R61, R26.reuse, R31, -R61 ;  /* 0x0000001f1a3d7223 */ /* 0x040fe2000001083d */
[C---:B------:R-:W-:Y:S01]  /*11b10*/  FMUL.FTZ R31, R39.reuse, R41 ;  /* 0x00000029271f7220 */ /* 0x040fe20000410000 */
[----:B------:R-:W-:Y:S01]  /*11b20*/  FMUL.FTZ R42, R39, R24 ;  /* 0x00000018272a7220 */ /* 0x000fe20000410000 */
[----:B------:R-:W-:Y:S01]  /*11b30*/  FFMA.FTZ R37, R26, R43, R37 ;  /* 0x0000002b1a257223 */ /* 0x000fe20000010025 */
[----:B------:R-:W-:-:S02]  /*11b40*/  IMAD.U32 R26, R86, 0x10000, RZ ;  /* 0x00010000561a7824 */ /* 0x000fc400078e00ff */
[----:B------:R-:W-:Y:S01]  /*11b50*/  FFMA.FTZ R39, R36, R24, -R31 ;  /* 0x0000001824277223 */ /* 0x000fe2000001081f */
[C---:B------:R-:W-:Y:S01]  /*11b60*/  FMUL.FTZ R24, R32.reuse, R84 ;  /* 0x0000005420187220 */ /* 0x040fe20000410000 */
[----:B------:R-:W-:Y:S01]  /*11b70*/  FMUL.FTZ R32, R32, R88 ;  /* 0x0000005820207220 */ /* 0x000fe20000410000 */
[----:B------:R-:W-:Y:S01]  /*11b80*/  FMUL.FTZ R44, R38, R26 ;  /* 0x0000001a262c7220 */ /* 0x000fe20000410000 */
[----:B------:R-:W-:Y:S01]  /*11b90*/  LOP3.LUT R86, R86, 0xffff0000, RZ, 0xc0, !PT ;  /* 0xffff000056567812 */ /* 0x000fe200078ec0ff */
[----:B------:R-:W-:Y:S01]  /*11ba0*/  FFMA.FTZ R88, R25, R88, -R24 ;  /* 0x0000005819587223 */ /* 0x000fe20000010818 */
[C---:B------:R-:W-:Y:S01]  /*11bb0*/  IMAD.U32 R24, R90.reuse, 0x10000, RZ ;  /* 0x000100005a187824 */ /* 0x040fe200078e00ff */
[----:B------:R-:W-:Y:S01]  /*11bc0*/  LOP3.LUT R90, R90, 0xffff0000, RZ, 0xc0, !PT ;  /* 0xffff00005a5a7812 */ /* 0x000fe200078ec0ff */
[----:B------:R-:W-:Y:S01]  /*11bd0*/  FFMA.FTZ R41, R36, R41, R42 ;  /* 0x0000002924297223 */ /* 0x000fe2000001002a */
[----:B------:R-:W-:Y:S01]  /*11be0*/  LOP3.LUT R87, R87, 0xffff0000, RZ, 0xc0, !PT ;  /* 0xffff000057577812 */ /* 0x000fe200078ec0ff */
[-C--:B------:R-:W-:Y:S01]  /*11bf0*/  FMUL.FTZ R38, R38, R24.reuse ;  /* 0x0000001826267220 */ /* 0x080fe20000410000 */
[----:B------:R-:W-:Y:S01]  /*11c00*/  LOP3.LUT R91, R91, 0xffff0000, RZ, 0xc0, !PT ;  /* 0xffff00005b5b7812 */ /* 0x000fe200078ec0ff */
[----:B------:R-:W-:Y:S01]  /*11c10*/  FFMA.FTZ R44, R27, R24, -R44 ;  /* 0x000000181b2c7223 */ /* 0x000fe2000001082c */
[C---:B------:R-:W-:Y:S01]  /*11c20*/  FMUL.FTZ R31, R33.reuse, R85 ;  /* 0x00000055211f7220 */ /* 0x040fe20000410000 */
[----:B------:R-:W-:Y:S01]  /*11c30*/  FMUL.FTZ R42, R33, R89 ;  /* 0x00000059212a7220 */ /* 0x000fe20000410000 */
[----:B------:R-:W-:Y:S01]  /*11c40*/  FFMA.FTZ R32, R25, R84, R32 ;  /* 0x0000005419207223 */ /* 0x000fe20000010020 */
[C---:B------:R-:W-:Y:S01]  /*11c50*/  FMUL.FTZ R24, R34.reuse, R86 ;  /* 0x0000005622187220 */ /* 0x040fe20000410000 */
[----:B------:R-:W-:Y:S01]  /*11c60*/  FFMA.FTZ R38, R27, R26, R38 ;  /* 0x0000001a1b267223 */ /* 0x000fe20000010026 */
[-C--:B------:R-:W-:Y:S01]  /*11c70*/  FMUL.FTZ R25, R34, R90.reuse ;  /* 0x0000005a22197220 */ /* 0x080fe20000410000 */
[C---:B------:R-:W-:Y:S01]  /*11c80*/  FMUL.FTZ R33, R35.reuse, R87 ;  /* 0x0000005723217220 */ /* 0x040fe20000410000 */
[----:B------:R-:W-:Y:S01]  /*11c90*/  FMUL.FTZ R26, R35, R91 ;  /* 0x0000005b231a7220 */ /* 0x000fe20000410000 */
[----:B------:R-:W-:Y:S01]  /*11ca0*/  FFMA.FTZ R36, R28, R89, -R31 ;  /* 0x000000591c247223 */ /* 0x000fe2000001081f */
[C---:B------:R-:W-:Y:S01]  /*11cb0*/  FFMA.FTZ R27, R29.reuse, R90, -R24 ;  /* 0x0000005a1d1b7223 */ /* 0x040fe20000010818 */
[----:B------:R-:W-:Y:S01]  /*11cc0*/  FFMA.FTZ R31, R29, R86, R25 ;  /* 0x000000561d1f7223 */ /* 0x000fe20000010019 */
        /* <DEDUP_REMOVED lines=8> */
[----:B------:R-:W-:Y:S02]  /*11d50*/  F2FP.BF16.F32.PACK_AB R28, R32, R47 ;  /* 0x0000002f201c723e */ /* 0x000fe400000010ff */
[----:B------:R-:W-:Y:S01]  /*11d60*/  F2FP.BF16.F32.PACK_AB R29, R42, R37 ;  /* 0x000000252a1d723e */ /* 0x000fe200000010ff */
[----:B------:R0:W-:Y:S01]  /*11d70*/  STS.128 [R60], R24 ;  /* 0x000000183c007388 */ /* 0x0001e20000000c00 */
[----:B------:R-:W-:-:S05]  /*11d80*/  F2FP.BF16.F32.PACK_AB R31, R46, R41 ;  /* 0x000000292e1f723e */ /* 0x000fca00000010ff */
[----:B------:R0:W-:Y:S02]  /*11d90*/  STS.128 [R40+0xc400], R28 ;  /* 0x00c4001c28007388 */ /* 0x0001e40000000c00 */
.L_x_1626:
[----:B------:R-:W-:Y:S05]  /*11da0*/  BSYNC B1 ;  /* 0x0000000000017941 */ /* 0x000fea0003800000 */
.L_x_1625:
[----:B------:R-:W-:-:S13]  /*11db0*/  ISETP.GE.AND P0, PT, R189, R0, PT ;  /* 0x00000000bd00720c */ /* 0x000fda0003f06270 */
[----:B------:R-:W-:Y:S05]  /*11dc0*/  @P0 BRA `(.L_x_1606) ;  /* 0x0000001400040947 */ /* 0x000fea0003800000 */
[----:B------:R-:W5:Y:S01]  /*11dd0*/  LDC R0, c[0x0][0x3f4] ;  /* 0x0000fd00ff007b82 */ /* 0x000f620000000800 */
[----:B------:R-:W-:Y:S01]  /*11de0*/  BSSY B1, `(.L_x_1631) ;  /* 0x000006d000017945 */ /* 0x000fe20003800000 */
[----:B-1----:R-:W-:Y:S02]  /*11df0*/  SHF.R.U32.HI R44, RZ, 0x3, R173 ;  /* 0x00000003ff2c7819 */ /* 0x002fe400000116ad */
[-C--:B-----5:R-:W-:Y:S02]  /*11e00*/  ISETP.GE.AND P0, PT, R18, R0.reuse, PT ;  /* 0x000000001200720c */ /* 0x0a0fe40003f06270 */
[-C--:B------:R-:W-:Y:S02]  /*11e10*/  ISETP.GE.AND P1, PT, R165, R0.reuse, PT ;  /* 0x00000000a500720c */ /* 0x080fe40003f26270 */
[----:B------:R-:W-:-:S09]  /*11e20*/  ISETP.GE.AND P2, PT, R166, R0, PT ;  /* 0x00000000a600720c */ /* 0x000fd20003f46270 */
[----:B------:R-:W-:Y:S05]  /*11e30*/  @P0 BRA `(.L_x_1632) ;  /* 0x00000004009c0947 */ /* 0x000fea0003800000 */
[----:B------:R-:W5:Y:S01]  /*11e40*/  LDL R42, [R1+0x68] ;  /* 0x00006800012a7983 */ /* 0x000f620000100800 */
[----:B0-----:R-:W-:Y:S02]  /*11e50*/  LEA.HI R24, R0, R191, RZ, 0x1d ;  /* 0x000000bf00187211 */ /* 0x001fe400078fe8ff */
[--C-:B----4-:R-:W-:Y:S02]  /*11e60*/  SHF.R.U64 R33, R4, 0x10, R5.reuse ;  /* 0x0000001004217819 */ /* 0x110fe40000001205 */
[----:B------:R-:W-:Y:S01]  /*11e70*/  SHF.R.S32.HI R25, RZ, 0x1f, R24 ;  /* 0x0000001fff197819 */ /* 0x000fe20000011418 */
[----:B------:R-:W-:Y:S01]  /*11e80*/  IMAD.SHL.U32 R26, R24, 0x8, RZ ;  /* 0x00000008181a7824 */ /* 0x000fe200078e00ff */
[----:B------:R-:W-:Y:S02]  /*11e90*/  SHF.R.U32.HI R4, RZ, 0x10, R5 ;  /* 0x00000010ff047819 */ /* 0x000fe40000011605 */
[----:B------:R-:W-:Y:S02]  /*11ea0*/  LEA.HI R25, R25, R24, RZ, 0x3 ;  /* 0x0000001819197211 */ /* 0x000fe400078f18ff */
[----:B------:R-:W-:-:S02]  /*11eb0*/  LOP3.LUT R24, R173, 0x38, R26, 0xf8, !PT ;  /* 0x00000038ad187812 */ /* 0x000fc400078ef81a */
[--C-:B------:R-:W-:Y:S01]  /*11ec0*/  SHF.R.U64 R5, R6, 0x10, R7.reuse ;  /* 0x0000001006057819 */ /* 0x100fe20000001207 */
[----:B------:R-:W-:Y:S01]  /*11ed0*/  IMAD.SHL.U32 R25, R25, 0x400, RZ ;  /* 0x0000040019197824 */ /* 0x000fe200078e00ff */
[----:B------:R-:W-:Y:S02]  /*11ee0*/  LOP3.LUT R24, R24, R44, RZ, 0x3c, !PT ;  /* 0x0000002c18187212 */ /* 0x000fe400078e3cff */
[----:B------:R-:W-:Y:S02]  /*11ef0*/  SHF.R.U32.HI R6, RZ, 0x10, R7 ;  /* 0x00000010ff067819 */ /* 0x000fe40000011607 */
[----:B------:R-:W-:Y:S02]  /*11f00*/  LOP3.LUT R25, R25, 0x7fffe000, RZ, 0xc0, !PT ;  /* 0x7fffe00019197812 */ /* 0x000fe400078ec0ff */
[----:B------:R-:W-:Y:S02]  /*11f10*/  SHF.R.U64 R37, R48, 0x10, R49 ;  /* 0x0000001030257819 */ /* 0x000fe40000001231 */
[----:B------:R-:W-:-:S02]  /*11f20*/  IADD3 R29, R24, R25, R179 ;  /* 0x00000019181d7210 */ /* 0x000fc40007ffe0b3 */
[----:B------:R-:W-:Y:S02]  /*11f30*/  PRMT R94, R94, 0x5410, R33 ;  /* 0x000054105e5e7816 */ /* 0x000fe40000000021 */
[----:B------:R-:W-:Y:S01]  /*11f40*/  PRMT R95, R95, 0x5410, R4 ;  /* 0x000054105f5f7816 */ /* 0x000fe20000000004 */
[----:B------:R-:W-:Y:S01]  /*11f50*/  IMAD R32, R29, 0x2, R2 ;  /* 0x000000021d207824 */ /* 0x000fe200078e0202 */
[----:B------:R-:W-:Y:S01]  /*11f60*/  PRMT R96, R96, 0x5410, R5 ;  /* 0x0000541060607816 */ /* 0x000fe20000000005 */
[----:B------:R-:W-:Y:S01]  /*11f70*/  IMAD.U32 R38, R94, 0x10000, RZ ;  /* 0x000100005e267824 */ /* 0x000fe200078e00ff */
[----:B------:R-:W-:Y:S01]  /*11f80*/  PRMT R97, R97, 0x5410, R6 ;  /* 0x0000541061617816 */ /* 0x000fe20000000006 */
[----:B------:R-:W-:Y:S01]  /*11f90*/  IMAD.U32 R39, R95, 0x10000, RZ ;  /* 0x000100005f277824 */ /* 0x000fe200078e00ff */
[----:B------:R-:W0:Y:S01]  /*11fa0*/  LDS.128 R28, [R32+0xc400] ;  /* 0x00c40000201c7984 */ /* 0x000e220000000c00 */
[----:B------:R-:W-:Y:S02]  /*11fb0*/  PRMT R98, R98, 0x5410, R37 ;  /* 0x0000541062627816 */ /* 0x000fe40000000025 */
[----:B------:R-:W-:-:S02]  /*11fc0*/  SHF.R.U32.HI R48, RZ, 0x10, R49 ;  /* 0x00000010ff307819 */ /* 0x000fc40000011631 */
[--C-:B------:R-:W-:Y:S01]  /*11fd0*/  SHF.R.U64 R35, R50, 0x10, R51.reuse ;  /* 0x0000001032237819 */ /* 0x100fe20000001233 */
[----:B------:R-:W-:Y:S01]  /*11fe0*/  IMAD.U32 R37, R98, 0x10000, RZ ;  /* 0x0001000062257824 */ /* 0x000fe200078e00ff */
[----:B------:R-:W-:Y:S02]  /*11ff0*/  PRMT R99, R99, 0x5410, R48 ;  /* 0x0000541063637816 */ /* 0x000fe40000000030 */
[----:B------:R-:W-:Y:S02]  /*12000*/  SHF.R.U32.HI R50, RZ, 0x10, R51 ;  /* 0x00000010ff327819 */ /* 0x000fe40000011633 */
[----:B------:R-:W-:Y:S02]  /*12010*/  LOP3.LUT R94, R94, 0xffff0000, RZ, 0xc0, !PT ;  /* 0xffff00005e5e7812 */ /* 0x000fe400078ec0ff */
[----:B------:R-:W-:Y:S02]  /*12020*/  PRMT R101, R101, 0x5410, R50 ;  /* 0x0000541065657816 */ /* 0x000fe40000000032 */
[----:B------:R-:W-:-:S02]  /*12030*/  LOP3.LUT R98, R98, 0xffff0000, RZ, 0xc0, !PT ;  /* 0xffff000062627812 */ /* 0x000fc400078ec0ff */
[----:B------:R-:W-:Y:S02]  /*12040*/  LOP3.LUT R95, R95, 0xffff0000, RZ, 0xc0, !PT ;  /* 0xffff00005f5f7812 */ /* 0x000fe400078ec0ff */
[----:B------:R-:W-:Y:S01]  /*12050*/  PRMT R100, R100, 0x5410, R35 ;  /* 0x0000541064647816 */ /* 0x000fe20000000023 */
[C---:B0-----:R-:W-:Y:S01]  /*12060*/  IMAD.U32 R34, R29.reuse, 0x10000, RZ ;  /* 0x000100001d227824 */ /* 0x041fe200078e00ff */
[----:B------:R-:W-:Y:S01]  /*12070*/  LOP3.LUT R29, R29, 0xffff0000, RZ, 0xc0, !PT ;  /* 0xffff00001d1d7812 */ /* 0x000fe200078ec0ff */
[C---:B------:R-:W-:Y:S01]  /*12080*/  IMAD.U32 R36, R31.reuse, 0x10000, RZ ;  /* 0x000100001f247824 */ /* 0x040fe200078e00ff */
[----:B------:R-:W-:Y:S01]  /*12090*/  LOP3.LUT R31, R31, 0xffff0000, RZ, 0xc0, !PT ;  /* 0xffff00001f1f7812 */ /* 0x000fe200078ec0ff */
[----:B------:R-:W-:Y:S01]  /*120a0*/  FMUL.FTZ R45, R34, R39 ;  /* 0x00000027222d7220 */ /* 0x000fe20000410000 */
[C---:B------:R-:W-:Y:S01]  /*120b0*/  IMAD.U32 R35, R30.reuse, 0x10000, RZ ;  /* 0x000100001e237824 */ /* 0x040fe200078e00ff */
[----:B------:R-:W-:Y:S01]  /*120c0*/  LOP3.LUT R30, R30, 0xffff0000, RZ, 0xc0, !PT ;  /* 0xffff00001e1e7812 */ /* 0x000fe200078ec0ff */
[----:B-----5:R-:W0:Y:S02]  /*120d0*/  LDS.128 R24, [R42] ;  /* 0x000000002a187984 */ /* 0x020e240000000c00 */
        /* <DEDUP_REMOVED lines=17> */
[----:B------:R-:W-:Y:S01]  /*121f0*/  FMUL.FTZ R47, R34, R27 ;  /* 0x0000001b222f7220 */ /* 0x000fe20000410000 */
[----:B------:R-:W-:Y:S02]  /*12200*/  IMAD.U32 R4, R101, 0x10000, RZ ;  /* 0x0001000065047824 */ /* 0x000fe400078e00ff */
[----:B------:R-:W-:Y:S01]  /*12210*/  FMUL.FTZ R34, R36, R37 ;  /* 0x0000002524227220 */ /* 0x000fe20000410000 */
[C---:B------:R-:W-:Y:S01]  /*12220*/  FFMA.FTZ R45, R6.reuse, R27, -R45 ;  /* 0x0000001b062d7223 */ /* 0x040fe2000001082d */
[----:B------:R-:W-:Y:S01]  /*12230*/  FFMA.FTZ R47, R6, R39, R47 ;  /* 0x00000027062f7223 */ /* 0x000fe2000001002f */
        /* <DEDUP_REMOVED lines=8> */
[-C--:B------:R-:W-:Y:S01]  /*122c0*/  FMUL.FTZ R36, R29, R99.reuse ;  /* 0x000000631d247220 */ /* 0x080fe20000410000 */
[C---:B------:R-:W-:Y:S01]  /*122d0*/  IMAD.U32 R4, R100.reuse, 0x10000, RZ ;  /* 0x0001000064047824 */ /* 0x040fe200078e00ff */
[----:B------:R-:W-:Y:S01]  /*122e0*/  LOP3.LUT R100, R100, 0xffff0000, RZ, 0xc0, !PT ;  /* 0xffff000064647812 */ /* 0x000fe200078ec0ff */
[C---:B------:R-:W-:Y:S01]  /*122f0*/  FMUL.FTZ R38, R35.reuse, R6 ;  /* 0x0000000623267220 */ /* 0x040fe20000410000 */
[C---:B------:R-:W-:Y:S01]  /*12300*/  FFMA.FTZ R34, R24.reuse, R99, -R27 ;  /* 0x0000006318227223 */ /* 0x040fe2000001081b */
[----:B------:R-:W-:Y:S01]  /*12310*/  FFMA.FTZ R36, R24, R95, R36 ;  /* 0x0000005f18247223 */ /* 0x000fe20000010024 */
[----:B------:R-:W-:Y:S01]  /*12320*/  LOP3.LUT R96, R96, 0xffff0000, RZ, 0xc0, !PT ;  /* 0xffff000060607812 */ /* 0x000fe200078ec0ff */
[----:B------:R-:W-:Y:S01]  /*12330*/  FMUL.FTZ R24, R35, R4 ;  /* 0x0000000423187220 */ /* 0x000fe20000410000 */
[----:B------:R-:W-:Y:S01]  /*12340*/  LOP3.LUT R97, R97, 0xffff0000, RZ, 0xc0, !PT ;  /* 0xffff000061617812 */ /* 0x000fe200078ec0ff */
[----:B------:R-:W-:Y:S01]  /*12350*/  FFMA.FTZ R28, R5, R94, R28 ;  /* 0x0000005e051c7223 */ /* 0x000fe2000001001c */
[----:B------:R-:W-:Y:S01]  /*12360*/  LOP3.LUT R101, R101, 0xffff0000, RZ, 0xc0, !PT ;  /* 0xffff000065657812 */ /* 0x000fe200078ec0ff */
[C---:B------:R-:W-:Y:S01]  /*12370*/  FFMA.FTZ R38, R7.reuse, R4, -R38 ;  /* 0x0000000407267223 */ /* 0x040fe20000010826 */
[C---:B------:R-:W-:Y:S01]  /*12380*/  FMUL.FTZ R5, R30.reuse, R100 ;  /* 0x000000641e057220 */ /* 0x040fe20000410000 */
[----:B------:R-:W-:Y:S01]  /*12390*/  FFMA.FTZ R7, R7, R6, R24 ;  /* 0x0000000607077223 */ /* 0x000fe20000010018 */
[-C--:B------:R-:W-:Y:S01]  /*123a0*/  FMUL.FTZ R4, R30, R96.reuse ;  /* 0x000000601e047220 */ /* 0x080fe20000410000 */
[C---:B------:R-:W-:Y:S01]  /*123b0*/  FMUL.FTZ R29, R31.reuse, R97 ;  /* 0x000000611f1d7220 */ /* 0x040fe20000410000 */
[-C--:B------:R-:W-:Y:S01]  /*123c0*/  FMUL.FTZ R6, R31, R101.reuse ;  /* 0x000000651f067220 */ /* 0x080fe20000410000 */
[C---:B------:R-:W-:Y:S01]  /*123d0*/  FFMA.FTZ R96, R25.reuse, R96, R5 ;  /* 0x0000006019607223 */ /* 0x040fe20000010005 */
[----:B------:R-:W-:Y:S01]  /*123e0*/  FFMA.FTZ R27, R25, R100, -R4 ;  /* 0x00000064191b7223 */ /* 0x000fe20000010804 */
[C---:B------:R-:W-:Y:S01]  /*123f0*/  FFMA.FTZ R30, R26.reuse, R101, -R29 ;  /* 0x000000651a1e7223 */ /* 0x040fe2000001081d */
        /* <DEDUP_REMOVED lines=11> */
.L_x_1632:
[----:B------:R-:W-:Y:S05]  /*124b0*/  BSYNC B1 ;  /* 0x0000000000017941 */ /* 0x000fea0003800000 */
.L_x_1631:
[----:B------:R-:W-:Y:S04]  /*124c0*/  BSSY B1, `(.L_x_1633) ;  /* 0x0000069000017945 */ /* 0x000fe80003800000 */
[----:B------:R-:W-:Y:S05]  /*124d0*/  @P1 BRA `(.L_x_1634) ;  /* 0x00000004009c1947 */ /* 0x000fea0003800000 */
[----:B------:R-:W5:Y:S01]  /*124e0*/  LDL R41, [R1+0x60] ;  /* 0x0000600001297983 */ /* 0x000f620000100800 */
[----:B-1----:R-:W-:Y:S02]  /*124f0*/  LEA.HI R4, R0, R209, RZ, 0x1d ;  /* 0x000000d100047211 */ /* 0x002fe400078fe8ff */
[----:B0---4-:R-:W-:Y:S02]  /*12500*/  SHF.R.U64 R30, R8, 0x10, R9 ;  /* 0x00000010081e7819 */ /* 0x011fe40000001209 */
[----:B------:R-:W-:Y:S01]  /*12510*/  SHF.R.S32.HI R5, RZ, 0x1f, R4 ;  /* 0x0000001fff057819 */ /* 0x000fe20000011404 */
[----:B------:R-:W-:Y:S01]  /*12520*/  IMAD.SHL.U32 R6, R4, 0x8, RZ ;  /* 0x0000000804067824 */ /* 0x000fe200078e00ff */
[----:B------:R-:W-:Y:S02]  /*12530*/  SHF.R.U64 R31, R52, 0x10, R53 ;  /* 0x00000010341f7819 */ /* 0x000fe40000001235 */
[----:B------:R-:W-:Y:S02]  /*12540*/  LEA.HI R5, R5, R4, RZ, 0x3 ;  /* 0x0000000405057211 */ /* 0x000fe400078f18ff */
[----:B------:R-:W-:-:S02]  /*12550*/  LOP3.LUT R4, R173, 0x38, R6, 0xf8, !PT ;  /* 0x00000038ad047812 */ /* 0x000fc400078ef806 */
[----:B------:R-:W-:Y:S01]  /*12560*/  SHF.R.U64 R29, R54, 0x10, R55 ;  /* 0x00000010361d7819 */ /* 0x000fe20000001237 */
[----:B------:R-:W-:Y:S01]  /*12570*/  IMAD.SHL.U32 R5, R5, 0x400, RZ ;  /* 0x0000040005057824 */ /* 0x000fe200078e00ff */
[----:B------:R-:W-:Y:S02]  /*12580*/  LOP3.LUT R4, R4, R44, RZ, 0x3c, !PT ;  /* 0x0000002c04047212 */ /* 0x000fe400078e3cff */
[----:B------:R-:W-:Y:S02]  /*12590*/  PRMT R75, R75, 0x5410, R30 ;  /* 0x000054104b4b7816 */ /* 0x000fe4000000001e */
[----:B------:R-:W-:Y:S02]  /*125a0*/  LOP3.LUT R5, R5, 0x7fffe000, RZ, 0xc0, !PT ;  /* 0x7fffe00005057812 */ /* 0x000fe400078ec0ff */
[----:B------:R-:W-:Y:S01]  /*125b0*/  PRMT R80, R80, 0x5410, R31 ;  /* 0x0000541050507816 */ /* 0x000fe2000000001f */
[----:B------:R-:W-:Y:S01]  /*125c0*/  IMAD.U32 R34, R75, 0x10000, RZ ;  /* 0x000100004b227824 */ /* 0x000fe200078e00ff */
[----:B------:R-:W-:-:S02]  /*125d0*/  IADD3 R25, R4, R5, R179 ;  /* 0x0000000504197210 */ /* 0x000fc40007ffe0b3 */
[----:B------:R-:W-:Y:S01]  /*125e0*/  SHF.R.U32.HI R8, RZ, 0x10, R9 ;  /* 0x00000010ff087819 */ /* 0x000fe20000011609 */
[----:B------:R-:W-:Y:S01]  /*125f0*/  IMAD.U32 R33, R80, 0x10000, RZ ;  /* 0x0001000050217824 */ /* 0x000fe200078e00ff */
[----:B------:R-:W-:Y:S01]  /*12600*/  SHF.R.U32.HI R52, RZ, 0x10, R53 ;  /* 0x00000010ff347819 */ /* 0x000fe20000011635 */
[----:B------:R-:W-:Y:S01]  /*12610*/  IMAD R28, R25, 0x2, R2 ;  /* 0x00000002191c7824 */ /* 0x000fe200078e0202 */
[----:B------:R-:W-:Y:S02]  /*12620*/  SHF.R.U64 R9, R10, 0x10, R11 ;  /* 0x000000100a097819 */ /* 0x000fe4000000120b */
[----:B------:R-:W-:Y:S02]  /*12630*/  PRMT R82, R82, 0x5410, R29 ;  /* 0x0000541052527816 */ /* 0x000fe4000000001d */
[----:B------:R-:W0:Y:S01]  /*12640*/  LDS.128 R24, [R28+0xc400] ;  /* 0x00c400001c187984 */ /* 0x000e220000000c00 */
[----:B------:R-:W-:Y:S02]  /*12650*/  SHF.R.U32.HI R10, RZ, 0x10, R11 ;  /* 0x00000010ff0a7819 */ /* 0x000fe4000001160b */
[----:B------:R-:W-:-:S02]  /*12660*/  SHF.R.U32.HI R54, RZ, 0x10, R55 ;  /* 0x00000010ff367819 */ /* 0x000fc40000011637 */
[----:B------:R-:W-:Y:S02]  /*12670*/  PRMT R77, R77, 0x5410, R8 ;  /* 0x000054104d4d7816 */ /* 0x000fe40000000008 */
[----:B------:R-:W-:Y:S02]  /*12680*/  PRMT R81, R81, 0x5410, R52 ;  /* 0x0000541051517816 */ /* 0x000fe40000000034 */
[----:B------:R-:W-:Y:S01]  /*12690*/  PRMT R79, R79, 0x5410, R10 ;  /* 0x000054104f4f7816 */ /* 0x000fe2000000000a */
[----:B------:R-:W-:Y:S01]  /*126a0*/  IMAD.U32 R35, R77, 0x10000, RZ ;  /* 0x000100004d237824 */ /* 0x000fe200078e00ff */
[----:B------:R-:W-:Y:S02]  /*126b0*/  PRMT R83, R83, 0x5410, R54 ;  /* 0x0000541053537816 */ /* 0x000fe40000000036 */
[----:B------:R-:W-:Y:S02]  /*126c0*/  PRMT R78, R78, 0x5410, R9 ;  /* 0x000054104e4e7816 */ /* 0x000fe40000000009 */
[----:B------:R-:W-:Y:S01]  /*126d0*/  LOP3.LUT R75, R75, 0xffff0000, RZ, 0xc0, !PT ;  /* 0xffff00004b4b7812 */ /* 0x000fe200078ec0ff */
[C---:B0-----:R-:W-:Y:S01]  /*126e0*/  IMAD.U32 R29, R24.reuse, 0x10000, RZ ;  /* 0x00010000181d7824 */ /* 0x041fe200078e00ff */
[----:B------:R-:W-:Y:S01]  /*126f0*/  LOP3.LUT R24, R24, 0xffff0000, RZ, 0xc0, !PT ;  /* 0xffff000018187812 */ /* 0x000fe200078ec0ff */
[C---:B------:R-:W-:Y:S01]  /*12700*/  IMAD.U32 R30, R25.reuse, 0x10000, RZ ;  /* 0x00010000191e7824 */ /* 0x040fe200078e00ff */
[----:B------:R-:W-:Y:S01]  /*12710*/  LOP3.LUT R25, R25, 0xffff0000, RZ, 0xc0, !PT ;  /* 0xffff000019197812 */ /* 0x000fe200078ec0ff */
[C---:B------:R-:W-:Y:S01]  /*12720*/  FMUL.FTZ R37, R29.reuse, R34 ;  /* 0x000000221d257220 */ /* 0x040fe20000410000 */
[----:B------:R-:W-:Y:S01]  /*12730*/  FMUL.FTZ R39, R29, R33 ;  /* 0x000000211d277220 */ /* 0x000fe20000410000 */
[----:B------:R-:W-:-:S02]  /*12740*/  IMAD.U32 R29, R81, 0x10000, RZ ;  /* 0x00010000511d7824 */ /* 0x000fc400078e00ff */
[C---:B------:R-:W-:Y:S01]  /*12750*/  FMUL.FTZ R36, R30.reuse, R35 ;  /* 0x000000231e247220 */ /* 0x040fe20000410000 */
        /* <DEDUP_REMOVED lines=10> */
[----:B------:R-:W-:Y:S01]  /*12800*/  FFMA.FTZ R37, R8, R33, -R37 ;  /* 0x0000002108257223 */ /* 0x000fe20000010825 */
[----:B------:R-:W-:-:S02]  /*12810*/  IMAD.U32 R33, R79, 0x10000, RZ ;  /* 0x000100004f217824 */ /* 0x000fc400078e00ff */
[----:B------:R-:W-:Y:S01]  /*12820*/  FFMA.FTZ R39, R8, R34, R39 ;  /* 0x0000002208277223 */ /* 0x000fe20000010027 */
[----:B------:R-:W-:Y:S02]  /*12830*/  IMAD.U32 R8, R83, 0x10000, RZ ;  /* 0x0001000053087824 */ /* 0x000fe400078e00ff */
[----:B------:R-:W-:Y:S01]  /*12840*/  FFMA.FTZ R36, R9, R29, -R36 ;  /* 0x0000001d09247223 */ /* 0x000fe20000010824 */
[C---:B------:R-:W-:Y:S01]  /*12850*/  FMUL.FTZ R34, R32.reuse, R33 ;  /* 0x0000002120227220 */ /* 0x040fe20000410000 */
[----:B------:R-:W-:Y:S02]  /*12860*/  IMAD.U32 R11, R7, 0x10000, RZ ;  /* 0x00010000070b7824 */ /* 0x000fe400078e00ff */
[-C--:B------:R-:W-:Y:S01]  /*12870*/  FMUL.FTZ R32, R32, R8.reuse ;  /* 0x0000000820207220 */ /* 0x080fe20000410000 */
[----:B------:R-:W-:Y:S01]  /*12880*/  FFMA.FTZ R35, R9, R35, R30 ;  /* 0x0000002309237223 */ /* 0x000fe2000001001e */
[----:B------:R-:W-:Y:S01]  /*12890*/  LOP3.LUT R9, R80, 0xffff0000, RZ, 0xc0, !PT ;  /* 0xffff000050097812 */ /* 0x000fe200078ec0ff */
[C---:B------:R-:W-:Y:S01]  /*128a0*/  FFMA.FTZ R38, R11.reuse, R8, -R34 ;  /* 0x000000080b267223 */ /* 0x040fe20000010822 */
[----:B------:R-:W-:Y:S01]  /*128b0*/  FFMA.FTZ R40, R11, R33, R32 ;  /* 0x000000210b287223 */ /* 0x000fe20000010020 */
[C---:B------:R-:W-:Y:S01]  /*128c0*/  FMUL.FTZ R11, R24.reuse, R75 ;  /* 0x0000004b180b7220 */ /* 0x040fe20000410000 */
[----:B------:R-:W-:Y:S01]  /*128d0*/  LOP3.LUT R8, R81, 0xffff0000, RZ, 0xc0, !PT ;  /* 0xffff000051087812 */ /* 0x000fe200078ec0ff */
[-C--:B------:R-:W-:Y:S01]  /*128e0*/  FMUL.FTZ R29, R24, R9.reuse ;  /* 0x00000009181d7220 */ /* 0x080fe20000410000 */
[----:B------:R-:W-:Y:S01]  /*128f0*/  LOP3.LUT R30, R77, 0xffff0000, RZ, 0xc0, !PT ;  /* 0xffff00004d1e7812 */ /* 0x000fe200078ec0ff */
[----:B------:R-:W-:Y:S01]  /*12900*/  FFMA.FTZ R24, R4, R9, -R11 ;  /* 0x0000000904187223 */ /* 0x000fe2000001080b */
[----:B------:R-:W-:-:S02]  /*12910*/  IMAD.U32 R11, R78, 0x10000, RZ ;  /* 0x000100004e0b7824 */ /* 0x000fc400078e00ff */
[----:B------:R-:W-:Y:S01]  /*12920*/  FFMA.FTZ R32, R4, R75, R29 ;  /* 0x0000004b04207223 */ /* 0x000fe2000001001d */
[----:B------:R-:W-:Y:S02]  /*12930*/  IMAD.U32 R10, R6, 0x10000, RZ ;  /* 0x00010000060a7824 */ /* 0x000fe400078e00ff */
[----:B------:R-:W-:Y:S01]  /*12940*/  FMUL.FTZ R34, R25, R30 ;  /* 0x0000001e19227220 */ /* 0x000fe20000410000 */
[----:B------:R-:W-:Y:S02]  /*12950*/  IMAD.U32 R9, R82, 0x10000, RZ ;  /* 0x0001000052097824 */ /* 0x000fe400078e00ff */
[----:B------:R-:W-:Y:S01]  /*12960*/  FMUL.FTZ R29, R31, R11 ;  /* 0x0000000b1f1d7220 */ /* 0x000fe20000410000 */
[-C--:B------:R-:W-:Y:S01]  /*12970*/  FMUL.FTZ R33, R25, R8.reuse ;  /* 0x0000000819217220 */ /* 0x080fe20000410000 */
[----:B------:R-:W-:Y:S01]  /*12980*/  FFMA.FTZ R25, R5, R8, -R34 ;  /* 0x0000000805197223 */ /* 0x000fe20000010822 */
[-C--:B------:R-:W-:Y:S01]  /*12990*/  FMUL.FTZ R31, R31, R9.reuse ;  /* 0x000000091f1f7220 */ /* 0x080fe20000410000 */
[----:B------:R-:W-:Y:S01]  /*129a0*/  FFMA.FTZ R29, R10, R9, -R29 ;  /* 0x000000090a1d7223 */ /* 0x000fe2000001081d */
[----:B------:R-:W-:Y:S01]  /*129b0*/  FFMA.FTZ R30, R5, R30, R33 ;  /* 0x0000001e051e7223 */ /* 0x000fe20000010021 */
[----:B------:R-:W-:Y:S01]  /*129c0*/  LOP3.LUT R9, R78, 0xffff0000, RZ, 0xc0, !PT ;  /* 0xffff00004e097812 */ /* 0x000fe200078ec0ff */
[----:B------:R-:W-:Y:S01]  /*129d0*/  FFMA.FTZ R10, R10, R11, R31 ;  /* 0x0000000b0a0a7223 */ /* 0x000fe2000001001f */
[----:B------:R-:W-:-:S02]  /*129e0*/  LOP3.LUT R5, R82, 0xffff0000, RZ, 0xc0, !PT ;  /* 0xffff000052057812 */ /* 0x000fc400078ec0ff */
[----:B------:R-:W-:Y:S01]  /*129f0*/  LOP3.LUT R8, R79, 0xffff0000, RZ, 0xc0, !PT ;  /* 0xffff00004f087812 */ /* 0x000fe200078ec0ff */
[C---:B------:R-:W-:Y:S01]  /*12a00*/  FMUL.FTZ R11, R26.reuse, R9 ;  /* 0x000000091a0b7220 */ /* 0x040fe20000410000 */
[----:B------:R-:W-:Y:S01]  /*12a10*/  LOP3.LUT R4, R83, 0xffff0000, RZ, 0xc0, !PT ;  /* 0xffff000053047812 */ /* 0x000fe200078ec0ff */
[-C--:B------:R-:W-:Y:S01]  /*12a20*/  FMUL.FTZ R34, R26, R5.reuse ;  /* 0x000000051a227220 */ /* 0x080fe20000410000 */
[----:B------:R-:W-:Y:S01]  /*12a30*/  LOP3.LUT R6, R6, 0xffff0000, RZ, 0xc0, !PT ;  /* 0xffff000006067812 */ /* 0x000fe200078ec0ff */
[----:B------:R-:W-:Y:S01]  /*12a40*/  FMUL.FTZ R42, R27, R8 ;  /* 0x000000081b2a7220 */ /* 0x000fe20000410000 */
[----:B------:R-:W-:Y:S01]  /*12a50*/  LOP3.LUT R7, R7, 0xffff0000, RZ, 0xc0, !PT ;  /* 0xffff000007077812 */ /* 0x000fe200078ec0ff */
[-C--:B------:R-:W-:Y:S02]  /*12a60*/  FMUL.FTZ R31, R27, R4.reuse ;  /* 0x000000041b1f7220 */ /* 0x080fe40000410000 */
[C---:B------:R-:W-:Y:S01]  /*12a70*/  FFMA.FTZ R26, R6.reuse, R5, -R11 ;  /* 0x00000005061a7223 */ /* 0x040fe2000001080b */
[----:B------:R-:W-:Y:S01]  /*12a80*/  FFMA.FTZ R11, R6, R9, R34 ;  /* 0x00000009060b7223 */ /* 0x000fe20000010022 */
        /* <DEDUP_REMOVED lines=12> */
.L_x_1634:
[----:B------:R-:W-:Y:S05]  /*12b50*/  BSYNC B1 ;  /* 0x0000000000017941 */ /* 0x000fea0003800000 */
.L_x_1633:
[----:B------:R-:W-:Y:S05]  /*12b60*/  @P2 BRA `(.L_x_1606) ;  /* 0x00000004009c2947 */ /* 0x000fea0003800000 */
[----:B------:R-:W5:Y:S01]  /*12b70*/  LDL R36, [R1+0x5c] ;  /* 0x00005c0001247983 */ /* 0x000f620000100800 */
[----:B------:R-:W-:Y:S02]  /*12b80*/  LEA.HI R0, R0, R223, RZ, 0x1d ;  /* 0x000000df00007211 */ /* 0x000fe400078fe8ff */
[----:B01----:R-:W-:Y:S02]  /*12b90*/  SHF.R.U64 R25, R56, 0x10, R57 ;  /* 0x0000001038197819 */ /* 0x003fe40000001239 */
        /* <DEDUP_REMOVED lines=8> */
[----:B------:R-:W-:Y:S02]  /*12c20*/  SHF.R.U64 R26, R58, 0x10, R59 ;  /* 0x000000103a1a7819 */ /* 0x000fe4000000123b */
[----:B------:R-:W-:Y:S02]  /*12c30*/  LOP3.LUT R5, R5, 0x7fffe000, RZ, 0xc0, !PT ;  /* 0x7fffe00005057812 */ /* 0x000fe400078ec0ff */
[----:B------:R-:W-:Y:S02]  /*12c40*/  PRMT R70, R70, 0x5410, R25 ;  /* 0x0000541046467816 */ /* 0x000fe40000000019 */
[----:B------:R-:W-:-:S02]  /*12c50*/  IADD3 R9, R0, R5, R179 ;  /* 0x0000000500097210 */ /* 0x000fc40007ffe0b3 */
[----:B------:R-:W-:Y:S02]  /*12c60*/  PRMT R69, R69, 0x5410, R24 ;  /* 0x0000541045457816 */ /* 0x000fe40000000018 */
[----:B------:R-:W-:Y:S01]  /*12c70*/  SHF.R.U32.HI R56, RZ, 0x10, R57 ;  /* 0x00000010ff387819 */ /* 0x000fe20000011639 */
[----:B------:R-:W-:Y:S01]  /*12c80*/  IMAD R0, R9, 0x2, R2 ;  /* 0x0000000209007824 */ /* 0x000fe200078e0202 */
[--C-:B----4-:R-:W-:Y:S01]  /*12c90*/  SHF.R.U64 R29, R14, 0x10, R15.reuse ;  /* 0x000000100e1d7819 */ /* 0x110fe2000000120f */
[----:B------:R-:W-:Y:S01]  /*12ca0*/  IMAD.U32 R28, R69, 0x10000, RZ ;  /* 0x00010000451c7824 */ /* 0x000fe200078e00ff */
[----:B------:R-:W-:Y:S02]  /*12cb0*/  PRMT R25, R21, 0x5410, R12 ;  /* 0x0000541015197816 */ /* 0x000fe4000000000c */
[----:B------:R-:W0:Y:S01]  /*12cc0*/  LDS.128 R8, [R0+0xc400] ;  /* 0x00c4000000087984 */ /* 0x000e220000000c00 */
[----:B------:R-:W-:Y:S02]  /*12cd0*/  SHF.R.U32.HI R30, RZ, 0x10, R15 ;  /* 0x00000010ff1e7819 */ /* 0x000fe4000001160f */
[----:B------:R-:W-:Y:S01]  /*12ce0*/  PRMT R73, R73, 0x5410, R26 ;  /* 0x0000541049497816 */ /* 0x000fe2000000001a */
[----:B------:R-:W-:Y:S01]  /*12cf0*/  IMAD.U32 R26, R70, 0x10000, RZ ;  /* 0x00010000461a7824 */ /* 0x000fe200078e00ff */
[----:B------:R-:W-:Y:S01]  /*12d00*/  PRMT R71, R71, 0x5410, R56 ;  /* 0x0000541047477816 */ /* 0x000fe20000000038 */
[----:B------:R-:W-:Y:S01]  /*12d10*/  IMAD.U32 R27, R25, 0x10000, RZ ;  /* 0x00010000191b7824 */ /* 0x000fe200078e00ff */
[----:B------:R-:W-:-:S02]  /*12d20*/  PRMT R29, R20, 0x5410, R29 ;  /* 0x00005410141d7816 */ /* 0x000fc4000000001d */
[----:B------:R-:W-:Y:S02]  /*12d30*/  SHF.R.U32.HI R59, RZ, 0x10, R59 ;  /* 0x00000010ff3b7819 */ /* 0x000fe4000001163b */
[----:B------:R-:W-:Y:S02]  /*12d40*/  PRMT R30, R3, 0x5410, R30 ;  /* 0x00005410031e7816 */ /* 0x000fe4000000001e */
[----:B------:R-:W-:Y:S02]  /*12d50*/  PRMT R74, R74, 0x5410, R59 ;  /* 0x000054104a4a7816 */ /* 0x000fe4000000003b */
[----:B------:R-:W-:Y:S01]  /*12d60*/  LOP3.LUT R69, R69, 0xffff0000, RZ, 0xc0, !PT ;  /* 0xffff000045457812 */ /* 0x000fe200078ec0ff */
[C---:B------:R-:W-:Y:S01]  /*12d70*/  IMAD.U32 R31, R30.reuse, 0x10000, RZ ;  /* 0x000100001e1f7824 */ /* 0x040fe200078e00ff */
        /* <DEDUP_REMOVED lines=11> */
[-C--:B------:R-:W-:Y:S01]  /*12e30*/  FMUL.FTZ R35, R20, R15.reuse ;  /* 0x0000000f14237220 */ /* 0x080fe20000410000 */
[C---:B------:R-:W-:Y:S01]  /*12e40*/  IMAD.U32 R21, R10.reuse, 0x10000, RZ ;  /* 0x000100000a157824 */ /* 0x040fe200078e00ff */
[----:B------:R-:W-:Y:S01]  /*12e50*/  LOP3.LUT R10, R10, 0xffff0000, RZ, 0xc0, !PT ;  /* 0xffff00000a0a7812 */ /* 0x000fe200078ec0ff */
[C---:B------:R-:W-:Y:S01]  /*12e60*/  IMAD.U32 R20, R29.reuse, 0x10000, RZ ;  /* 0x000100001d147824 */ /* 0x040fe200078e00ff */
[----:B------:R-:W-:Y:S01]  /*12e70*/  LOP3.LUT R29, R29, 0xffff0000, RZ, 0xc0, !PT ;  /* 0xffff00001d1d7812 */ /* 0x000fe200078ec0ff */
[----:B-----5:R-:W0:Y:S02]  /*12e80*/  LDS.128 R4, [R36] ;  /* 0x0000000024047984 */ /* 0x020e240000000c00 */
[C---:B0-----:R-:W-:Y:S01]  /*12e90*/  IMAD.U32 R3, R4.reuse, 0x10000, RZ ;  /* 0x0001000004037824 */ /* 0x041fe200078e00ff */
[----:B------:R-:W-:Y:S01]  /*12ea0*/  LOP3.LUT R4, R4, 0xffff0000, RZ, 0xc0, !PT ;  /* 0xffff000004047812 */ /* 0x000fe200078ec0ff */
[C---:B------:R-:W-:Y:S01]  /*12eb0*/  IMAD.U32 R12, R5.reuse, 0x10000, RZ ;  /* 0x00010000050c7824 */ /* 0x040fe200078e00ff */
[----:B------:R-:W-:Y:S01]  /*12ec0*/  LOP3.LUT R5, R5, 0xffff0000, RZ, 0xc0, !PT ;  /* 0xffff000005057812 */ /* 0x000fe200078ec0ff */
[C---:B------:R-:W-:Y:S01]  /*12ed0*/  FFMA.FTZ R32, R3.reuse, R26, -R32 ;  /* 0x0000001a03207223 */ /* 0x040fe20000010820 */
[----:B------:R-:W-:Y:S01]  /*12ee0*/  FFMA.FTZ R34, R3, R28, R34 ;  /* 0x0000001c03227223 */ /* 0x000fe20000010022 */
[----:B------:R-:W-:Y:S01]  /*12ef0*/  FFMA.FTZ R33, R12, R15, -R33 ;  /* 0x0000000f0c217223 */ /* 0x000fe20000010821 */
[----:B------:R-:W-:-:S02]  /*12f00*/  IMAD.U32 R14, R7, 0x10000, RZ ;  /* 0x00010000070e7824 */ /* 0x000fc400078e00ff */
[----:B------:R-:W-:Y:S01]  /*12f10*/  FMUL.FTZ R15, R24, R31 ;  /* 0x0000001f180f7220 */ /* 0x000fe20000410000 */
[----:B------:R-:W-:Y:S02]  /*12f20*/  IMAD.U32 R3, R74, 0x10000, RZ ;  /* 0x000100004a037824 */ /* 0x000fe400078e00ff */
[----:B------:R-:W-:Y:S01]  /*12f30*/  FFMA.FTZ R35, R12, R27, R35 ;  /* 0x0000001b0c237223 */ /* 0x000fe20000010023 */
[----:B------:R-:W-:Y:S01]  /*12f40*/  LOP3.LUT R12, R71, 0xffff0000, RZ, 0xc0, !PT ;  /* 0xffff0000470c7812 */ /* 0x000fe200078ec0ff */
[----:B------:R-:W-:Y:S02]  /*12f50*/  IMAD.U32 R13, R6, 0x10000, RZ ;  /* 0x00010000060d7824 */ /* 0x000fe400078e00ff */
[-C--:B------:R-:W-:Y:S01]  /*12f60*/  FMUL.FTZ R24, R24, R3.reuse ;  /* 0x0000000318187220 */ /* 0x080fe20000410000 */
[----:B------:R-:W-:Y:S01]  /*12f70*/  FFMA.FTZ R26, R14, R3, -R15 ;  /* 0x000000030e1a7223 */ /* 0x000fe2000001080f */
[----:B------:R-:W-:Y:S01]  /*12f80*/  LOP3.LUT R3, R70, 0xffff0000, RZ, 0xc0, !PT ;  /* 0xffff000046037812 */ /* 0x000fe200078ec0ff */
[----:B------:R-:W-:Y:S01]  /*12f90*/  FMUL.FTZ R15, R8, R69 ;  /* 0x00000045080f7220 */ /* 0x000fe20000410000 */
[----:B------:R-:W-:Y:S01]  /*12fa0*/  FFMA.FTZ R31, R14, R31, R24 ;  /* 0x0000001f0e1f7223 */ /* 0x000fe20000010018 */
[----:B------:R-:W-:-:S02]  /*12fb0*/  LOP3.LUT R14, R25, 0xffff0000, RZ, 0xc0, !PT ;  /* 0xffff0000190e7812 */ /* 0x000fc400078ec0ff */
[-C--:B------:R-:W-:Y:S01]  /*12fc0*/  FMUL.FTZ R25, R8, R3.reuse ;  /* 0x0000000308197220 */ /* 0x080fe20000410000 */
[C---:B------:R-:W-:Y:S01]  /*12fd0*/  FFMA.FTZ R15, R4.reuse, R3, -R15 ;  /* 0x00000003040f7223 */ /* 0x040fe2000001080f */
[----:B------:R-:W-:Y:S02]  /*12fe0*/  IMAD.U32 R8, R73, 0x10000, RZ ;  /* 0x0001000049087824 */ /* 0x000fe400078e00ff */
[C---:B------:R-:W-:Y:S01]  /*12ff0*/  FMUL.FTZ R24, R9.reuse, R14 ;  /* 0x0000000e09187220 */ /* 0x040fe20000410000 */
[----:B------:R-:W-:Y:S01]  /*13000*/  FFMA.FTZ R25, R4, R69, R25 ;  /* 0x0000004504197223 */ /* 0x000fe20000010019 */
[----:B------:R-:W-:Y:S01]  /*13010*/  FMUL.FTZ R9, R9, R12 ;  /* 0x0000000c09097220 */ /* 0x000fe20000410000 */
[----:B------:R-:W-:Y:S01]  /*13020*/  FMUL.FTZ R4, R21, R20 ;  /* 0x0000001415047220 */ /* 0x000fe20000410000 */
[----:B------:R-:W-:Y:S01]  /*13030*/  LOP3.LUT R73, R73, 0xffff0000, RZ, 0xc0, !PT ;  /* 0xffff000049497812 */ /* 0x000fe200078ec0ff */
[C---:B------:R-:W-:Y:S01]  /*13040*/  FFMA.FTZ R24, R5.reuse, R12, -R24 ;  /* 0x0000000c05187223 */ /* 0x040fe20000010818 */
[----:B------:R-:W-:Y:S01]  /*13050*/  LOP3.LUT R74, R74, 0xffff0000, RZ, 0xc0, !PT ;  /* 0xffff00004a4a7812 */ /* 0x000fe200078ec0ff */
[----:B------:R-:W-:Y:S01]  /*13060*/  FFMA.FTZ R14, R5, R14, R9 ;  /* 0x0000000e050e7223 */ /* 0x000fe20000010009 */
[----:B------:R-:W-:Y:S01]  /*13070*/  LOP3.LUT R6, R6, 0xffff0000, RZ, 0xc0, !PT ;  /* 0xffff000006067812 */ /* 0x000fe200078ec0ff */
[-C--:B------:R-:W-:Y:S01]  /*13080*/  FMUL.FTZ R12, R21, R8.reuse ;  /* 0x00000008150c7220 */ /* 0x080fe20000410000 */
[----:B------:R-:W-:Y:S01]  /*13090*/  LOP3.LUT R7, R7, 0xffff0000, RZ, 0xc0, !PT ;  /* 0xffff000007077812 */ /* 0x000fe200078ec0ff */
[----:B------:R-:W-:Y:S01]  /*130a0*/  FFMA.FTZ R3, R13, R8, -R4 ;  /* 0x000000080d037223 */ /* 0x000fe20000010804 */
[C---:B------:R-:W-:Y:S01]  /*130b0*/  FMUL.FTZ R5, R10.reuse, R29 ;  /* 0x0000001d0a057220 */ /* 0x040fe20000410000 */
[C---:B------:R-:W-:Y:S01]  /*130c0*/  FMUL.FTZ R8, R11.reuse, R30 ;  /* 0x0000001e0b087220 */ /* 0x040fe20000410000 */
[-C--:B------:R-:W-:Y:S01]  /*130d0*/  FMUL.FTZ R4, R10, R73.reuse ;  /* 0x000000490a047220 */ /* 0x080fe20000410000 */
[-C--:B------:R-:W-:Y:S01]  /*130e0*/  FMUL.FTZ R9, R11, R74.reuse ;  /* 0x0000004a0b097220 */ /* 0x080fe20000410000 */
[C---:B------:R-:W-:Y:S01]  /*130f0*/  FFMA.FTZ R10, R6.reuse, R73, -R5 ;  /* 0x00000049060a7223 */ /* 0x040fe20000010805 */
        /* <DEDUP_REMOVED lines=14> */
.L_x_1606:
[----:B------:R-:W-:Y:S05]  /*131e0*/  BSYNC B0 ;  /* 0x0000000000007941 */ /* 0x000fea0003800000 */
.L_x_1584:
        /* <DEDUP_REMOVED lines=8> */
.L_x_1582:
[----:B01-3--:R-:W3:Y:S02]  /*13270*/  LDL R0, [R1+0x38] ;  /* 0x0000380001007983 */ /* 0x00bee40000100800 */
[----:B---3--:R-:W-:-:S13]  /*13280*/  R2UR UR4, R0 ;  /* 0x00000000000472ca */ /* 0x008fda00000e0000 */
[----:B------:R-:W-:-:S05]  /*13290*/  IMAD.U32 R0, RZ, RZ, UR4 ;  /* 0x00000004ff007e24 */ /* 0x000fca000f8e00ff */
[----:B------:R-:W-:-:S13]  /*132a0*/  ISETP.NE.AND P0, PT, R0, 0x3, PT ;  /* 0x000000030000780c */ /* 0x000fda0003f05270 */
[----:B------:R-:W-:Y:S05]  /*132b0*/  @!P0 BRA `(.L_x_1635) ;  /* 0x0000000000048947 */ /* 0x000fea0003800000 */
[----:B------:R-:W-:Y:S01]  /*132c0*/  BPT.TRAP 0x1 ;  /* 0x000000040000795c */ /* 0x000fe20000300000 */
.L_x_1635:
[----:B------:R-:W-:Y:S01]  /*132d0*/  IMAD R9, R22, 0x8, R2 ;  /* 0x0000000816097824 */ /* 0x000fe200078e0202 */
[----:B------:R-:W-:-:S04]  /*132e0*/  SHF.L.U32 R0, R23, 0x1f, RZ ;  /* 0x0000001f17007819 */ /* 0x000fc800000006ff */
[----:B------:R0:W1:Y:S01]  /*132f0*/  SYNCS.PHASECHK.TRANS64.TRYWAIT P2, [R9+URZ+0x2a830], R0 ;  /* 0x02a83000090075a7 */ /* 0x000062000804017f */
[----:B------:R-:W-:Y:S05]  /*13300*/  @!P0 BRA `(.L_x_1636) ;  /* 0x0000000000048947 */ /* 0x000fea0003800000 */
[----:B------:R-:W-:Y:S01]  /*13310*/  BPT.TRAP 0x1 ;  /* 0x000000040000795c */ /* 0x000fe20000300000 */
.L_x_1636:
[----:B--2-4-:R-:W2:Y:S02]  /*13320*/  S2R R3, SR_TID.X ;  /* 0x0000000000037919 */ /* 0x014ea40000002100 */
[----:B--2---:R-:W-:-:S04]  /*13330*/  LOP3.LUT R3, R3, 0x7f, RZ, 0xc0, !PT ;  /* 0x0000007f03037812 */ /* 0x004fc800078ec0ff */
[----:B------:R-:W-:Y:S01]  /*13340*/  ISETP.NE.AND P1, PT, R3, RZ, PT ;  /* 0x000000ff0300720c */ /* 0x000fe20003f25270 */
[----:B-1----:R-:W-:-:S12]  /*13350*/  @P2 BRA `(.L_x_1637) ;  /* 0x0000000000082947 */ /* 0x002fd80003800000 */
[----:B------:R-:W1:Y:S02]  /*13360*/  SYNCS.PHASECHK.TRANS64.TRYWAIT P2, [R9+URZ+0x2a830], R0 ;  /* 0x02a83000090075a7 */ /* 0x000e64000804017f */
[----:B-1----:R-:W-:Y:S05]  /*13370*/  @!P2 BRA `(.L_x_1638) ;  /* 0x000001880028a947 */ /* 0x002fea0003800000 */
.L_x_1637:
[----:B------:R-:W-:Y:S05]  /*13380*/  WARPSYNC.ALL ;  /* 0x0000000000007948 */ /* 0x000fea0003800000 */
[----:B01----:R-:W-:Y:S01]  /*13390*/  VIADD R0, R2, 0x18400 ;  /* 0x0001840002007836 */ /* 0x003fe20000000000 */
[----:B------:R-:W-:Y:S01]  /*133a0*/  R2UR UR52, R68 ;  /* 0x00000000443472ca */ /* 0x000fe200000e0000 */
[----:B------:R-:W-:Y:S01]  /*133b0*/  IMAD.MOV.U32 R5, RZ, RZ, 0x40000040 ;  /* 0x40000040ff057424 */ /* 0x000fe200078e00ff */
[----:B------:R-:W-:Y:S01]  /*133c0*/  WARPGROUP.ARRIVE ;  /* 0x00000000000079c5 */ /* 0x000fe20000000000 */
[----:B------:R-:W-:Y:S01]  /*133d0*/  UMOV UR53, 0x40000040 ;  /* 0x4000004000357882 */ /* 0x000fe20000000000 */
[----:B------:R-:W-:Y:S01]  /*133e0*/  SHF.R.U32.HI R0, RZ, 0x4, R0 ;  /* 0x00000004ff007819 */ /* 0x000fe20000011600 */
[----:B------:R-:W-:Y:S01]  /*133f0*/  IMAD.MOV.U32 R7, RZ, RZ, 0x40000040 ;  /* 0x40000040ff077424 */ /* 0x000fe200078e00ff */
[----:B------:R-:W-:Y:S01]  /*13400*/  R2UR UR55, R5 ;  /* 0x00000000053772ca */ /* 0x000fe200000e0000 */
[----:B------:R-:W-:Y:S01]  /*13410*/  UMOV UR49, 0x40000040 ;  /* 0x4000004000317882 */ /* 0x000fe20000000000 */
[----:B------:R-:W-:Y:S01]  /*13420*/  LOP3.LUT R0, R0, 0x3fff, RZ, 0xc0, !PT ;  /* 0x00003fff00007812 */ /* 0x000fe200078ec0ff */
[----:B------:R-:W-:Y:S01]  /*13430*/  UMOV UR9, 0x40000040 ;  /* 0x4000004000097882 */ /* 0x000fe20000000000 */
[----:B------:R-:W-:Y:S01]  /*13440*/  R2UR UR51, R7 ;  /* 0x00000000073372ca */ /* 0x000fe200000e0000 */
[----:B------:R-:W-:Y:S01]  /*13450*/  IMAD.MOV.U32 R7, RZ, RZ, 0x40000040 ;  /* 0x40000040ff077424 */ /* 0x000fe200078e00ff */
[----:B------:R-:W-:Y:S01]  /*13460*/  LOP3.LUT R8, R0, 0x10000, RZ, 0xfc, !PT ;  /* 0x0001000000087812 */ /* 0x000fe200078efcff */
[----:B------:R-:W-:Y:S01]  /*13470*/  ULOP3.LUT UR52, UR52, 0x10000, URZ, 0xfc, !UPT ;  /* 0x0001000034347892 */ /* 0x000fe2000f8efc3f */
[----:B------:R-:W-:Y:S01]  /*13480*/  IMAD.U32 R11, RZ, RZ, UR9 ;  /* 0x00000009ff0b7e24 */ /* 0x000fe2000f8e00ff */
[----:B------:R-:W-:Y:S01]  /*13490*/  UMOV UR57, 0x40000040 ;  /* 0x4000004000397882 */ /* 0x000fe20000000000 */
[----:B------:R-:W-:Y:S01]  /*134a0*/  R2UR UR11, R7 ;  /* 0x00000000070b72ca */ /* 0x000fe200000e0000 */
[----:B------:R-:W-:Y:S01]  /*134b0*/  IMAD R4, R22, 0x900, R8 ;  /* 0x0000090016047824 */ /* 0x000fe200078e0208 */
[----:B------:R-:W-:Y:S01]  /*134c0*/  UIADD3 UR48, UR52, 0x2, URZ ;  /* 0x0000000234307890 */ /* 0x000fe2000fffe03f */
[----:B------:R-:W-:Y:S01]  /*134d0*/  IMAD.MOV.U32 R7, RZ, RZ, 0x40000040 ;  /* 0x40000040ff077424 */ /* 0x000fe200078e00ff */
[----:B------:R-:W-:Y:S01]  /*134e0*/  UIADD3 UR4, UR52, 0x4, URZ ;  /* 0x0000000434047890 */ /* 0x000fe2000fffe03f */
[C---:B------:R-:W-:Y:S01]  /*134f0*/  VIADD R6, R4.reuse, 0x2 ;  /* 0x0000000204067836 */ /* 0x040fe20000000000 */
[----:B------:R-:W-:Y:S01]  /*13500*/  R2UR UR54, R4 ;  /* 0x00000000043672ca */ /* 0x000fe200000e0000 */
[----:B------:R-:W-:Y:S01]  /*13510*/  UIADD3 UR56, UR52, 0x802, URZ ;  /* 0x0000080234387890 */ /* 0x000fe2000fffe03f */
[----:B------:R-:W-:Y:S01]  /*13520*/  IMAD.MOV.U32 R5, RZ, RZ, 0x40000040 ;  /* 0x40000040ff057424 */ /* 0x000fe200078e00ff */
[----:B------:R-:W-:Y:S01]  /*13530*/  UIADD3 UR40, UR52, 0x804, URZ ;  /* 0x0000080434287890 */ /* 0x000fe2000fffe03f */
[----:B------:R-:W-:Y:S01]  /*13540*/  R2UR UR50, R6 ;  /* 0x00000000063272ca */ /* 0x000fe200000e0000 */
[----:B------:R-:W-:Y:S01]  /*13550*/  VIADD R6, R4, 0x4 ;  /* 0x0000000404067836 */ /* 0x000fe20000000000 */
[----:B------:R-:W-:Y:S01]  /*13560*/  UMOV UR8, UR4 ;  /* 0x0000000400087c82 */ /* 0x000fe20008000000 */
[----:B------:R-:W-:Y:S01]  /*13570*/  UIADD3 UR4, UR52, 0x6, URZ ;  /* 0x0000000634047890 */ /* 0x000fe2000fffe03f */
[----:B------:R-:W-:Y:S01]  /*13580*/  IMAD.U32 R10, RZ, RZ, UR8 ;  /* 0x00000008ff0a7e24 */ /* 0x000fe2000f8e00ff */
[----:B------:R-:W-:Y:S01]  /*13590*/  UMOV UR41, 0x40000040 ;  /* 0x4000004000297882 */ /* 0x000fe20000000000 */
[----:B------:R-:W-:Y:S01]  /*135a0*/  R2UR UR10, R6 ;  /* 0x00000000060a72ca */ /* 0x000fe200000e0000 */
[----:B------:R-:W-:Y:S01]  /*135b0*/  VIADD R6, R4, 0x6 ;  /* 0x0000000604067836 */ /* 0x000fe20000000000 */
[----:B------:R-:W-:Y:S01]  /*135c0*/  R2UR UR39, R5 ;  /* 0x00000000052772ca */ /* 0x000fe200000e0000 */
[----:B------:R-:W-:Y:S01]  /*135d0*/  HGMMA.64x96x16.F32.BF16 R24, gdesc[UR52], RZ, !UPT, gsb0 ;  /* 0x01600000341879f0 */ /* 0x000fe2000c0018ff */
[----:B------:R0:W-:Y:S01]  /*135e0*/  STL.64 [R1+0x30], R10 ;  /* 0x0000300a01007387 */ /* 0x0001e20000100a00 */
[----:B------:R-:W-:Y:S01]  /*135f0*/  UIADD3 UR36, UR52, 0x806, URZ ;  /* 0x0000080634247890 */ /* 0x000fe2000fffe03f */
[----:B------:R-:W1:Y:S01]  /*13600*/  LDC R210, c[0x0][0x448] ;  /* 0x00011200ffd27b82 */ /* 0x000e620000000800 */
[----:B------:R-:W-:Y:S01]  /*13610*/  UMOV UR37, 0x40000040 ;  /* 0x4000004000257882 */ /* 0x000fe20000000000 */
[----:B------:R-:W-:Y:S01]  /*13620*/  IMAD.IADD R0, R181, 0x1, R178 ;  /* 0x00000001b5007824 */ /* 0x000fe200078e02b2 */
[----:B------:R-:W-:Y:S01]  /*13630*/  LOP3.LUT R17, R17, 0xffdfffff, RZ, 0xc0, !PT ;  /* 0xffdfffff11117812 */ /* 0x000fe200078ec0ff */
[----:B------:R-:W-:-:S04]  /*13640*/  IMAD.MOV.U32 R5, RZ, RZ, -0x60 ;  /* 0xffffffa0ff057424 */ /* 0x000fc800078e00ff */
[----:B------:R-:W2:Y:S01]  /*13650*/  LDC.64 R12, c[0x0][0x9e0] ;  /* 0x00027800ff0c7b82 */ /* 0x000ea20000000a00 */
[----:B------:R-:W-:-:S04]  /*13660*/  IMAD R5, R72, R5, 0x61 ;  /* 0x0000006148057424 */ /* 0x000fc800078e0205 */
[----:B------:R-:W-:-:S04]  /*13670*/  VIADD R73, R5, 0xffffffff ;  /* 0xffffffff05497836 */ /* 0x000fc80000000000 */
[----:B------:R-:W-:Y:S01]  /*13680*/  IMAD.IADD R75, R73, 0x1, -R174 ;  /* 0x00000001494b7824 */ /* 0x000fe200078e0aae */
[----:B-1----:R-:W-:-:S13]  /*13690*/  ISETP.NE.AND P2, PT, R210, 0x1, PT ;  /* 0x00000001d200780c */ /* 0x002fda0003f45270 */
[----:B------:R-:W1:Y:S01]  /*136a0*/  @P2 LDC R3, c[0x0][0x44c] ;  /* 0x00011300ff032b82 */ /* 0x000e620000000800 */
[----:B------:R-:W-:-:S04]  /*136b0*/  @P2 LOP3.LUT R17, R17, 0x200000, RZ, 0xfc, !PT ;  /* 0x0020000011112812 */ /* 0x000fc800078efcff */
[----:B------:R-:W-:Y:S01]  /*136c0*/  LOP3.LUT R17, R17, 0xffefffff, RZ, 0xc0, !PT ;  /* 0xffefffff11117812 */ /* 0x000fe200078ec0ff */
[----:B-1----:R-:W-:Y:S01]  /*136d0*/  @P2 IMAD.HI.U32 R3, R0, R3, RZ ;  /* 0x0000000300032227 */ /* 0x002fe200078e00ff */
[----:B------:R-:W-:Y:S02]  /*136e0*/  WARPGROUP.DEPBAR.LE gsb0, 0x0 ;  /* 0x00008000000079c5 */ /* 0x000fe40000010000 */
[----:B------:R-:W-:-:S06]  /*136f0*/  WARPGROUP.ARRIVE ;  /* 0x00000000000079c5 */ /* 0x000fcc0000000000 */
[----:B------:R-:W-:Y:S03]  /*13700*/  HGMMA.64x96x16.F32.BF16 R24, gdesc[UR48], R24, gsb0 ;  /* 0x01600000301879f0 */ /* 0x000fe60008001818 */
[----:B------:R-:W-:Y:S02]  /*13710*/  WARPGROUP.DEPBAR.LE gsb0, 0x0 ;  /* 0x00008000000079c5 */ /* 0x000fe40000010000 */
[----:B------:R-:W-:-:S06]  /*13720*/  WARPGROUP.ARRIVE ;  /* 0x00000000000079c5 */ /* 0x000fcc0000000000 */
[----:B------:R-:W-:Y:S01]  /*13730*/  HGMMA.64x96x16.F32.BF16 R24, gdesc[UR8], R24, gsb0 ;  /* 0x01600000081879f0 */ /* 0x000fe20008001818 */
[----:B------:R-:W-:Y:S01]  /*13740*/  R2UR UR10, R6 ;  /* 0x00000000060a72ca */ /* 0x000fe200000e0000 */
[----:B------:R-:W-:Y:S01]  /*13750*/  UMOV UR8, UR4 ;  /* 0x0000000400087c82 */ /* 0x000fe20008000000 */
[----:B------:R-:W-:Y:S01]  /*13760*/  R2UR UR11, R7 ;  /* 0x00000000070b72ca */ /* 0x000fe200000e0000 */
[----:B------:R-:W-:Y:S01]  /*13770*/  UMOV UR9, 0x40000040 ;  /* 0x4000004000097882 */ /* 0x000fe20000000000 */
[----:B------:R-:W-:Y:S01]  /*13780*/  VIADD R6, R4, 0x300 ;  /* 0x0000030004067836 */ /* 0x000fe20000000000 */
[----:B------:R-:W-:Y:S01]  /*13790*/  UIADD3 UR4, UR52, 0x400, URZ ;  /* 0x0000040034047890 */ /* 0x000fe2000fffe03f */
[----:B------:R-:W-:Y:S02]  /*137a0*/  IMAD.MOV.U32 R7, RZ, RZ, 0x40000040 ;  /* 0x40000040ff077424 */ /* 0x000fe400078e00ff */
[----:B0-----:R-:W-:Y:S02]  /*137b0*/  IMAD.U32 R10, RZ, RZ, UR8 ;  /* 0x00000008ff0a7e24 */ /* 0x001fe4000f8e00ff */
[----:B------:R-:W-:-:S05]  /*137c0*/  IMAD.U32 R11, RZ, RZ, UR9 ;  /* 0x00000009ff0b7e24 */ /* 0x000fca000f8e00ff */
[----:B------:R0:W-:Y:S01]  /*137d0*/  STL.64 [R1+0x28], R10 ;  /* 0x0000280a01007387 */ /* 0x0001e20000100a00 */
        /* <DEDUP_REMOVED lines=60> */
[----:B------:R-:W-:Y:S01]  /*13ba0*/  ULDC UR4, c[0x0][0x9dc] ;  /* 0x0002770000047ab9 */ /* 0x000fe20000000800 */
[----:B------:R-:W-:Y:S02]  /*13bb0*/  IMAD.MOV.U32 R7, RZ, RZ, 0x40000040 ;  /* 0x40000040ff077424 */ /* 0x000fe400078e00ff */
[----:B0-----:R-:W-:Y:S01]  /*13bc0*/  IMAD.U32 R10, RZ, RZ, UR8 ;  /* 0x00000008ff0a7e24 */ /* 0x001fe2000f8e00ff */
[----:B------:R-:W-:Y:S01]  /*13bd0*/  R2UR UR58, R6 ;  /* 0x00000000063a72ca */ /* 0x000fe200000e0000 */
[----:B------:R-:W-:Y:S01]  /*13be0*/  VIADD R6, R4, 0x604 ;  /* 0x0000060404067836 */ /* 0x000fe20000000000 */
[----:B------:R-:W-:Y:S01]  /*13bf0*/  R2UR UR59, R7 ;  /* 0x00000000073b72ca */ /* 0x000fe200000e0000 */
[----:B------:R-:W-:-:S02]  /*13c00*/  IMAD.MOV.U32 R7, RZ, RZ, 0x40000040 ;  /* 0x40000040ff077424 */ /* 0x000fc400078e00ff */
[----:B------:R-:W-:Y:S01]  /*13c10*/  VIADD R4, R4, 0x606 ;  /* 0x0000060604047836 */ /* 0x000fe20000000000 */
[----:B------:R-:W-:Y:S01]  /*13c20*/  R2UR UR42, R6 ;  /* 0x00000000062a72ca */ /* 0x000fe200000e0000 */
[----:B------:R-:W-:Y:S01]  /*13c30*/  IMAD.U32 R11, RZ, RZ, UR9 ;  /* 0x00000009ff0b7e24 */ /* 0x000fe2000f8e00ff */
[----:B------:R-:W-:Y:S01]  /*13c40*/  R2UR UR43, R7 ;  /* 0x00000000072b72ca */ /* 0x000fe200000e0000 */
[----:B------:R-:W-:Y:S01]  /*13c50*/  IMAD.MOV.U32 R7, RZ, RZ, R0 ;  /* 0x000000ffff077224 */ /* 0x000fe200078e0000 */
[----:B------:R-:W-:Y:S01]  /*13c60*/  R2UR UR38, R4 ;  /* 0x00000000042672ca */ /* 0x000fe200000e0000 */
[----:B------:R-:W-:Y:S01]  /*13c70*/  @!P1 VIADD R0, R9, 0x2a840 ;  /* 0x0002a84009009836 */ /* 0x000fe20000000000 */
[----:B------:R-:W0:Y:S01]  /*13c80*/  @P2 LDC R4, c[0x0][0x450] ;  /* 0x00011400ff042b82 */ /* 0x000e220000000800 */
[----:B------:R-:W-:Y:S01]  /*13c90*/  IMAD.U32 R9, RZ, RZ, UR4 ;  /* 0x00000004ff097e24 */ /* 0x000fe2000f8e00ff */
[----:B------:R1:W-:Y:S02]  /*13ca0*/  STL.64 [R1], R10 ;  /* 0x0000000a01007387 */ /* 0x0003e40000100a00 */
[----:B------:R-:W-:-:S02]  /*13cb0*/  @!P1 PRMT R0, RZ, 0x654, R0 ;  /* 0x00000654ff009816 */ /* 0x000fc40000000000 */
[----:B0-----:R-:W-:Y:S01]  /*13cc0*/  @P2 SHF.R.U32.HI R7, RZ, R4, R3 ;  /* 0x00000004ff072219 */ /* 0x001fe20000011603 */
[----:B------:R-:W-:Y:S01]  /*13cd0*/  IMAD R3, R72, -0x60, R164 ;  /* 0xffffffa048037824 */ /* 0x000fe200078e02a4 */
[----:B--2---:R-:W-:Y:S02]  /*13ce0*/  ISETP.GE.AND P2, PT, R13, 0x1, PT ;  /* 0x000000010d00780c */ /* 0x004fe40003f46270 */
[----:B------:R-:W-:Y:S01]  /*13cf0*/  LOP3.LUT R4, RZ, R9, RZ, 0x33, !PT ;  /* 0x00000009ff047212 */ /* 0x000fe200078e33ff */
[----:B------:R-:W0:Y:S01]  /*13d00*/  SHFL.IDX PT, R6, R7, RZ, 0x1c1f ;  /* 0x001c1fff07067589 */ /* 0x000e2200000e0000 */
[----:B------:R-:W-:-:S09]  /*13d10*/  IADD3 R106, -R174, 0x60, R3 ;  /* 0x00000060ae6a7810 */ /* 0x000fd20007ffe103 */
[----:B------:R-:W-:Y:S01]  /*13d20*/  @P2 LOP3.LUT R17, R17, 0x100000, RZ, 0xfc, !PT ;  /* 0x0010000011112812 */ /* 0x000fe200078efcff */
        /* <DEDUP_REMOVED lines=14> */
[----:B--2---:R-:W-:-:S05]  /*13e10*/  IADD3 R0, R164, R5, -R174 ;  /* 0x00000005a4007210 */ /* 0x004fca0007ffe8ae */
[----:B-1----:R-:W-:-:S04]  /*13e20*/  IMAD.IADD R11, R0, 0x1, -R163 ;  /* 0x00000001000b7824 */ /* 0x002fc800078e0aa3 */
[C---:B------:R-:W-:Y:S02]  /*13e30*/  IMAD.IADD R15, R11.reuse, 0x1, R12 ;  /* 0x000000010b0f7824 */ /* 0x040fe400078e020c */
[----:B------:R-:W-:-:S03]  /*13e40*/  IMAD.IADD R21, R11, 0x1, R4 ;  /* 0x000000010b157824 */ /* 0x000fc600078e0204 */
[----:B0-----:R-:W-:Y:S01]  /*13e50*/  VIADDMNMX R0, R6, R15, R106, PT ;  /* 0x0000000f06007246 */ /* 0x001fe2000380016a */
[----:B------:R-:W-:Y:S01]  /*13e60*/  IMAD.IADD R3, R21, 0x1, R6 ;  /* 0x0000000115037824 */ /* 0x000fe200078e0206 */
[----:B------:R-:W-:Y:S06]  /*13e70*/  @!P2 BRA `(.L_x_1639) ;  /* 0x00000000004ca947 */ /* 0x000fec0003800000 */
[----:B------:R-:W-:Y:S01]  /*13e80*/  IADD3 R6, -R163, R164, R6 ;  /* 0x000000a4a3067210 */ /* 0x000fe20007ffe106 */
        /* <DEDUP_REMOVED lines=10> */
.L_x_1641:
[----:B------:R-:W-:-:S13]  /*13f30*/  ISETP.NE.AND P2, PT, R13, 0x1, PT ;  /* 0x000000010d00780c */ /* 0x000fda0003f45270 */
[----:B------:R-:W0:Y:S02]  /*13f40*/  @P2 LDC.64 R4, c[0x0][0x9e8] ;  /* 0x00027a00ff042b82 */ /* 0x000e240000000a00 */
[----:B0-----:R-:W-:-:S05]  /*13f50*/  @P2 IMAD.HI.U32 R4, R6, R4, RZ ;  /* 0x0000000406042227 */ /* 0x001fca00078e00ff */
[----:B------:R-:W-:-:S07]  /*13f60*/  @P2 SHF.R.U32.HI R6, RZ, R5, R4 ;  /* 0x00000005ff062219 */ /* 0x000fce0000011604 */
.L_x_1642:
[----:B------:R-:W-:Y:S05]  /*13f70*/  BSYNC B0 ;  /* 0x0000000000007941 */ /* 0x000fea0003800000 */
.L_x_1640:
[----:B------:R-:W-:-:S05]  /*13f80*/  IMAD R6, R6, R13, R75 ;  /* 0x0000000d06067224 */ /* 0x000fca00078e024b */
[----:B------:R-:W-:Y:S02]  /*13f90*/  VIMNMX R3, R3, R6, !PT ;  /* 0x0000000603037248 */ /* 0x000fe40007fe0100 */
[----:B------:R-:W-:-:S07]  /*13fa0*/  VIADDMNMX R0, R6, R13, R0, PT ;  /* 0x0000000d06007246 */ /* 0x000fce0003800100 */
.L_x_1639:
[C---:B------:R-:W-:Y:S02]  /*13fb0*/  ISETP.GE.AND P2, PT, R73.reuse, 0x2, PT ;  /* 0x000000024900780c */ /* 0x040fe40003f46270 */
[----:B------:R-:W-:Y:S02]  /*13fc0*/  ISETP.GE.AND P6, PT, R73, 0x9, PT ;  /* 0x000000094900780c */ /* 0x000fe40003fc6270 */
        /* <DEDUP_REMOVED lines=115> */
[----:B------:R-:W-:Y:S02]  /*14700*/  ISETP.GE.AND P5, PT, R13, 0x1, PT ;  /* 0x000000010d00780c */ /* 0x000fe40003fa6270 */
[----:B0-----:R-:W-:Y:S01]  /*14710*/  VIADDMNMX R106, R0, R15, R106, PT ;  /* 0x0000000f006a7246 */ /* 0x001fe2000380016a */
[----:B------:R-:W-:-:S10]  /*14720*/  IMAD.IADD R3, R21, 0x1, R0 ;  /* 0x0000000115037824 */ /* 0x000fd400078e0200 */
[----:B------:R-:W-:Y:S05]  /*14730*/  @!P5 BRA `(.L_x_1643) ;  /* 0x00000000004cd947 */ /* 0x000fea0003800000 */
        /* <DEDUP_REMOVED lines=11> */
.L_x_1645:
[----:B------:R-:W-:-:S13]  /*147f0*/  ISETP.NE.AND P5, PT, R13, 0x1, PT ;  /* 0x000000010d00780c */ /* 0x000fda0003fa5270 */
[----:B------:R-:W0:Y:S02]  /*14800*/  @P5 LDC.64 R4, c[0x0][0x9e8] ;  /* 0x00027a00ff045b82 */ /* 0x000e240000000a00 */
[----:B0-----:R-:W-:-:S05]  /*14810*/  @P5 IMAD.HI.U32 R4, R0, R4, RZ ;  /* 0x0000000400045227 */ /* 0x001fca00078e00ff */
[----:B------:R-:W-:-:S07]  /*14820*/  @P5 SHF.R.U32.HI R0, RZ, R5, R4 ;  /* 0x00000005ff005219 */ /* 0x000fce0000011604 */
.L_x_1646:
[----:B------:R-:W-:Y:S05]  /*14830*/  BSYNC B0 ;  /* 0x0000000000007941 */ /* 0x000fea0003800000 */
.L_x_1644:
[----:B------:R-:W-:-:S05]  /*14840*/  IMAD R0, R0, R13, R75 ;  /* 0x0000000d00007224 */ /* 0x000fca00078e024b */
[----:B------:R-:W-:Y:S02]  /*14850*/  VIMNMX R3, R3, R0, !PT ;  /* 0x0000000003037248 */ /* 0x000fe40007fe0100 */
[----:B------:R-:W-:-:S07]  /*14860*/  VIADDMNMX R106, R0, R13, R106, PT ;  /* 0x0000000d006a7246 */ /* 0x000fce000380016a */
.L_x_1643:
        /* <DEDUP_REMOVED lines=16> */
[C---:B------:R-:W-:Y:S02]  /*14970*/  ISETP.GT.AND P2, PT, R3.reuse, 0x10, !P2 ;  /* 0x000000100300780c */ /* 0x040fe40005744270 */
[----:B------:R-:W-:Y:S02]  /*14980*/  ISETP.GT.AND P6, PT, R3, 0x8, !P6 ;  /* 0x000000080300780c */ /* 0x000fe400077c4270 */
[----:B------:R-:W-:Y:S02]  /*14990*/  ISETP.LT.OR P2, PT, R106, 0x11, P2 ;  /* 0x000000116a00780c */ /* 0x000fe40001741670 */
[----:B------:R-:W-:-:S02]  /*149a0*/  FMNMX.FTZ R5, R74, R5, !PT ;  /* 0x000000054a057209 */ /* 0x000fc40007810000 */
[----:B------:R-:W-:Y:S02]  /*149b0*/  FSEL R34, R34, -INF , !P2 ;  /* 0xff80000022227808 */ /* 0x000fe40005000000 */
[----:B------:R-:W-:Y:S02]  /*149c0*/  ISETP.NE.AND P2, PT, R79, RZ, PT ;  /* 0x000000ff4f00720c */ /* 0x000fe40003f45270 */
[----:B------:R-:W-:Y:S02]  /*149d0*/  ISETP.LT.OR P6, PT, R106, 0x9, P6 ;  /* 0x000000096a00780c */ /* 0x000fe400037c1670 */
[----:B------:R-:W-:Y:S02]  /*149e0*/  ISETP.GT.AND P2, PT, R3, 0x11, !P2 ;  /* 0x000000110300780c */ /* 0x000fe40005744270 */
[----:B------:R-:W-:Y:S02]  /*149f0*/  FMNMX.FTZ R5, R40, R5, !PT ;  /* 0x0000000528057209 */ /* 0x000fe40007810000 */
[----:B------:R-:W-:-:S02]  /*14a00*/  ISETP.LT.OR P2, PT, R106, 0x12, P2 ;  /* 0x000000126a00780c */ /* 0x000fc40001741670 */
[----:B------:R-:W-:Y:S02]  /*14a10*/  FSEL R30, R30, -INF , !P6 ;  /* 0xff8000001e1e7808 */ /* 0x000fe40007000000 */
[----:B------:R-:W-:Y:S02]  /*14a20*/  FSEL R98, R35, -INF , !P2 ;  /* 0xff80000023627808 */ /* 0x000fe40005000000 */
[----:B------:R-:W-:Y:S02]  /*14a30*/  ISETP.NE.AND P2, PT, R33, RZ, PT ;  /* 0x000000ff2100720c */ /* 0x000fe40003f45270 */
[----:B------:R-:W-:Y:S02]  /*14a40*/  ISETP.NE.AND P6, PT, R81, RZ, PT ;  /* 0x000000ff5100720c */ /* 0x000fe40003fc5270 */
        /* <DEDUP_REMOVED lines=8> */
[----:B------:R-:W-:Y:S02]  /*14ad0*/  ISETP.NE.AND P5, PT, R37, RZ, PT ;  /* 0x000000ff2500720c */ /* 0x000fe40003fa5270 */
[----:B------:R-:W-:Y:S02]  /*14ae0*/  FSEL R96, R39, -INF , !P2 ;  /* 0xff80000027607808 */ /* 0x000fe40005000000 */
        /* <DEDUP_REMOVED lines=27> */
[----:B------:R-:W-:Y:S01]  /*14ca0*/  IMAD.MOV.U32 R47, RZ, RZ, R178 ;  /* 0x000000ffff2f7224 */ /* 0x000fe200078e00b2 */
[----:B------:R-:W-:Y:S01]  /*14cb0*/  ISETP.NE.AND P2, PT, R45, RZ, PT ;  /* 0x000000ff2d00720c */ /* 0x000fe20003f45270 */
[----:B------:R-:W0:Y:S01]  /*14cc0*/  SHFL.BFLY PT, R0, R5, 0x2, 0x1f ;  /* 0x0c401f0005007f89 */ /* 0x000e2200000e0000 */
[----:B------:R-:W-:-:S02]  /*14cd0*/  ISETP.NE.AND P5, PT, R88, RZ, PT ;  /* 0x000000ff5800720c */ /* 0x000fc40003fa5270 */
[C---:B------:R-:W-:Y:S02]  /*14ce0*/  ISETP.GT.AND P2, PT, R3.reuse, 0x30, !P2 ;  /* 0x000000300300780c */ /* 0x040fe40005744270 */
[----:B------:R-:W-:Y:S02]  /*14cf0*/  ISETP.GT.AND P4, PT, R3, RZ, !P4 ;  /* 0x000000ff0300720c */ /* 0x000fe40006784270 */
        /* <DEDUP_REMOVED lines=8> */
[----:B------:R-:W-:Y:S02]  /*14d80*/  ISETP.GT.AND P3, PT, R3, 0x58, !P3 ;  /* 0x000000580300780c */ /* 0x000fe40005f64270 */
[----:B0-----:R-:W-:-:S02]  /*14d90*/  FMNMX.FTZ R11, R5, R0, !PT ;  /* 0x00000000050b7209 */ /* 0x001fc40007810000 */
[----:B------:R-:W-:Y:S02]  /*14da0*/  FSEL R4, R51, -INF , !P2 ;  /* 0xff80000033047808 */ /* 0x000fe40005000000 */
[----:B------:R-:W-:Y:S01]  /*14db0*/  ISETP.NE.AND P2, PT, R49, RZ, PT ;  /* 0x000000ff3100720c */ /* 0x000fe20003f45270 */
[----:B------:R-:W0:Y:S01]  /*14dc0*/  SHFL.BFLY PT, R0, R11, 0x1, 0x1f ;  /* 0x0c201f000b007f89 */ /* 0x000e2200000e0000 */
[----:B------:R-:W-:Y:S02]  /*14dd0*/  FMNMX.FTZ R5, R26, R102, !PT ;  /* 0x000000661a057209 */ /* 0x000fe40007810000 */
[----:B------:R-:W-:Y:S02]  /*14de0*/  ISETP.GT.AND P2, PT, R3, 0x38, !P2 ;  /* 0x000000380300780c */ /* 0x000fe40005744270 */
[----:B------:R-:W-:Y:S02]  /*14df0*/  FMNMX.FTZ R5, R30, R5, !PT ;  /* 0x000000051e057209 */ /* 0x000fe40007810000 */
[----:B------:R-:W-:-:S02]  /*14e00*/  ISETP.LT.OR P2, PT, R106, 0x39, P2 ;  /* 0x000000396a00780c */ /* 0x000fc40001741670 */
[----:B------:R-:W-:Y:S02]  /*14e10*/  FMNMX.FTZ R5, R100, R5, !PT ;  /* 0x0000000564057209 */ /* 0x000fe40007810000 */
[----:B------:R-:W-:Y:S02]  /*14e20*/  FSEL R54, R54, -INF , !P2 ;  /* 0xff80000036367808 */ /* 0x000fe40005000000 */
[----:B------:R-:W-:Y:S02]  /*14e30*/  ISETP.NE.AND P2, PT, R89, RZ, PT ;  /* 0x000000ff5900720c */ /* 0x000fe40003f45270 */
[----:B------:R-:W-:Y:S02]  /*14e40*/  ISETP.LT.OR P3, PT, R106, 0x59, P3 ;  /* 0x000000596a00780c */ /* 0x000fe40001f61670 */
[----:B------:R-:W-:Y:S02]  /*14e50*/  ISETP.GT.AND P2, PT, R3, 0x39, !P2 ;  /* 0x000000390300780c */ /* 0x000fe40005744270 */
[----:B------:R-:W-:-:S02]  /*14e60*/  FSEL R70, R70, -INF , !P3 ;  /* 0xff80000046467808 */ /* 0x000fc40005800000 */
[----:B------:R-:W-:Y:S02]  /*14e70*/  ISETP.LT.OR P2, PT, R106, 0x3a, P2 ;  /* 0x0000003a6a00780c */ /* 0x000fe40001741670 */
[----:B0-----:R-:W-:Y:S02]  /*14e80*/  FMNMX.FTZ R0, R11, R0, !PT ;  /* 0x000000000b007209 */ /* 0x001fe40007810000 */
[----:B------:R-:W-:Y:S02]  /*14e90*/  FSEL R50, R55, -INF , !P2 ;  /* 0xff80000037327808 */ /* 0x000fe40005000000 */
[----:B------:R-:W-:Y:S01]  /*14ea0*/  ISETP.NE.AND P2, PT, R53, RZ, PT ;  /* 0x000000ff3500720c */ /* 0x000fe20003f45270 */
[----:B------:R-:W-:Y:S01]  /*14eb0*/  FMUL.FTZ R15, R0, R7 ;  /* 0x00000007000f7220 */ /* 0x000fe20000410000 */
        /* <DEDUP_REMOVED lines=17> */
[----:B------:R-:W-:Y:S02]  /*14fd0*/  ISETP.NE.AND P6, PT, R25, RZ, PT ;  /* 0x000000ff1900720c */ /* 0x000fe40003fc5270 */
[----:B------:R-:W-:Y:S02]  /*14fe0*/  FSEL R62, R62, -INF , !P2 ;  /* 0xff8000003e3e7808 */ /* 0x000fe40005000000 */
[----:B------:R-:W-:-:S02]  /*14ff0*/  FMNMX.FTZ R25, R88, R21, !PT ;  /* 0x0000001558197209 */ /* 0x000fc40007810000 */
[----:B------:R-:W-:Y:S02]  /*15000*/  ISETP.GT.AND P2, PT, R3, 0x49, !P5 ;  /* 0x000000490300780c */ /* 0x000fe40006f44270 */
[----:B------:R-:W-:Y:S02]  /*15010*/  FMNMX.FTZ R25, R4, R25, !PT ;  /* 0x0000001904197209 */ /* 0x000fe40007810000 */
[----:B------:R-:W-:Y:S02]  /*15020*/  ISETP.LT.OR P2, PT, R106, 0x4a, P2 ;  /* 0x0000004a6a00780c */ /* 0x000fe40001741670 */
[----:B------:R-:W-:Y:S02]  /*15030*/  FMNMX.FTZ R25, R54, R25, !PT ;  /* 0x0000001936197209 */ /* 0x000fe40007810000 */
[----:B------:R-:W-:Y:S02]  /*15040*/  FSEL R104, R63, -INF , !P2 ;  /* 0xff8000003f687808 */ /* 0x000fe40005000000 */
[----:B------:R-:W-:-:S02]  /*15050*/  FSETP.NEU.FTZ.AND P2, PT, R0, -INF , PT ;  /* 0xff8000000000780b */ /* 0x000fc40003f5d000 */
[----:B------:R-:W-:Y:S02]  /*15060*/  ISETP.NE.AND P5, PT, R61, RZ, PT ;  /* 0x000000ff3d00720c */ /* 0x000fe40003fa5270 */
[----:B------:R-:W-:Y:S02]  /*15070*/  FMNMX.FTZ R25, R50, R25, !PT ;  /* 0x0000001932197209 */ /* 0x000fe40007810000 */
[----:B------:R-:W-:Y:S02]  /*15080*/  FSEL R15, R15, RZ, P2 ;  /* 0x000000ff0f0f7208 */ /* 0x000fe40001000000 */
[C---:B------:R-:W-:Y:S02]  /*15090*/  ISETP.GT.AND P2, PT, R3.reuse, 0x50, !P5 ;  /* 0x000000500300780c */ /* 0x040fe40006f44270 */
[----:B------:R-:W-:Y:S01]  /*150a0*/  FMNMX.FTZ R27, R58, R25, !PT ;  /* 0x000000193a1b7209 */ /* 0x000fe20007810000 */
[-CC-:B------:R-:W-:Y:S01]  /*150b0*/  FFMA.FTZ R148, R40, R7.reuse, -R15.reuse ;  /* 0x0000000728947223 */ /* 0x180fe2000001080f */
[----:B------:R-:W-:Y:S01]  /*150c0*/  ISETP.LT.OR P2, PT, R106, 0x51, P2 ;  /* 0x000000516a00780c */ /* 0x000fe20001741670 */
[--C-:B------:R-:W-:Y:S01]  /*150d0*/  FFMA.FTZ R31, R36, R7, -R15.reuse ;  /* 0x00000007241f7223 */ /* 0x100fe2000001080f */
[----:B------:R-:W-:Y:S01]  /*150e0*/  FMNMX.FTZ R27, R90, R27, !PT ;  /* 0x0000001b5a1b7209 */ /* 0x000fe20007810000 */
[-CC-:B------:R-:W-:Y:S01]  /*150f0*/  FFMA.FTZ R156, R108, R7.reuse, -R15.reuse ;  /* 0x000000076c9c7223 */ /* 0x180fe2000001080f */
[----:B------:R-:W-:Y:S01]  /*15100*/  FSEL R66, R66, -INF , !P2 ;  /* 0xff80000042427808 */ /* 0x000fe20005000000 */
[-CC-:B------:R-:W-:Y:S01]  /*15110*/  FFMA.FTZ R86, R86, R7.reuse, -R15.reuse ;  /* 0x0000000756567223 */ /* 0x180fe2000001080f */
[----:B------:R-:W-:Y:S01]  /*15120*/  ISETP.GT.AND P2, PT, R3, 0x51, !P6 ;  /* 0x000000510300780c */ /* 0x000fe20007744270 */
[--C-:B------:R-:W-:Y:S01]  /*15130*/  FFMA.FTZ R39, R10, R7, -R15.reuse ;  /* 0x000000070a277223 */ /* 0x100fe2000001080f */
[----:B------:R-:W-:Y:S01]  /*15140*/  FMNMX.FTZ R27, R62, R27, !PT ;  /* 0x0000001b3e1b7209 */ /* 0x000fe20007810000 */
[-CC-:B------:R-:W-:Y:S01]  /*15150*/  FFMA.FTZ R158, R84, R7.reuse, -R15.reuse ;  /* 0x00000007549e7223 */ /* 0x180fe2000001080f */
[----:B------:R-:W-:Y:S01]  /*15160*/  ISETP.NE.AND P5, PT, R29, RZ, PT ;  /* 0x000000ff1d00720c */ /* 0x000fe20003fa5270 */
[--C-:B------:R-:W-:Y:S01]  /*15170*/  FFMA.FTZ R29, R44, R7, -R15.reuse ;  /* 0x000000072c1d7223 */ /* 0x100fe2000001080f */
[----:B------:R-:W-:Y:S01]  /*15180*/  ISETP.LT.OR P2, PT, R106, 0x52, P2 ;  /* 0x000000526a00780c */ /* 0x000fe20001741670 */
[----:B------:R-:W-:Y:S01]  /*15190*/  MUFU.EX2 R156, R156 ;  /* 0x0000009c009c7308 */ /* 0x000fe20000000800 */
[----:B------:R-:W-:Y:S01]  /*151a0*/  FMNMX.FTZ R27, R104, R27, !PT ;  /* 0x0000001b681b7209 */ /* 0x000fe20007810000 */
[-CC-:B------:R-:W-:Y:S01]  /*151b0*/  FFMA.FTZ R76, R76, R7.reuse, -R15.reuse ;  /* 0x000000074c4c7223 */ /* 0x180fe2000001080f */
[----:B------:R-:W-:Y:S01]  /*151c0*/  ISETP.GT.AND P4, PT, R3, 0x59, !P5 ;  /* 0x000000590300780c */ /* 0x000fe20006f84270 */
[-CC-:B------:R-:W-:Y:S01]  /*151d0*/  FFMA.FTZ R152, R82, R7.reuse, -R15.reuse ;  /* 0x0000000752987223 */ /* 0x180fe2000001080f */
[----:B------:R-:W-:Y:S01]  /*151e0*/  FSEL R40, R67, -INF , !P2 ;  /* 0xff80000043287808 */ /* 0x000fe20005000000 */
[--C-:B------:R-:W-:Y:S01]  /*151f0*/  FFMA.FTZ R78, R78, R7, -R15.reuse ;  /* 0x000000074e4e7223 */ /* 0x100fe2000001080f */
[----:B------:R-:W-:Y:S01]  /*15200*/  FMNMX.FTZ R3, R66, R27, !PT ;  /* 0x0000001b42037209 */ /* 0x000fe20007810000 */
[----:B------:R-:W0:Y:S01]  /*15210*/  MUFU.EX2 R5, R86 ;  /* 0x0000005600057308 */ /* 0x000e220000000800 */
[----:B------:R-:W-:Y:S01]  /*15220*/  ISETP.LT.OR P4, PT, R106, 0x5a, P4 ;  /* 0x0000005a6a00780c */ /* 0x000fe20002781670 */
[--C-:B------:R-:W-:Y:S01]  /*15230*/  FFMA.FTZ R154, R80, R7, -R15.reuse ;  /* 0x00000007509a7223 */ /* 0x100fe2000001080f */
[----:B------:R-:W-:Y:S01]  /*15240*/  FMNMX.FTZ R3, R40, R3, !PT ;  /* 0x0000000328037209 */ /* 0x000fe20007810000 */
[-CC-:B------:R-:W-:Y:S01]  /*15250*/  FFMA.FTZ R37, R14, R7.reuse, -R15.reuse ;  /* 0x000000070e257223 */ /* 0x180fe2000001080f */
[----:B------:R-:W-:Y:S01]  /*15260*/  FSEL R36, R71, -INF , !P4 ;  /* 0xff80000047247808 */ /* 0x000fe20006000000 */
[--C-:B------:R-:W-:Y:S01]  /*15270*/  FFMA.FTZ R74, R74, R7, -R15.reuse ;  /* 0x000000074a4a7223 */ /* 0x100fe2000001080f */
[----:B------:R-:W-:Y:S01]  /*15280*/  FMNMX.FTZ R3, R70, R3, !PT ;  /* 0x0000000346037209 */ /* 0x000fe20007810000 */
[----:B------:R-:W1:Y:S01]  /*15290*/  MUFU.EX2 R158, R158 ;  /* 0x0000009e009e7308 */ /* 0x000e620000000800 */
[-CC-:B------:R-:W-:Y:S01]  /*152a0*/  FFMA.FTZ R35, R20, R7.reuse, -R15.reuse ;  /* 0x0000000714237223 */ /* 0x180fe2000001080f */
[--C-:B------:R-:W-:Y:S01]  /*152b0*/  FFMA.FTZ R6, R6, R7, -R15.reuse ;  /* 0x0000000706067223 */ /* 0x100fe2000001080f */
[----:B------:R-:W-:Y:S01]  /*152c0*/  FMNMX.FTZ R3, R36, R3, !PT ;  /* 0x0000000324037209 */ /* 0x000fe20007810000 */
[-CC-:B-----5:R-:W-:Y:S01]  /*152d0*/  FFMA.FTZ R144, R48, R7.reuse, -R15.reuse ;  /* 0x0000000730907223 */ /* 0x1a0fe2000001080f */
[-CC-:B------:R-:W-:Y:S01]  /*152e0*/  FFMA.FTZ R146, R52, R7.reuse, -R15.reuse ;  /* 0x0000000734927223 */ /* 0x180fe2000001080f */
[-CC-:B------:R-:W-:Y:S01]  /*152f0*/  FFMA.FTZ R33, R28, R7.reuse, -R15.reuse ;  /* 0x000000071c217223 */ /* 0x180fe2000001080f */
[-C--:B------:R-:W-:Y:S01]  /*15300*/  FFMA.FTZ R140, R56, R7.reuse, -R15 ;  /* 0x00000007388c7223 */ /* 0x080fe2000001080f */
[----:B------:R-:W2:Y:S01]  /*15310*/  SHFL.BFLY PT, R44, R3, 0x2, 0x1f ;  /* 0x0c401f00032c7f89 */ /* 0x000ea200000e0000 */
[----:B------:R-:W3:Y:S01]  /*15320*/  MUFU.EX2 R11, R76 ;  /* 0x0000004c000b7308 */ /* 0x000ee20000000800 */
[----:B0-----:R-:W-:Y:S01]  /*15330*/  FADD.FTZ R43, R156, R5 ;  /* 0x000000059c2b7221 */ /* 0x001fe20000010000 */
[-CC-:B------:R-:W-:Y:S01]  /*15340*/  FFMA.FTZ R142, R60, R7.reuse, -R15.reuse ;  /* 0x000000073c8e7223 */ /* 0x180fe2000001080f */
[-CC-:B------:R-:W-:Y:S01]  /*15350*/  FFMA.FTZ R136, R64, R7.reuse, -R15.reuse ;  /* 0x0000000740887223 */ /* 0x180fe2000001080f */
[----:B------:R-:W-:Y:S01]  /*15360*/  FFMA.FTZ R138, R68, R7, -R15 ;  /* 0x00000007448a7223 */ /* 0x000fe2000001080f */
[----:B------:R-:W-:-:S02]  /*15370*/  ISETP.NE.AND P5, PT, R210, 0x1, PT ;  /* 0x00000001d200780c */ /* 0x000fc40003fa5270 */
[----:B------:R-:W-:Y:S01]  /*15380*/  F2FP.BF16.F32.PACK_AB R156, R5, R156 ;  /* 0x0000009c059c723e */ /* 0x000fe200000010ff */
[----:B------:R-:W0:Y:S08]  /*15390*/  MUFU.EX2 R152, R152 ;  /* 0x0000009800987308 */ /* 0x000e300000000800 */
[----:B------:R-:W4:Y:S02]  /*153a0*/  MUFU.EX2 R21, R78 ;  /* 0x0000004e00157308 */ /* 0x000f240000000800 */
[----:B------:R-:W1:Y:S01]  /*153b0*/  @P5 LDC R49, c[0x0][0x44c] ;  /* 0x00011300ff315b82 */ /* 0x000e620000000800 */
[----:B--2---:R-:W-:-:S05]  /*153c0*/  FMNMX.FTZ R44, R3, R44, !PT ;  /* 0x0000002c032c7209 */ /* 0x004fca0007810000 */
[----:B------:R-:W2:Y:S01]  /*153d0*/  MUFU.EX2 R154, R154 ;  /* 0x0000009a009a7308 */ /* 0x000ea20000000800 */
[----:B------:R-:W3:Y:S07]  /*153e0*/  SHFL.BFLY PT, R3, R44, 0x1, 0x1f ;  /* 0x0c201f002c037f89 */ /* 0x000eee00000e0000 */
[----:B------:R-:W2:Y:S08]  /*153f0*/  MUFU.EX2 R25, R74 ;  /* 0x0000004a00197308 */ /* 0x000eb00000000800 */
[----:B------:R-:W2:Y:S01]  /*15400*/  MUFU.EX2 R148, R148 ;  /* 0x0000009400947308 */ /* 0x000ea20000000800 */
[----:B-1----:R-:W-:-:S07]  /*15410*/  @P5 IMAD.HI.U32 R49, R178, R49, RZ ;  /* 0x00000031b2315227 */ /* 0x002fce00078e00ff */
[----:B------:R1:W-:Y:S01]  /*15420*/  MUFU.EX2 R27, R31 ;  /* 0x0000001f001b7308 */ /* 0x0003e20000000800 */
[----:B---3--:R-:W-:-:S04]  /*15430*/  FMNMX.FTZ R3, R44, R3, !PT ;  /* 0x000000032c037209 */ /* 0x008fc80007810000 */
[C---:B------:R-:W-:Y:S01]  /*15440*/  FSETP.NEU.FTZ.AND P2, PT, R3.reuse, -INF , PT ;  /* 0xff8000000300780b */ /* 0x040fe20003f5d000 */
[-C--:B------:R-:W-:Y:S01]  /*15450*/  FMUL.FTZ R10, R3, R7.reuse ;  /* 0x00000007030a7220 */ /* 0x080fe20000410000 */
[-CC-:B-1----:R-:W-:Y:S01]  /*15460*/  FFMA.FTZ R31, R32, R7.reuse, -R15.reuse ;  /* 0x00000007201f7223 */ /* 0x182fe2000001080f */
[----:B------:R-:W-:Y:S01]  /*15470*/  FFMA.FTZ R15, R24, R7, -R15 ;  /* 0x00000007180f7223 */ /* 0x000fe2000001080f */
[----:B------:R-:W-:Y:S02]  /*15480*/  MUFU.EX2 R29, R29 ;  /* 0x0000001d001d7308 */ /* 0x000fe40000000800 */
[----:B------:R-:W-:-:S05]  /*15490*/  FSEL R41, R10, RZ, P2 ;  /* 0x000000ff0a297208 */ /* 0x000fca0001000000 */
[-CC-:B------:R-:W-:Y:S01]  /*154a0*/  FFMA.FTZ R157, R26, R7.reuse, -R41.reuse ;  /* 0x000000071a9d7223 */ /* 0x180fe20000010829 */
[-CC-:B------:R-:W-:Y:S01]  /*154b0*/  FFMA.FTZ R10, R102, R7.reuse, -R41.reuse ;  /* 0x00000007660a7223 */ /* 0x180fe20000010829 */
[-CC-:B------:R-:W-:Y:S01]  /*154c0*/  FFMA.FTZ R159, R30, R7.reuse, -R41.reuse ;  /* 0x000000071e9f7223 */ /* 0x180fe20000010829 */
[-CC-:B------:R-:W-:Y:S01]  /*154d0*/  FFMA.FTZ R14, R100, R7.reuse, -R41.reuse ;  /* 0x00000007640e7223 */ /* 0x180fe20000010829 */
[-C--:B------:R-:W-:Y:S01]  /*154e0*/  FFMA.FTZ R153, R34, R7.reuse, -R41 ;  /* 0x0000000722997223 */ /* 0x080fe20000010829 */
[----:B------:R-:W-:Y:S01]  /*154f0*/  FADD.FTZ R30, R158, R43 ;  /* 0x0000002b9e1e7221 */ /* 0x000fe20000010000 */
[----:B------:R-:W-:Y:S01]  /*15500*/  MUFU.EX2 R157, R157 ;  /* 0x0000009d009d7308 */ /* 0x000fe20000000800 */
[-CC-:B------:R-:W-:Y:S01]  /*15510*/  FFMA.FTZ R20, R98, R7.reuse, -R41.reuse ;  /* 0x0000000762147223 */ /* 0x180fe20000010829 */
[-CC-:B------:R-:W-:Y:S01]  /*15520*/  FFMA.FTZ R155, R38, R7.reuse, -R41.reuse ;  /* 0x00000007269b7223 */ /* 0x180fe20000010829 */
[----:B------:R-:W-:Y:S01]  /*15530*/  FADD.FTZ R43, R11, R30 ;  /* 0x0000001e0b2b7221 */ /* 0x000fe20000010000 */
[-CC-:B------:R-:W-:Y:S01]  /*15540*/  FFMA.FTZ R24, R96, R7.reuse, -R41.reuse ;  /* 0x0000000760187223 */ /* 0x180fe20000010829 */
[-CC-:B------:R-:W-:Y:S01]  /*15550*/  FFMA.FTZ R149, R42, R7.reuse, -R41.reuse ;  /* 0x000000072a957223 */ /* 0x180fe20000010829 */
[-C--:B------:R-:W-:Y:S01]  /*15560*/  FFMA.FTZ R26, R94, R7.reuse, -R41 ;  /* 0x000000075e1a7223 */ /* 0x080fe20000010829 */
[----:B0-----:R-:W-:Y:S01]  /*15570*/  FADD.FTZ R30, R152, R43 ;  /* 0x0000002b981e7221 */ /* 0x001fe20000010000 */
[----:B------:R-:W0:Y:S01]  /*15580*/  MUFU.EX2 R10, R10 ;  /* 0x0000000a000a7308 */ /* 0x000e220000000800 */
[-CC-:B------:R-:W-:Y:S01]  /*15590*/  FFMA.FTZ R151, R46, R7.reuse, -R41.reuse ;  /* 0x000000072e977223 */ /* 0x180fe20000010829 */
[-CC-:B------:R-:W-:Y:S01]  /*155a0*/  FFMA.FTZ R28, R92, R7.reuse, -R41.reuse ;  /* 0x000000075c1c7223 */ /* 0x180fe20000010829 */
[----:B----4-:R-:W-:Y:S01]  /*155b0*/  FADD.FTZ R45, R21, R30 ;  /* 0x0000001e152d7221 */ /* 0x010fe20000010000 */
[-CC-:B------:R-:W-:Y:S01]  /*155c0*/  FFMA.FTZ R145, R88, R7.reuse, -R41.reuse ;  /* 0x0000000758917223 */ /* 0x180fe20000010829 */
[-CC-:B------:R-:W-:Y:S01]  /*155d0*/  FFMA.FTZ R4, R4, R7.reuse, -R41.reuse ;  /* 0x0000000704047223 */ /* 0x180fe20000010829 */
[-C--:B------:R-:W-:Y:S01]  /*155e0*/  FFMA.FTZ R147, R54, R7.reuse, -R41 ;  /* 0x0000000736937223 */ /* 0x080fe20000010829 */
[----:B--2---:R-:W-:Y:S01]  /*155f0*/  FADD.FTZ R34, R154, R45 ;  /* 0x0000002d9a227221 */ /* 0x004fe20000010000 */
[----:B------:R-:W1:Y:S01]  /*15600*/  MUFU.EX2 R159, R159 ;  /* 0x0000009f009f7308 */ /* 0x000e620000000800 */
[----:B------:R-:W2:Y:S01]  /*15610*/  @P5 LDC R38, c[0x0][0x450] ;  /* 0x00011400ff265b82 */ /* 0x000ea20000000800 */
[-CC-:B------:R-:W-:Y:S01]  /*15620*/  FFMA.FTZ R30, R50, R7.reuse, -R41.reuse ;  /* 0x00000007321e7223 */ /* 0x180fe20000010829 */
[----:B------:R-:W-:Y:S01]  /*15630*/  FADD.FTZ R45, R25, R34 ;  /* 0x00000022192d7221 */ /* 0x000fe20000010000 */
[-CC-:B------:R-:W-:Y:S01]  /*15640*/  FFMA.FTZ R141, R58, R7.reuse, -R41.reuse ;  /* 0x000000073a8d7223 */ /* 0x180fe20000010829 */
[-CC-:B------:R-:W-:Y:S01]  /*15650*/  FFMA.FTZ R90, R90, R7.reuse, -R41.reuse ;  /* 0x000000075a5a7223 */ /* 0x180fe20000010829 */
[-C--:B------:R-:W-:Y:S01]  /*15660*/  FFMA.FTZ R62, R62, R7.reuse, -R41 ;  /* 0x000000073e3e7223 */ /* 0x080fe20000010829 */
[----:B------:R-:W-:Y:S01]  /*15670*/  FADD.FTZ R34, R148, R45 ;  /* 0x0000002d94227221 */ /* 0x000fe20000010000 */
[----:B------:R-:W3:Y:S01]  /*15680*/  MUFU.EX2 R14, R14 ;  /* 0x0000000e000e7308 */ /* 0x000ee20000000800 */
[----:B0-----:R-:W-:Y:S01]  /*15690*/  FADD.FTZ R32, R157, R10 ;  /* 0x0000000a9d207221 */ /* 0x001fe20000010000 */
[-CC-:B------:R-:W-:Y:S01]  /*156a0*/  FFMA.FTZ R104, R104, R7.reuse, -R41.reuse ;  /* 0x0000000768687223 */ /* 0x180fe20000010829 */
[----:B------:R-:W-:Y:S01]  /*156b0*/  FADD.FTZ R34, R27, R34 ;  /* 0x000000221b227221 */ /* 0x000fe20000010000 */
[-CC-:B------:R-:W-:Y:S01]  /*156c0*/  FFMA.FTZ R66, R66, R7.reuse, -R41.reuse ;  /* 0x0000000742427223 */ /* 0x180fe20000010829 */
[-CC-:B------:R-:W-:Y:S01]  /*156d0*/  FFMA.FTZ R40, R40, R7.reuse, -R41.reuse ;  /* 0x0000000728287223 */ /* 0x180fe20000010829 */
[-CC-:B------:R-:W-:Y:S01]  /*156e0*/  FFMA.FTZ R70, R70, R7.reuse, -R41.reuse ;  /* 0x0000000746467223 */ /* 0x180fe20000010829 */
[----:B------:R-:W-:Y:S01]  /*156f0*/  FADD.FTZ R45, R29, R34 ;  /* 0x000000221d2d7221 */ /* 0x000fe20000010000 */
[----:B------:R-:W0:Y:S01]  /*15700*/  MUFU.EX2 R153, R153 ;  /* 0x0000009900997308 */ /* 0x000e220000000800 */
[----:B-1----:R-:W-:Y:S01]  /*15710*/  FADD.FTZ R43, R159, R32 ;  /* 0x000000209f2b7221 */ /* 0x002fe20000010000 */
[----:B------:R-:W-:Y:S01]  /*15720*/  FFMA.FTZ R36, R36, R7, -R41 ;  /* 0x0000000724247223 */ /* 0x000fe20000010829 */
[----:B------:R-:W-:-:S02]  /*15730*/  F2FP.BF16.F32.PACK_AB R158, R11, R158 ;  /* 0x0000009e0b9e723e */ /* 0x000fc400000010ff */
[----:B------:R-:W-:Y:S02]  /*15740*/  F2FP.BF16.F32.PACK_AB R157, R10, R157 ;  /* 0x0000009d0a9d723e */ /* 0x000fe400000010ff */
[----:B------:R-:W-:Y:S01]  /*15750*/  F2FP.BF16.F32.PACK_AB R152, R21, R152 ;  /* 0x000000981598723e */ /* 0x000fe200000010ff */
[----:B------:R-:W1:Y:S01]  /*15760*/  MUFU.EX2 R20, R20 ;  /* 0x0000001400147308 */ /* 0x000e620000000800 */
[----:B---3--:R-:W-:Y:S01]  /*15770*/  FADD.FTZ R32, R14, R43 ;  /* 0x0000002b0e207221 */ /* 0x008fe20000010000 */
[----:B--2---:R-:W-:Y:S02]  /*15780*/  @P5 SHF.R.U32.HI R47, RZ, R38, R49 ;  /* 0x00000026ff2f5219 */ /* 0x004fe40000011631 */
[----:B------:R-:W-:Y:S02]  /*15790*/  ISETP.GE.AND P5, PT, R13, 0x1, PT ;  /* 0x000000010d00780c */ /* 0x000fe40003fa6270 */
[----:B------:R-:W-:Y:S02]  /*157a0*/  F2FP.BF16.F32.PACK_AB R154, R25, R154 ;  /* 0x0000009a199a723e */ /* 0x000fe400000010ff */
[----:B------:R-:W2:Y:S01]  /*157b0*/  MUFU.EX2 R155, R155 ;  /* 0x0000009b009b7308 */ /* 0x000ea20000000800 */
[----:B0-----:R-:W-:Y:S01]  /*157c0*/  FADD.FTZ R43, R153, R32 ;  /* 0x00000020992b7221 */ /* 0x001fe20000010000 */
[----:B------:R-:W-:-:S02]  /*157d0*/  F2FP.BF16.F32.PACK_AB R148, R27, R148 ;  /* 0x000000941b94723e */ /* 0x000fc400000010ff */
[----:B------:R-:W-:-:S04]  /*157e0*/  F2FP.BF16.F32.PACK_AB R159, R14, R159 ;  /* 0x0000009f0e9f723e */ /* 0x000fc800000010ff */
[----:B------:R-:W0:Y:S01]  /*157f0*/  MUFU.EX2 R24, R24 ;  /* 0x0000001800187308 */ /* 0x000e220000000800 */
[C---:B-1----:R-:W-:Y:S01]  /*15800*/  FADD.FTZ R32, R20.reuse, R43 ;  /* 0x0000002b14207221 */ /* 0x042fe20000010000 */
        /* <DEDUP_REMOVED lines=22> */
[----:B------:R-:W-:Y:S01]  /*15970*/  IMAD.IADD R43, R150, 0x1, R47 ;  /* 0x00000001962b7824 */ /* 0x000fe200078e022f */
[----:B------:R-:W-:-:S03]  /*15980*/  F2FP.BF16.F32.PACK_AB R150, R6, R29 ;  /* 0x0000001d0696723e */ /* 0x000fc600000010ff */
[----:B------:R-:W-:Y:S02]  /*15990*/  IMAD.IADD R12, R43, 0x1, R12 ;  /* 0x000000012b0c7824 */ /* 0x000fe400078e020c */
        /* <DEDUP_REMOVED lines=45> */
[----:B------:R-:W-:Y:S01]  /*15c70*/  F2FP.BF16.F32.PACK_AB R137, R137, R66 ;  /* 0x000000428989723e */ /* 0x000fe200000010ff */
[----:B------:R-:W-:-:S05]  /*15c80*/  VIADD R10, R72, 0xfffffffe ;  /* 0xfffffffe480a7836 */ /* 0x000fca0000000000 */
[----:B------:R-:W1:Y:S01]  /*15c90*/  MUFU.EX2 R139, R36 ;  /* 0x00000024008b7308 */ /* 0x000e620000000800 */
[----:B--2---:R-:W-:-:S07]  /*15ca0*/  FADD.FTZ R4, R70, R5 ;  /* 0x0000000546047221 */ /* 0x004fce0000010000 */
[----:B------:R-:W2:Y:S01]  /*15cb0*/  MUFU.EX2 R15, R15 ;  /* 0x0000000f000f7308 */ /* 0x000ea20000000800 */
[----:B0-----:R-:W-:Y:S01]  /*15cc0*/  FADD.FTZ R32, R138, R11 ;  /* 0x0000000b8a207221 */ /* 0x001fe20000010000 */
[C---:B-1----:R-:W-:Y:S01]  /*15cd0*/  FADD.FTZ R5, R139.reuse, R4 ;  /* 0x000000048b057221 */ /* 0x042fe20000010000 */
[----:B------:R-:W-:Y:S02]  /*15ce0*/  F2FP.BF16.F32.PACK_AB R139, R139, R70 ;  /* 0x000000468b8b723e */ /* 0x000fe400000010ff */
[C---:B--2---:R-:W-:Y:S01]  /*15cf0*/  FADD.FTZ R6, R15.reuse, R32 ;  /* 0x000000200f067221 */ /* 0x044fe20000010000 */
[----:B------:R-:W-:Y:S01]  /*15d00*/  F2FP.BF16.F32.PACK_AB R138, R15, R138 ;  /* 0x0000008a0f8a723e */ /* 0x000fe200000010ff */
[----:B------:R-:W-:Y:S06]  /*15d10*/  @!P5 BRA `(.L_x_1647) ;  /* 0x000000000048d947 */ /* 0x000fec0003800000 */
        /* <DEDUP_REMOVED lines=11> */
.L_x_1649:
[----:B------:R-:W-:-:S13]  /*15dd0*/  ISETP.NE.AND P2, PT, R13, 0x1, PT ;  /* 0x000000010d00780c */ /* 0x000fda0003f45270 */
[----:B------:R-:W0:Y:S02]  /*15de0*/  @P2 LDC.64 R14, c[0x0][0x9e8] ;  /* 0x00027a00ff0e2b82 */ /* 0x000e240000000a00 */
[----:B0-----:R-:W-:-:S05]  /*15df0*/  @P2 IMAD.HI.U32 R14, R4, R14, RZ ;  /* 0x0000000e040e2227 */ /* 0x001fca00078e00ff */
[----:B------:R-:W-:-:S07]  /*15e00*/  @P2 SHF.R.U32.HI R4, RZ, R15, R14 ;  /* 0x0000000fff042219 */ /* 0x000fce000001160e */
.L_x_1650:
[----:B------:R-:W-:Y:S05]  /*15e10*/  BSYNC B0 ;  /* 0x0000000000007941 */ /* 0x000fea0003800000 */
.L_x_1648:
[----:B------:R-:W-:-:S05]  /*15e20*/  IMAD R13, R4, R13, R13 ;  /* 0x0000000d040d7224 */ /* 0x000fca00078e020d */
[----:B------:R-:W-:-:S07]  /*15e30*/  VIMNMX R12, R12, R13, PT ;  /* 0x0000000d0c0c7248 */ /* 0x000fce0003fe0100 */
.L_x_1647:
[----:B------:R-:W-:Y:S01]  /*15e40*/  IMAD.HI R12, R12, 0x2aaaaaab, RZ ;  /* 0x2aaaaaab0c0c7827 */ /* 0x000fe200078e02ff */
[----:B------:R-:W-:Y:S01]  /*15e50*/  ULDC UR59, c[0x0][0x9e4] ;  /* 0x00027900003b7ab9 */ /* 0x000fe20000000800 */
[----:B------:R-:W-:Y:S01]  /*15e60*/  ULDC UR58, c[0x0][0x9e4] ;  /* 0x00027900003a7ab9 */ /* 0x000fe20000000800 */
[----:B------:R-:W-:Y:S01]  /*15e70*/  BSSY B0, `(.L_x_1651) ;  /* 0x0000346000007945 */ /* 0x000fe20003800000 */
[----:B------:R-:W-:Y:S01]  /*15e80*/  IMAD.MOV.U32 R4, RZ, RZ, 0x3f800000 ;  /* 0x3f800000ff047424 */ /* 0x000fe200078e00ff */
[----:B------:R-:W-:Y:S02]  /*15e90*/  SHF.R.U32.HI R11, RZ, 0x1f, R12 ;  /* 0x0000001fff0b7819 */ /* 0x000fe4000001160c */
[----:B------:R-:W-:Y:S02]  /*15ea0*/  CS2R R86, SRZ ;  /* 0x0000000000567805 */ /* 0x000fe4000001ff00 */
[----:B------:R-:W-:Y:S02]  /*15eb0*/  CS2R R84, SRZ ;  /* 0x0000000000547805 */ /* 0x000fe4000001ff00 */
[----:B------:R-:W-:-:S02]  /*15ec0*/  CS2R R82, SRZ ;  /* 0x0000000000527805 */ /* 0x000fc4000001ff00 */
[----:B------:R-:W-:Y:S01]  /*15ed0*/  LEA.HI.SX32 R13, R12, R11, 0x1c ;  /* 0x0000000b0c0d7211 */ /* 0x000fe200078fe2ff */
[----:B------:R-:W-:Y:S01]  /*15ee0*/  IMAD.MOV.U32 R11, RZ, RZ, 0x3f800000 ;  /* 0x3f800000ff0b7424 */ /* 0x000fe200078e00ff */
        /* <DEDUP_REMOVED lines=31> */
[----:B------:R-:W-:Y:S06]  /*160e0*/  @!P2 BRA `(.L_x_1652) ;  /* 0x000000300078a947 */ /* 0x000fec0003800000 */
[----:B------:R-:W-:Y:S01]  /*160f0*/  BSSY B1, `(.L_x_1653) ;  /* 0x0000319000017945 */ /* 0x000fe20003800000 */
[----:B------:R-:W-:Y:S02]  /*16100*/  IMAD.MOV.U32 R4, RZ, RZ, 0x3f800000 ;  /* 0x3f800000ff047424 */ /* 0x000fe400078e00ff */
[----:B------:R-:W-:-:S07]  /*16110*/  IMAD.MOV.U32 R87, RZ, RZ, RZ ;  /* 0x000000ffff577224 */ /* 0x000fce00078e00ff */
.L_x_1672:
[----:B------:R-:W-:-:S05]  /*16120*/  VIADD R21, R22, 0x1 ;  /* 0x0000000116157836 */ /* 0x000fca0000000000 */
[----:B------:R-:W-:-:S04]  /*16130*/  ISETP.NE.AND P2, PT, R21, 0x2, PT ;  /* 0x000000021500780c */ /* 0x000fc80003f45270 */
[----:B------:R-:W-:Y:S02]  /*16140*/  SEL R206, RZ, 0x1, P2 ;  /* 0x00000001ffce7807 */ /* 0x000fe40001000000 */
[----:B------:R-:W-:Y:S02]  /*16150*/  SEL R21, R21, RZ, P2 ;  /* 0x000000ff15157207 */ /* 0x000fe40001000000 */
[----:B------:R-:W-:Y:S01]  /*16160*/  LOP3.LUT R206, R23, R206, RZ, 0x3c, !PT ;  /* 0x000000ce17ce7212 */ /* 0x000fe200078e3cff */
[----:B------:R-:W-:Y:S06]  /*16170*/  @!P0 BRA `(.L_x_1654) ;  /* 0x0000000000048947 */ /* 0x000fec0003800000 */
[----:B------:R-:W-:Y:S01]  /*16180*/  BPT.TRAP 0x1 ;  /* 0x000000040000795c */ /* 0x000fe20000300000 */
.L_x_1654:
[----:B------:R-:W-:Y:S01]  /*16190*/  IMAD R7, R21, 0x8, R2 ;  /* 0x0000000815077824 */ /* 0x000fe200078e0202 */
[----:B------:R-:W-:-:S04]  /*161a0*/  SHF.L.U32 R12, R206, 0x1f, RZ ;  /* 0x0000001fce0c7819 */ /* 0x000fc800000006ff */
[----:B------:R0:W1:Y:S01]  /*161b0*/  SYNCS.PHASECHK.TRANS64.TRYWAIT P2, [R7+URZ+0x2a830], R12 ;  /* 0x02a8300c070075a7 */ /* 0x000062000804017f */
[----:B------:R-:W-:Y:S05]  /*161c0*/  @!P0 BRA `(.L_x_1655) ;  /* 0x0000000000048947 */ /* 0x000fea0003800000 */
[----:B------:R-:W-:Y:S01]  /*161d0*/  BPT.TRAP 0x1 ;  /* 0x000000040000795c */ /* 0x000fe20000300000 */
.L_x_1655:
[----:B------:R-:W-:Y:S01]  /*161e0*/  IMAD R92, R21, 0x900, R8 ;  /* 0x00000900155c7824 */ /* 0x000fe200078e0208 */
[----:B------:R-:W-:Y:S03]  /*161f0*/  BSSY B2, `(.L_x_1656) ;  /* 0x0000006000027945 */ /* 0x000fe60003800000 */
[C---:B------:R-:W-:Y:S02]  /*16200*/  VIADD R14, R92.reuse, 0x2 ;  /* 0x000000025c0e7836 */ /* 0x040fe40000000000 */
[----:B------:R-:W-:Y:S01]  /*16210*/  VIADD R9, R92, 0x4 ;  /* 0x000000045c097836 */ /* 0x000fe20000000000 */
[----:B-1----:R-:W-:Y:S06]  /*16220*/  @P2 BRA `(.L_x_1657) ;  /* 0x0000000000082947 */ /* 0x002fec0003800000 */
[----:B------:R-:W1:Y:S02]  /*16230*/  SYNCS.PHASECHK.TRANS64.TRYWAIT P2, [R7+URZ+0x2a830], R12 ;  /* 0x02a8300c070075a7 */ /* 0x000e64000804017f */
[----:B-1----:R-:W-:Y:S05]  /*16240*/  @!P2 BRA `(.L_x_1658) ;  /* 0x000001580088a947 */ /* 0x002fea0003800000 */
.L_x_1657:
[----:B------:R-:W-:Y:S05]  /*16250*/  BSYNC B2 ;  /* 0x0000000000027941 */ /* 0x000fea0003800000 */
.L_x_1656:
[----:B------:R-:W-:Y:S01]  /*16260*/  R2UR UR50, R14 ;  /* 0x000000000e3272ca */ /* 0x000fe200000e0000 */
[----:B------:R-:W-:Y:S01]  /*16270*/  VIADD R14, R92, 0x300 ;  /* 0x000003005c0e7836 */ /* 0x000fe20000000000 */
[----:B------:R-:W2:Y:S01]  /*16280*/  LDL.64 R220, [R1+0x20] ;  /* 0x0000200001dc7983 */ /* 0x000ea20000100a00 */
[----:B------:R-:W-:-:S03]  /*16290*/  IMAD.MOV.U32 R15, RZ, RZ, 0x40000040 ;  /* 0x40000040ff0f7424 */ /* 0x000fc600078e00ff */
[----:B------:R-:W-:Y:S01]  /*162a0*/  R2UR UR26, R14 ;  /* 0x000000000e1a72ca */ /* 0x000fe200000e0000 */
[----:B------:R-:W-:Y:S01]  /*162b0*/  VIADD R14, R92, 0x600 ;  /* 0x000006005c0e7836 */ /* 0x000fe20000000000 */
[C---:B------:R-:W-:Y:S01]  /*162c0*/  R2UR UR51, R15.reuse ;  /* 0x000000000f3372ca */ /* 0x040fe200000e0000 */
[----:B------:R-:W3:Y:S01]  /*162d0*/  LDL.64 R218, [R1+0x18] ;  /* 0x0000180001da7983 */ /* 0x000ee20000100a00 */
[C---:B------:R-:W-:Y:S02]  /*162e0*/  R2UR UR27, R15.reuse ;  /* 0x000000000f1b72ca */ /* 0x040fe400000e0000 */
[----:B------:R-:W-:Y:S01]  /*162f0*/  R2UR UR10, R14 ;  /* 0x000000000e0a72ca */ /* 0x000fe200000e0000 */
[----:B------:R-:W4:Y:S01]  /*16300*/  LDL.64 R216, [R1+0x10] ;  /* 0x0000100001d87983 */ /* 0x000f220000100a00 */
[----:B------:R-:W-:-:S03]  /*16310*/  R2UR UR11, R15 ;  /* 0x000000000f0b72ca */ /* 0x000fc600000e0000 */
[----:B------:R-:W5:Y:S01]  /*16320*/  LDL.64 R14, [R1+0x30] ;  /* 0x00003000010e7983 */ /* 0x000f620000100a00 */
[----:B01----:R-:W-:-:S03]  /*16330*/  IMAD.MOV.U32 R12, RZ, RZ, R92 ;  /* 0x000000ffff0c7224 */ /* 0x003fc600078e005c */
[----:B------:R-:W4:Y:S02]  /*16340*/  LDL.64 R214, [R1+0x8] ;  /* 0x0000080001d67983 */ /* 0x000f240000100a00 */
[----:B------:R-:W-:Y:S01]  /*16350*/  R2UR UR54, R12 ;  /* 0x000000000c3672ca */ /* 0x000fe200000e0000 */
[----:B------:R-:W-:Y:S01]  /*16360*/  IMAD.MOV.U32 R12, RZ, RZ, R9 ;  /* 0x000000ffff0c7224 */ /* 0x000fe200078e0009 */
[----:B------:R-:W4:Y:S01]  /*16370*/  LDL.64 R212, [R1] ;  /* 0x0000000001d47983 */ /* 0x000f220000100a00 */
[----:B------:R-:W-:Y:S02]  /*16380*/  VIADD R88, R92, 0x6 ;  /* 0x000000065c587836 */ /* 0x000fe40000000000 */
[-C--:B------:R-:W-:Y:S01]  /*16390*/  FMUL.FTZ R24, R24, R11.reuse ;  /* 0x0000000b18187220 */ /* 0x080fe20000410000 */
[----:B------:R-:W-:Y:S01]  /*163a0*/  IMAD.MOV.U32 R13, RZ, RZ, 0x40000040 ;  /* 0x40000040ff0d7424 */ /* 0x000fe200078e00ff */
[----:B------:R-:W-:Y:S01]  /*163b0*/  R2UR UR34, R12 ;  /* 0x000000000c2272ca */ /* 0x000fe200000e0000 */
[----:B------:R-:W-:Y:S01]  /*163c0*/  VIADD R12, R92, 0x302 ;  /* 0x000003025c0c7836 */ /* 0x000fe20000000000 */
[----:B------:R-:W-:Y:S01]  /*163d0*/  R2UR UR30, R88 ;  /* 0x00000000581e72ca */ /* 0x000fe200000e0000 */
[C---:B------:R-:W-:Y:S01]  /*163e0*/  VIADD R88, R92.reuse, 0x304 ;  /* 0x000003045c587836 */ /* 0x040fe20000000000 */
[C---:B------:R-:W-:Y:S01]  /*163f0*/  R2UR UR55, R13.reuse ;  /* 0x000000000d3772ca */ /* 0x040fe200000e0000 */
[----:B------:R-:W-:Y:S01]  /*16400*/  VIADD R90, R92, 0x604 ;  /* 0x000006045c5a7836 */ /* 0x000fe20000000000 */
[----:B------:R-:W-:Y:S01]  /*16410*/  R2UR UR22, R12 ;  /* 0x000000000c1672ca */ /* 0x000fe200000e0000 */
[----:B------:R-:W-:Y:S01]  /*16420*/  VIADD R12, R92, 0x306 ;  /* 0x000003065c0c7836 */ /* 0x000fe20000000000 */
[C---:B------:R-:W-:Y:S01]  /*16430*/  R2UR UR35, R13.reuse ;  /* 0x000000000d2372ca */ /* 0x040fe200000e0000 */
[----:B------:R-:W-:Y:S01]  /*16440*/  IMAD.MOV.U32 R89, RZ, RZ, 0x40000040 ;  /* 0x40000040ff597424 */ /* 0x000fe200078e00ff */
[C---:B------:R-:W-:Y:S01]  /*16450*/  R2UR UR23, R13.reuse ;  /* 0x000000000d1772ca */ /* 0x040fe200000e0000 */
[----:B------:R-:W-:Y:S01]  /*16460*/  IMAD.MOV.U32 R91, RZ, RZ, 0x40000040 ;  /* 0x40000040ff5b7424 */ /* 0x000fe200078e00ff */
[----:B------:R-:W-:Y:S01]  /*16470*/  R2UR UR14, R12 ;  /* 0x000000000c0e72ca */ /* 0x000fe200000e0000 */
[----:B------:R-:W-:Y:S01]  /*16480*/  IMAD.MOV.U32 R93, RZ, RZ, 0x40000040 ;  /* 0x40000040ff5d7424 */ /* 0x000fe200078e00ff */
[----:B------:R-:W-:Y:S01]  /*16490*/  R2UR UR15, R13 ;  /* 0x000000000d0f72ca */ /* 0x000fe200000e0000 */
[-C--:B------:R-:W-:Y:S01]  /*164a0*/  FMUL.FTZ R25, R25, R11.reuse ;  /* 0x0000000b19197220 */ /* 0x080fe20000410000 */
[----:B------:R-:W2:Y:S01]  /*164b0*/  LDL.64 R12, [R1+0x28] ;  /* 0x00002800010c7983 */ /* 0x000ea20000100a00 */
[----:B------:R-:W-:Y:S01]  /*164c0*/  R2UR UR18, R88 ;  /* 0x00000000581272ca */ /* 0x000fe200000e0000 */
[C---:B------:R-:W-:Y:S01]  /*164d0*/  VIADD R88, R92.reuse, 0x602 ;  /* 0x000006025c587836 */ /* 0x040fe20000000000 */
[C---:B------:R-:W-:Y:S01]  /*164e0*/  R2UR UR31, R89.reuse ;  /* 0x00000000591f72ca */ /* 0x040fe200000e0000 */
[----:B------:R-:W-:Y:S01]  /*164f0*/  VIADD R92, R92, 0x606 ;  /* 0x000006065c5c7836 */ /* 0x000fe20000000000 */
[----:B------:R-:W-:Y:S01]  /*16500*/  R2UR UR19, R89 ;  /* 0x00000000591372ca */ /* 0x000fe200000e0000 */
[-C--:B------:R-:W-:Y:S01]  /*16510*/  FMUL.FTZ R28, R28, R11.reuse ;  /* 0x0000000b1c1c7220 */ /* 0x080fe20000410000 */
        /* <DEDUP_REMOVED lines=12> */
[----:B------:R-:W-:Y:S01]  /*165e0*/  WARPGROUP.ARRIVE ;  /* 0x00000000000079c5 */ /* 0x000fe20000000000 */
[-C--:B------:R-:W-:Y:S01]  /*165f0*/  FMUL.FTZ R41, R41, R11.reuse ;  /* 0x0000000b29297220 */ /* 0x080fe20000410000 */
[-C--:B------:R-:W-:Y:S01]  /*16600*/  FMUL.FTZ R44, R44, R11.reuse ;  /* 0x0000000b2c2c7220 */ /* 0x080fe20000410000 */
[-C--:B------:R-:W-:Y:S01]  /*16610*/  FMUL.FTZ R45, R45, R11.reuse ;  /* 0x0000000b2d2d7220 */ /* 0x080fe20000410000 */
[-C--:B------:R-:W-:Y:S01]  /*16620*/  FMUL.FTZ R48, R48, R11.reuse ;  /* 0x0000000b30307220 */ /* 0x080fe20000410000 */
[-C--:B------:R-:W-:Y:S01]  /*16630*/  FMUL.FTZ R49, R49, R11.reuse ;  /* 0x0000000b31317220 */ /* 0x080fe20000410000 */
[----:B------:R-:W-:Y:S01]  /*16640*/  HGMMA.64x96x16.F32.BF16 R88, gdesc[UR52], RZ, !UPT, gsb0 ;  /* 0x01600000345879f0 */ /* 0x000fe2000c0018ff */
        /* <DEDUP_REMOVED lines=54> */
[----:B------:R-:W-:Y:S01]  /*169b0*/  WARPGROUP.ARRIVE ;  /* 0x00000000000079c5 */ /* 0x000fe20000000000 */
[----:B-----5:R-:W-:Y:S02]  /*169c0*/  R2UR UR32, R14 ;  /* 0x000000000e2072ca */ /* 0x020fe400000e0000 */
[----:B------:R-:W-:-:S13]  /*169d0*/  R2UR UR33, R15 ;  /* 0x000000000f2172ca */ /* 0x000fda00000e0000 */
[----:B------:R-:W-:Y:S01]  /*169e0*/  HGMMA.64x96x16.F32.BF16 R88, gdesc[UR32], R88, gsb0 ;  /* 0x01600000205879f0 */ /* 0x000fe20008001858 */
[----:B--2---:R-:W-:Y:S02]  /*169f0*/  R2UR UR28, R12 ;  /* 0x000000000c1c72ca */ /* 0x004fe400000e0000 */
[----:B------:R-:W-:Y:S01]  /*16a00*/  R2UR UR29, R13 ;  /* 0x000000000d1d72ca */ /* 0x000fe200000e0000 */
[----:B------:R-:W-:Y:S02]  /*16a10*/  WARPGROUP.DEPBAR.LE gsb0, 0x0 ;  /* 0x00008000000079c5 */ /* 0x000fe40000010000 */
[----:B------:R-:W-:-:S10]  /*16a20*/  WARPGROUP.ARRIVE ;  /* 0x00000000000079c5 */ /* 0x000fd40000000000 */
[----:B------:R-:W-:Y:S01]  /*16a30*/  HGMMA.64x96x16.F32.BF16 R88, gdesc[UR28], R88, gsb0 ;  /* 0x016000001c5879f0 */ /* 0x000fe20008001858 */
[----:B------:R-:W-:Y:S02]  /*16a40*/  R2UR UR24, R220 ;  /* 0x00000000dc1872ca */ /* 0x000fe400000e0000 */
[----:B------:R-:W-:Y:S02]  /*16a50*/  R2UR UR25, R221 ;  /* 0x00000000dd1972ca */ /* 0x000fe400000e0000 */
[----:B---3--:R-:W-:Y:S02]  /*16a60*/  R2UR UR20, R218 ;  /* 0x00000000da1472ca */ /* 0x008fe400000e0000 */
[----:B------:R-:W-:Y:S01]  /*16a70*/  R2UR UR21, R219 ;  /* 0x00000000db1572ca */ /* 0x000fe200000e0000 */
[----:B------:R-:W-:Y:S02]  /*16a80*/  WARPGROUP.DEPBAR.LE gsb0, 0x0 ;  /* 0x00008000000079c5 */ /* 0x000fe40000010000 */
[----:B------:R-:W-:-:S06]  /*16a90*/  WARPGROUP.ARRIVE ;  /* 0x00000000000079c5 */ /* 0x000fcc0000000000 */
[----:B------:R-:W-:Y:S01]  /*16aa0*/  HGMMA.64x96x16.F32.BF16 R88, gdesc[UR24], R88, gsb0 ;  /* 0x01600000185879f0 */ /* 0x000fe20008001858 */
[----:B----4-:R-:W-:Y:S02]  /*16ab0*/  R2UR UR16, R216 ;  /* 0x00000000d81072ca */ /* 0x010fe400000e0000 */
[----:B------:R-:W-:Y:S01]  /*16ac0*/  R2UR UR17, R217 ;  /* 0x00000000d91172ca */ /* 0x000fe200000e0000 */
[----:B------:R-:W-:Y:S02]  /*16ad0*/  WARPGROUP.DEPBAR.LE gsb0, 0x0 ;  /* 0x00008000000079c5 */ /* 0x000fe40000010000 */
[----:B------:R-:W-:-:S06]  /*16ae0*/  WARPGROUP.ARRIVE ;  /* 0x00000000000079c5 */ /* 0x000fcc0000000000 */
[----:B------:R-:W-:Y:S01]  /*16af0*/  HGMMA.64x96x16.F32.BF16 R88, gdesc[UR20], R88, gsb0 ;  /* 0x01600000145879f0 */ /* 0x000fe20008001858 */
[----:B------:R-:W-:Y:S02]  /*16b00*/  R2UR UR12, R214 ;  /* 0x00000000d60c72ca */ /* 0x000fe400000e0000 */
        /* <DEDUP_REMOVED lines=8> */
[----:B------:R-:W-:Y:S03]  /*16b90*/  HGMMA.64x96x16.F32.BF16 R88, gdesc[UR12], R88, gsb0 ;  /* 0x016000000c5879f0 */ /* 0x000fe60008001858 */
[----:B------:R-:W-:Y:S02]  /*16ba0*/  WARPGROUP.DEPBAR.LE gsb0, 0x0 ;  /* 0x00008000000079c5 */ /* 0x000fe40000010000 */
[----:B------:R-:W-:-:S06]  /*16bb0*/  WARPGROUP.ARRIVE ;  /* 0x00000000000079c5 */ /* 0x000fcc0000000000 */
[----:B------:R-:W-:Y:S01]  /*16bc0*/  HGMMA.64x96x16.F32.BF16 R88, gdesc[UR8], R88, gsb0 ;  /* 0x01600000085879f0 */ /* 0x000fe20008001858 */
[----:B------:R-:W-:Y:S01]  /*16bd0*/  UMOV UR4, UR56 ;  /* 0x0000003800047c82 */ /* 0x000fe20008000000 */
[----:B------:R-:W-:Y:S01]  /*16be0*/  UMOV UR5, UR57 ;  /* 0x0000003900057c82 */ /* 0x000fe20008000000 */
        /* <DEDUP_REMOVED lines=12> */
.L_x_1659:
[----:B------:R-:W-:Y:S01]  /*16cb0*/  SHF.L.U32 R4, R23, 0x1f, RZ ;  /* 0x0000001f17047819 */ /* 0x000fe200000006ff */
[----:B------:R-:W-:-:S04]  /*16cc0*/  IMAD R23, R22, 0x8, R2 ;  /* 0x0000000816177824 */ /* 0x000fc800078e0202 */
[----:B------:R0:W1:Y:S01]  /*16cd0*/  SYNCS.PHASECHK.TRANS64.TRYWAIT P2, [R23+URZ+0x2a850], R4 ;  /* 0x02a85004170075a7 */ /* 0x000062000804017f */
[----:B------:R-:W-:Y:S05]  /*16ce0*/  @!P0 BRA `(.L_x_1660) ;  /* 0x0000000000048947 */ /* 0x000fea0003800000 */
[----:B------:R-:W-:Y:S01]  /*16cf0*/  BPT.TRAP 0x1 ;  /* 0x000000040000795c */ /* 0x000fe20000300000 */
.L_x_1660:
[----:B------:R-:W-:Y:S04]  /*16d00*/  BSSY B2, `(.L_x_1661) ;  /* 0x0000004000027945 */ /* 0x000fe80003800000 */
[----:B-1----:R-:W-:Y:S05]  /*16d10*/  @P2 BRA `(.L_x_1662) ;  /* 0x0000000000082947 */ /* 0x002fea0003800000 */
[----:B------:R-:W1:Y:S02]  /*16d20*/  SYNCS.PHASECHK.TRANS64.TRYWAIT P2, [R23+URZ+0x2a850], R4 ;  /* 0x02a85004170075a7 */ /* 0x000e64000804017f */
[----:B-1----:R-:W-:Y:S05]  /*16d30*/  @!P2 BRA `(.L_x_1663) ;  /* 0x0000014c00e0a947 */ /* 0x002fea0003800000 */
.L_x_1662:
[----:B------:R-:W-:Y:S05]  /*16d40*/  BSYNC B2 ;  /* 0x0000000000027941 */ /* 0x000fea0003800000 */
.L_x_1661:
[----:B01----:R-:W-:Y:S01]  /*16d50*/  VIADD R4, R2, 0x400 ;  /* 0x0000040002047836 */ /* 0x003fe20000000000 */
[----:B------:R-:W-:Y:S01]  /*16d60*/  WARPGROUP.ARRIVE ;  /* 0x00000000000079c5 */ /* 0x000fe20000000000 */
[----:B------:R-:W-:Y:S01]  /*16d70*/  IMAD.MOV.U32 R13, RZ, RZ, 0x40000040 ;  /* 0x40000040ff0d7424 */ /* 0x000fe200078e00ff */
[----:B------:R-:W-:Y:S01]  /*16d80*/  ISETP.NE.AND P3, PT, R210, 0x1, PT ;  /* 0x00000001d200780c */ /* 0x000fe20003f65270 */
[----:B------:R-:W-:Y:S01]  /*16d90*/  IMAD.MOV.U32 R15, RZ, RZ, 0x40000040 ;  /* 0x40000040ff0f7424 */ /* 0x000fe200078e00ff */
[----:B------:R-:W-:Y:S01]  /*16da0*/  SHF.R.U32.HI R4, RZ, 0x4, R4 ;  /* 0x00000004ff047819 */ /* 0x000fe20000011604 */
[----:B------:R-:W-:Y:S01]  /*16db0*/  IMAD.IADD R11, R181, 0x1, R178 ;  /* 0x00000001b50b7824 */ /* 0x000fe200078e02b2 */
[----:B------:R-:W-:Y:S01]  /*16dc0*/  R2UR UR7, R13 ;  /* 0x000000000d0772ca */ /* 0x000fe200000e0000 */
[----:B------:R-:W-:Y:S01]  /*16dd0*/  IMAD.MOV.U32 R13, RZ, RZ, 0x40000040 ;  /* 0x40000040ff0d7424 */ /* 0x000fe200078e00ff */
[----:B------:R-:W-:Y:S01]  /*16de0*/  LOP3.LUT R4, R4, 0x3fff, RZ, 0xc0, !PT ;  /* 0x00003fff04047812 */ /* 0x000fe200078ec0ff */
[----:B------:R-:W-:Y:S01]  /*16df0*/  ULDC UR5, c[0x0][0x9dc] ;  /* 0x0002770000057ab9 */ /* 0x000fe20000000800 */
[----:B------:R-:W-:Y:S01]  /*16e00*/  LOP3.LUT P2, RZ, R17, 0x100000, RZ, 0xc0, !PT ;  /* 0x0010000011ff7812 */ /* 0x000fe2000784c0ff */
[----:B------:R-:W-:Y:S01]  /*16e10*/  @!P1 VIADD R7, R7, 0x2a840 ;  /* 0x0002a84007079836 */ /* 0x000fe20000000000 */
[----:B------:R-:W-:Y:S01]  /*16e20*/  LOP3.LUT R4, R4, 0x3000000, RZ, 0xfc, !PT ;  /* 0x0300000004047812 */ /* 0x000fe200078efcff */
[----:B------:R-:W-:-:S02]  /*16e30*/  ULDC UR4, c[0x0][0x9e0] ;  /* 0x0002780000047ab9 */ /* 0x000fc40000000800 */
[----:B------:R-:W0:Y:S01]  /*16e40*/  @P3 LDC R9, c[0x0][0x450] ;  /* 0x00011400ff093b82 */ /* 0x000e220000000800 */
[----:B------:R-:W-:Y:S01]  /*16e50*/  @!P1 PRMT R7, RZ, 0x654, R7 ;  /* 0x00000654ff079816 */ /* 0x000fe20000000007 */
[----:B------:R-:W-:-:S04]  /*16e60*/  IMAD R12, R22, 0x600, R4 ;  /* 0x00000600160c7824 */ /* 0x000fc800078e0204 */
[C---:B------:R-:W-:Y:S01]  /*16e70*/  VIADD R14, R12.reuse, 0x80 ;  /* 0x000000800c0e7836 */ /* 0x040fe20000000000 */
[----:B------:R-:W-:Y:S01]  /*16e80*/  R2UR UR6, R12 ;  /* 0x000000000c0672ca */ /* 0x000fe200000e0000 */
[----:B------:R-:W1:-:S12]  /*16e90*/  @P3 LDC R4, c[0x0][0x44c] ;  /* 0x00011300ff043b82 */ /* 0x000e580000000800 */
[----:B------:R-:W-:Y:S01]  /*16ea0*/  HGMMA.64x128x16.F32.BF16 R24, R156, gdesc[UR4].tnspB, R24, gsb0 ;  /* 0x41e000049c187df0 */ /* 0x000fe20008001818 */
[----:B------:R-:W-:Y:S01]  /*16eb0*/  R2UR UR6, R14 ;  /* 0x000000000e0672ca */ /* 0x000fe200000e0000 */
[----:B------:R-:W-:Y:S01]  /*16ec0*/  VIADD R14, R12, 0x100 ;  /* 0x000001000c0e7836 */ /* 0x000fe20000000000 */
[----:B------:R-:W-:Y:S01]  /*16ed0*/  R2UR UR7, R15 ;  /* 0x000000000f0772ca */ /* 0x000fe200000e0000 */
[----:B------:R-:W-:Y:S02]  /*16ee0*/  IMAD.MOV.U32 R15, RZ, RZ, 0x40000040 ;  /* 0x40000040ff0f7424 */ /* 0x000fe400078e00ff */
[----:B-1----:R-:W-:-:S05]  /*16ef0*/  @P3 IMAD.HI.U32 R4, R11, R4, RZ ;  /* 0x000000040b043227 */ /* 0x002fca00078e00ff */
[----:B0-----:R-:W-:Y:S01]  /*16f00*/  @P3 SHF.R.U32.HI R11, RZ, R9, R4 ;  /* 0x00000009ff0b3219 */ /* 0x001fe20000011604 */
[----:B------:R-:W-:Y:S01]  /*16f10*/  IMAD.U32 R9, RZ, RZ, UR5 ;  /* 0x00000005ff097e24 */ /* 0x000fe2000f8e00ff */
        /* <DEDUP_REMOVED lines=18> */
[----:B------:R-:W-:Y:S02]  /*17040*/  R2UR UR6, R14 ;  /* 0x000000000e0672ca */ /* 0x000fe400000e0000 */
[----:B------:R-:W-:Y:S02]  /*17050*/  R2UR UR7, R15 ;  /* 0x000000000f0772ca */ /* 0x000fe400000e0000 */
[----:B------:R-:W-:Y:S01]  /*17060*/  LOP3.LUT R15, RZ, R9, RZ, 0x33, !PT ;  /* 0x00000009ff0f7212 */ /* 0x000fe200078e33ff */
[----:B------:R-:W-:Y:S02]  /*17070*/  WARPGROUP.DEPBAR.LE gsb0, 0x0 ;  /* 0x00008000000079c5 */ /* 0x000fe40000010000 */
[----:B------:R-:W-:-:S08]  /*17080*/  WARPGROUP.ARRIVE ;  /* 0x00000000000079c5 */ /* 0x000fd00000000000 */
[----:B------:R-:W-:Y:S01]  /*17090*/  HGMMA.64x128x16.F32.BF16 R24, R140, gdesc[UR4].tnspB, R24, gsb0 ;  /* 0x41e000048c187df0 */ /* 0x000fe20008001818 */
[----:B------:R-:W-:Y:S02]  /*170a0*/  R2UR UR6, R12 ;  /* 0x000000000c0672ca */ /* 0x000fe400000e0000 */
[----:B------:R-:W-:Y:S01]  /*170b0*/  R2UR UR7, R13 ;  /* 0x000000000d0772ca */ /* 0x000fe200000e0000 */
[----:B------:R-:W-:Y:S02]  /*170c0*/  WARPGROUP.DEPBAR.LE gsb0, 0x0 ;  /* 0x00008000000079c5 */ /* 0x000fe40000010000 */
[----:B------:R-:W-:-:S10]  /*170d0*/  WARPGROUP.ARRIVE ;  /* 0x00000000000079c5 */ /* 0x000fd40000000000 */
[----:B------:R-:W-:Y:S03]  /*170e0*/  HGMMA.64x128x16.F32.BF16 R24, R136, gdesc[UR4].tnspB, R24, gsb0 ;  /* 0x41e0000488187df0 */ /* 0x000fe60008001818 */
[----:B------:R-:W-:Y:S02]  /*170f0*/  WARPGROUP.DEPBAR.LE gsb0, 0x0 ;  /* 0x00008000000079c5 */ /* 0x000fe40000010000 */
[----:B------:R-:W0:Y:S01]  /*17100*/  SHFL.IDX PT, R137, R11, RZ, 0x1c1f ;  /* 0x001c1fff0b897589 */ /* 0x000e2200000e0000 */
[----:B------:R-:W-:Y:S01]  /*17110*/  IMAD R136, R10, -0x60, RZ ;  /* 0xffffffa00a887824 */ /* 0x000fe200078e02ff */
[----:B------:R1:W-:Y:S04]  /*17120*/  @!P1 SYNCS.ARRIVE.TRANS64.RED.A1T0 RZ, [R7+URZ], RZ ;  /* 0x000000ff07ff99a7 */ /* 0x0003e8000810043f */
[----:B------:R-:W-:-:S04]  /*17130*/  IADD3 R4, -R174, 0x1, R136 ;  /* 0x00000001ae047810 */ /* 0x000fc80007ffe188 */
[----:B------:R-:W-:-:S05]  /*17140*/  IADD3 R4, -R163, R4, R164 ;  /* 0x00000004a3047210 */ /* 0x000fca0007ffe1a4 */
[----:B------:R-:W-:Y:S02]  /*17150*/  VIADD R22, R4, UR4 ;  /* 0x0000000404167c36 */ /* 0x000fe40008000000 */
[----:B------:R-:W-:Y:S02]  /*17160*/  IMAD.IADD R15, R15, 0x1, R4 ;  /* 0x000000010f0f7824 */ /* 0x000fe400078e0204 */
[----:B------:R-:W-:Y:S02]  /*17170*/  IMAD.IADD R4, R136, 0x1, -R174 ;  /* 0x0000000188047824 */ /* 0x000fe400078e0aae */
[--C-:B0-----:R-:W-:Y:S02]  /*17180*/  IMAD.IADD R14, R22, 0x1, R137.reuse ;  /* 0x00000001160e7824 */ /* 0x101fe400078e0289 */
[----:B-1----:R-:W-:Y:S01]  /*17190*/  IMAD.IADD R7, R15, 0x1, R137 ;  /* 0x000000010f077824 */ /* 0x002fe200078e0289 */
[----:B------:R-:W-:Y:S06]  /*171a0*/  @!P2 BRA `(.L_x_1664) ;  /* 0x000000000054a947 */ /* 0x000fec0003800000 */
        /* <DEDUP_REMOVED lines=12> */
.L_x_1666:
[----:B------:R-:W-:-:S05]  /*17270*/  IMAD.U32 R138, RZ, RZ, UR59 ;  /* 0x0000003bff8a7e24 */ /* 0x000fca000f8e00ff */
[----:B------:R-:W-:-:S13]  /*17280*/  ISETP.NE.AND P2, PT, R138, 0x1, PT ;  /* 0x000000018a00780c */ /* 0x000fda0003f45270 */
[----:B------:R-:W0:Y:S02]  /*17290*/  @P2 LDC.64 R12, c[0x0][0x9e8] ;  /* 0x00027a00ff0c2b82 */ /* 0x000e240000000a00 */
[----:B0-----:R-:W-:-:S05]  /*172a0*/  @P2 IMAD.HI.U32 R12, R137, R12, RZ ;  /* 0x0000000c890c2227 */ /* 0x001fca00078e00ff */
[----:B------:R-:W-:-:S07]  /*172b0*/  @P2 SHF.R.U32.HI R137, RZ, R13, R12 ;  /* 0x0000000dff892219 */ /* 0x000fce000001160c */
.L_x_1667:
[----:B------:R-:W-:Y:S05]  /*172c0*/  BSYNC B2 ;  /* 0x0000000000027941 */ /* 0x000fea0003800000 */
.L_x_1665:
[----:B------:R-:W-:-:S05]  /*172d0*/  IMAD R137, R137, R138, R4 ;  /* 0x0000008a89897224 */ /* 0x000fca00078e0204 */
[----:B------:R-:W-:Y:S02]  /*172e0*/  VIADDMNMX R14, R137, R138, R14, PT ;  /* 0x0000008a890e7246 */ /* 0x000fe4000380010e */
[----:B------:R-:W-:-:S07]  /*172f0*/  VIMNMX R7, R7, R137, !PT ;  /* 0x0000008907077248 */ /* 0x000fce0007fe0100 */
.L_x_1664:
[C---:B------:R-:W-:Y:S02]  /*17300*/  ISETP.GE.AND P2, PT, R136.reuse, 0x2, PT ;  /* 0x000000028800780c */ /* 0x040fe40003f46270 */
[----:B------:R-:W-:Y:S02]  /*17310*/  ISETP.GE.AND P5, PT, R136, 0xa, PT ;  /* 0x0000000a8800780c */ /* 0x000fe40003fa6270 */
[----:B------:R-:W-:Y:S02]  /*17320*/  ISETP.GT.AND P3, PT, R7, 0x1, !P2 ;  /* 0x000000010700780c */ /* 0x000fe40005764270 */
[----:B------:R-:W-:Y:S02]  /*17330*/  LOP3.LUT R17, R17, 0xfffffffb, RZ, 0xc0, !PT ;  /* 0xfffffffb11117812 */ /* 0x000fe400078ec0ff */
[----:B------:R-:W-:Y:S02]  /*17340*/  ISETP.LT.OR P4, PT, R14, 0x2, P3 ;  /* 0x000000020e00780c */ /* 0x000fe40001f81670 */
[----:B------:R-:W-:-:S02]  /*17350*/  ISETP.GE.AND P3, PT, R136, 0x9, PT ;  /* 0x000000098800780c */ /* 0x000fc40003f66270 */
[----:B------:R-:W-:Y:S02]  /*17360*/  FSEL R89, R89, -INF , !P4 ;  /* 0xff80000059597808 */ /* 0x000fe40006000000 */
[----:B------:R-:W-:Y:S02]  /*17370*/  ISETP.GT.AND P4, PT, R7, 0x8, !P3 ;  /* 0x000000080700780c */ /* 0x000fe40005f84270 */
[----:B------:R-:W-:Y:S02]  /*17380*/  @P5 LOP3.LUT R17, R17, 0x4, RZ, 0xfc, !PT ;  /* 0x0000000411115812 */ /* 0x000fe400078efcff */
[----:B------:R-:W-:Y:S02]  /*17390*/  ISETP.LT.OR P4, PT, R14, 0x9, P4 ;  /* 0x000000090e00780c */ /* 0x000fe40002781670 */
[----:B------:R-:W-:Y:S02]  /*173a0*/  LOP3.LUT R17, R17, 0xfffffff7, RZ, 0xc0, !PT ;  /* 0xfffffff711117812 */ /* 0x000fe400078ec0ff */
[----:B------:R-:W-:-:S02]  /*173b0*/  FSEL R92, R92, -INF , !P4 ;  /* 0xff8000005c5c7808 */ /* 0x000fc40006000000 */
[----:B------:R-:W-:Y:S02]  /*173c0*/  ISETP.GT.AND P4, PT, R7, 0x9, !P5 ;  /* 0x000000090700780c */ /* 0x000fe40006f84270 */
[----:B------:R-:W-:Y:S02]  /*173d0*/  ISETP.GE.AND P5, PT, R136, 0x11, PT ;  /* 0x000000118800780c */ /* 0x000fe40003fa6270 */
[----:B------:R-:W-:-:S04]  /*173e0*/  ISETP.LT.OR P4, PT, R14, 0xa, P4 ;  /* 0x0000000a0e00780c */ /* 0x000fc80002781670 */
[----:B------:R-:W-:Y:S02]  /*173f0*/  FSEL R93, R93, -INF , !P4 ;  /* 0xff8000005d5d7808 */ /* 0x000fe40006000000 */
[----:B------:R-:W-:-:S04]  /*17400*/  ISETP.GT.AND P4, PT, R7, 0x10, !P5 ;  /* 0x000000100700780c */ /* 0x000fc80006f84270 */
[----:B------:R-:W-:Y:S02]  /*17410*/  ISETP.LT.OR P4, PT, R14, 0x11, P4 ;  /* 0x000000110e00780c */ /* 0x000fe40002781670 */
[----:B------:R-:W-:Y:S02]  /*17420*/  @P5 LOP3.LUT R17, R17, 0x8, RZ, 0xfc, !PT ;  /* 0x0000000811115812 */ /* 0x000fe400078efcff */
[----:B------:R-:W-:Y:S02]  /*17430*/  ISETP.GE.AND P5, PT, R136, 0x12, PT ;  /* 0x000000128800780c */ /* 0x000fe40003fa6270 */
[----:B------:R-:W-:Y:S02]  /*17440*/  LOP3.LUT R17, R17, 0xfff7ffff, RZ, 0xc0, !PT ;  /* 0xfff7ffff11117812 */ /* 0x000fe400078ec0ff */
[----:B------:R-:W-:Y:S02]  /*17450*/  FSEL R96, R96, -INF , !P4 ;  /* 0xff80000060607808 */ /* 0x000fe40006000000 */
[----:B------:R-:W-:-:S04]  /*17460*/  ISETP.GT.AND P4, PT, R7, 0x11, !P5 ;  /* 0x000000110700780c */ /* 0x000fc80006f84270 */
[----:B------:R-:W-:-:S03]  /*17470*/  ISETP.LT.OR P4, PT, R14, 0x12, P4 ;  /* 0x000000120e00780c */ /* 0x000fc60002781670 */
        /* <DEDUP_REMOVED lines=80> */
[----:B------:R-:W-:Y:S02]  /*17980*/  FSEL R124, R124, -INF , !P4 ;  /* 0xff8000007c7c7808 */ /* 0x000fe40006000000 */
[----:B------:R-:W-:Y:S02]  /*17990*/  LOP3.LUT R17, R17, 0xffffffdf, RZ, 0xc0, !PT ;  /* 0xffffffdf11117812 */ /* 0x000fe400078ec0ff */
[----:B------:R-:W-:-:S04]  /*179a0*/  ISETP.GT.AND P4, PT, R7, 0x49, !P5 ;  /* 0x000000490700780c */ /* 0x000fc80006f84270 */
[----:B------:R-:W-:-:S03]  /*179b0*/  ISETP.LT.OR P4, PT, R14, 0x4a, P4 ;  /* 0x0000004a0e00780c */ /* 0x000fc60002781670 */
[----:B------:R-:W-:Y:S02]  /*179c0*/  @P5 LOP3.LUT R17, R17, 0x20, RZ, 0xfc, !PT ;  /* 0x0000002011115812 */ /* 0x000fe400078efcff */
[----:B------:R-:W-:Y:S02]  /*179d0*/  ISETP.GE.AND P5, PT, R136, 0x51, PT ;  /* 0x000000518800780c */ /* 0x000fe40003fa6270 */
[----:B------:R-:W-:Y:S02]  /*179e0*/  FSEL R125, R125, -INF , !P4 ;  /* 0xff8000007d7d7808 */ /* 0x000fe40006000000 */
[----:B------:R-:W-:Y:S02]  /*179f0*/  ISETP.GT.AND P4, PT, R7, 0x50, !P5 ;  /* 0x000000500700780c */ /* 0x000fe40006f84270 */
[----:B------:R-:W-:Y:S02]  /*17a00*/  LOP3.LUT R17, R17, 0xffffffef, RZ, 0xc0, !PT ;  /* 0xffffffef11117812 */ /* 0x000fe400078ec0ff */
[----:B------:R-:W-:-:S04]  /*17a10*/  ISETP.LT.OR P4, PT, R14, 0x51, P4 ;  /* 0x000000510e00780c */ /* 0x000fc80002781670 */
[----:B------:R-:W-:Y:S02]  /*17a20*/  FSEL R128, R128, -INF , !P4 ;  /* 0xff80000080807808 */ /* 0x000fe40006000000 */
[----:B------:R-:W-:Y:S02]  /*17a30*/  ISETP.GE.AND P4, PT, R136, 0x52, PT ;  /* 0x000000528800780c */ /* 0x000fe40003f86270 */
[----:B------:R-:W-:Y:S02]  /*17a40*/  @P5 LOP3.LUT R17, R17, 0x10, RZ, 0xfc, !PT ;  /* 0x0000001011115812 */ /* 0x000fe400078efcff */
[----:B------:R-:W-:Y:S02]  /*17a50*/  ISETP.GT.AND P5, PT, R7, 0x51, !P4 ;  /* 0x000000510700780c */ /* 0x000fe400067a4270 */
[----:B------:R-:W-:Y:S02]  /*17a60*/  LOP3.LUT R17, R17, 0xfffffffd, RZ, 0xc0, !PT ;  /* 0xfffffffd11117812 */ /* 0x000fe400078ec0ff */
[----:B------:R-:W-:-:S04]  /*17a70*/  ISETP.LT.OR P5, PT, R14, 0x52, P5 ;  /* 0x000000520e00780c */ /* 0x000fc80002fa1670 */
[----:B------:R-:W-:Y:S02]  /*17a80*/  FSEL R129, R129, -INF , !P5 ;  /* 0xff80000081817808 */ /* 0x000fe40006800000 */
[----:B------:R-:W-:-:S04]  /*17a90*/  ISETP.GE.AND P5, PT, R136, 0x59, PT ;  /* 0x000000598800780c */ /* 0x000fc80003fa6270 */
[----:B------:R-:W-:-:S04]  /*17aa0*/  ISETP.GT.AND P6, PT, R7, 0x58, !P5 ;  /* 0x000000580700780c */ /* 0x000fc80006fc4270 */
[----:B------:R-:W-:-:S04]  /*17ab0*/  ISETP.LT.OR P6, PT, R14, 0x59, P6 ;  /* 0x000000590e00780c */ /* 0x000fc800037c1670 */
[----:B------:R-:W-:Y:S02]  /*17ac0*/  FSEL R132, R132, -INF , !P6 ;  /* 0xff80000084847808 */ /* 0x000fe40007000000 */
[----:B------:R-:W-:-:S13]  /*17ad0*/  ISETP.GE.AND P6, PT, R136, 0x1, PT ;  /* 0x000000018800780c */ /* 0x000fda0003fc6270 */
[----:B------:R-:W-:Y:S02]  /*17ae0*/  @P6 LOP3.LUT R17, R17, 0x2, RZ, 0xfc, !PT ;  /* 0x0000000211116812 */ /* 0x000fe400078efcff */
[----:B------:R-:W-:Y:S02]  /*17af0*/  ISETP.GT.AND P6, PT, R7, RZ, !P6 ;  /* 0x000000ff0700720c */ /* 0x000fe400077c4270 */
[----:B------:R-:W-:Y:S02]  /*17b00*/  LOP3.LUT R17, R17, 0xfffffffe, RZ, 0xc0, !PT ;  /* 0xfffffffe11117812 */ /* 0x000fe400078ec0ff */
[----:B------:R-:W-:-:S04]  /*17b10*/  ISETP.LT.OR P6, PT, R14, 0x1, P6 ;  /* 0x000000010e00780c */ /* 0x000fc800037c1670 */
[----:B------:R-:W-:Y:S02]  /*17b20*/  FSEL R88, R88, -INF , !P6 ;  /* 0xff80000058587808 */ /* 0x000fe40007000000 */
[----:B------:R-:W-:-:S13]  /*17b30*/  ISETP.GE.AND P6, PT, R136, 0x5a, PT ;  /* 0x0000005a8800780c */ /* 0x000fda0003fc6270 */
[----:B------:R-:W-:Y:S02]  /*17b40*/  @P6 LOP3.LUT R17, R17, 0x1, RZ, 0xfc, !PT ;  /* 0x0000000111116812 */ /* 0x000fe400078efcff */
[----:B------:R-:W-:Y:S02]  /*17b50*/  ISETP.GT.AND P6, PT, R7, 0x59, !P6 ;  /* 0x000000590700780c */ /* 0x000fe400077c4270 */
[----:B------:R-:W0:Y:S02]  /*17b60*/  SHFL.IDX PT, R7, R11, 0x1, 0x1c1f ;  /* 0x003c1f000b077f89 */ /* 0x000e2400000e0000 */
[----:B------:R-:W-:-:S04]  /*17b70*/  ISETP.LT.OR P6, PT, R14, 0x5a, P6 ;  /* 0x0000005a0e00780c */ /* 0x000fc800037c1670 */
[----:B------:R-:W-:Y:S02]  /*17b80*/  FSEL R133, R133, -INF , !P6 ;  /* 0xff80000085857808 */ /* 0x000fe40007000000 */
[----:B------:R-:W-:Y:S01]  /*17b90*/  LOP3.LUT P6, RZ, R17, 0x100000, RZ, 0xc0, !PT ;  /* 0x0010000011ff7812 */ /* 0x000fe200078cc0ff */
[--C-:B0-----:R-:W-:Y:S02]  /*17ba0*/  IMAD.IADD R22, R22, 0x1, R7.reuse ;  /* 0x0000000116167824 */ /* 0x101fe400078e0207 */
[----:B------:R-:W-:-:S10]  /*17bb0*/  IMAD.IADD R15, R15, 0x1, R7 ;  /* 0x000000010f0f7824 */ /* 0x000fd400078e0207 */
[----:B------:R-:W-:Y:S05]  /*17bc0*/  @!P6 BRA `(.L_x_1668) ;  /* 0x000000000054e947 */ /* 0x000fea0003800000 */
        /* <DEDUP_REMOVED lines=12> */
.L_x_1670:
[----:B------:R-:W-:-:S05]  /*17c90*/  IMAD.U32 R11, RZ, RZ, UR59 ;  /* 0x0000003bff0b7e24 */ /* 0x000fca000f8e00ff */
[----:B------:R-:W-:-:S13]  /*17ca0*/  ISETP.NE.AND P6, PT, R11, 0x1, PT ;  /* 0x000000010b00780c */ /* 0x000fda0003fc5270 */
[----:B------:R-:W0:Y:S02]  /*17cb0*/  @P6 LDC.64 R12, c[0x0][0x9e8] ;  /* 0x00027a00ff0c6b82 */ /* 0x000e240000000a00 */
[----:B0-----:R-:W-:-:S05]  /*17cc0*/  @P6 IMAD.HI.U32 R12, R7, R12, RZ ;  /* 0x0000000c070c6227 */ /* 0x001fca00078e00ff */
[----:B------:R-:W-:-:S07]  /*17cd0*/  @P6 SHF.R.U32.HI R7, RZ, R13, R12 ;  /* 0x0000000dff076219 */ /* 0x000fce000001160c */
.L_x_1671:
[----:B------:R-:W-:Y:S05]  /*17ce0*/  BSYNC B2 ;  /* 0x0000000000027941 */ /* 0x000fea0003800000 */
.L_x_1669:
[----:B------:R-:W-:-:S05]  /*17cf0*/  IMAD R4, R7, R11, R4 ;  /* 0x0000000b07047224 */ /* 0x000fca00078e0204 */
[----:B------:R-:W-:Y:S02]  /*17d00*/  VIADDMNMX R22, R4, R11, R22, PT ;  /* 0x0000000b04167246 */ /* 0x000fe40003800116 */
[----:B------:R-:W-:-:S07]  /*17d10*/  VIMNMX R15, R15, R4, !PT ;  /* 0x000000040f0f7248 */ /* 0x000fce0007fe0100 */
.L_x_1668:
[C---:B------:R-:W-:Y:S01]  /*17d20*/  ISETP.GT.AND P2, PT, R15.reuse, 0x1, !P2 ;  /* 0x000000010f00780c */ /* 0x040fe20005744270 */
[----:B------:R-:W-:Y:S01]  /*17d30*/  ULDC UR4, c[0x0][0x988] ;  /* 0x0002620000047ab9 */ /* 0x000fe20000000800 */
[----:B------:R-:W-:Y:S01]  /*17d40*/  ISETP.GT.AND P3, PT, R15, 0x8, !P3 ;  /* 0x000000080f00780c */ /* 0x000fe20005f64270 */
[----:B------:R-:W-:Y:S01]  /*17d50*/  @!P1 VIADD R23, R23, 0x2a860 ;  /* 0x0002a86017179836 */ /* 0x000fe20000000000 */
[C---:B------:R-:W-:Y:S02]  /*17d60*/  ISETP.LT.OR P2, PT, R22.reuse, 0x2, P2 ;  /* 0x000000021600780c */ /* 0x040fe40001741670 */
[----:B------:R-:W-:Y:S02]  /*17d70*/  ISETP.LT.OR P3, PT, R22, 0x9, P3 ;  /* 0x000000091600780c */ /* 0x000fe40001f61670 */
[----:B------:R-:W-:Y:S02]  /*17d80*/  FSEL R91, R91, -INF , !P2 ;  /* 0xff8000005b5b7808 */ /* 0x000fe40005000000 */
[----:B------:R-:W-:-:S02]  /*17d90*/  LOP3.LUT P2, RZ, R17, 0x4, RZ, 0xc0, !PT ;  /* 0x0000000411ff7812 */ /* 0x000fc4000784c0ff */
[----:B------:R-:W-:Y:S02]  /*17da0*/  FSEL R94, R94, -INF , !P3 ;  /* 0xff8000005e5e7808 */ /* 0x000fe40005800000 */
[----:B------:R-:W-:Y:S02]  /*17db0*/  ISETP.GT.AND P2, PT, R15, 0x9, !P2 ;  /* 0x000000090f00780c */ /* 0x000fe40005744270 */
[C---:B------:R-:W-:Y:S02]  /*17dc0*/  LOP3.LUT P3, RZ, R17.reuse, 0x10000, RZ, 0xc0, !PT ;  /* 0x0001000011ff7812 */ /* 0x040fe4000786c0ff */
[----:B------:R-:W-:Y:S02]  /*17dd0*/  ISETP.LT.OR P2, PT, R22, 0xa, P2 ;  /* 0x0000000a1600780c */ /* 0x000fe40001741670 */
[----:B------:R-:W-:Y:S02]  /*17de0*/  LOP3.LUT P6, RZ, R17, 0x8000, RZ, 0xc0, !PT ;  /* 0x0000800011ff7812 */ /* 0x000fe400078cc0ff */
[----:B------:R-:W-:-:S02]  /*17df0*/  FSEL R95, R95, -INF , !P2 ;  /* 0xff8000005f5f7808 */ /* 0x000fc40005000000 */
[----:B------:R-:W-:Y:S02]  /*17e00*/  LOP3.LUT P2, RZ, R17, 0x8, RZ, 0xc0, !PT ;  /* 0x0000000811ff7812 */ /* 0x000fe4000784c0ff */
[----:B------:R-:W-:Y:S02]  /*17e10*/  FMNMX.FTZ R4, R88, R0, !PT ;  /* 0x0000000058047209 */ /* 0x000fe40007810000 */
[----:B------:R-:W-:Y:S02]  /*17e20*/  ISETP.GT.AND P2, PT, R15, 0x10, !P2 ;  /* 0x000000100f00780c */ /* 0x000fe40005744270 */
[----:B------:R-:W-:Y:S02]  /*17e30*/  FMNMX.FTZ R7, R89, R4, !PT ;  /* 0x0000000459077209 */ /* 0x000fe40007810000 */
[----:B------:R-:W-:Y:S02]  /*17e40*/  ISETP.LT.OR P2, PT, R22, 0x11, P2 ;  /* 0x000000111600780c */ /* 0x000fe40001741670 */
[----:B------:R-:W-:-:S02]  /*17e50*/  FMNMX.FTZ R4, R92, R7, !PT ;  /* 0x000000075c047209 */ /* 0x000fc40007810000 */
[----:B------:R-:W-:Y:S02]  /*17e60*/  FSEL R98, R98, -INF , !P2 ;  /* 0xff80000062627808 */ /* 0x000fe40005000000 */
[----:B------:R-:W-:Y:S02]  /*17e70*/  LOP3.LUT P2, RZ, R17, 0x80000, RZ, 0xc0, !PT ;  /* 0x0008000011ff7812 */ /* 0x000fe4000784c0ff */
[----:B------:R-:W-:Y:S02]  /*17e80*/  FMNMX.FTZ R7, R93, R4, !PT ;  /* 0x000000045d077209 */ /* 0x000fe40007810000 */
[----:B------:R-:W-:Y:S02]  /*17e90*/  ISETP.GT.AND P2, PT, R15, 0x11, !P2 ;  /* 0x000000110f00780c */ /* 0x000fe40005744270 */
[----:B------:R-:W-:Y:S02]  /*17ea0*/  FMNMX.FTZ R4, R96, R7, !PT ;  /* 0x0000000760047209 */ /* 0x000fe40007810000 */
[----:B------:R-:W-:-:S02]  /*17eb0*/  ISETP.LT.OR P2, PT, R22, 0x12, P2 ;  /* 0x000000121600780c */ /* 0x000fc40001741670 */
[----:B------:R-:W-:Y:S02]  /*17ec0*/  FMNMX.FTZ R7, R97, R4, !PT ;  /* 0x0000000461077209 */ /* 0x000fe40007810000 */
[----:B------:R-:W-:Y:S02]  /*17ed0*/  FSEL R99, R99, -INF , !P2 ;  /* 0xff80000063637808 */ /* 0x000fe40005000000 */
[----:B------:R-:W-:Y:S02]  /*17ee0*/  LOP3.LUT P2, RZ, R17, 0x40000, RZ, 0xc0, !PT ;  /* 0x0004000011ff7812 */ /* 0x000fe4000784c0ff */
[----:B------:R-:W-:Y:S02]  /*17ef0*/  FMNMX.FTZ R4, R100, R7, !PT ;  /* 0x0000000764047209 */ /* 0x000fe40007810000 */
[----:B------:R-:W-:Y:S02]  /*17f00*/  ISETP.GT.AND P2, PT, R15, 0x18, !P2 ;  /* 0x000000180f00780c */ /* 0x000fe40005744270 */
[----:B------:R-:W-:-:S02]  /*17f10*/  FMNMX.FTZ R7, R101, R4, !PT ;  /* 0x0000000465077209 */ /* 0x000fc40007810000 */
[----:B------:R-:W-:Y:S02]  /*17f20*/  ISETP.LT.OR P2, PT, R22, 0x19, P2 ;  /* 0x000000191600780c */ /* 0x000fe40001741670 */
[----:B------:R-:W-:Y:S02]  /*17f30*/  FMNMX.FTZ R4, R104, R7, !PT ;  /* 0x0000000768047209 */ /* 0x000fe40007810000 */
[----:B------:R-:W-:Y:S02]  /*17f40*/  FSEL R102, R102, -INF , !P2 ;  /* 0xff80000066667808 */ /* 0x000fe40005000000 */
[----:B------:R-:W-:Y:S02]  /*17f50*/  LOP3.LUT P2, RZ, R17, 0x20000, RZ, 0xc0, !PT ;  /* 0x0002000011ff7812 */ /* 0x000fe4000784c0ff */
        /* <DEDUP_REMOVED lines=28> */
[----:B------:R-:W-:Y:S02]  /*18120*/  LOP3.LUT P3, RZ, R17, 0x20, RZ, 0xc0, !PT ;  /* 0x0000002011ff7812 */ /* 0x000fe4000786c0ff */
[----:B------:R-:W-:Y:S02]  /*18130*/  FSEL R111, R111, -INF , !P2 ;  /* 0xff8000006f6f7808 */ /* 0x000fe40005000000 */
[----:B------:R-:W-:Y:S02]  /*18140*/  LOP3.LUT P2, RZ, R17, 0x1000, RZ, 0xc0, !PT ;  /* 0x0000100011ff7812 */ /* 0x000fe4000784c0ff */
[----:B------:R-:W-:-:S02]  /*18150*/  FMNMX.FTZ R7, R129, R4, !PT ;  /* 0x0000000481077209 */ /* 0x000fc40007810000 */
[----:B------:R-:W-:Y:S02]  /*18160*/  ISETP.GT.AND P2, PT, R15, 0x30, !P2 ;  /* 0x000000300f00780c */ /* 0x000fe40005744270 */
[----:B------:R-:W-:Y:S01]  /*18170*/  FMNMX.FTZ R4, R132, R7, !PT ;  /* 0x0000000784047209 */ /* 0x000fe20007810000 */
[----:B------:R-:W-:Y:S01]  /*18180*/  IMAD.U32 R7, RZ, RZ, UR4 ;  /* 0x00000004ff077e24 */ /* 0x000fe2000f8e00ff */
[----:B------:R-:W-:Y:S02]  /*18190*/  ISETP.LT.OR P2, PT, R22, 0x31, P2 ;  /* 0x000000311600780c */ /* 0x000fe40001741670 */
[----:B------:R-:W-:Y:S02]  /*181a0*/  FMNMX.FTZ R11, R133, R4, !PT ;  /* 0x00000004850b7209 */ /* 0x000fe40007810000 */
[----:B------:R-:W-:Y:S02]  /*181b0*/  FSEL R114, R114, -INF , !P2 ;  /* 0xff80000072727808 */ /* 0x000fe40005000000 */
[C---:B------:R-:W-:Y:S01]  /*181c0*/  LOP3.LUT P2, RZ, R17.reuse, 0x800, RZ, 0xc0, !PT ;  /* 0x0000080011ff7812 */ /* 0x040fe2000784c0ff */
[----:B------:R-:W0:Y:S01]  /*181d0*/  SHFL.BFLY PT, R4, R11, 0x2, 0x1f ;  /* 0x0c401f000b047f89 */ /* 0x000e2200000e0000 */
[----:B------:R-:W-:-:S02]  /*181e0*/  LOP3.LUT P6, RZ, R17, 0x10, RZ, 0xc0, !PT ;  /* 0x0000001011ff7812 */ /* 0x000fc400078cc0ff */
[C---:B------:R-:W-:Y:S02]  /*181f0*/  ISETP.GT.AND P2, PT, R15.reuse, 0x31, !P2 ;  /* 0x000000310f00780c */ /* 0x040fe40005744270 */
[----:B------:R-:W-:Y:S02]  /*18200*/  ISETP.GT.AND P4, PT, R15, 0x51, !P4 ;  /* 0x000000510f00780c */ /* 0x000fe40006784270 */
[C---:B------:R-:W-:Y:S02]  /*18210*/  ISETP.LT.OR P2, PT, R22.reuse, 0x32, P2 ;  /* 0x000000321600780c */ /* 0x040fe40001741670 */
[----:B------:R-:W-:Y:S02]  /*18220*/  ISETP.LT.OR P4, PT, R22, 0x52, P4 ;  /* 0x000000521600780c */ /* 0x000fe40002781670 */
[----:B------:R-:W-:Y:S02]  /*18230*/  FSEL R115, R115, -INF , !P2 ;  /* 0xff80000073737808 */ /* 0x000fe40005000000 */
[----:B------:R-:W-:-:S02]  /*18240*/  LOP3.LUT P2, RZ, R17, 0x400, RZ, 0xc0, !PT ;  /* 0x0000040011ff7812 */ /* 0x000fc4000784c0ff */
[C---:B------:R-:W-:Y:S02]  /*18250*/  ISETP.GT.AND P5, PT, R15.reuse, 0x58, !P5 ;  /* 0x000000580f00780c */ /* 0x040fe40006fa4270 */
[----:B------:R-:W-:Y:S02]  /*18260*/  ISETP.GT.AND P2, PT, R15, 0x38, !P2 ;  /* 0x000000380f00780c */ /* 0x000fe40005744270 */
[----:B------:R-:W-:Y:S02]  /*18270*/  FSEL R131, R131, -INF , !P4 ;  /* 0xff80000083837808 */ /* 0x000fe40006000000 */
[C---:B------:R-:W-:Y:S02]  /*18280*/  ISETP.LT.OR P2, PT, R22.reuse, 0x39, P2 ;  /* 0x000000391600780c */ /* 0x040fe40001741670 */
[----:B------:R-:W-:Y:S02]  /*18290*/  ISETP.LT.OR P5, PT, R22, 0x59, P5 ;  /* 0x000000591600780c */ /* 0x000fe40002fa1670 */
[----:B------:R-:W-:-:S02]  /*182a0*/  FSEL R118, R118, -INF , !P2 ;  /* 0xff80000076767808 */ /* 0x000fc40005000000 */
[----:B------:R-:W-:Y:S02]  /*182b0*/  LOP3.LUT P2, RZ, R17, 0x200, RZ, 0xc0, !PT ;  /* 0x0000020011ff7812 */ /* 0x000fe4000784c0ff */
[----:B0-----:R-:W-:Y:S02]  /*182c0*/  FMNMX.FTZ R13, R11, R4, !PT ;  /* 0x000000040b0d7209 */ /* 0x001fe40007810000 */
[----:B------:R-:W-:Y:S02]  /*182d0*/  ISETP.GT.AND P2, PT, R15, 0x39, !P2 ;  /* 0x000000390f00780c */ /* 0x000fe40005744270 */
[----:B------:R-:W-:Y:S01]  /*182e0*/  FSEL R134, R134, -INF , !P5 ;  /* 0xff80000086867808 */ /* 0x000fe20006800000 */
[----:B------:R-:W0:Y:S01]  /*182f0*/  SHFL.BFLY PT, R12, R13, 0x1, 0x1f ;  /* 0x0c201f000d0c7f89 */ /* 0x000e2200000e0000 */
[----:B------:R-:W-:-:S04]  /*18300*/  ISETP.LT.OR P2, PT, R22, 0x3a, P2 ;  /* 0x0000003a1600780c */ /* 0x000fc80001741670 */
[----:B------:R-:W-:Y:S02]  /*18310*/  FSEL R119, R119, -INF , !P2 ;  /* 0xff80000077777808 */ /* 0x000fe40005000000 */
[----:B------:R-:W-:-:S04]  /*18320*/  LOP3.LUT P2, RZ, R17, 0x100, RZ, 0xc0, !PT ;  /* 0x0000010011ff7812 */ /* 0x000fc8000784c0ff */
[----:B------:R-:W-:-:S04]  /*18330*/  ISETP.GT.AND P2, PT, R15, 0x40, !P2 ;  /* 0x000000400f00780c */ /* 0x000fc80005744270 */
[----:B------:R-:W-:-:S04]  /*18340*/  ISETP.LT.OR P2, PT, R22, 0x41, P2 ;  /* 0x000000411600780c */ /* 0x000fc80001741670 */
[----:B------:R-:W-:Y:S02]  /*18350*/  FSEL R122, R122, -INF , !P2 ;  /* 0xff8000007a7a7808 */ /* 0x000fe40005000000 */
[----:B------:R-:W-:Y:S02]  /*18360*/  LOP3.LUT P2, RZ, R17, 0x80, RZ, 0xc0, !PT ;  /* 0x0000008011ff7812 */ /* 0x000fe4000784c0ff */
[----:B0-----:R-:W-:Y:S02]  /*18370*/  FMNMX.FTZ R12, R13, R12, !PT ;  /* 0x0000000c0d0c7209 */ /* 0x001fe40007810000 */
[----:B------:R-:W-:-:S03]  /*18380*/  ISETP.GT.AND P2, PT, R15, 0x41, !P2 ;  /* 0x000000410f00780c */ /* 0x000fc60005744270 */
[----:B------:R-:W-:Y:S01]  /*18390*/  FMUL.FTZ R4, R12, R7 ;  /* 0x000000070c047220 */ /* 0x000fe20000410000 */
[----:B------:R-:W-:-:S04]  /*183a0*/  ISETP.LT.OR P2, PT, R22, 0x42, P2 ;  /* 0x000000421600780c */ /* 0x000fc80001741670 */
[----:B------:R-:W-:Y:S02]  /*183b0*/  FSEL R123, R123, -INF , !P2 ;  /* 0xff8000007b7b7808 */ /* 0x000fe40005000000 */
[----:B------:R-:W-:-:S04]  /*183c0*/  LOP3.LUT P2, RZ, R17, 0x40, RZ, 0xc0, !PT ;  /* 0x0000004011ff7812 */ /* 0x000fc8000784c0ff */
[----:B------:R-:W-:-:S04]  /*183d0*/  ISETP.GT.AND P2, PT, R15, 0x48, !P2 ;  /* 0x000000480f00780c */ /* 0x000fc80005744270 */
[----:B------:R-:W-:-:S04]  /*183e0*/  ISETP.LT.OR P2, PT, R22, 0x49, P2 ;  /* 0x000000491600780c */ /* 0x000fc80001741670 */
[----:B------:R-:W-:Y:S02]  /*183f0*/  FSEL R126, R126, -INF , !P2 ;  /* 0xff8000007e7e7808 */ /* 0x000fe40005000000 */
[----:B------:R-:W-:-:S04]  /*18400*/  ISETP.GT.AND P2, PT, R15, 0x49, !P3 ;  /* 0x000000490f00780c */ /* 0x000fc80005f44270 */
[----:B------:R-:W-:-:S04]  /*18410*/  ISETP.LT.OR P2, PT, R22, 0x4a, P2 ;  /* 0x0000004a1600780c */ /* 0x000fc80001741670 */
[----:B------:R-:W-:Y:S02]  /*18420*/  FSEL R127, R127, -INF , !P2 ;  /* 0xff8000007f7f7808 */ /* 0x000fe40005000000 */
[----:B------:R-:W-:Y:S02]  /*18430*/  ISETP.GT.AND P2, PT, R15, 0x50, !P6 ;  /* 0x000000500f00780c */ /* 0x000fe40007744270 */
[----:B------:R-:W-:Y:S02]  /*18440*/  LOP3.LUT P6, RZ, R17, 0x2, RZ, 0xc0, !PT ;  /* 0x0000000211ff7812 */ /* 0x000fe400078cc0ff */
[----:B------:R-:W-:-:S04]  /*18450*/  ISETP.LT.OR P2, PT, R22, 0x51, P2 ;  /* 0x000000511600780c */ /* 0x000fc80001741670 */
[----:B------:R-:W-:Y:S02]  /*18460*/  FSEL R130, R130, -INF , !P2 ;  /* 0xff80000082827808 */ /* 0x000fe40005000000 */
[----:B------:R-:W-:Y:S02]  /*18470*/  ISETP.GT.AND P2, PT, R15, RZ, !P6 ;  /* 0x000000ff0f00720c */ /* 0x000fe40007744270 */
[----:B------:R-:W-:Y:S02]  /*18480*/  LOP3.LUT P6, RZ, R17, 0x1, RZ, 0xc0, !PT ;  /* 0x0000000111ff7812 */ /* 0x000fe400078cc0ff */
[----:B------:R-:W-:Y:S02]  /*18490*/  ISETP.LT.OR P2, PT, R22, 0x1, P2 ;  /* 0x000000011600780c */ /* 0x000fe40001741670 */
[----:B------:R-:W-:Y:S02]  /*184a0*/  ISETP.GT.AND P3, PT, R15, 0x59, !P6 ;  /* 0x000000590f00780c */ /* 0x000fe40007764270 */
[----:B------:R-:W-:-:S02]  /*184b0*/  FSEL R90, R90, -INF , !P2 ;  /* 0xff8000005a5a7808 */ /* 0x000fc40005000000 */
[----:B------:R-:W-:Y:S02]  /*184c0*/  ISETP.LT.OR P3, PT, R22, 0x5a, P3 ;  /* 0x0000005a1600780c */ /* 0x000fe40001f61670 */
[----:B------:R-:W-:Y:S02]  /*184d0*/  FMNMX.FTZ R14, R90, R3, !PT ;  /* 0x000000035a0e7209 */ /* 0x000fe40007810000 */
[----:B------:R-:W-:Y:S02]  /*184e0*/  FSEL R135, R135, -INF , !P3 ;  /* 0xff80000087877808 */ /* 0x000fe40005800000 */
[----:B------:R-:W-:Y:S02]  /*184f0*/  FMNMX.FTZ R11, R91, R14, !PT ;  /* 0x0000000e5b0b7209 */ /* 0x000fe40007810000 */
[----:B------:R-:W-:Y:S02]  /*18500*/  FSETP.NEU.FTZ.AND P2, PT, R12, -INF , PT ;  /* 0xff8000000c00780b */ /* 0x000fe40003f5d000 */
[----:B------:R-:W-:-:S02]  /*18510*/  FMNMX.FTZ R14, R94, R11, !PT ;  /* 0x0000000b5e0e7209 */ /* 0x000fc40007810000 */
[----:B------:R-:W-:Y:S02]  /*18520*/  FSEL R4, R4, RZ, P2 ;  /* 0x000000ff04047208 */ /* 0x000fe40001000000 */
[----:B------:R-:W-:-:S03]  /*18530*/  FMNMX.FTZ R11, R95, R14, !PT ;  /* 0x0000000e5f0b7209 */ /* 0x000fc60007810000 */
[--C-:B------:R-:W-:Y:S01]  /*18540*/  FFMA.FTZ R156, R88, R7, -R4.reuse ;  /* 0x00000007589c7223 */ /* 0x100fe20000010804 */
[----:B------:R-:W-:Y:S01]  /*18550*/  FMNMX.FTZ R14, R98, R11, !PT ;  /* 0x0000000b620e7209 */ /* 0x000fe20007810000 */
[-CC-:B------:R-:W-:Y:S01]  /*18560*/  FFMA.FTZ R88, R93, R7.reuse, -R4.reuse ;  /* 0x000000075d587223 */ /* 0x180fe20000010804 */
[-CC-:B------:R-:W-:Y:S01]  /*18570*/  FFMA.FTZ R93, R105, R7.reuse, -R4.reuse ;  /* 0x00000007695d7223 */ /* 0x180fe20000010804 */
[----:B------:R-:W-:Y:S01]  /*18580*/  FSEL R105, R12, RZ, P2 ;  /* 0x000000ff0c697208 */ /* 0x000fe20001000000 */
        /* <DEDUP_REMOVED lines=27> */
[----:B------:R-:W-:Y:S01]  /*18740*/  FFMA.FTZ R133, R133, R7, -R4 ;  /* 0x0000000785857223 */ /* 0x000fe20000010804 */
[----:B------:R-:W-:Y:S01]  /*18750*/  FADD.FTZ R4, -R105, R0 ;  /* 0x0000000069047221 */ /* 0x000fe20000010100 */
[----:B------:R-:W-:Y:S01]  /*18760*/  FMNMX.FTZ R14, R114, R11, !PT ;  /* 0x0000000b720e7209 */ /* 0x000fe20007810000 */
[----:B------:R-:W-:Y:S02]  /*18770*/  MUFU.EX2 R156, R156 ;  /* 0x0000009c009c7308 */ /* 0x000fe40000000800 */
[----:B------:R-:W-:Y:S01]  /*18780*/  FMUL.FTZ R4, R4, R7 ;  /* 0x0000000704047220 */ /* 0x000fe20000410000 */
        /* <DEDUP_REMOVED lines=27> */
[----:B------:R-:W-:-:S03]  /*18940*/  FSETP.NEU.FTZ.AND P2, PT, R14, -INF , PT ;  /* 0xff8000000e00780b */ /* 0x000fc60003f5d000 */
[----:B------:R0:W1:Y:S01]  /*18950*/  MUFU.EX2 R11, R4 ;  /* 0x00000004000b7308 */ /* 0x0000620000000800 */
[----:B------:R-:W-:-:S05]  /*18960*/  FMUL.FTZ R104, R14, R7 ;  /* 0x000000070e687220 */ /* 0x000fca0000410000 */
[----:B------:R-:W-:Y:S02]  /*18970*/  FSEL R104, R104, RZ, P2 ;  /* 0x000000ff68687208 */ /* 0x000fe40001000000 */
[----:B------:R-:W-:Y:S01]  /*18980*/  MUFU.EX2 R22, R22 ;  /* 0x0000001600167308 */ /* 0x000fe20000000800 */
[----:B0-----:R-:W-:Y:S02]  /*18990*/  FSEL R4, R14, RZ, P2 ;  /* 0x000000ff0e047208 */ /* 0x001fe40001000000 */
[-CC-:B------:R-:W-:Y:S01]  /*189a0*/  FFMA.FTZ R157, R90, R7.reuse, -R104.reuse ;  /* 0x000000075a9d7223 */ /* 0x180fe20000010868 */
[-CC-:B------:R-:W-:Y:S01]  /*189b0*/  FFMA.FTZ R90, R91, R7.reuse, -R104.reuse ;  /* 0x000000075b5a7223 */ /* 0x180fe20000010868 */
[-CC-:B------:R-:W-:Y:S01]  /*189c0*/  FFMA.FTZ R159, R94, R7.reuse, -R104.reuse ;  /* 0x000000075e9f7223 */ /* 0x180fe20000010868 */
[----:B------:R-:W-:Y:S01]  /*189d0*/  FADD.FTZ R4, -R4, R3 ;  /* 0x0000000304047221 */ /* 0x000fe20000010100 */
[-CC-:B------:R-:W-:Y:S01]  /*189e0*/  FFMA.FTZ R94, R99, R7.reuse, -R104.reuse ;  /* 0x00000007635e7223 */ /* 0x180fe20000010868 */
[-C--:B------:R-:W-:Y:S01]  /*189f0*/  FFMA.FTZ R91, R95, R7.reuse, -R104 ;  /* 0x000000075f5b7223 */ /* 0x080fe20000010868 */
[----:B------:R-:W-:Y:S01]  /*18a00*/  MUFU.EX2 R157, R157 ;  /* 0x0000009d009d7308 */ /* 0x000fe20000000800 */
[-C--:B------:R-:W-:Y:S01]  /*18a10*/  FMUL.FTZ R4, R4, R7.reuse ;  /* 0x0000000704047220 */ /* 0x080fe20000410000 */
[----:B-1----:R-:W-:Y:S01]  /*18a20*/  FFMA.FTZ R6, R11, R6, R156 ;  /* 0x000000060b067223 */ /* 0x002fe2000001009c */
[-CC-:B------:R-:W-:Y:S01]  /*18a30*/  FFMA.FTZ R95, R103, R7.reuse, -R104.reuse ;  /* 0x00000007675f7223 */ /* 0x180fe20000010868 */
[-CC-:B------:R-:W-:Y:S01]  /*18a40*/  FFMA.FTZ R153, R98, R7.reuse, -R104.reuse ;  /* 0x0000000762997223 */ /* 0x180fe20000010868 */
[-C--:B------:R-:W-:Y:S01]  /*18a50*/  FFMA.FTZ R155, R102, R7.reuse, -R104 ;  /* 0x00000007669b7223 */ /* 0x080fe20000010868 */
[----:B------:R-:W-:Y:S01]  /*18a60*/  FADD.FTZ R99, R13, R6 ;  /* 0x000000060d637221 */ /* 0x000fe20000010000 */
[-CC-:B------:R-:W-:Y:S01]  /*18a70*/  FFMA.FTZ R149, R106, R7.reuse, -R104.reuse ;  /* 0x000000076a957223 */ /* 0x180fe20000010868 */
[----:B------:R-:W0:Y:S01]  /*18a80*/  MUFU.EX2 R4, R4 ;  /* 0x0000000400047308 */ /* 0x000e220000000800 */
[-CC-:B------:R-:W-:Y:S01]  /*18a90*/  FFMA.FTZ R98, R107, R7.reuse, -R104.reuse ;  /* 0x000000076b627223 */ /* 0x180fe20000010868 */
[----:B------:R-:W-:Y:S01]  /*18aa0*/  FADD.FTZ R103, R158, R99 ;  /* 0x000000639e677221 */ /* 0x000fe20000010000 */
[-CC-:B------:R-:W-:Y:S01]  /*18ab0*/  FFMA.FTZ R151, R110, R7.reuse, -R104.reuse ;  /* 0x000000076e977223 */ /* 0x180fe20000010868 */
[-CC-:B------:R-:W-:Y:S01]  /*18ac0*/  FFMA.FTZ R111, R111, R7.reuse, -R104.reuse ;  /* 0x000000076f6f7223 */ /* 0x180fe20000010868 */
[-CC-:B------:R-:W-:Y:S01]  /*18ad0*/  FFMA.FTZ R145, R114, R7.reuse, -R104.reuse ;  /* 0x0000000772917223 */ /* 0x180fe20000010868 */
[----:B------:R-:W-:Y:S01]  /*18ae0*/  FADD.FTZ R103, R88, R103 ;  /* 0x0000006758677221 */ /* 0x000fe20000010000 */
[-CC-:B------:R-:W-:Y:S01]  /*18af0*/  FFMA.FTZ R99, R115, R7.reuse, -R104.reuse ;  /* 0x0000000773637223 */ /* 0x180fe20000010868 */
[----:B------:R-:W1:Y:S01]  /*18b00*/  MUFU.EX2 R90, R90 ;  /* 0x0000005a005a7308 */ /* 0x000e620000000800 */
[-CC-:B------:R-:W-:Y:S01]  /*18b10*/  FFMA.FTZ R147, R118, R7.reuse, -R104.reuse ;  /* 0x0000000776937223 */ /* 0x180fe20000010868 */
[----:B------:R-:W-:Y:S01]  /*18b20*/  FADD.FTZ R6, R152, R103 ;  /* 0x0000006798067221 */ /* 0x000fe20000010000 */
[-CC-:B------:R-:W-:Y:S01]  /*18b30*/  FFMA.FTZ R141, R122, R7.reuse, -R104.reuse ;  /* 0x000000077a8d7223 */ /* 0x180fe20000010868 */
[-C--:B------:R-:W-:Y:S01]  /*18b40*/  FFMA.FTZ R143, R126, R7.reuse, -R104 ;  /* 0x000000077e8f7223 */ /* 0x080fe20000010868 */
[----:B------:R-:W-:Y:S01]  /*18b50*/  F2FP.BF16.F32.PACK_AB R156, R13, R156 ;  /* 0x0000009c0d9c723e */ /* 0x000fe200000010ff */
[C---:B------:R-:W-:Y:S01]  /*18b60*/  FADD.FTZ R103, R89.reuse, R6 ;  /* 0x0000000659677221 */ /* 0x040fe20000010000 */
[--C-:B------:R-:W-:Y:S01]  /*18b70*/  FFMA.FTZ R137, R130, R7, -R104.reuse ;  /* 0x0000000782897223 */ /* 0x100fe20000010868 */
[----:B------:R-:W2:Y:S01]  /*18b80*/  MUFU.EX2 R159, R159 ;  /* 0x0000009f009f7308 */ /* 0x000ea20000000800 */
[----:B0-----:R-:W-:Y:S01]  /*18b90*/  FFMA.FTZ R5, R4, R5, R157 ;  /* 0x0000000504057223 */ /* 0x001fe2000001009d */
[----:B------:R-:W-:Y:S01]  /*18ba0*/  FADD.FTZ R103, R154, R103 ;  /* 0x000000679a677221 */ /* 0x000fe20000010000 */
[----:B------:R-:W-:Y:S01]  /*18bb0*/  F2FP.BF16.F32.PACK_AB R152, R89, R152 ;  /* 0x000000985998723e */ /* 0x000fe200000010ff */
[-CC-:B------:R-:W-:Y:S01]  /*18bc0*/  FFMA.FTZ R131, R131, R7.reuse, -R104.reuse ;  /* 0x0000000783837223 */ /* 0x180fe20000010868 */
[----:B------:R-:W-:Y:S01]  /*18bd0*/  F2FP.BF16.F32.PACK_AB R158, R88, R158 ;  /* 0x0000009e589e723e */ /* 0x000fe200000010ff */
[----:B------:R-:W-:Y:S01]  /*18be0*/  FADD.FTZ R103, R92, R103 ;  /* 0x000000675c677221 */ /* 0x000fe20000010000 */
[-CC-:B------:R-:W-:Y:S01]  /*18bf0*/  FFMA.FTZ R134, R134, R7.reuse, -R104.reuse ;  /* 0x0000000786867223 */ /* 0x180fe20000010868 */
[----:B------:R-:W0:Y:S01]  /*18c00*/  MUFU.EX2 R91, R91 ;  /* 0x0000005b005b7308 */ /* 0x000e220000000800 */
[----:B-1----:R-:W-:Y:S01]  /*18c10*/  FADD.FTZ R6, R90, R5 ;  /* 0x000000055a067221 */ /* 0x002fe20000010000 */
[----:B------:R-:W-:Y:S01]  /*18c20*/  FADD.FTZ R102, R148, R103 ;  /* 0x0000006794667221 */ /* 0x000fe20000010000 */
[----:B------:R-:W-:Y:S01]  /*18c30*/  FFMA.FTZ R5, R119, R7, -R104 ;  /* 0x0000000777057223 */ /* 0x000fe20000010868 */
[C---:B------:R-:W-:Y:S01]  /*18c40*/  ISETP.GT.AND P2, PT, R10.reuse, R20, PT ;  /* 0x000000140a00720c */ /* 0x040fe20003f44270 */
[----:B------:R-:W-:-:S02]  /*18c50*/  VIADD R10, R10, 0xffffffff ;  /* 0xffffffff0a0a7836 */ /* 0x000fc40000000000 */
[----:B------:R-:W-:Y:S01]  /*18c60*/  FADD.FTZ R105, R93, R102 ;  /* 0x000000665d697221 */ /* 0x000fe20000010000 */
[----:B------:R-:W-:Y:S01]  /*18c70*/  F2FP.BF16.F32.PACK_AB R154, R92, R154 ;  /* 0x0000009a5c9a723e */ /* 0x000fe200000010ff */
[----:B------:R-:W1:Y:S01]  /*18c80*/  MUFU.EX2 R153, R153 ;  /* 0x0000009900997308 */ /* 0x000e620000000800 */
[----:B--2---:R-:W-:Y:S01]  /*18c90*/  FADD.FTZ R6, R159, R6 ;  /* 0x000000069f067221 */ /* 0x004fe20000010000 */
[----:B------:R-:W-:Y:S01]  /*18ca0*/  FADD.FTZ R102, R150, R105 ;  /* 0x0000006996667221 */ /* 0x000fe20000010000 */
[----:B------:R-:W-:Y:S01]  /*18cb0*/  @!P1 PRMT R105, RZ, 0x654, R23 ;  /* 0x00000654ff699816 */ /* 0x000fe20000000017 */
[----:B------:R-:W-:Y:S01]  /*18cc0*/  FFMA.FTZ R23, R123, R7, -R104 ;  /* 0x000000077b177223 */ /* 0x000fe20000010868 */
[----:B------:R-:W-:Y:S02]  /*18cd0*/  F2FP.BF16.F32.PACK_AB R150, R15, R150 ;  /* 0x000000960f96723e */ /* 0x000fe400000010ff */
[----:B------:R2:W-:Y:S01]  /*18ce0*/  @!P1 SYNCS.ARRIVE.TRANS64.RED.A1T0 RZ, [R105+URZ], RZ ;  /* 0x000000ff69ff99a7 */ /* 0x0005e2000810043f */
[----:B------:R-:W3:Y:S01]  /*18cf0*/  MUFU.EX2 R94, R94 ;  /* 0x0000005e005e7308 */ /* 0x000ee20000000800 */
[----:B0-----:R-:W-:Y:S01]  /*18d00*/  FADD.FTZ R6, R91, R6 ;  /* 0x000000065b067221 */ /* 0x001fe20000010000 */
[----:B------:R-:W-:-:S02]  /*18d10*/  F2FP.BF16.F32.PACK_AB R148, R93, R148 ;  /* 0x000000945d94723e */ /* 0x000fc400000010ff */
[----:B------:R-:W-:Y:S02]  /*18d20*/  F2FP.BF16.F32.PACK_AB R157, R90, R157 ;  /* 0x0000009d5a9d723e */ /* 0x000fe400000010ff */
[----:B------:R-:W-:Y:S02]  /*18d30*/  F2FP.BF16.F32.PACK_AB R159, R91, R159 ;  /* 0x0000009f5b9f723e */ /* 0x000fe400000010ff */
[----:B------:R-:W0:Y:S01]  /*18d40*/  MUFU.EX2 R155, R155 ;  /* 0x0000009b009b7308 */ /* 0x000e220000000800 */
[----:B-1----:R-:W-:-:S07]  /*18d50*/  FADD.FTZ R103, R153, R6 ;  /* 0x0000000699677221 */ /* 0x002fce0000010000 */
[----:B------:R-:W1:Y:S01]  /*18d60*/  MUFU.EX2 R95, R95 ;  /* 0x0000005f005f7308 */ /* 0x000e620000000800 */
[C---:B---3--:R-:W-:Y:S01]  /*18d70*/  FADD.FTZ R6, R94.reuse, R103 ;  /* 0x000000675e067221 */ /* 0x048fe20000010000 */
[----:B------:R-:W-:Y:S01]  /*18d80*/  FADD.FTZ R103, R15, R102 ;  /* 0x000000660f677221 */ /* 0x000fe20000010000 */
[-CC-:B------:R-:W-:Y:S01]  /*18d90*/  FFMA.FTZ R102, R127, R7.reuse, -R104.reuse ;  /* 0x000000077f667223 */ /* 0x180fe20000010868 */
[----:B------:R-:W-:Y:S01]  /*18da0*/  FFMA.FTZ R104, R135, R7, -R104 ;  /* 0x0000000787687223 */ /* 0x000fe20000010868 */
[----:B------:R-:W-:Y:S01]  /*18db0*/  F2FP.BF16.F32.PACK_AB R153, R94, R153 ;  /* 0x000000995e99723e */ /* 0x000fe200000010ff */
[----:B--2---:R-:W-:Y:S01]  /*18dc0*/  FADD.FTZ R105, R144, R103 ;  /* 0x0000006790697221 */ /* 0x004fe20000010000 */
[C---:B------:R-:W-:Y:S01]  /*18dd0*/  F2FP.BF16.F32.PACK_AB R144, R22.reuse, R144 ;  /* 0x000000901690723e */ /* 0x040fe200000010ff */
[----:B------:R-:W2:Y:S01]  /*18de0*/  MUFU.EX2 R149, R149 ;  /* 0x0000009500957308 */ /* 0x000ea20000000800 */
[----:B0-----:R-:W-:Y:S01]  /*18df0*/  FADD.FTZ R6, R155, R6 ;  /* 0x000000069b067221 */ /* 0x001fe20000010000 */
[----:B------:R-:W-:Y:S01]  /*18e00*/  FADD.FTZ R105, R22, R105 ;  /* 0x0000006916697221 */ /* 0x000fe20000010000 */
[----:B------:R-:W-:-:S05]  /*18e10*/  IMAD.MOV.U32 R22, RZ, RZ, R21 ;  /* 0x000000ffff167224 */ /* 0x000fca00078e0015 */
        /* <DEDUP_REMOVED lines=47> */
[----:B------:R-:W-:Y:S01]  /*19110*/  F2FP.BF16.F32.PACK_AB R141, R23, R141 ;  /* 0x0000008d178d723e */ /* 0x000fe200000010ff */
[----:B------:R-:W-:-:S05]  /*19120*/  IMAD.MOV.U32 R23, RZ, RZ, R206 ;  /* 0x000000ffff177224 */ /* 0x000fca00078e00ce */
        /* <DEDUP_REMOVED lines=15> */
[----:B------:R-:W-:Y:S02]  /*19220*/  IMAD.MOV.U32 R0, RZ, RZ, R12 ;  /* 0x000000ffff007224 */ /* 0x000fe400078e000c */
[----:B--2---:R-:W-:-:S04]  /*19230*/  FADD.FTZ R3, R134, R3 ;  /* 0x0000000386037221 */ /* 0x004fc80000010000 */
[C---:B0-----:R-:W-:Y:S01]  /*19240*/  FADD.FTZ R5, R104.reuse, R3 ;  /* 0x0000000368057221 */ /* 0x041fe20000010000 */
[----:B------:R-:W-:Y:S01]  /*19250*/  F2FP.BF16.F32.PACK_AB R139, R104, R134 ;  /* 0x00000086688b723e */ /* 0x000fe200000010ff */
[----:B------:R-:W-:Y:S01]  /*19260*/  IMAD.MOV.U32 R3, RZ, RZ, R14 ;  /* 0x000000ffff037224 */ /* 0x000fe200078e000e */
[----:B------:R-:W-:Y:S06]  /*19270*/  @P2 BRA `(.L_x_1672) ;  /* 0xffffffcc00a82947 */ /* 0x000fec000383ffff */
[----:B------:R-:W-:Y:S05]  /*19280*/  BSYNC B1 ;  /* 0x0000000000017941 */ /* 0x000fea0003800000 */
.L_x_1653:
[----:B------:R-:W-:Y:S02]  /*19290*/  IMAD.MOV.U32 R3, RZ, RZ, R14 ;  /* 0x000000ffff037224 */ /* 0x000fe400078e000e */
[----:B------:R-:W-:Y:S02]  /*192a0*/  IMAD.MOV.U32 R0, RZ, RZ, R12 ;  /* 0x000000ffff007224 */ /* 0x000fe400078e000c */
[----:B------:R-:W-:Y:S02]  /*192b0*/  IMAD.MOV.U32 R22, RZ, RZ, R21 ;  /* 0x000000ffff167224 */ /* 0x000fe400078e0015 */
[----:B------:R-:W-:-:S07]  /*192c0*/  IMAD.MOV.U32 R23, RZ, RZ, R206 ;  /* 0x000000ffff177224 */ /* 0x000fce00078e00ce */
.L_x_1652:
[----:B------:R-:W-:Y:S05]  /*192d0*/  BSYNC B0 ;  /* 0x0000000000007941 */ /* 0x000fea0003800000 */
.L_x_1651:
[----:B------:R-:W0:Y:S01]  /*192e0*/  LDC R211, c[0x0][0x448] ;  /* 0x00011200ffd37b82 */ /* 0x000e220000000800 */
[----:B------:R-:W-:Y:S01]  /*192f0*/  VIADD R12, R178, 0x7f ;  /* 0x0000007fb20c7836 */ /* 0x000fe20000000000 */
[----:B------:R-:W-:Y:S02]  /*19300*/  LOP3.LUT R17, R17, 0xffefffff, RZ, 0xc0, !PT ;  /* 0xffefffff11117812 */ /* 0x000fe400078ec0ff */
[----:B------:R-:W-:-:S04]  /*19310*/  IADD3 R15, R164, 0x1, -R163 ;  /* 0x00000001a40f7810 */ /* 0x000fc80007ffe8a3 */
[----:B------:R-:W1:Y:S01]  /*19320*/  LDC R206, c[0x0][0x9e4] ;  /* 0x00027900ffce7b82 */ /* 0x000e620000000800 */
[----:B0-----:R-:W-:-:S13]  /*19330*/  ISETP.NE.AND P2, PT, R211, 0x1, PT ;  /* 0x00000001d300780c */ /* 0x001fda0003f45270 */
[----:B------:R-:W0:Y:S01]  /*19340*/  @P2 LDC R13, c[0x0][0x44c] ;  /* 0x00011300ff0d2b82 */ /* 0x000e220000000800 */
[----:B------:R-:W-:-:S04]  /*19350*/  @P2 LOP3.LUT R17, R17, 0x100000, RZ, 0xfc, !PT ;  /* 0x0010000011112812 */ /* 0x000fc800078efcff */
[----:B------:R-:W-:-:S03]  /*19360*/  LOP3.LUT R17, R17, 0xffdfffff, RZ, 0xc0, !PT ;  /* 0xffdfffff11117812 */ /* 0x000fc600078ec0ff */
[----:B------:R-:W2:Y:S01]  /*19370*/  @P2 LDC R14, c[0x0][0x450] ;  /* 0x00011400ff0e2b82 */ /* 0x000ea20000000800 */
[----:B0-----:R-:W-:-:S05]  /*19380*/  @P2 IMAD.HI.U32 R13, R12, R13, RZ ;  /* 0x0000000d0c0d2227 */ /* 0x001fca00078e00ff */
[----:B--2---:R-:W-:Y:S02]  /*19390*/  @P2 SHF.R.U32.HI R12, RZ, R14, R13 ;  /* 0x0000000eff0c2219 */ /* 0x004fe4000001160d */
[----:B-1----:R-:W-:-:S03]  /*193a0*/  ISETP.GE.AND P2, PT, R206, 0x1, PT ;  /* 0x00000001ce00780c */ /* 0x002fc60003f46270 */
[----:B------:R-:W-:-:S04]  /*193b0*/  IMAD.IADD R12, R15, 0x1, R12 ;  /* 0x000000010f0c7824 */ /* 0x000fc800078e020c */
[----:B------:R-:W-:-:S06]  /*193c0*/  IMAD.IADD R14, R12, 0x1, -R9 ;  /* 0x000000010c0e7824 */ /* 0x000fcc00078e0a09 */
[----:B------:R-:W-:Y:S01]  /*193d0*/  @P2 LOP3.LUT R17, R17, 0x200000, RZ, 0xfc, !PT ;  /* 0x0020000011112812 */ /* 0x000fe200078efcff */
[----:B------:R-:W-:Y:S06]  /*193e0*/  @!P2 BRA `(.L_x_1673) ;  /* 0x000000000048a947 */ /* 0x000fec0003800000 */
[----:B------:R-:W-:Y:S01]  /*193f0*/  IMAD.MOV.U32 R9, RZ, RZ, R12 ;  /* 0x000000ffff097224 */ /* 0x000fe200078e000c */
[----:B------:R-:W-:Y:S04]  /*19400*/  BSSY B0, `(.L_x_1674) ;  /* 0x000000e000007945 */ /* 0x000fe80003800000 */
        /* <DEDUP_REMOVED lines=9> */
.L_x_1675:
[----:B------:R-:W-:-:S13]  /*194a0*/  ISETP.NE.AND P2, PT, R206, 0x1, PT ;  /* 0x00000001ce00780c */ /* 0x000fda0003f45270 */
[----:B------:R-:W0:Y:S02]  /*194b0*/  @P2 LDC.64 R12, c[0x0][0x9e8] ;  /* 0x00027a00ff0c2b82 */ /* 0x000e240000000a00 */
[----:B0-----:R-:W-:-:S05]  /*194c0*/  @P2 IMAD.HI.U32 R12, R9, R12, RZ ;  /* 0x0000000c090c2227 */ /* 0x001fca00078e00ff */
[----:B------:R-:W-:-:S07]  /*194d0*/  @P2 SHF.R.U32.HI R9, RZ, R13, R12 ;  /* 0x0000000dff092219 */ /* 0x000fce000001160c */
.L_x_1676:
[----:B------:R-:W-:Y:S05]  /*194e0*/  BSYNC B0 ;  /* 0x0000000000007941 */ /* 0x000fea0003800000 */
.L_x_1674:
[----:B------:R-:W-:-:S05]  /*194f0*/  IMAD R9, R9, R206, RZ ;  /* 0x000000ce09097224 */ /* 0x000fca00078e02ff */
[----:B------:R-:W-:-:S07]  /*19500*/  VIMNMX R14, R14, R9, !PT ;  /* 0x000000090e0e7248 */ /* 0x000fce0007fe0100 */
.L_x_1673:
[----:B------:R-:W-:Y:S01]  /*19510*/  VIADD R14, R14, 0x5f ;  /* 0x0000005f0e0e7836 */ /* 0x000fe20000000000 */
[----:B------:R-:W-:Y:S03]  /*19520*/  BSSY B0, `(.L_x_1677) ;  /* 0x00001fb000007945 */ /* 0x000fe60003800000 */
[----:B------:R-:W-:-:S05]  /*19530*/  IMAD.HI R14, R14, 0x2aaaaaab, RZ ;  /* 0x2aaaaaab0e0e7827 */ /* 0x000fca00078e02ff */
[----:B------:R-:W-:-:S04]  /*19540*/  SHF.R.U32.HI R9, RZ, 0x1f, R14 ;  /* 0x0000001fff097819 */ /* 0x000fc8000001160e */
[----:B------:R-:W-:-:S04]  /*19550*/  LEA.HI.SX32 R9, R14, R9, 0x1c ;  /* 0x000000090e097211 */ /* 0x000fc800078fe2ff */
[----:B------:R-:W-:-:S04]  /*19560*/  VIMNMX R9, R180, R9, !PT ;  /* 0x00000009b4097248 */ /* 0x000fc80007fe0100 */
[----:B------:R-:W-:-:S13]  /*19570*/  ISETP.GE.AND P2, PT, R10, R9, PT ;  /* 0x000000090a00720c */ /* 0x000fda0003f46270 */
[----:B------:R-:W-:Y:S05]  /*19580*/  @!P2 BRA `(.L_x_1678) ;  /* 0x0000001c00d0a947 */ /* 0x000fea0003800000 */
[----:B------:R-:W-:Y:S01]  /*19590*/  BSSY B1, `(.L_x_1679) ;  /* 0x00001f2000017945 */ /* 0x000fe20003800000 */
[----:B------:R-:W-:Y:S02]  /*195a0*/  IMAD.MOV.U32 R20, RZ, RZ, R10 ;  /* 0x000000ffff147224 */ /* 0x000fe400078e000a */
[----:B------:R-:W-:Y:S02]  /*195b0*/  IMAD.MOV.U32 R14, RZ, RZ, R3 ;  /* 0x000000ffff0e7224 */ /* 0x000fe400078e0003 */
[----:B------:R-:W-:Y:S02]  /*195c0*/  IMAD.MOV.U32 R15, RZ, RZ, R0 ;  /* 0x000000ffff0f7224 */ /* 0x000fe400078e0000 */
[----:B------:R-:W-:Y:S02]  /*195d0*/  IMAD.MOV.U32 R10, RZ, RZ, R23 ;  /* 0x000000ffff0a7224 */ /* 0x000fe400078e0017 */
[----:B------:R-:W-:-:S07]  /*195e0*/  IMAD.MOV.U32 R12, RZ, RZ, R22 ;  /* 0x000000ffff0c7224 */ /* 0x000fce00078e0016 */
.L_x_1690:
[----:B------:R-:W-:-:S05]  /*195f0*/  VIADD R21, R12, 0x1 ;  /* 0x000000010c157836 */ /* 0x000fca0000000000 */
[----:B------:R-:W-:-:S04]  /*19600*/  ISETP.NE.AND P2, PT, R21, 0x2, PT ;  /* 0x000000021500780c */ /* 0x000fc80003f45270 */
[----:B------:R-:W-:Y:S02]  /*19610*/  SEL R21, R21, RZ, P2 ;  /* 0x000000ff15157207 */ /* 0x000fe40001000000 */
[----:B------:R-:W-:-:S03]  /*19620*/  SEL R23, RZ, 0x1, P2 ;  /* 0x00000001ff177807 */ /* 0x000fc60001000000 */
[----:B------:R-:W-:Y:S01]  /*19630*/  IMAD.MOV.U32 R22, RZ, RZ, R21 ;  /* 0x000000ffff167224 */ /* 0x000fe200078e0015 */
[----:B------:R-:W-:Y:S01]  /*19640*/  LOP3.LUT R23, R10, R23, RZ, 0x3c, !PT ;  /* 0x000000170a177212 */ /* 0x000fe200078e3cff */
[----:B------:R-:W-:Y:S06]  /*19650*/  @!P0 BRA `(.L_x_1680) ;  /* 0x0000000000048947 */ /* 0x000fec0003800000 */
[----:B------:R-:W-:Y:S01]  /*19660*/  BPT.TRAP 0x1 ;  /* 0x000000040000795c */ /* 0x000fe20000300000 */
.L_x_1680:
[----:B------:R-:W-:Y:S01]  /*19670*/  IMAD R0, R22, 0x8, R2 ;  /* 0x0000000816007824 */ /* 0x000fe200078e0202 */
[----:B------:R-:W-:-:S04]  /*19680*/  SHF.L.U32 R3, R23, 0x1f, RZ ;  /* 0x0000001f17037819 */ /* 0x000fc800000006ff */
[----:B------:R0:W1:Y:S01]  /*19690*/  SYNCS.PHASECHK.TRANS64.TRYWAIT P2, [R0+URZ+0x2a830], R3 ;  /* 0x02a83003000075a7 */ /* 0x000062000804017f */
[----:B------:R-:W-:Y:S05]  /*196a0*/  @!P0 BRA `(.L_x_1681) ;  /* 0x0000000000048947 */ /* 0x000fea0003800000 */
[----:B------:R-:W-:Y:S01]  /*196b0*/  BPT.TRAP 0x1 ;  /* 0x000000040000795c */ /* 0x000fe20000300000 */
.L_x_1681:
[----:B------:R-:W-:Y:S01]  /*196c0*/  IMAD R96, R22, 0x900, R8 ;  /* 0x0000090016607824 */ /* 0x000fe200078e0208 */
[----:B------:R-:W-:Y:S03]  /*196d0*/  BSSY B2, `(.L_x_1682) ;  /* 0x0000006000027945 */ /* 0x000fe60003800000 */
[C---:B------:R-:W-:Y:S02]  /*196e0*/  VIADD R90, R96.reuse, 0x2 ;  /* 0x00000002605a7836 */ /* 0x040fe40000000000 */
[----:B------:R-:W-:Y:S01]  /*196f0*/  VIADD R7, R96, 0x4 ;  /* 0x0000000460077836 */ /* 0x000fe20000000000 */
[----:B-1----:R-:W-:Y:S06]  /*19700*/  @P2 BRA `(.L_x_1683) ;  /* 0x0000000000082947 */ /* 0x002fec0003800000 */
[----:B------:R-:W1:Y:S02]  /*19710*/  SYNCS.PHASECHK.TRANS64.TRYWAIT P2, [R0+URZ+0x2a830], R3 ;  /* 0x02a83003000075a7 */ /* 0x000e64000804017f */
[----:B-1----:R-:W-:Y:S05]  /*19720*/  @!P2 BRA `(.L_x_1684) ;  /* 0x000001240078a947 */ /* 0x002fea0003800000 */
.L_x_1683:
[----:B------:R-:W-:Y:S05]  /*19730*/  BSYNC B2 ;  /* 0x0000000000027941 */ /* 0x000fea0003800000 */
.L_x_1682:
[----:B------:R-:W2:Y:S01]  /*19740*/  LDL.64 R212, [R1+0x30] ;  /* 0x0000300001d47983 */ /* 0x000ea20000100a00 */
[----:B------:R-:W-:Y:S02]  /*19750*/  IMAD.MOV.U32 R88, RZ, RZ, R96 ;  /* 0x000000ffff587224 */ /* 0x000fe400078e0060 */
[----:B------:R-:W-:Y:S01]  /*19760*/  VIADD R92, R96, 0x6 ;  /* 0x00000006605c7836 */ /* 0x000fe20000000000 */
[----:B------:R-:W-:Y:S01]  /*19770*/  R2UR UR50, R90 ;  /* 0x000000005a3272ca */ /* 0x000fe200000e0000 */
[----:B------:R-:W-:Y:S01]  /*19780*/  IMAD.MOV.U32 R89, RZ, RZ, 0x40000040 ;  /* 0x40000040ff597424 */ /* 0x000fe200078e00ff */
[----:B------:R-:W-:Y:S01]  /*19790*/  R2UR UR54, R88 ;  /* 0x00000000583672ca */ /* 0x000fe200000e0000 */
[----:B------:R-:W-:Y:S01]  /*197a0*/  IMAD.MOV.U32 R88, RZ, RZ, R7 ;  /* 0x000000ffff587224 */ /* 0x000fe200078e0007 */
[----:B------:R-:W-:Y:S01]  /*197b0*/  R2UR UR30, R92 ;  /* 0x000000005c1e72ca */ /* 0x000fe200000e0000 */
[C---:B------:R-:W-:Y:S01]  /*197c0*/  VIADD R90, R96.reuse, 0x300 ;  /* 0x00000300605a7836 */ /* 0x040fe20000000000 */
[----:B------:R0:W-:Y:S01]  /*197d0*/  STL [R1+0x94], R2 ;  /* 0x0000940201007387 */ /* 0x0001e20000100800 */
[----:B------:R-:W-:Y:S01]  /*197e0*/  VIADD R92, R96, 0x304 ;  /* 0x00000304605c7836 */ /* 0x000fe20000000000 */
[----:B------:R-:W-:Y:S01]  /*197f0*/  R2UR UR34, R88 ;  /* 0x00000000582272ca */ /* 0x000fe200000e0000 */
[----:B------:R-:W-:Y:S01]  /*19800*/  VIADD R88, R96, 0x302 ;  /* 0x0000030260587836 */ /* 0x000fe20000000000 */
[----:B------:R-:W-:Y:S01]  /*19810*/  R2UR UR26, R90 ;  /* 0x000000005a1a72ca */ /* 0x000fe200000e0000 */
[----:B------:R-:W-:Y:S01]  /*19820*/  VIADD R90, R96, 0x600 ;  /* 0x00000600605a7836 */ /* 0x000fe20000000000 */
[----:B------:R-:W-:Y:S01]  /*19830*/  R2UR UR18, R92 ;  /* 0x000000005c1272ca */ /* 0x000fe200000e0000 */
[----:B------:R-:W-:Y:S01]  /*19840*/  VIADD R92, R96, 0x602 ;  /* 0x00000602605c7836 */ /* 0x000fe20000000000 */
[----:B------:R-:W-:Y:S01]  /*19850*/  R2UR UR22, R88 ;  /* 0x00000000581672ca */ /* 0x000fe200000e0000 */
[C---:B------:R-:W-:Y:S01]  /*19860*/  VIADD R94, R96.reuse, 0x604 ;  /* 0x00000604605e7836 */ /* 0x040fe20000000000 */
[----:B01----:R-:W3:Y:S01]  /*19870*/  LDL.64 R2, [R1+0x28] ;  /* 0x0000280001027983 */ /* 0x003ee20000100a00 */
[----:B------:R-:W-:Y:S01]  /*19880*/  R2UR UR55, R89 ;  /* 0x00000000593772ca */ /* 0x000fe200000e0000 */
[----:B------:R-:W-:-:S02]  /*19890*/  VIADD R88, R96, 0x306 ;  /* 0x0000030660587836 */ /* 0x000fc40000000000 */
[----:B------:R-:W-:Y:S02]  /*198a0*/  IMAD.MOV.U32 R91, RZ, RZ, 0x40000040 ;  /* 0x40000040ff5b7424 */ /* 0x000fe400078e00ff */
[----:B------:R-:W-:Y:S02]  /*198b0*/  IMAD.MOV.U32 R93, RZ, RZ, 0x40000040 ;  /* 0x40000040ff5d7424 */ /* 0x000fe400078e00ff */
[----:B------:R-:W-:Y:S02]  /*198c0*/  IMAD.MOV.U32 R95, RZ, RZ, 0x40000040 ;  /* 0x40000040ff5f7424 */ /* 0x000fe400078e00ff */
[----:B------:R-:W-:Y:S01]  /*198d0*/  IMAD.MOV.U32 R97, RZ, RZ, 0x40000040 ;  /* 0x40000040ff617424 */ /* 0x000fe200078e00ff */
[----:B------:R-:W-:Y:S01]  /*198e0*/  R2UR UR35, R89 ;  /* 0x00000000592372ca */ /* 0x000fe200000e0000 */
[----:B------:R-:W-:Y:S01]  /*198f0*/  VIADD R96, R96, 0x606 ;  /* 0x0000060660607836 */ /* 0x000fe20000000000 */
[----:B------:R-:W-:Y:S01]  /*19900*/  R2UR UR51, R91 ;  /* 0x000000005b3372ca */ /* 0x000fe200000e0000 */
[----:B------:R-:W4:Y:S01]  /*19910*/  LDL.64 R220, [R1+0x20] ;  /* 0x0000200001dc7983 */ /* 0x000f220000100a00 */
[----:B------:R-:W-:-:S02]  /*19920*/  R2UR UR31, R93 ;  /* 0x000000005d1f72ca */ /* 0x000fc400000e0000 */
[----:B------:R-:W-:Y:S01]  /*19930*/  R2UR UR27, R91 ;  /* 0x000000005b1b72ca */ /* 0x000fe200000e0000 */
[----:B------:R-:W4:Y:S01]  /*19940*/  LDL.64 R218, [R1+0x18] ;  /* 0x0000180001da7983 */ /* 0x000f220000100a00 */
[----:B------:R-:W-:Y:S02]  /*19950*/  R2UR UR23, R89 ;  /* 0x00000000591772ca */ /* 0x000fe400000e0000 */
[----:B------:R-:W-:Y:S01]  /*19960*/  R2UR UR19, R93 ;  /* 0x000000005d1372ca */ /* 0x000fe200000e0000 */
[----:B------:R-:W4:Y:S01]  /*19970*/  LDL.64 R216, [R1+0x10] ;  /* 0x0000100001d87983 */ /* 0x000f220000100a00 */
[----:B------:R-:W-:Y:S02]  /*19980*/  R2UR UR14, R88 ;  /* 0x00000000580e72ca */ /* 0x000fe400000e0000 */
[----:B------:R-:W-:Y:S01]  /*19990*/  R2UR UR15, R89 ;  /* 0x00000000590f72ca */ /* 0x000fe200000e0000 */
[----:B------:R-:W4:Y:S01]  /*199a0*/  LDL.64 R214, [R1+0x8] ;  /* 0x0000080001d67983 */ /* 0x000f220000100a00 */
        /* <DEDUP_REMOVED lines=79> */
[----:B--2---:R-:W-:Y:S02]  /*19ea0*/  R2UR UR32, R212 ;  /* 0x00000000d42072ca */ /* 0x004fe400000e0000 */
[----:B------:R-:W-:Y:S02]  /*19eb0*/  R2UR UR33, R213 ;  /* 0x00000000d52172ca */ /* 0x000fe400000e0000 */
[----:B------:R-:W2:Y:S11]  /*19ec0*/  LDL.64 R212, [R1] ;  /* 0x0000000001d47983 */ /* 0x000eb60000100a00 */
[----:B------:R-:W-:Y:S01]  /*19ed0*/  HGMMA.64x96x16.F32.BF16 R88, gdesc[UR32], R88, gsb0 ;  /* 0x01600000205879f0 */ /* 0x000fe20008001858 */
[----:B---3--:R-:W-:-:S02]  /*19ee0*/  R2UR UR28, R2 ;  /* 0x00000000021c72ca */ /* 0x008fc400000e0000 */
[----:B------:R-:W-:Y:S01]  /*19ef0*/  R2UR UR29, R3 ;  /* 0x00000000031d72ca */ /* 0x000fe200000e0000 */
[----:B------:R0:W5:Y:S01]  /*19f00*/  LDL.LU R2, [R1+0x94] ;  /* 0x0000940001027983 */ /* 0x0001620000300800 */
[----:B------:R-:W-:Y:S02]  /*19f10*/  WARPGROUP.DEPBAR.LE gsb0, 0x0 ;  /* 0x00008000000079c5 */ /* 0x000fe40000010000 */
[----:B------:R-:W-:-:S09]  /*19f20*/  WARPGROUP.ARRIVE ;  /* 0x00000000000079c5 */ /* 0x000fd20000000000 */
[----:B------:R-:W-:Y:S01]  /*19f30*/  HGMMA.64x96x16.F32.BF16 R88, gdesc[UR28], R88, gsb0 ;  /* 0x016000001c5879f0 */ /* 0x000fe20008001858 */
[----:B----4-:R-:W-:Y:S02]  /*19f40*/  R2UR UR24, R220 ;  /* 0x00000000dc1872ca */ /* 0x010fe400000e0000 */
[----:B------:R-:W-:Y:S02]  /*19f50*/  R2UR UR25, R221 ;  /* 0x00000000dd1972ca */ /* 0x000fe400000e0000 */
        /* <DEDUP_REMOVED lines=15> */
[----:B--2---:R-:W-:Y:S02]  /*1a050*/  R2UR UR8, R212 ;  /* 0x00000000d40872ca */ /* 0x004fe400000e0000 */
        /* <DEDUP_REMOVED lines=19> */
[----:B0-----:R-:W-:Y:S05]  /*1a190*/  @!P0 BRA `(.L_x_1685) ;  /* 0x0000000000048947 */ /* 0x001fea0003800000 */
[----:B------:R-:W-:Y:S01]  /*1a1a0*/  BPT.TRAP 0x1 ;  /* 0x000000040000795c */ /* 0x000fe20000300000 */
.L_x_1685:
[----:B------:R-:W-:Y:S01]  /*1a1b0*/  SHF.L.U32 R0, R10, 0x1f, RZ ;  /* 0x0000001f0a007819 */ /* 0x000fe200000006ff */
[----:B-----5:R-:W-:-:S04]  /*1a1c0*/  IMAD R210, R12, 0x8, R2 ;  /* 0x000000080cd27824 */ /* 0x020fc800078e0202 */
[----:B------:R0:W1:Y:S01]  /*1a1d0*/  SYNCS.PHASECHK.TRANS64.TRYWAIT P2, [R210+URZ+0x2a850], R0 ;  /* 0x02a85000d20075a7 */ /* 0x000062000804017f */
[----:B------:R-:W-:Y:S05]  /*1a1e0*/  @!P0 BRA `(.L_x_1686) ;  /* 0x0000000000048947 */ /* 0x000fea0003800000 */
[----:B------:R-:W-:Y:S01]  /*1a1f0*/  BPT.TRAP 0x1 ;  /* 0x000000040000795c */ /* 0x000fe20000300000 */
.L_x_1686:
[----:B------:R-:W-:Y:S04]  /*1a200*/  BSSY B2, `(.L_x_1687) ;  /* 0x0000004000027945 */ /* 0x000fe80003800000 */
[----:B-1----:R-:W-:Y:S05]  /*1a210*/  @P2 BRA `(.L_x_1688) ;  /* 0x0000000000082947 */ /* 0x002fea0003800000 */
[----:B------:R-:W1:Y:S02]  /*1a220*/  SYNCS.PHASECHK.TRANS64.TRYWAIT P2, [R210+URZ+0x2a850], R0 ;  /* 0x02a85000d20075a7 */ /* 0x000e64000804017f */
[----:B-1----:R-:W-:Y:S05]  /*1a230*/  @!P2 BRA `(.L_x_1689) ;  /* 0x0000011800c8a947 */ /* 0x002fea0003800000 */
.L_x_1688:
[----:B------:R-:W-:Y:S05]  /*1a240*/  BSYNC B2 ;  /* 0x0000000000027941 */ /* 0x000fea0003800000 */
.L_x_1687:
[----:B01----:R-:W-:Y:S01]  /*1a250*/  VIADD R0, R2, 0x400 ;  /* 0x0000040002007836 */ /* 0x003fe20000000000 */
[----:B------:R-:W-:Y:S01]  /*1a260*/  WARPGROUP.ARRIVE ;  /* 0x00000000000079c5 */ /* 0x000fe20000000000 */
[----:B------:R-:W-:Y:S01]  /*1a270*/  IMAD.MOV.U32 R11, RZ, RZ, 0x40000040 ;  /* 0x40000040ff0b7424 */ /* 0x000fe200078e00ff */
[----:B------:R-:W-:Y:S01]  /*1a280*/  ULDC UR4, c[0x0][0x988] ;  /* 0x0002620000047ab9 */ /* 0x000fe20000000800 */
[----:B------:R-:W-:Y:S01]  /*1a290*/  IMAD.MOV.U32 R13, RZ, RZ, 0x40000040 ;  /* 0x40000040ff0d7424 */ /* 0x000fe200078e00ff */
[----:B------:R-:W-:Y:S01]  /*1a2a0*/  SHF.R.U32.HI R0, RZ, 0x4, R0 ;  /* 0x00000004ff007819 */ /* 0x000fe20000011600 */
[----:B------:R-:W-:Y:S01]  /*1a2b0*/  IMAD.U32 R7, RZ, RZ, UR4 ;  /* 0x00000004ff077e24 */ /* 0x000fe2000f8e00ff */
[----:B------:R-:W-:Y:S01]  /*1a2c0*/  R2UR UR7, R11 ;  /* 0x000000000b0772ca */ /* 0x000fe200000e0000 */
[----:B------:R-:W-:Y:S01]  /*1a2d0*/  @!P1 VIADD R210, R210, 0x2a860 ;  /* 0x0002a860d2d29836 */ /* 0x000fe20000000000 */
[----:B------:R-:W-:Y:S02]  /*1a2e0*/  LOP3.LUT R0, R0, 0x3fff, RZ, 0xc0, !PT ;  /* 0x00003fff00007812 */ /* 0x000fe400078ec0ff */
[C---:B------:R-:W-:Y:S01]  /*1a2f0*/  ISETP.GT.AND P2, PT, R20.reuse, R9, PT ;  /* 0x000000091400720c */ /* 0x040fe20003f44270 */
[----:B------:R-:W-:Y:S01]  /*1a300*/  VIADD R20, R20, 0xffffffff ;  /* 0xffffffff14147836 */ /* 0x000fe20000000000 */
[----:B------:R-:W-:-:S02]  /*1a310*/  LOP3.LUT R0, R0, 0x3000000, RZ, 0xfc, !PT ;  /* 0x0300000000007812 */ /* 0x000fc400078efcff */
        /* <DEDUP_REMOVED lines=34> */
[----:B0-----:R-:W-:-:S05]  /*1a540*/  FMNMX.FTZ R0, R0, R3, !PT ;  /* 0x0000000300007209 */ /* 0x001fca0007810000 */
[----:B------:R-:W0:Y:S02]  /*1a550*/  SHFL.BFLY PT, R3, R0, 0x1, 0x1f ;  /* 0x0c201f0000037f89 */ /* 0x000e2400000e0000 */
[----:B0-----:R-:W-:Y:S02]  /*1a560*/  FMNMX.FTZ R0, R0, R3, !PT ;  /* 0x0000000300007209 */ /* 0x001fe40007810000 */
[----:B------:R-:W-:Y:S01]  /*1a570*/  FMNMX.FTZ R3, R90, R14, !PT ;  /* 0x0000000e5a037209 */ /* 0x000fe20007810000 */
[----:B------:R-:W-:Y:S02]  /*1a580*/  WARPGROUP.DEPBAR.LE gsb0, 0x0 ;  /* 0x00008000000079c5 */ /* 0x000fe40000010000 */
[----:B------:R-:W-:Y:S01]  /*1a590*/  WARPGROUP.ARRIVE ;  /* 0x00000000000079c5 */ /* 0x000fe20000000000 */
[----:B------:R-:W-:Y:S01]  /*1a5a0*/  FMNMX.FTZ R3, R91, R3, !PT ;  /* 0x000000035b037209 */ /* 0x000fe20007810000 */
[C---:B------:R-:W-:Y:S01]  /*1a5b0*/  FMUL.FTZ R4, R0.reuse, R7 ;  /* 0x0000000700047220 */ /* 0x040fe20000410000 */
[----:B------:R-:W-:-:S02]  /*1a5c0*/  FADD.FTZ R11, -R0, R15 ;  /* 0x0000000f000b7221 */ /* 0x000fc40000010100 */
[----:B------:R-:W-:Y:S01]  /*1a5d0*/  FMNMX.FTZ R3, R94, R3, !PT ;  /* 0x000000035e037209 */ /* 0x000fe20007810000 */
[----:B------:R-:W-:Y:S01]  /*1a5e0*/  HGMMA.64x128x16.F32.BF16 R24, R152, gdesc[UR4].tnspB, R24, gsb0 ;  /* 0x41e0000498187df0 */ /* 0x000fe20008001818 */
[----:B------:R-:W-:Y:S01]  /*1a5f0*/  R2UR UR6, R12 ;  /* 0x000000000c0672ca */ /* 0x000fe200000e0000 */
[----:B------:R-:W-:Y:S01]  /*1a600*/  VIADD R12, R10, 0x180 ;  /* 0x000001800a0c7836 */ /* 0x000fe20000000000 */
[----:B------:R-:W-:Y:S01]  /*1a610*/  R2UR UR7, R13 ;  /* 0x000000000d0772ca */ /* 0x000fe200000e0000 */
[----:B------:R-:W-:Y:S01]  /*1a620*/  IMAD.MOV.U32 R13, RZ, RZ, 0x40000040 ;  /* 0x40000040ff0d7424 */ /* 0x000fe200078e00ff */
        /* <DEDUP_REMOVED lines=9> */
[----:B------:R-:W-:Y:S01]  /*1a6c0*/  FMUL.FTZ R11, R11, R7 ;  /* 0x000000070b0b7220 */ /* 0x000fe20000410000 */
[----:B------:R-:W-:Y:S02]  /*1a6d0*/  MUFU.EX2 R156, R156 ;  /* 0x0000009c009c7308 */ /* 0x000fe40000000800 */
[----:B------:R-:W-:-:S04]  /*1a6e0*/  FMNMX.FTZ R3, R102, R3, !PT ;  /* 0x0000000366037209 */ /* 0x000fc80007810000 */
[----:B------:R-:W-:Y:S02]  /*1a6f0*/  FMNMX.FTZ R3, R103, R3, !PT ;  /* 0x0000000367037209 */ /* 0x000fe40007810000 */
[----:B------:R-:W0:Y:S02]  /*1a700*/  MUFU.EX2 R11, R11 ;  /* 0x0000000b000b7308 */ /* 0x000e240000000800 */
[----:B------:R-:W-:-:S04]  /*1a710*/  FMNMX.FTZ R3, R106, R3, !PT ;  /* 0x000000036a037209 */ /* 0x000fc80007810000 */
[----:B------:R-:W-:Y:S02]  /*1a720*/  FMNMX.FTZ R3, R107, R3, !PT ;  /* 0x000000036b037209 */ /* 0x000fe40007810000 */
[----:B------:R-:W-:Y:S02]  /*1a730*/  MUFU.EX2 R158, R158 ;  /* 0x0000009e009e7308 */ /* 0x000fe40000000800 */
[----:B------:R-:W-:-:S04]  /*1a740*/  FMNMX.FTZ R3, R110, R3, !PT ;  /* 0x000000036e037209 */ /* 0x000fc80007810000 */
[----:B------:R-:W-:Y:S02]  /*1a750*/  FMNMX.FTZ R3, R111, R3, !PT ;  /* 0x000000036f037209 */ /* 0x000fe40007810000 */
[----:B------:R-:W-:Y:S01]  /*1a760*/  MUFU.EX2 R88, R88 ;  /* 0x0000005800587308 */ /* 0x000fe20000000800 */
[----:B0-----:R-:W-:Y:S01]  /*1a770*/  FFMA.FTZ R6, R11, R6, R156 ;  /* 0x000000060b067223 */ /* 0x001fe2000001009c */
[----:B------:R-:W-:-:S04]  /*1a780*/  FMNMX.FTZ R3, R114, R3, !PT ;  /* 0x0000000372037209 */ /* 0x000fc80007810000 */
[----:B------:R-:W-:Y:S02]  /*1a790*/  FMNMX.FTZ R3, R115, R3, !PT ;  /* 0x0000000373037209 */ /* 0x000fe40007810000 */
[----:B------:R-:W-:Y:S02]  /*1a7a0*/  MUFU.EX2 R92, R92 ;  /* 0x0000005c005c7308 */ /* 0x000fe40000000800 */
[----:B------:R-:W-:-:S04]  /*1a7b0*/  FMNMX.FTZ R3, R118, R3, !PT ;  /* 0x0000000376037209 */ /* 0x000fc80007810000 */
[----:B------:R-:W-:Y:S02]  /*1a7c0*/  FMNMX.FTZ R3, R119, R3, !PT ;  /* 0x0000000377037209 */ /* 0x000fe40007810000 */
[----:B------:R-:W-:Y:S02]  /*1a7d0*/  MUFU.EX2 R101, R101 ;  /* 0x0000006500657308 */ /* 0x000fe40000000800 */
[----:B------:R-:W-:-:S04]  /*1a7e0*/  FMNMX.FTZ R3, R122, R3, !PT ;  /* 0x000000037a037209 */ /* 0x000fc80007810000 */
[----:B------:R-:W-:Y:S02]  /*1a7f0*/  FMNMX.FTZ R3, R123, R3, !PT ;  /* 0x000000037b037209 */ /* 0x000fe40007810000 */
[----:B------:R-:W-:Y:S02]  /*1a800*/  MUFU.EX2 R15, R15 ;  /* 0x0000000f000f7308 */ /* 0x000fe40000000800 */
        /* <DEDUP_REMOVED lines=8> */
[-CC-:B------:R-:W-:Y:S01]  /*1a890*/  FFMA.FTZ R152, R96, R7.reuse, -R4.reuse ;  /* 0x0000000760987223 */ /* 0x180fe20000010804 */
[-CC-:B------:R-:W-:Y:S01]  /*1a8a0*/  FFMA.FTZ R154, R100, R7.reuse, -R4.reuse ;  /* 0x00000007649a7223 */ /* 0x180fe20000010804 */
[-CC-:B------:R-:W-:Y:S01]  /*1a8b0*/  FFMA.FTZ R96, R121, R7.reuse, -R4.reuse ;  /* 0x0000000779607223 */ /* 0x180fe20000010804 */
[----:B------:R-:W-:Y:S02]  /*1a8c0*/  FFMA.FTZ R100, R129, R7, -R4 ;  /* 0x0000000781647223 */ /* 0x000fe40000010804 */
[----:B------:R-:W-:Y:S01]  /*1a8d0*/  HGMMA.64x128x16.F32.BF16 R24, R148, gdesc[UR4].tnspB, R24, gsb0 ;  /* 0x41e0000494187df0 */ /* 0x000fe20008001818 */
[----:B------:R-:W-:Y:S01]  /*1a8e0*/  R2UR UR6, R12 ;  /* 0x000000000c0672ca */ /* 0x000fe200000e0000 */
[----:B------:R-:W-:Y:S01]  /*1a8f0*/  VIADD R12, R10, 0x200 ;  /* 0x000002000a0c7836 */ /* 0x000fe20000000000 */
[----:B------:R-:W-:Y:S01]  /*1a900*/  R2UR UR7, R13 ;  /* 0x000000000d0772ca */ /* 0x000fe200000e0000 */
[----:B------:R-:W-:Y:S01]  /*1a910*/  IMAD.MOV.U32 R13, RZ, RZ, 0x40000040 ;  /* 0x40000040ff0d7424 */ /* 0x000fe200078e00ff */
        /* <DEDUP_REMOVED lines=8> */
[----:B------:R-:W-:-:S03]  /*1a9a0*/  FFMA.FTZ R104, R132, R7, -R4 ;  /* 0x0000000784687223 */ /* 0x000fc60000010804 */
[----:B------:R-:W-:Y:S01]  /*1a9b0*/  HGMMA.64x128x16.F32.BF16 R24, R144, gdesc[UR4].tnspB, R24, gsb0 ;  /* 0x41e0000490187df0 */ /* 0x000fe20008001818 */
[----:B------:R-:W-:Y:S01]  /*1a9c0*/  R2UR UR6, R12 ;  /* 0x000000000c0672ca */ /* 0x000fe200000e0000 */
[----:B------:R-:W-:Y:S01]  /*1a9d0*/  MUFU.EX2 R148, R148 ;  /* 0x0000009400947308 */ /* 0x000fe20000000800 */
[----:B------:R-:W-:Y:S01]  /*1a9e0*/  R2UR UR7, R13 ;  /* 0x000000000d0772ca */ /* 0x000fe200000e0000 */
[----:B------:R-:W0:Y:S01]  /*1a9f0*/  SHFL.BFLY PT, R12, R3, 0x2, 0x1f ;  /* 0x0c401f00030c7f89 */ /* 0x000e2200000e0000 */
[----:B------:R-:W-:-:S05]  /*1aa00*/  IMAD.MOV.U32 R13, RZ, RZ, 0x40000040 ;  /* 0x40000040ff0d7424 */ /* 0x000fca00078e00ff */
[----:B------:R-:W-:Y:S08]  /*1aa10*/  MUFU.EX2 R150, R150 ;  /* 0x0000009600967308 */ /* 0x000ff00000000800 */
[----:B------:R-:W-:Y:S01]  /*1aa20*/  MUFU.EX2 R104, R104 ;  /* 0x0000006800687308 */ /* 0x000fe20000000800 */
[----:B0-----:R-:W-:-:S05]  /*1aa30*/  FMNMX.FTZ R3, R3, R12, !PT ;  /* 0x0000000c03037209 */ /* 0x001fca0007810000 */
[----:B------:R-:W0:Y:S02]  /*1aa40*/  SHFL.BFLY PT, R12, R3, 0x1, 0x1f ;  /* 0x0c201f00030c7f89 */ /* 0x000e2400000e0000 */
[----:B0-----:R-:W-:-:S05]  /*1aa50*/  FMNMX.FTZ R3, R3, R12, !PT ;  /* 0x0000000c03037209 */ /* 0x001fca0007810000 */
        /* <DEDUP_REMOVED lines=21> */
[----:B------:R-:W-:-:S04]  /*1abb0*/  FFMA.FTZ R134, R134, R7, -R108 ;  /* 0x0000000786867223 */ /* 0x000fc8000001086c */
        /* <DEDUP_REMOVED lines=12> */
[-C--:B------:R-:W-:Y:S01]  /*1ac80*/  FFMA.FTZ R93, R117, R7.reuse, -R4 ;  /* 0x00000007755d7223 */ /* 0x080fe20000010804 */
[----:B------:R-:W-:Y:S01]  /*1ac90*/  MUFU.EX2 R98, R98 ;  /* 0x0000006200627308 */ /* 0x000fe20000000800 */
[----:B------:R-:W-:Y:S01]  /*1aca0*/  HGMMA.64x128x16.F32.BF16 R24, R140, gdesc[UR4].tnspB, R24, gsb0 ;  /* 0x41e000048c187df0 */ /* 0x000fe20008001818 */
[----:B------:R-:W-:Y:S01]  /*1acb0*/  R2UR UR7, R13 ;  /* 0x000000000d0772ca */ /* 0x000fe200000e0000 */
[----:B------:R-:W-:Y:S02]  /*1acc0*/  @!P1 IMAD R13, R21, 0x8, R2 ;  /* 0x00000008150d9824 */ /* 0x000fe400078e0202 */
[----:B------:R-:W-:-:S02]  /*1acd0*/  FFMA.FTZ R147, R118, R7, -R108 ;  /* 0x0000000776937223 */ /* 0x000fc4000001086c */
[----:B------:R-:W-:Y:S01]  /*1ace0*/  @!P1 VIADD R13, R13, 0x2a840 ;  /* 0x0002a8400d0d9836 */ /* 0x000fe20000000000 */
[----:B------:R-:W-:Y:S04]  /*1acf0*/  MUFU.EX2 R145, R145 ;  /* 0x0000009100917308 */ /* 0x000fe80000000800 */
[----:B------:R-:W-:-:S04]  /*1ad00*/  @!P1 PRMT R21, RZ, 0x654, R13 ;  /* 0x00000654ff159816 */ /* 0x000fc8000000000d */
        /* <DEDUP_REMOVED lines=11> */
[-CC-:B------:R-:W-:Y:S01]  /*1adc0*/  FFMA.FTZ R141, R89, R7.reuse, -R4.reuse ;  /* 0x00000007598d7223 */ /* 0x180fe20000010804 */
[-CC-:B------:R-:W-:Y:S01]  /*1add0*/  FFMA.FTZ R143, R97, R7.reuse, -R4.reuse ;  /* 0x00000007618f7223 */ /* 0x180fe20000010804 */
[-CC-:B------:R-:W-:Y:S01]  /*1ade0*/  FFMA.FTZ R89, R113, R7.reuse, -R4.reuse ;  /* 0x0000000771597223 */ /* 0x180fe20000010804 */
[-CC-:B------:R-:W-:Y:S01]  /*1adf0*/  FFMA.FTZ R140, R120, R7.reuse, -R4.reuse ;  /* 0x00000007788c7223 */ /* 0x180fe20000010804 */
[-CC-:B------:R-:W-:Y:S01]  /*1ae00*/  FFMA.FTZ R142, R124, R7.reuse, -R4.reuse ;  /* 0x000000077c8e7223 */ /* 0x180fe20000010804 */
[-CC-:B------:R-:W-:Y:S01]  /*1ae10*/  FFMA.FTZ R97, R125, R7.reuse, -R4.reuse ;  /* 0x000000077d617223 */ /* 0x180fe20000010804 */
[----:B------:R-:W-:Y:S01]  /*1ae20*/  FFMA.FTZ R4, R133, R7, -R4 ;  /* 0x0000000785047223 */ /* 0x000fe20000010804 */
[----:B------:R-:W-:Y:S01]  /*1ae30*/  WARPGROUP.ARRIVE ;  /* 0x00000000000079c5 */ /* 0x000fe20000000000 */
[----:B------:R-:W0:Y:S08]  /*1ae40*/  MUFU.EX2 R141, R141 ;  /* 0x0000008d008d7308 */ /* 0x000e300000000800 */
[----:B------:R-:W-:Y:S08]  /*1ae50*/  MUFU.EX2 R14, R4 ;  /* 0x00000004000e7308 */ /* 0x000ff00000000800 */
[----:B------:R1:W2:Y:S01]  /*1ae60*/  MUFU.EX2 R4, R12 ;  /* 0x0000000c00047308 */ /* 0x0002a20000000800 */
[----:B0-----:R-:W-:-:S07]  /*1ae70*/  F2FP.BF16.F32.PACK_AB R156, R141, R156 ;  /* 0x0000009c8d9c723e */ /* 0x001fce00000010ff */
[----:B------:R-:W0:Y:S01]  /*1ae80*/  MUFU.EX2 R143, R143 ;  /* 0x0000008f008f7308 */ /* 0x000e220000000800 */
[----:B-1----:R-:W-:Y:S02]  /*1ae90*/  VIADD R12, R10, 0x280 ;  /* 0x000002800a0c7836 */ /* 0x002fe40000000000 */
[----:B------:R-:W-:-:S03]  /*1aea0*/  FFMA.FTZ R10, R111, R7, -R108 ;  /* 0x000000076f0a7223 */ /* 0x000fc6000001086c */
[----:B------:R-:W-:Y:S01]  /*1aeb0*/  R2UR UR6, R12 ;  /* 0x000000000c0672ca */ /* 0x000fe200000e0000 */
[----:B------:R-:W-:Y:S02]  /*1aec0*/  FFMA.FTZ R12, R114, R7, -R108 ;  /* 0x00000007720c7223 */ /* 0x000fe4000001086c */
[----:B------:R-:W-:Y:S01]  /*1aed0*/  MUFU.EX2 R10, R10 ;  /* 0x0000000a000a7308 */ /* 0x000fe20000000800 */
[----:B--2---:R-:W-:Y:S01]  /*1aee0*/  FFMA.FTZ R5, R4, R5, R157 ;  /* 0x0000000504057223 */ /* 0x004fe2000001009d */
[----:B------:R-:W-:-:S06]  /*1aef0*/  F2FP.BF16.F32.PACK_AB R157, R90, R157 ;  /* 0x0000009d5a9d723e */ /* 0x000fcc00000010ff */
[----:B------:R-:W1:Y:S02]  /*1af00*/  MUFU.EX2 R12, R12 ;  /* 0x0000000c000c7308 */ /* 0x000e640000000800 */
[----:B------:R-:W-:Y:S06]  /*1af10*/  HGMMA.64x128x16.F32.BF16 R24, R136, gdesc[UR4].tnspB, R24, gsb0 ;  /* 0x41e0000488187df0 */ /* 0x000fec0008001818 */
[----:B------:R-:W-:Y:S08]  /*1af20*/  MUFU.EX2 R89, R89 ;  /* 0x0000005900597308 */ /* 0x000ff00000000800 */
[----:B------:R-:W-:Y:S08]  /*1af30*/  MUFU.EX2 R140, R140 ;  /* 0x0000008c008c7308 */ /* 0x000ff00000000800 */
[----:B------:R-:W-:Y:S08]  /*1af40*/  MUFU.EX2 R142, R142 ;  /* 0x0000008e008e7308 */ /* 0x000ff00000000800 */
[----:B------:R-:W-:Y:S01]  /*1af50*/  MUFU.EX2 R97, R97 ;  /* 0x0000006100617308 */ /* 0x000fe20000000800 */
[----:B------:R-:W-:-:S02]  /*1af60*/  WARPGROUP.DEPBAR.LE gsb0, 0x0 ;  /* 0x00008000000079c5 */ /* 0x000fc40000010000 */
[----:B------:R2:W-:Y:S01]  /*1af70*/  @!P1 SYNCS.ARRIVE.TRANS64.RED.A1T0 RZ, [R21+URZ], RZ ;  /* 0x000000ff15ff99a7 */ /* 0x0005e2000810043f */
[----:B------:R-:W-:Y:S02]  /*1af80*/  F2FP.BF16.F32.PACK_AB R136, R100, R15 ;  /* 0x0000000f6488723e */ /* 0x000fe400000010ff */
[----:B------:R-:W-:Y:S02]  /*1af90*/  F2FP.BF16.F32.PACK_AB R138, R14, R104 ;  /* 0x000000680e8a723e */ /* 0x000fe400000010ff */
[----:B------:R-:W-:Y:S01]  /*1afa0*/  F2FP.BF16.F32.PACK_AB R137, R131, R130 ;  /* 0x000000828389723e */ /* 0x000fe200000010ff */
[----:B--2---:R-:W-:Y:S01]  /*1afb0*/  FADD.FTZ R21, R141, R6 ;  /* 0x000000068d157221 */ /* 0x004fe20000010000 */
[----:B------:R-:W-:Y:S01]  /*1afc0*/  FADD.FTZ R6, R90, R5 ;  /* 0x000000055a067221 */ /* 0x000fe20000010000 */
[----:B------:R-:W-:Y:S01]  /*1afd0*/  FFMA.FTZ R5, R119, R7, -R108 ;  /* 0x0000000777057223 */ /* 0x000fe2000001086c */
[----:B------:R-:W-:Y:S01]  /*1afe0*/  MUFU.EX2 R90, R127 ;  /* 0x0000007f005a7308 */ /* 0x000fe20000000800 */
[----:B------:R-:W-:Y:S01]  /*1aff0*/  FADD.FTZ R102, R158, R21 ;  /* 0x000000159e667221 */ /* 0x000fe20000010000 */
[----:B------:R-:W-:Y:S01]  /*1b000*/  FADD.FTZ R6, R159, R6 ;  /* 0x000000069f067221 */ /* 0x000fe20000010000 */
[----:B------:R-:W-:Y:S01]  /*1b010*/  F2FP.BF16.F32.PACK_AB R159, R91, R159 ;  /* 0x0000009f5b9f723e */ /* 0x000fe200000010ff */
[----:B------:R2:W-:Y:S01]  /*1b020*/  @!P1 SYNCS.ARRIVE.TRANS64.RED.A1T0 RZ, [R210+URZ], RZ ;  /* 0x000000ffd2ff99a7 */ /* 0x0005e2000810043f */
[----:B------:R-:W-:Y:S01]  /*1b030*/  FADD.FTZ R21, R145, R102 ;  /* 0x0000006691157221 */ /* 0x000fe20000010000 */
[----:B------:R-:W-:Y:S01]  /*1b040*/  FADD.FTZ R102, R91, R6 ;  /* 0x000000065b667221 */ /* 0x000fe20000010000 */
[-C--:B------:R-:W-:Y:S01]  /*1b050*/  FFMA.FTZ R6, R122, R7.reuse, -R108 ;  /* 0x000000077a067223 */ /* 0x080fe2000001086c */
[----:B------:R-:W-:Y:S01]  /*1b060*/  MUFU.EX2 R5, R5 ;  /* 0x0000000500057308 */ /* 0x000fe20000000800 */
[----:B------:R-:W-:Y:S01]  /*1b070*/  FADD.FTZ R106, R152, R21 ;  /* 0x00000015986a7221 */ /* 0x000fe20000010000 */
[----:B------:R-:W-:Y:S01]  /*1b080*/  FADD.FTZ R103, R153, R102 ;  /* 0x0000006699677221 */ /* 0x000fe20000010000 */
[----:B------:R-:W-:Y:S01]  /*1b090*/  FFMA.FTZ R21, R123, R7, -R108 ;  /* 0x000000077b157223 */ /* 0x000fe2000001086c */
[C---:B------:R-:W-:Y:S01]  /*1b0a0*/  F2FP.BF16.F32.PACK_AB R153, R94.reuse, R153 ;  /* 0x000000995e99723e */ /* 0x040fe200000010ff */
[----:B0-----:R-:W-:Y:S01]  /*1b0b0*/  FADD.FTZ R105, R143, R106 ;  /* 0x0000006a8f697221 */ /* 0x001fe20000010000 */
[----:B------:R-:W-:Y:S01]  /*1b0c0*/  FADD.FTZ R102, R94, R103 ;  /* 0x000000675e667221 */ /* 0x000fe20000010000 */
[----:B------:R-:W-:Y:S01]  /*1b0d0*/  FFMA.FTZ R108, R135, R7, -R108 ;  /* 0x00000007876c7223 */ /* 0x000fe2000001086c */
[----:B------:R-:W-:Y:S01]  /*1b0e0*/  MUFU.EX2 R6, R6 ;  /* 0x0000000600067308 */ /* 0x000fe20000000800 */
[----:B------:R-:W-:Y:S01]  /*1b0f0*/  FADD.FTZ R105, R154, R105 ;  /* 0x000000699a697221 */ /* 0x000fe20000010000 */
[----:B------:R-:W-:Y:S01]  /*1b100*/  FADD.FTZ R102, R155, R102 ;  /* 0x000000669b667221 */ /* 0x000fe20000010000 */
[----:B------:R-:W-:-:S02]  /*1b110*/  F2FP.BF16.F32.PACK_AB R154, R88, R154 ;  /* 0x0000009a589a723e */ /* 0x000fc400000010ff */
[----:B------:R-:W-:Y:S01]  /*1b120*/  FADD.FTZ R105, R88, R105 ;  /* 0x0000006958697221 */ /* 0x000fe20000010000 */
[C---:B------:R-:W-:Y:S01]  /*1b130*/  FADD.FTZ R102, R95.reuse, R102 ;  /* 0x000000665f667221 */ /* 0x040fe20000010000 */
[----:B------:R-:W-:Y:S01]  /*1b140*/  F2FP.BF16.F32.PACK_AB R155, R95, R155 ;  /* 0x0000009b5f9b723e */ /* 0x000fe200000010ff */
[----:B------:R-:W0:Y:S01]  /*1b150*/  MUFU.EX2 R21, R21 ;  /* 0x0000001500157308 */ /* 0x000e220000000800 */
[----:B------:R-:W-:Y:S01]  /*1b160*/  FADD.FTZ R105, R148, R105 ;  /* 0x0000006994697221 */ /* 0x000fe20000010000 */
[----:B------:R-:W-:Y:S01]  /*1b170*/  FADD.FTZ R103, R149, R102 ;  /* 0x0000006695677221 */ /* 0x000fe20000010000 */
[----:B------:R-:W-:Y:S02]  /*1b180*/  F2FP.BF16.F32.PACK_AB R158, R145, R158 ;  /* 0x0000009e919e723e */ /* 0x000fe400000010ff */
[----:B------:R-:W-:Y:S01]  /*1b190*/  FADD.FTZ R105, R92, R105 ;  /* 0x000000695c697221 */ /* 0x000fe20000010000 */
[----:B------:R-:W-:Y:S01]  /*1b1a0*/  FADD.FTZ R102, R98, R103 ;  /* 0x0000006762667221 */ /* 0x000fe20000010000 */
[----:B-1----:R-:W-:Y:S01]  /*1b1b0*/  F2FP.BF16.F32.PACK_AB R145, R13, R12 ;  /* 0x0000000c0d91723e */ /* 0x002fe200000010ff */
[----:B------:R-:W1:Y:S01]  /*1b1c0*/  MUFU.EX2 R108, R108 ;  /* 0x0000006c006c7308 */ /* 0x000e620000000800 */
        /* <DEDUP_REMOVED lines=8> */
[----:B0-----:R-:W-:Y:S01]  /*1b250*/  F2FP.BF16.F32.PACK_AB R141, R21, R6 ;  /* 0x00000006158d723e */ /* 0x001fe200000010ff */
[----:B------:R-:W-:Y:S02]  /*1b260*/  IMAD.MOV.U32 R12, RZ, RZ, R22 ;  /* 0x000000ffff0c7224 */ /* 0x000fe400078e0016 */
        /* <DEDUP_REMOVED lines=17> */
[----:B------:R-:W-:Y:S01]  /*1b380*/  F2FP.BF16.F32.PACK_AB R146, R93, R146 ;  /* 0x000000925d92723e */ /* 0x000fe200000010ff */
[----:B------:R-:W-:Y:S02]  /*1b390*/  IMAD.MOV.U32 R10, RZ, RZ, R23 ;  /* 0x000000ffff0a7224 */ /* 0x000fe400078e0017 */
[----:B------:R-:W-:Y:S01]  /*1b3a0*/  FADD.FTZ R88, R97, R88 ;  /* 0x0000005861587221 */ /* 0x000fe20000010000 */
[----:B------:R-:W-:Y:S01]  /*1b3b0*/  FADD.FTZ R13, R90, R13 ;  /* 0x0000000d5a0d7221 */ /* 0x000fe20000010000 */
[----:B------:R-:W-:-:S02]  /*1b3c0*/  F2FP.BF16.F32.PACK_AB R140, R96, R140 ;  /* 0x0000008c608c723e */ /* 0x000fc400000010ff */
[----:B------:R-:W-:Y:S01]  /*1b3d0*/  FADD.FTZ R5, R15, R88 ;  /* 0x000000580f057221 */ /* 0x000fe20000010000 */
[----:B------:R-:W-:Y:S01]  /*1b3e0*/  FADD.FTZ R6, R130, R13 ;  /* 0x0000000d82067221 */ /* 0x000fe20000010000 */
[----:B------:R-:W-:Y:S01]  /*1b3f0*/  F2FP.BF16.F32.PACK_AB R142, R97, R142 ;  /* 0x0000008e618e723e */ /* 0x000fe200000010ff */
[----:B------:R-:W-:Y:S02]  /*1b400*/  IMAD.MOV.U32 R15, RZ, RZ, R0 ;  /* 0x000000ffff0f7224 */ /* 0x000fe400078e0000 */
[----:B------:R-:W-:Y:S01]  /*1b410*/  FADD.FTZ R5, R100, R5 ;  /* 0x0000000564057221 */ /* 0x000fe20000010000 */
[----:B------:R-:W-:Y:S01]  /*1b420*/  FADD.FTZ R13, R131, R6 ;  /* 0x00000006830d7221 */ /* 0x000fe20000010000 */
[----:B------:R-:W-:Y:S02]  /*1b430*/  F2FP.BF16.F32.PACK_AB R143, R90, R99 ;  /* 0x000000635a8f723e */ /* 0x000fe400000010ff */
[----:B------:R-:W-:Y:S01]  /*1b440*/  FADD.FTZ R5, R104, R5 ;  /* 0x0000000568057221 */ /* 0x000fe20000010000 */
[----:B------:R-:W-:Y:S01]  /*1b450*/  FADD.FTZ R13, R134, R13 ;  /* 0x0000000d860d7221 */ /* 0x000fe20000010000 */
[----:B-1----:R-:W-:-:S02]  /*1b460*/  F2FP.BF16.F32.PACK_AB R139, R108, R134 ;  /* 0x000000866c8b723e */ /* 0x002fc400000010ff */
[----:B------:R-:W-:Y:S01]  /*1b470*/  FADD.FTZ R6, R14, R5 ;  /* 0x000000050e067221 */ /* 0x000fe20000010000 */
[----:B------:R-:W-:Y:S01]  /*1b480*/  FADD.FTZ R5, R108, R13 ;  /* 0x0000000d6c057221 */ /* 0x000fe20000010000 */
[----:B------:R-:W-:Y:S01]  /*1b490*/  IMAD.MOV.U32 R14, RZ, RZ, R3 ;  /* 0x000000ffff0e7224 */ /* 0x000fe200078e0003 */
[----:B--2---:R-:W-:Y:S06]  /*1b4a0*/  @P2 BRA `(.L_x_1690) ;  /* 0xffffffe000502947 */ /* 0x004fec000383ffff */
[----:B------:R-:W-:Y:S05]  /*1b4b0*/  BSYNC B1 ;  /* 0x0000000000017941 */ /* 0x000fea0003800000 */
.L_x_1679:
[----:B------:R-:W-:-:S07]  /*1b4c0*/  IMAD.MOV.U32 R10, RZ, RZ, R20 ;  /* 0x000000ffff0a7224 */ /* 0x000fce00078e0014 */
.L_x_1678:
[----:B------:R-:W-:Y:S05]  /*1b4d0*/  BSYNC B0 ;  /* 0x0000000000007941 */ /* 0x000fea0003800000 */
.L_x_1677:
[----:B------:R-:W-:Y:S01]  /*1b4e0*/  ISETP.GE.AND P2, PT, R10, R180, PT ;  /* 0x000000b40a00720c */ /* 0x000fe20003f46270 */
[----:B------:R-:W-:-:S12]  /*1b4f0*/  BSSY B0, `(.L_x_1691) ;  /* 0x000031d000007945 */ /* 0x000fd80003800000 */
[----:B------:R-:W-:Y:S05]  /*1b500*/  @!P2 BRA `(.L_x_1692) ;  /* 0x00000030006ca947 */ /* 0x000fea0003800000 */
[----:B------:R-:W-:Y:S02]  /*1b510*/  IMAD.MOV.U32 R9, RZ, RZ, R3 ;  /* 0x000000ffff097224 */ /* 0x000fe400078e0003 */
[----:B------:R-:W-:Y:S02]  /*1b520*/  IMAD.MOV.U32 R20, RZ, RZ, R0 ;  /* 0x000000ffff147224 */ /* 0x000fe400078e0000 */
[----:B------:R-:W-:Y:S02]  /*1b530*/  IMAD.MOV.U32 R12, RZ, RZ, R23 ;  /* 0x000000ffff0c7224 */ /* 0x000fe400078e0017 */
[----:B------:R-:W-:-:S07]  /*1b540*/  IMAD.MOV.U32 R13, RZ, RZ, R22 ;  /* 0x000000ffff0d7224 */ /* 0x000fce00078e0016 */
.L_x_1711:
        /* <DEDUP_REMOVED lines=8> */
.L_x_1693:
[----:B------:R-:W-:Y:S01]  /*1b5d0*/  IMAD R3, R22, 0x8, R2 ;  /* 0x0000000816037824 */ /* 0x000fe200078e0202 */
[----:B------:R-:W-:-:S04]  /*1b5e0*/  SHF.L.U32 R14, R23, 0x1f, RZ ;  /* 0x0000001f170e7819 */ /* 0x000fc800000006ff */
[----:B------:R0:W1:Y:S01]  /*1b5f0*/  SYNCS.PHASECHK.TRANS64.TRYWAIT P2, [R3+URZ+0x2a830], R14 ;  /* 0x02a8300e030075a7 */ /* 0x000062000804017f */
[----:B------:R-:W-:Y:S05]  /*1b600*/  @!P0 BRA `(.L_x_1694) ;  /* 0x0000000000048947 */ /* 0x000fea0003800000 */
[----:B------:R-:W-:Y:S01]  /*1b610*/  BPT.TRAP 0x1 ;  /* 0x000000040000795c */ /* 0x000fe20000300000 */
.L_x_1694:
[----:B------:R-:W-:Y:S01]  /*1b620*/  IMAD R94, R22, 0x900, R8 ;  /* 0x00000900165e7824 */ /* 0x000fe200078e0208 */
[----:B------:R-:W-:Y:S03]  /*1b630*/  BSSY B1, `(.L_x_1695) ;  /* 0x0000006000017945 */ /* 0x000fe60003800000 */
[C---:B------:R-:W-:Y:S02]  /*1b640*/  VIADD R88, R94.reuse, 0x2 ;  /* 0x000000025e587836 */ /* 0x040fe40000000000 */
[----:B------:R-:W-:Y:S01]  /*1b650*/  VIADD R7, R94, 0x4 ;  /* 0x000000045e077836 */ /* 0x000fe20000000000 */
[----:B-1----:R-:W-:Y:S06]  /*1b660*/  @P2 BRA `(.L_x_1696) ;  /* 0x0000000000082947 */ /* 0x002fec0003800000 */
[----:B------:R-:W1:Y:S02]  /*1b670*/  SYNCS.PHASECHK.TRANS64.TRYWAIT P2, [R3+URZ+0x2a830], R14 ;  /* 0x02a8300e030075a7 */ /* 0x000e64000804017f */
[----:B-1----:R-:W-:Y:S05]  /*1b680*/  @!P2 BRA `(.L_x_1697) ;  /* 0x0000010400c8a947 */ /* 0x002fea0003800000 */
.L_x_1696:
[----:B------:R-:W-:Y:S05]  /*1b690*/  BSYNC B1 ;  /* 0x0000000000017941 */ /* 0x000fea0003800000 */
.L_x_1695:
[----:B01----:R-:W-:Y:S01]  /*1b6a0*/  IMAD.MOV.U32 R14, RZ, RZ, R94 ;  /* 0x000000ffff0e7224 */ /* 0x003fe200078e005e */
[----:B------:R-:W2:Y:S04]  /*1b6b0*/  LDL.64 R220, [R1+0x28] ;  /* 0x0000280001dc7983 */ /* 0x000ea80000100a00 */
[----:B------:R-:W-:Y:S01]  /*1b6c0*/  R2UR UR54, R14 ;  /* 0x000000000e3672ca */ /* 0x000fe200000e0000 */
[----:B------:R-:W-:Y:S01]  /*1b6d0*/  IMAD.MOV.U32 R14, RZ, RZ, R7 ;  /* 0x000000ffff0e7224 */ /* 0x000fe200078e0007 */
[----:B------:R-:W3:Y:S04]  /*1b6e0*/  LDL.64 R218, [R1+0x20] ;  /* 0x0000200001da7983 */ /* 0x000ee80000100a00 */
[----:B------:R-:W-:Y:S01]  /*1b6f0*/  R2UR UR34, R14 ;  /* 0x000000000e2272ca */ /* 0x000fe200000e0000 */
[----:B------:R-:W-:Y:S01]  /*1b700*/  VIADD R14, R94, 0x302 ;  /* 0x000003025e0e7836 */ /* 0x000fe20000000000 */
[----:B------:R-:W4:Y:S01]  /*1b710*/  LDL.64 R216, [R1+0x18] ;  /* 0x0000180001d87983 */ /* 0x000f220000100a00 */
[----:B------:R-:W-:-:S03]  /*1b720*/  IMAD.MOV.U32 R15, RZ, RZ, 0x40000040 ;  /* 0x40000040ff0f7424 */ /* 0x000fc600078e00ff */
[----:B------:R-:W-:Y:S01]  /*1b730*/  R2UR UR22, R14 ;  /* 0x000000000e1672ca */ /* 0x000fe200000e0000 */
[----:B------:R-:W-:Y:S01]  /*1b740*/  VIADD R14, R94, 0x306 ;  /* 0x000003065e0e7836 */ /* 0x000fe20000000000 */
[C---:B------:R-:W-:Y:S01]  /*1b750*/  R2UR UR55, R15.reuse ;  /* 0x000000000f3772ca */ /* 0x040fe200000e0000 */
[----:B------:R-:W5:Y:S01]  /*1b760*/  LDL.64 R214, [R1+0x10] ;  /* 0x0000100001d67983 */ /* 0x000f620000100a00 */
[C---:B------:R-:W-:Y:S02]  /*1b770*/  R2UR UR35, R15.reuse ;  /* 0x000000000f2372ca */ /* 0x040fe400000e0000 */
[C---:B------:R-:W-:Y:S01]  /*1b780*/  R2UR UR23, R15.reuse ;  /* 0x000000000f1772ca */ /* 0x040fe200000e0000 */
[----:B------:R-:W5:Y:S01]  /*1b790*/  LDL.64 R212, [R1+0x8] ;  /* 0x0000080001d47983 */ /* 0x000f620000100a00 */
[----:B------:R-:W-:Y:S01]  /*1b7a0*/  R2UR UR14, R14 ;  /* 0x000000000e0e72ca */ /* 0x000fe200000e0000 */
[C---:B------:R-:W-:Y:S01]  /*1b7b0*/  VIADD R90, R94.reuse, 0x6 ;  /* 0x000000065e5a7836 */ /* 0x040fe20000000000 */
[----:B------:R-:W-:Y:S01]  /*1b7c0*/  R2UR UR15, R15 ;  /* 0x000000000f0f72ca */ /* 0x000fe200000e0000 */
[----:B------:R-:W-:Y:S01]  /*1b7d0*/  VIADD R92, R94, 0x604 ;  /* 0x000006045e5c7836 */ /* 0x000fe20000000000 */
[----:B------:R-:W2:Y:S01]  /*1b7e0*/  LDL.64 R14, [R1+0x30] ;  /* 0x00003000010e7983 */ /* 0x000ea20000100a00 */
[----:B------:R-:W-:Y:S01]  /*1b7f0*/  R2UR UR50, R88 ;  /* 0x00000000583272ca */ /* 0x000fe200000e0000 */
[----:B------:R-:W-:Y:S01]  /*1b800*/  VIADD R88, R94, 0x300 ;  /* 0x000003005e587836 */ /* 0x000fe20000000000 */
[----:B------:R-:W-:Y:S01]  /*1b810*/  R2UR UR30, R90 ;  /* 0x000000005a1e72ca */ /* 0x000fe200000e0000 */
[----:B------:R-:W-:-:S02]  /*1b820*/  VIADD R90, R94, 0x304 ;  /* 0x000003045e5a7836 */ /* 0x000fc40000000000 */
[-C--:B------:R-:W-:Y:S01]  /*1b830*/  FMUL.FTZ R24, R24, R11.reuse ;  /* 0x0000000b18187220 */ /* 0x080fe20000410000 */
[----:B------:R-:W-:Y:S01]  /*1b840*/  IMAD.MOV.U32 R89, RZ, RZ, 0x40000040 ;  /* 0x40000040ff597424 */ /* 0x000fe200078e00ff */
[----:B------:R-:W-:Y:S01]  /*1b850*/  R2UR UR26, R88 ;  /* 0x00000000581a72ca */ /* 0x000fe200000e0000 */
[----:B------:R-:W-:Y:S01]  /*1b860*/  VIADD R88, R94, 0x600 ;  /* 0x000006005e587836 */ /* 0x000fe20000000000 */
[----:B------:R-:W-:Y:S01]  /*1b870*/  R2UR UR18, R90 ;  /* 0x000000005a1272ca */ /* 0x000fe200000e0000 */
[C---:B------:R-:W-:Y:S01]  /*1b880*/  VIADD R90, R94.reuse, 0x602 ;  /* 0x000006025e5a7836 */ /* 0x040fe20000000000 */
[C---:B------:R-:W-:Y:S01]  /*1b890*/  R2UR UR51, R89.reuse ;  /* 0x00000000593372ca */ /* 0x040fe200000e0000 */
[----:B------:R-:W-:Y:S01]  /*1b8a0*/  IMAD.MOV.U32 R91, RZ, RZ, 0x40000040 ;  /* 0x40000040ff5b7424 */ /* 0x000fe200078e00ff */
[----:B------:R-:W-:Y:S01]  /*1b8b0*/  R2UR UR27, R89 ;  /* 0x00000000591b72ca */ /* 0x000fe200000e0000 */
[----:B------:R-:W-:Y:S02]  /*1b8c0*/  VIADD R94, R94, 0x606 ;  /* 0x000006065e5e7836 */ /* 0x000fe40000000000 */
[-C--:B------:R-:W-:Y:S01]  /*1b8d0*/  FMUL.FTZ R25, R25, R11.reuse ;  /* 0x0000000b19197220 */ /* 0x080fe20000410000 */
[----:B------:R-:W-:Y:S01]  /*1b8e0*/  IMAD.MOV.U32 R93, RZ, RZ, 0x40000040 ;  /* 0x40000040ff5d7424 */ /* 0x000fe200078e00ff */
[C---:B------:R-:W-:Y:S01]  /*1b8f0*/  R2UR UR31, R91.reuse ;  /* 0x000000005b1f72ca */ /* 0x040fe200000e0000 */
[----:B------:R-:W-:Y:S01]  /*1b900*/  IMAD.MOV.U32 R95, RZ, RZ, 0x40000040 ;  /* 0x40000040ff5f7424 */ /* 0x000fe200078e00ff */
        /* <DEDUP_REMOVED lines=48> */
[----:B------:R-:W-:Y:S01]  /*1bc10*/  R2UR UR28, R220 ;  /* 0x00000000dc1c72ca */ /* 0x000fe200000e0000 */
[----:B------:R-:W2:Y:S10]  /*1bc20*/  LDL.64 R14, [R1] ;  /* 0x00000000010e7983 */ /* 0x000eb40000100a00 */
[----:B------:R-:W-:Y:S01]  /*1bc30*/  HGMMA.64x96x16.F32.BF16 R88, gdesc[UR32], R88, gsb0 ;  /* 0x01600000205879f0 */ /* 0x000fe20008001858 */
[----:B------:R-:W-:-:S02]  /*1bc40*/  R2UR UR29, R221 ;  /* 0x00000000dd1d72ca */ /* 0x000fc400000e0000 */
        /* <DEDUP_REMOVED lines=10> */
[----:B-----5:R-:W-:Y:S02]  /*1bcf0*/  R2UR UR16, R214 ;  /* 0x00000000d61072ca */ /* 0x020fe400000e0000 */
        /* <DEDUP_REMOVED lines=27> */
[----:B------:R-:W-:Y:S01]  /*1beb0*/  HGMMA.64x96x16.F32.BF16 R88, gdesc[UR36], R88, gsb0 ;  /* 0x01600000245879f0 */ /* 0x000fe20008001858 */
        /* <DEDUP_REMOVED lines=33> */
[----:B------:R-:W-:Y:S05]  /*1c0d0*/  @!P0 BRA `(.L_x_1698) ;  /* 0x0000000000048947 */ /* 0x000fea0003800000 */
[----:B------:R-:W-:Y:S01]  /*1c0e0*/  BPT.TRAP 0x1 ;  /* 0x000000040000795c */ /* 0x000fe20000300000 */
.L_x_1698:
[----:B------:R-:W-:Y:S01]  /*1c0f0*/  SHF.L.U32 R3, R12, 0x1f, RZ ;  /* 0x0000001f0c037819 */ /* 0x000fe200000006ff */
[----:B------:R-:W-:-:S04]  /*1c100*/  IMAD R21, R13, 0x8, R2 ;  /* 0x000000080d157824 */ /* 0x000fc800078e0202 */
[----:B------:R0:W1:Y:S01]  /*1c110*/  SYNCS.PHASECHK.TRANS64.TRYWAIT P2, [R21+URZ+0x2a850], R3 ;  /* 0x02a85003150075a7 */ /* 0x000062000804017f */
[----:B------:R-:W-:Y:S05]  /*1c120*/  @!P0 BRA `(.L_x_1699) ;  /* 0x0000000000048947 */ /* 0x000fea0003800000 */
[----:B------:R-:W-:Y:S01]  /*1c130*/  BPT.TRAP 0x1 ;  /* 0x000000040000795c */ /* 0x000fe20000300000 */
.L_x_1699:
[----:B------:R-:W-:Y:S04]  /*1c140*/  BSSY B1, `(.L_x_1700) ;  /* 0x0000004000017945 */ /* 0x000fe80003800000 */
[----:B-1----:R-:W-:Y:S05]  /*1c150*/  @P2 BRA `(.L_x_1701) ;  /* 0x0000000000082947 */ /* 0x002fea0003800000 */
[----:B------:R-:W1:Y:S02]  /*1c160*/  SYNCS.PHASECHK.TRANS64.TRYWAIT P2, [R21+URZ+0x2a850], R3 ;  /* 0x02a85003150075a7 */ /* 0x000e64000804017f */
[----:B-1----:R-:W-:Y:S05]  /*1c170*/  @!P2 BRA `(.L_x_1702) ;  /* 0x000000fc0020a947 */ /* 0x002fea0003800000 */
.L_x_1701:
[----:B------:R-:W-:Y:S05]  /*1c180*/  BSYNC B1 ;  /* 0x0000000000017941 */ /* 0x000fea0003800000 */
.L_x_1700:
[----:B01----:R-:W-:Y:S01]  /*1c190*/  VIADD R3, R2, 0x400 ;  /* 0x0000040002037836 */ /* 0x003fe20000000000 */
[----:B------:R-:W-:Y:S01]  /*1c1a0*/  WARPGROUP.ARRIVE ;  /* 0x00000000000079c5 */ /* 0x000fe20000000000 */
[----:B------:R-:W-:Y:S01]  /*1c1b0*/  IMAD.MOV.U32 R15, RZ, RZ, 0x40000040 ;  /* 0x40000040ff0f7424 */ /* 0x000fe200078e00ff */
[----:B------:R-:W-:Y:S01]  /*1c1c0*/  ISETP.NE.AND P2, PT, R211, 0x1, PT ;  /* 0x00000001d300780c */ /* 0x000fe20003f45270 */
[----:B------:R-:W-:Y:S01]  /*1c1d0*/  @!P1 IMAD R0, R0, 0x8, R2 ;  /* 0x0000000800009824 */ /* 0x000fe200078e0202 */
[----:B------:R-:W-:Y:S01]  /*1c1e0*/  SHF.R.U32.HI R3, RZ, 0x4, R3 ;  /* 0x00000004ff037819 */ /* 0x000fe20000011603 */
[----:B------:R-:W-:Y:S01]  /*1c1f0*/  ULDC UR4, c[0x0][0x9dc] ;  /* 0x0002770000047ab9 */ /* 0x000fe20000000800 */
[----:B------:R-:W-:Y:S01]  /*1c200*/  ULDC UR5, c[0x0][0x9e0] ;  /* 0x0002780000057ab9 */ /* 0x000fe20000000800 */
[----:B------:R-:W-:Y:S01]  /*1c210*/  @!P1 VIADD R0, R0, 0x2a840 ;  /* 0x0002a84000009836 */ /* 0x000fe20000000000 */
[----:B------:R-:W-:Y:S01]  /*1c220*/  LOP3.LUT R3, R3, 0x3fff, RZ, 0xc0, !PT ;  /* 0x00003fff03037812 */ /* 0x000fe200078ec0ff */
[----:B------:R-:W-:-:S03]  /*1c230*/  ULOP3.LUT UR4, URZ, UR4, URZ, 0x33, !UPT ;  /* 0x000000043f047292 */ /* 0x000fc6000f8e333f */
[----:B------:R-:W-:Y:S02]  /*1c240*/  LOP3.LUT R3, R3, 0x3000000, RZ, 0xfc, !PT ;  /* 0x0300000003037812 */ /* 0x000fe400078efcff */
[----:B------:R-:W-:Y:S01]  /*1c250*/  @!P1 PRMT R0, RZ, 0x654, R0 ;  /* 0x00000654ff009816 */ /* 0x000fe20000000000 */
[----:B------:R-:W0:Y:S02]  /*1c260*/  @P2 LDC R4, c[0x0][0x44c] ;  /* 0x00011300ff042b82 */ /* 0x000e240000000800 */
[----:B------:R-:W-:Y:S02]  /*1c270*/  IMAD R12, R13, 0x600, R3 ;  /* 0x000006000d0c7824 */ /* 0x000fe400078e0203 */
[----:B------:R-:W-:Y:S02]  /*1c280*/  IMAD.MOV.U32 R13, RZ, RZ, 0x40000040 ;  /* 0x40000040ff0d7424 */ /* 0x000fe400078e00ff */
[C---:B------:R-:W-:Y:S01]  /*1c290*/  VIADD R14, R12.reuse, 0x80 ;  /* 0x000000800c0e7836 */ /* 0x040fe20000000000 */
[----:B------:R-:W-:Y:S01]  /*1c2a0*/  R2UR UR6, R12 ;  /* 0x000000000c0672ca */ /* 0x000fe200000e0000 */
[----:B------:R-:W1:Y:S01]  /*1c2b0*/  @P2 LDC R7, c[0x0][0x450] ;  /* 0x00011400ff072b82 */ /* 0x000e620000000800 */
[----:B------:R-:W-:Y:S01]  /*1c2c0*/  R2UR UR7, R13 ;  /* 0x000000000d0772ca */ /* 0x000fe200000e0000 */
[----:B------:R-:W-:-:S02]  /*1c2d0*/  IMAD.MOV.U32 R13, RZ, RZ, 0x40000040 ;  /* 0x40000040ff0d7424 */ /* 0x000fc400078e00ff */
[----:B------:R-:W-:-:S10]  /*1c2e0*/  IMAD.IADD R3, R181, 0x1, R178 ;  /* 0x00000001b5037824 */ /* 0x000fd400078e02b2 */
[----:B------:R-:W-:Y:S01]  /*1c2f0*/  HGMMA.64x128x16.F32.BF16 R24, R156, gdesc[UR4].tnspB, R24, gsb0 ;  /* 0x41e000049c187df0 */ /* 0x000fe20008001818 */
[----:B------:R-:W-:Y:S01]  /*1c300*/  R2UR UR6, R14 ;  /* 0x000000000e0672ca */ /* 0x000fe200000e0000 */
[----:B------:R-:W-:Y:S01]  /*1c310*/  VIADD R14, R12, 0x100 ;  /* 0x000001000c0e7836 */ /* 0x000fe20000000000 */
[----:B------:R-:W-:Y:S01]  /*1c320*/  R2UR UR7, R15 ;  /* 0x000000000f0772ca */ /* 0x000fe200000e0000 */
[----:B------:R-:W-:Y:S02]  /*1c330*/  IMAD.MOV.U32 R15, RZ, RZ, 0x40000040 ;  /* 0x40000040ff0f7424 */ /* 0x000fe400078e00ff */
[----:B0-----:R-:W-:-:S05]  /*1c340*/  @P2 IMAD.HI.U32 R4, R3, R4, RZ ;  /* 0x0000000403042227 */ /* 0x001fca00078e00ff */
[----:B-1----:R-:W-:Y:S02]  /*1c350*/  @P2 SHF.R.U32.HI R3, RZ, R7, R4 ;  /* 0x00000007ff032219 */ /* 0x002fe40000011604 */
[----:B------:R-:W-:Y:S01]  /*1c360*/  ISETP.GE.AND P2, PT, R206, 0x1, PT ;  /* 0x00000001ce00780c */ /* 0x000fe20003f46270 */
        /* <DEDUP_REMOVED lines=19> */
[----:B------:R-:W-:Y:S01]  /*1c4a0*/  R2UR UR7, R15 ;  /* 0x000000000f0772ca */ /* 0x000fe200000e0000 */
[----:B------:R-:W-:Y:S01]  /*1c4b0*/  IMAD R15, R10, -0x60, RZ ;  /* 0xffffffa00a0f7824 */ /* 0x000fe200078e02ff */
[----:B------:R-:W-:Y:S02]  /*1c4c0*/  WARPGROUP.DEPBAR.LE gsb0, 0x0 ;  /* 0x00008000000079c5 */ /* 0x000fe40000010000 */
[----:B------:R-:W-:-:S09]  /*1c4d0*/  WARPGROUP.ARRIVE ;  /* 0x00000000000079c5 */ /* 0x000fd20000000000 */
        /* <DEDUP_REMOVED lines=8> */
[----:B------:R1:W-:Y:S02]  /*1c560*/  @!P1 SYNCS.ARRIVE.TRANS64.RED.A1T0 RZ, [R0+URZ], RZ ;  /* 0x000000ff00ff99a7 */ /* 0x0003e4000810043f */
[----:B-1----:R-:W-:-:S04]  /*1c570*/  IADD3 R0, -R174, 0x1, R15 ;  /* 0x00000001ae007810 */ /* 0x002fc80007ffe10f */
[----:B------:R-:W-:-:S05]  /*1c580*/  IADD3 R0, -R163, R0, R164 ;  /* 0x00000000a3007210 */ /* 0x000fca0007ffe1a4 */
[C---:B------:R-:W-:Y:S02]  /*1c590*/  VIADD R14, R0.reuse, UR5 ;  /* 0x00000005000e7c36 */ /* 0x040fe40008000000 */
[----:B------:R-:W-:Y:S02]  /*1c5a0*/  VIADD R11, R0, UR4 ;  /* 0x00000004000b7c36 */ /* 0x000fe40008000000 */
[----:B------:R-:W-:Y:S02]  /*1c5b0*/  IMAD.IADD R0, R15, 0x1, -R174 ;  /* 0x000000010f007824 */ /* 0x000fe400078e0aae */
[--C-:B0-----:R-:W-:Y:S02]  /*1c5c0*/  IMAD.IADD R7, R14, 0x1, R136.reuse ;  /* 0x000000010e077824 */ /* 0x101fe400078e0288 */
[----:B------:R-:W-:Y:S01]  /*1c5d0*/  IMAD.IADD R4, R11, 0x1, R136 ;  /* 0x000000010b047824 */ /* 0x000fe200078e0288 */
        /* <DEDUP_REMOVED lines=13> */
.L_x_1705:
[----:B------:R-:W-:-:S05]  /*1c6b0*/  IMAD.U32 R137, RZ, RZ, UR58 ;  /* 0x0000003aff897e24 */ /* 0x000fca000f8e00ff */
[----:B------:R-:W-:-:S13]  /*1c6c0*/  ISETP.NE.AND P2, PT, R137, 0x1, PT ;  /* 0x000000018900780c */ /* 0x000fda0003f45270 */
[----:B------:R-:W0:Y:S02]  /*1c6d0*/  @P2 LDC.64 R12, c[0x0][0x9e8] ;  /* 0x00027a00ff0c2b82 */ /* 0x000e240000000a00 */
[----:B0-----:R-:W-:-:S05]  /*1c6e0*/  @P2 IMAD.HI.U32 R12, R136, R12, RZ ;  /* 0x0000000c880c2227 */ /* 0x001fca00078e00ff */
[----:B------:R-:W-:-:S07]  /*1c6f0*/  @P2 SHF.R.U32.HI R136, RZ, R13, R12 ;  /* 0x0000000dff882219 */ /* 0x000fce000001160c */
.L_x_1706:
[----:B------:R-:W-:Y:S05]  /*1c700*/  BSYNC B1 ;  /* 0x0000000000017941 */ /* 0x000fea0003800000 */
.L_x_1704:
[----:B------:R-:W-:-:S05]  /*1c710*/  IMAD R136, R136, R137, R0 ;  /* 0x0000008988887224 */ /* 0x000fca00078e0200 */
[----:B------:R-:W-:Y:S02]  /*1c720*/  VIADDMNMX R7, R136, R137, R7, PT ;  /* 0x0000008988077246 */ /* 0x000fe40003800107 */
[----:B------:R-:W-:-:S07]  /*1c730*/  VIMNMX R4, R4, R136, !PT ;  /* 0x0000008804047248 */ /* 0x000fce0007fe0100 */
.L_x_1703:
[C---:B------:R-:W-:Y:S01]  /*1c740*/  ISETP.GE.AND P2, PT, R15.reuse, 0x2, PT ;  /* 0x000000020f00780c */ /* 0x040fe20003f46270 */
[----:B------:R-:W0:Y:S01]  /*1c750*/  SHFL.IDX PT, R3, R3, 0x1, 0x1c1f ;  /* 0x003c1f0003037f89 */ /* 0x000e2200000e0000 */
        /* <DEDUP_REMOVED lines=11> */
[----:B------:R-:W-:Y:S01]  /*1c810*/  ISETP.GT.AND P4, PT, R4, 0x9, !P5 ;  /* 0x000000090400780c */ /* 0x000fe20006f84270 */
[--C-:B0-----:R-:W-:Y:S01]  /*1c820*/  IMAD.IADD R14, R14, 0x1, R3.reuse ;  /* 0x000000010e0e7824 */ /* 0x101fe200078e0203 */
[----:B------:R-:W-:Y:S01]  /*1c830*/  ISETP.GE.AND P5, PT, R15, 0x11, PT ;  /* 0x000000110f00780c */ /* 0x000fe20003fa6270 */
[----:B------:R-:W-:Y:S01]  /*1c840*/  IMAD.IADD R11, R11, 0x1, R3 ;  /* 0x000000010b0b7824 */ /* 0x000fe200078e0203 */
        /* <DEDUP_REMOVED lines=119> */
[----:B------:R-:W-:-:S04]  /*1cfc0*/  ISETP.GT.AND P6, PT, R4, 0x59, !P6 ;  /* 0x000000590400780c */ /* 0x000fc800077c4270 */
[----:B------:R-:W-:-:S04]  /*1cfd0*/  ISETP.LT.OR P6, PT, R7, 0x5a, P6 ;  /* 0x0000005a0700780c */ /* 0x000fc800037c1670 */
[----:B------:R-:W-:Y:S02]  /*1cfe0*/  FSEL R133, R133, -INF , !P6 ;  /* 0xff80000085857808 */ /* 0x000fe40007000000 */
[----:B------:R-:W-:-:S13]  /*1cff0*/  ISETP.GE.AND P6, PT, R206, 0x1, PT ;  /* 0x00000001ce00780c */ /* 0x000fda0003fc6270 */
        /* <DEDUP_REMOVED lines=13> */
.L_x_1709:
[----:B------:R-:W-:-:S05]  /*1d0d0*/  IMAD.U32 R4, RZ, RZ, UR58 ;  /* 0x0000003aff047e24 */ /* 0x000fca000f8e00ff */
[----:B------:R-:W-:-:S13]  /*1d0e0*/  ISETP.NE.AND P6, PT, R4, 0x1, PT ;  /* 0x000000010400780c */ /* 0x000fda0003fc5270 */
[----:B------:R-:W0:Y:S02]  /*1d0f0*/  @P6 LDC.64 R12, c[0x0][0x9e8] ;  /* 0x00027a00ff0c6b82 */ /* 0x000e240000000a00 */
[----:B0-----:R-:W-:-:S05]  /*1d100*/  @P6 IMAD.HI.U32 R12, R3, R12, RZ ;  /* 0x0000000c030c6227 */ /* 0x001fca00078e00ff */
[----:B------:R-:W-:-:S07]  /*1d110*/  @P6 SHF.R.U32.HI R3, RZ, R13, R12 ;  /* 0x0000000dff036219 */ /* 0x000fce000001160c */
.L_x_1710:
[----:B------:R-:W-:Y:S05]  /*1d120*/  BSYNC B1 ;  /* 0x0000000000017941 */ /* 0x000fea0003800000 */
.L_x_1708:
[----:B------:R-:W-:-:S05]  /*1d130*/  IMAD R3, R3, R4, R0 ;  /* 0x0000000403037224 */ /* 0x000fca00078e0200 */
[----:B------:R-:W-:Y:S02]  /*1d140*/  VIADDMNMX R14, R3, R4, R14, PT ;  /* 0x00000004030e7246 */ /* 0x000fe4000380010e */
[----:B------:R-:W-:-:S07]  /*1d150*/  VIMNMX R11, R11, R3, !PT ;  /* 0x000000030b0b7248 */ /* 0x000fce0007fe0100 */
.L_x_1707:
        /* <DEDUP_REMOVED lines=66> */
[----:B------:R-:W-:Y:S02]  /*1d580*/  LOP3.LUT P2, RZ, R17, 0x1000, RZ, 0xc0, !PT ;  /* 0x0000100011ff7812 */ /* 0x000fe4000784c0ff */
[----:B------:R-:W-:-:S02]  /*1d590*/  FMNMX.FTZ R0, R132, R3, !PT ;  /* 0x0000000384007209 */ /* 0x000fc40007810000 */
[----:B------:R-:W-:Y:S02]  /*1d5a0*/  ISETP.GT.AND P2, PT, R11, 0x30, !P2 ;  /* 0x000000300b00780c */ /* 0x000fe40005744270 */
[----:B------:R-:W-:Y:S02]  /*1d5b0*/  FMNMX.FTZ R3, R133, R0, !PT ;  /* 0x0000000085037209 */ /* 0x000fe40007810000 */
[----:B------:R-:W-:Y:S02]  /*1d5c0*/  ISETP.LT.OR P2, PT, R14, 0x31, P2 ;  /* 0x000000310e00780c */ /* 0x000fe40001741670 */
[C---:B------:R-:W-:Y:S01]  /*1d5d0*/  LOP3.LUT P3, RZ, R17.reuse, 0x20, RZ, 0xc0, !PT ;  /* 0x0000002011ff7812 */ /* 0x040fe2000786c0ff */
[----:B------:R-:W0:Y:S01]  /*1d5e0*/  SHFL.BFLY PT, R0, R3, 0x2, 0x1f ;  /* 0x0c401f0003007f89 */ /* 0x000e2200000e0000 */
[----:B------:R-:W-:Y:S02]  /*1d5f0*/  FSEL R114, R114, -INF , !P2 ;  /* 0xff80000072727808 */ /* 0x000fe40005000000 */
[----:B------:R-:W-:-:S02]  /*1d600*/  LOP3.LUT P2, RZ, R17, 0x800, RZ, 0xc0, !PT ;  /* 0x0000080011ff7812 */ /* 0x000fc4000784c0ff */
[----:B------:R-:W-:Y:S02]  /*1d610*/  LOP3.LUT P6, RZ, R17, 0x10, RZ, 0xc0, !PT ;  /* 0x0000001011ff7812 */ /* 0x000fe400078cc0ff */
[C---:B------:R-:W-:Y:S02]  /*1d620*/  ISETP.GT.AND P2, PT, R11.reuse, 0x31, !P2 ;  /* 0x000000310b00780c */ /* 0x040fe40005744270 */
[----:B------:R-:W-:Y:S02]  /*1d630*/  ISETP.GT.AND P4, PT, R11, 0x51, !P4 ;  /* 0x000000510b00780c */ /* 0x000fe40006784270 */
[C---:B------:R-:W-:Y:S02]  /*1d640*/  ISETP.LT.OR P2, PT, R14.reuse, 0x32, P2 ;  /* 0x000000320e00780c */ /* 0x040fe40001741670 */
[----:B------:R-:W-:Y:S02]  /*1d650*/  ISETP.LT.OR P4, PT, R14, 0x52, P4 ;  /* 0x000000520e00780c */ /* 0x000fe40002781670 */
[----:B------:R-:W-:-:S02]  /*1d660*/  FSEL R115, R115, -INF , !P2 ;  /* 0xff80000073737808 */ /* 0x000fc40005000000 */
[----:B------:R-:W-:Y:S02]  /*1d670*/  LOP3.LUT P2, RZ, R17, 0x400, RZ, 0xc0, !PT ;  /* 0x0000040011ff7812 */ /* 0x000fe4000784c0ff */
[C---:B------:R-:W-:Y:S02]  /*1d680*/  ISETP.GT.AND P5, PT, R11.reuse, 0x58, !P5 ;  /* 0x000000580b00780c */ /* 0x040fe40006fa4270 */
[----:B------:R-:W-:Y:S02]  /*1d690*/  ISETP.GT.AND P2, PT, R11, 0x38, !P2 ;  /* 0x000000380b00780c */ /* 0x000fe40005744270 */
[----:B------:R-:W-:Y:S02]  /*1d6a0*/  FSEL R131, R131, -INF , !P4 ;  /* 0xff80000083837808 */ /* 0x000fe40006000000 */
[----:B------:R-:W-:Y:S02]  /*1d6b0*/  ISETP.LT.OR P2, PT, R14, 0x39, P2 ;  /* 0x000000390e00780c */ /* 0x000fe40001741670 */
[----:B0-----:R-:W-:-:S02]  /*1d6c0*/  FMNMX.FTZ R12, R3, R0, !PT ;  /* 0x00000000030c7209 */ /* 0x001fc40007810000 */
[----:B------:R-:W-:Y:S02]  /*1d6d0*/  FSEL R118, R118, -INF , !P2 ;  /* 0xff80000076767808 */ /* 0x000fe40005000000 */
[----:B------:R-:W-:Y:S01]  /*1d6e0*/  LOP3.LUT P2, RZ, R17, 0x200, RZ, 0xc0, !PT ;  /* 0x0000020011ff7812 */ /* 0x000fe2000784c0ff */
[----:B------:R-:W0:Y:S01]  /*1d6f0*/  SHFL.BFLY PT, R7, R12, 0x1, 0x1f ;  /* 0x0c201f000c077f89 */ /* 0x000e2200000e0000 */
[----:B------:R-:W-:Y:S02]  /*1d700*/  ISETP.LT.OR P5, PT, R14, 0x59, P5 ;  /* 0x000000590e00780c */ /* 0x000fe40002fa1670 */
[----:B------:R-:W-:Y:S02]  /*1d710*/  ISETP.GT.AND P2, PT, R11, 0x39, !P2 ;  /* 0x000000390b00780c */ /* 0x000fe40005744270 */
[----:B------:R-:W-:Y:S02]  /*1d720*/  FSEL R134, R134, -INF , !P5 ;  /* 0xff80000086867808 */ /* 0x000fe40006800000 */
[----:B------:R-:W-:-:S04]  /*1d730*/  ISETP.LT.OR P2, PT, R14, 0x3a, P2 ;  /* 0x0000003a0e00780c */ /* 0x000fc80001741670 */
[----:B------:R-:W-:Y:S02]  /*1d740*/  FSEL R119, R119, -INF , !P2 ;  /* 0xff80000077777808 */ /* 0x000fe40005000000 */
[----:B------:R-:W-:-:S04]  /*1d750*/  LOP3.LUT P2, RZ, R17, 0x100, RZ, 0xc0, !PT ;  /* 0x0000010011ff7812 */ /* 0x000fc8000784c0ff */
[----:B------:R-:W-:-:S04]  /*1d760*/  ISETP.GT.AND P2, PT, R11, 0x40, !P2 ;  /* 0x000000400b00780c */ /* 0x000fc80005744270 */
[----:B------:R-:W-:Y:S02]  /*1d770*/  ISETP.LT.OR P2, PT, R14, 0x41, P2 ;  /* 0x000000410e00780c */ /* 0x000fe40001741670 */
[----:B0-----:R-:W-:Y:S01]  /*1d780*/  FMNMX.FTZ R0, R12, R7, !PT ;  /* 0x000000070c007209 */ /* 0x001fe20007810000 */
[----:B------:R-:W-:Y:S01]  /*1d790*/  IMAD.U32 R7, RZ, RZ, UR4 ;  /* 0x00000004ff077e24 */ /* 0x000fe2000f8e00ff */
[----:B------:R-:W-:Y:S02]  /*1d7a0*/  FSEL R122, R122, -INF , !P2 ;  /* 0xff8000007a7a7808 */ /* 0x000fe40005000000 */
[----:B------:R-:W-:Y:S01]  /*1d7b0*/  LOP3.LUT P2, RZ, R17, 0x80, RZ, 0xc0, !PT ;  /* 0x0000008011ff7812 */ /* 0x000fe2000784c0ff */
[----:B------:R-:W-:-:S03]  /*1d7c0*/  FMUL.FTZ R4, R0, R7 ;  /* 0x0000000700047220 */ /* 0x000fc60000410000 */
[----:B------:R-:W-:-:S04]  /*1d7d0*/  ISETP.GT.AND P2, PT, R11, 0x41, !P2 ;  /* 0x000000410b00780c */ /* 0x000fc80005744270 */
        /* <DEDUP_REMOVED lines=42> */
[-CC-:B0-----:R-:W-:Y:S01]  /*1da80*/  FFMA.FTZ R89, R105, R7.reuse, -R4.reuse ;  /* 0x0000000769597223 */ /* 0x181fe20000010804 */
        /* <DEDUP_REMOVED lines=24> */
[----:B0-----:R-:W-:Y:S02]  /*1dc10*/  FSEL R101, R0, RZ, P2 ;  /* 0x000000ff00657208 */ /* 0x001fe40001000000 */
        /* <DEDUP_REMOVED lines=10> */
[----:B------:R-:W-:Y:S01]  /*1dcc0*/  FFMA.FTZ R92, R113, R7, -R4 ;  /* 0x00000007715c7223 */ /* 0x000fe20000010804 */
[----:B------:R-:W-:-:S03]  /*1dcd0*/  FADD.FTZ R4, -R101, R20 ;  /* 0x0000001465047221 */ /* 0x000fc60000010100 */
[----:B------:R-:W0:Y:S01]  /*1dce0*/  SHFL.BFLY PT, R11, R3, 0x2, 0x1f ;  /* 0x0c401f00030b7f89 */ /* 0x000e2200000e0000 */
[----:B------:R-:W-:Y:S01]  /*1dcf0*/  FMUL.FTZ R4, R4, R7 ;  /* 0x0000000704047220 */ /* 0x000fe20000410000 */
        /* <DEDUP_REMOVED lines=27> */
[-CC-:B------:R-:W-:Y:S01]  /*1deb0*/  FFMA.FTZ R95, R103, R7.reuse, -R104.reuse ;  /* 0x00000007675f7223 */ /* 0x180fe20000010868 */
[----:B------:R-:W-:Y:S01]  /*1dec0*/  FADD.FTZ R99, R12, R99 ;  /* 0x000000630c637221 */ /* 0x000fe20000010000 */
[-CC-:B------:R-:W-:Y:S01]  /*1ded0*/  FFMA.FTZ R149, R106, R7.reuse, -R104.reuse ;  /* 0x000000076a957223 */ /* 0x180fe20000010868 */
[----:B------:R-:W0:Y:S01]  /*1dee0*/  MUFU.EX2 R4, R4 ;  /* 0x0000000400047308 */ /* 0x000e220000000800 */
[-CC-:B------:R-:W-:Y:S01]  /*1def0*/  FFMA.FTZ R98, R107, R7.reuse, -R104.reuse ;  /* 0x000000076b627223 */ /* 0x180fe20000010868 */
[----:B------:R-:W-:Y:S01]  /*1df00*/  FADD.FTZ R6, R158, R99 ;  /* 0x000000639e067221 */ /* 0x000fe20000010000 */
[-CC-:B------:R-:W-:Y:S01]  /*1df10*/  FFMA.FTZ R151, R110, R7.reuse, -R104.reuse ;  /* 0x000000076e977223 */ /* 0x180fe20000010868 */
[-CC-:B------:R-:W-:Y:S01]  /*1df20*/  FFMA.FTZ R111, R111, R7.reuse, -R104.reuse ;  /* 0x000000076f6f7223 */ /* 0x180fe20000010868 */
[-C--:B------:R-:W-:Y:S01]  /*1df30*/  FFMA.FTZ R145, R114, R7.reuse, -R104 ;  /* 0x0000000772917223 */ /* 0x080fe20000010868 */
[----:B------:R-:W-:Y:S01]  /*1df40*/  FADD.FTZ R101, R13, R6 ;  /* 0x000000060d657221 */ /* 0x000fe20000010000 */
[-CC-:B------:R-:W-:Y:S01]  /*1df50*/  FFMA.FTZ R99, R115, R7.reuse, -R104.reuse ;  /* 0x0000000773637223 */ /* 0x180fe20000010868 */
[----:B------:R-:W1:Y:S01]  /*1df60*/  MUFU.EX2 R90, R90 ;  /* 0x0000005a005a7308 */ /* 0x000e620000000800 */
[-CC-:B------:R-:W-:Y:S01]  /*1df70*/  FFMA.FTZ R147, R118, R7.reuse, -R104.reuse ;  /* 0x0000000776937223 */ /* 0x180fe20000010868 */
[----:B------:R-:W-:Y:S01]  /*1df80*/  FADD.FTZ R6, R152, R101 ;  /* 0x0000006598067221 */ /* 0x000fe20000010000 */
[-CC-:B------:R-:W-:Y:S01]  /*1df90*/  FFMA.FTZ R141, R122, R7.reuse, -R104.reuse ;  /* 0x000000077a8d7223 */ /* 0x180fe20000010868 */
[-CC-:B------:R-:W-:Y:S01]  /*1dfa0*/  FFMA.FTZ R143, R126, R7.reuse, -R104.reuse ;  /* 0x000000077e8f7223 */ /* 0x180fe20000010868 */
[----:B------:R-:W-:Y:S01]  /*1dfb0*/  FFMA.FTZ R137, R130, R7, -R104 ;  /* 0x0000000782897223 */ /* 0x000fe20000010868 */
[----:B------:R-:W-:Y:S01]  /*1dfc0*/  FADD.FTZ R101, R15, R6 ;  /* 0x000000060f657221 */ /* 0x000fe20000010000 */
[----:B------:R-:W-:Y:S01]  /*1dfd0*/  F2FP.BF16.F32.PACK_AB R156, R12, R156 ;  /* 0x0000009c0c9c723e */ /* 0x000fe200000010ff */
[----:B------:R-:W2:Y:S01]  /*1dfe0*/  MUFU.EX2 R159, R159 ;  /* 0x0000009f009f7308 */ /* 0x000ea20000000800 */
[----:B0-----:R-:W-:Y:S01]  /*1dff0*/  FFMA.FTZ R5, R4, R5, R157 ;  /* 0x0000000504057223 */ /* 0x001fe2000001009d */
[----:B------:R-:W-:Y:S01]  /*1e000*/  FADD.FTZ R101, R154, R101 ;  /* 0x000000659a657221 */ /* 0x000fe20000010000 */
[----:B------:R-:W-:Y:S01]  /*1e010*/  F2FP.BF16.F32.PACK_AB R158, R13, R158 ;  /* 0x0000009e0d9e723e */ /* 0x000fe200000010ff */
[-CC-:B------:R-:W-:Y:S01]  /*1e020*/  FFMA.FTZ R131, R131, R7.reuse, -R104.reuse ;  /* 0x0000000783837223 */ /* 0x180fe20000010868 */
[-CC-:B------:R-:W-:Y:S01]  /*1e030*/  FFMA.FTZ R134, R134, R7.reuse, -R104.reuse ;  /* 0x0000000786867223 */ /* 0x180fe20000010868 */
[----:B------:R-:W-:Y:S01]  /*1e040*/  FADD.FTZ R101, R88, R101 ;  /* 0x0000006558657221 */ /* 0x000fe20000010000 */
[----:B------:R-:W-:Y:S01]  /*1e050*/  ISETP.GT.AND P2, PT, R10, R180, PT ;  /* 0x000000b40a00720c */ /* 0x000fe20003f44270 */
[----:B------:R-:W0:Y:S01]  /*1e060*/  MUFU.EX2 R91, R91 ;  /* 0x0000005b005b7308 */ /* 0x000e220000000800 */
[----:B-1----:R-:W-:Y:S01]  /*1e070*/  FADD.FTZ R6, R90, R5 ;  /* 0x000000055a067221 */ /* 0x002fe20000010000 */
[----:B------:R-:W-:Y:S01]  /*1e080*/  FADD.FTZ R102, R148, R101 ;  /* 0x0000006594667221 */ /* 0x000fe20000010000 */
[----:B------:R-:W-:Y:S01]  /*1e090*/  FFMA.FTZ R5, R119, R7, -R104 ;  /* 0x0000000777057223 */ /* 0x000fe20000010868 */
[----:B------:R-:W-:Y:S01]  /*1e0a0*/  F2FP.BF16.F32.PACK_AB R152, R15, R152 ;  /* 0x000000980f98723e */ /* 0x000fe200000010ff */
[----:B------:R-:W-:-:S02]  /*1e0b0*/  VIADD R10, R10, 0xffffffff ;  /* 0xffffffff0a0a7836 */ /* 0x000fc40000000000 */
[----:B------:R-:W-:Y:S01]  /*1e0c0*/  FADD.FTZ R103, R89, R102 ;  /* 0x0000006659677221 */ /* 0x000fe20000010000 */
[----:B------:R-:W-:Y:S01]  /*1e0d0*/  F2FP.BF16.F32.PACK_AB R154, R88, R154 ;  /* 0x0000009a589a723e */ /* 0x000fe200000010ff */
[----:B------:R-:W1:Y:S01]  /*1e0e0*/  MUFU.EX2 R153, R153 ;  /* 0x0000009900997308 */ /* 0x000e620000000800 */
[----:B--2---:R-:W-:Y:S01]  /*1e0f0*/  FADD.FTZ R6, R159, R6 ;  /* 0x000000069f067221 */ /* 0x004fe20000010000 */
[----:B------:R-:W-:Y:S01]  /*1e100*/  FADD.FTZ R103, R150, R103 ;  /* 0x0000006796677221 */ /* 0x000fe20000010000 */
[C---:B------:R-:W-:Y:S02]  /*1e110*/  F2FP.BF16.F32.PACK_AB R150, R14.reuse, R150 ;  /* 0x000000960e96723e */ /* 0x040fe400000010ff */
[----:B------:R-:W-:Y:S01]  /*1e120*/  F2FP.BF16.F32.PACK_AB R148, R89, R148 ;  /* 0x000000945994723e */ /* 0x000fe200000010ff */
[----:B------:R-:W-:Y:S01]  /*1e130*/  FADD.FTZ R103, R14, R103 ;  /* 0x000000670e677221 */ /* 0x000fe20000010000 */
[----:B------:R-:W-:Y:S01]  /*1e140*/  F2FP.BF16.F32.PACK_AB R157, R90, R157 ;  /* 0x0000009d5a9d723e */ /* 0x000fe200000010ff */
[----:B------:R-:W2:Y:S01]  /*1e150*/  MUFU.EX2 R94, R94 ;  /* 0x0000005e005e7308 */ /* 0x000ea20000000800 */
[----:B0-----:R-:W-:Y:S01]  /*1e160*/  FADD.FTZ R6, R91, R6 ;  /* 0x000000065b067221 */ /* 0x001fe20000010000 */
[----:B------:R-:W-:Y:S01]  /*1e170*/  FADD.FTZ R105, R144, R103 ;  /* 0x0000006790697221 */ /* 0x000fe20000010000 */
[----:B------:R-:W-:-:S02]  /*1e180*/  F2FP.BF16.F32.PACK_AB R144, R92, R144 ;  /* 0x000000905c90723e */ /* 0x000fc400000010ff */
[----:B------:R-:W-:Y:S01]  /*1e190*/  F2FP.BF16.F32.PACK_AB R159, R91, R159 ;  /* 0x0000009f5b9f723e */ /* 0x000fe200000010ff */
[----:B------:R-:W-:Y:S02]  /*1e1a0*/  FADD.FTZ R105, R92, R105 ;  /* 0x000000695c697221 */ /* 0x000fe40000010000 */
[----:B------:R-:W0:Y:S01]  /*1e1b0*/  MUFU.EX2 R155, R155 ;  /* 0x0000009b009b7308 */ /* 0x000e220000000800 */
[----:B-1----:R-:W-:Y:S01]  /*1e1c0*/  FADD.FTZ R101, R153, R6 ;  /* 0x0000000699657221 */ /* 0x002fe20000010000 */
[----:B------:R-:W-:Y:S01]  /*1e1d0*/  FADD.FTZ R102, R146, R105 ;  /* 0x0000006992667221 */ /* 0x000fe20000010000 */
[----:B------:R-:W-:-:S05]  /*1e1e0*/  F2FP.BF16.F32.PACK_AB R146, R93, R146 ;  /* 0x000000925d92723e */ /* 0x000fca00000010ff */
[----:B------:R-:W1:Y:S01]  /*1e1f0*/  MUFU.EX2 R95, R95 ;  /* 0x0000005f005f7308 */ /* 0x000e620000000800 */
[C---:B--2---:R-:W-:Y:S01]  /*1e200*/  FADD.FTZ R6, R94.reuse, R101 ;  /* 0x000000655e067221 */ /* 0x044fe20000010000 */
[----:B------:R-:W-:Y:S01]  /*1e210*/  @!P1 PRMT R101, RZ, 0x654, R21 ;  /* 0x00000654ff659816 */ /* 0x000fe20000000015 */
[----:B------:R-:W-:Y:S01]  /*1e220*/  FFMA.FTZ R21, R123, R7, -R104 ;  /* 0x000000077b157223 */ /* 0x000fe20000010868 */
[----:B------:R-:W-:Y:S02]  /*1e230*/  F2FP.BF16.F32.PACK_AB R153, R94, R153 ;  /* 0x000000995e99723e */ /* 0x000fe400000010ff */
[----:B------:R2:W-:Y:S02]  /*1e240*/  @!P1 SYNCS.ARRIVE.TRANS64.RED.A1T0 RZ, [R101+URZ], RZ ;  /* 0x000000ff65ff99a7 */ /* 0x0005e4000810043f */
[----:B------:R-:W3:Y:S01]  /*1e250*/  MUFU.EX2 R149, R149 ;  /* 0x0000009500957308 */ /* 0x000ee20000000800 */
[----:B0-----:R-:W-:Y:S01]  /*1e260*/  FADD.FTZ R6, R155, R6 ;  /* 0x000000069b067221 */ /* 0x001fe20000010000 */
[-CC-:B--2---:R-:W-:Y:S01]  /*1e270*/  FFMA.FTZ R101, R127, R7.reuse, -R104.reuse ;  /* 0x000000077f657223 */ /* 0x184fe20000010868 */
[----:B------:R-:W-:-:S05]  /*1e280*/  FFMA.FTZ R104, R135, R7, -R104 ;  /* 0x0000000787687223 */ /* 0x000fca0000010868 */
[----:B------:R-:W0:Y:S01]  /*1e290*/  MUFU.EX2 R98, R98 ;  /* 0x0000006200627308 */ /* 0x000e220000000800 */
[C---:B-1----:R-:W-:Y:S01]  /*1e2a0*/  FADD.FTZ R6, R95.reuse, R6 ;  /* 0x000000065f067221 */ /* 0x042fe20000010000 */
[----:B------:R-:W-:-:S06]  /*1e2b0*/  F2FP.BF16.F32.PACK_AB R155, R95, R155 ;  /* 0x0000009b5f9b723e */ /* 0x000fcc00000010ff */
[----:B------:R-:W1:Y:S01]  /*1e2c0*/  MUFU.EX2 R151, R151 ;  /* 0x0000009700977308 */ /* 0x000e620000000800 */
[----:B---3--:R-:W-:-:S07]  /*1e2d0*/  FADD.FTZ R103, R149, R6 ;  /* 0x0000000695677221 */ /* 0x008fce0000010000 */
[----:B------:R-:W2:Y:S01]  /*1e2e0*/  MUFU.EX2 R9, R111 ;  /* 0x0000006f00097308 */ /* 0x000ea20000000800 */
[C---:B0-----:R-:W-:Y:S01]  /*1e2f0*/  FADD.FTZ R6, R98.reuse, R103 ;  /* 0x0000006762067221 */ /* 0x041fe20000010000 */
[----:B------:R-:W-:Y:S01]  /*1e300*/  FADD.FTZ R103, R93, R102 ;  /* 0x000000665d677221 */ /* 0x000fe20000010000 */
[----:B------:R-:W-:-:S05]  /*1e310*/  F2FP.BF16.F32.PACK_AB R149, R98, R149 ;  /* 0x000000956295723e */ /* 0x000fca00000010ff */
[----:B------:R-:W0:Y:S01]  /*1e320*/  MUFU.EX2 R145, R145 ;  /* 0x0000009100917308 */ /* 0x000e220000000800 */
[----:B-1----:R-:W-:-:S07]  /*1e330*/  FADD.FTZ R6, R151, R6 ;  /* 0x0000000697067221 */ /* 0x002fce0000010000 */
[----:B------:R-:W1:Y:S01]  /*1e340*/  MUFU.EX2 R140, R140 ;  /* 0x0000008c008c7308 */ /* 0x000e620000000800 */
[C---:B--2---:R-:W-:Y:S01]  /*1e350*/  FADD.FTZ R6, R9.reuse, R6 ;  /* 0x0000000609067221 */ /* 0x044fe20000010000 */
        /* <DEDUP_REMOVED lines=41> */
[----:B------:R-:W-:Y:S01]  /*1e5f0*/  F2FP.BF16.F32.PACK_AB R138, R20, R138 ;  /* 0x0000008a148a723e */ /* 0x000fe200000010ff */
[----:B------:R-:W-:-:S05]  /*1e600*/  IMAD.MOV.U32 R20, RZ, RZ, R0 ;  /* 0x000000ffff147224 */ /* 0x000fca00078e0000 */
[----:B------:R-:W0:Y:S01]  /*1e610*/  MUFU.EX2 R134, R134 ;  /* 0x0000008600867308 */ /* 0x000e220000000800 */
[----:B-1----:R-:W-:-:S07]  /*1e620*/  FADD.FTZ R13, R137, R14 ;  /* 0x0000000e890d7221 */ /* 0x002fce0000010000 */
[----:B------:R-:W1:Y:S01]  /*1e630*/  MUFU.EX2 R104, R104 ;  /* 0x0000006800687308 */ /* 0x000e620000000800 */
[C---:B--2---:R-:W-:Y:S01]  /*1e640*/  FADD.FTZ R13, R12.reuse, R13 ;  /* 0x0000000d0c0d7221 */ /* 0x044fe20000010000 */
[----:B------:R-:W-:Y:S01]  /*1e650*/  F2FP.BF16.F32.PACK_AB R137, R12, R137 ;  /* 0x000000890c89723e */ /* 0x000fe200000010ff */
[----:B------:R-:W-:Y:S02]  /*1e660*/  IMAD.MOV.U32 R12, RZ, RZ, R23 ;  /* 0x000000ffff0c7224 */ /* 0x000fe400078e0017 */
[----:B0-----:R-:W-:-:S04]  /*1e670*/  FADD.FTZ R13, R134, R13 ;  /* 0x0000000d860d7221 */ /* 0x001fc80000010000 */
[C---:B-1----:R-:W-:Y:S01]  /*1e680*/  FADD.FTZ R5, R104.reuse, R13 ;  /* 0x0000000d68057221 */ /* 0x042fe20000010000 */
[----:B------:R-:W-:Y:S01]  /*1e690*/  F2FP.BF16.F32.PACK_AB R139, R104, R134 ;  /* 0x00000086688b723e */ /* 0x000fe200000010ff */
[----:B------:R-:W-:Y:S01]  /*1e6a0*/  IMAD.MOV.U32 R13, RZ, RZ, R22 ;  /* 0x000000ffff0d7224 */ /* 0x000fe200078e0016 */
[----:B------:R-:W-:Y:S06]  /*1e6b0*/  @P2 BRA `(.L_x_1711) ;  /* 0xffffffcc00a42947 */ /* 0x000fec000383ffff */
.L_x_1692:
[----:B------:R-:W-:Y:S05]  /*1e6c0*/  BSYNC B0 ;  /* 0x0000000000007941 */ /* 0x000fea0003800000 */
.L_x_1691:
        /* <DEDUP_REMOVED lines=67> */
.L_x_1712:
[----:B------:R-:W-:Y:S01]  /*1eb00*/  IMAD R13, R22, 0x8, R2 ;  /* 0x00000008160d7824 */ /* 0x000fe200078e0202 */
[----:B------:R-:W-:-:S04]  /*1eb10*/  SHF.L.U32 R4, R23, 0x1f, RZ ;  /* 0x0000001f17047819 */ /* 0x000fc800000006ff */
[----:B------:R0:W1:Y:S01]  /*1eb20*/  SYNCS.PHASECHK.TRANS64.TRYWAIT P2, [R13+URZ+0x2a850], R4 ;  /* 0x02a850040d0075a7 */ /* 0x000062000804017f */
[----:B------:R-:W-:Y:S05]  /*1eb30*/  @!P0 BRA `(.L_x_1713) ;  /* 0x0000000000048947 */ /* 0x000fea0003800000 */
[----:B------:R-:W-:Y:S01]  /*1eb40*/  BPT.TRAP 0x1 ;  /* 0x000000040000795c */ /* 0x000fe20000300000 */
.L_x_1713:
        /* <DEDUP_REMOVED lines=9> */
.L_x_1715:
[----:B------:R-:W-:Y:S05]  /*1ebe0*/  BSYNC B0 ;  /* 0x0000000000007941 */ /* 0x000fea0003800000 */
.L_x_1714:
[----:B------:R-:W-:Y:S01]  /*1ebf0*/  IMAD.MOV.U32 R8, RZ, RZ, R2 ;  /* 0x000000ffff087224 */ /* 0x000fe200078e0002 */
[----:B------:R-:W-:Y:S01]  /*1ec00*/  WARPGROUP.ARRIVE ;  /* 0x00000000000079c5 */ /* 0x000fe20000000000 */
[----:B------:R-:W-:Y:S02]  /*1ec10*/  IMAD.MOV.U32 R9, RZ, RZ, 0x40000040 ;  /* 0x40000040ff097424 */ /* 0x000fe400078e00ff */
        /* <DEDUP_REMOVED lines=37> */
[----:B01----:R-:W-:Y:S01]  /*1ee70*/  FADD.FTZ R4, R2, R5 ;  /* 0x0000000502047221 */ /* 0x003fe20000010000 */
[----:B------:R-:W-:-:S04]  /*1ee80*/  IMAD.MOV.U32 R5, RZ, RZ, RZ ;  /* 0x000000ffff057224 */ /* 0x000fc800078e00ff */
[----:B------:R-:W0:Y:S02]  /*1ee90*/  SHFL.BFLY PT, R11, R4, 0x1, 0x1f ;  /* 0x0c201f00040b7f89 */ /* 0x000e2400000e0000 */
[----:B0-----:R-:W-:Y:S01]  /*1eea0*/  FADD.FTZ R11, R4, R11 ;  /* 0x0000000b040b7221 */ /* 0x001fe20000010000 */
[----:B------:R-:W-:-:S04]  /*1eeb0*/  @!P1 VIADD R4, R13, 0x2a860 ;  /* 0x0002a8600d049836 */ /* 0x000fc80000000000 */
[----:B------:R-:W-:Y:S02]  /*1eec0*/  FSETP.NE.FTZ.AND P3, PT, R11, RZ, PT ;  /* 0x000000ff0b00720b */ /* 0x000fe40003f75000 */
[----:B------:R-:W-:Y:S01]  /*1eed0*/  @!P1 PRMT R4, RZ, 0x654, R4 ;  /* 0x00000654ff049816 */ /* 0x000fe20000000004 */
[----:B------:R-:W-:Y:S02]  /*1eee0*/  WARPGROUP.DEPBAR.LE gsb0, 0x0 ;  /* 0x00008000000079c5 */ /* 0x000fe40000010000 */
[----:B------:R-:W-:-:S06]  /*1eef0*/  WARPGROUP.ARRIVE ;  /* 0x00000000000079c5 */ /* 0x000fcc0000000000 */
[----:B------:R-:W-:Y:S01]  /*1ef00*/  HGMMA.64x128x16.F32.BF16 R24, R140, gdesc[UR4].tnspB, R24, gsb0 ;  /* 0x41e000048c187df0 */ /* 0x000fe20008001818 */
[----:B------:R-:W-:Y:S02]  /*1ef10*/  R2UR UR6, R8 ;  /* 0x00000000080672ca */ /* 0x000fe400000e0000 */
[----:B------:R-:W-:Y:S01]  /*1ef20*/  R2UR UR7, R9 ;  /* 0x00000000090772ca */ /* 0x000fe200000e0000 */
[----:B------:R-:W0:Y:S01]  /*1ef30*/  @P3 MUFU.LG2 R8, R11 ;  /* 0x0000000b00083308 */ /* 0x000e220000000c00 */
[----:B------:R-:W1:Y:S01]  /*1ef40*/  SHFL.BFLY PT, R9, R6, 0x2, 0x1f ;  /* 0x0c401f0006097f89 */ /* 0x000e6200000e0000 */
[----:B0-----:R-:W-:Y:S01]  /*1ef50*/  @P3 FMUL.FTZ R8, R8, 0.69314718246459960938 ;  /* 0x3f31721808083820 */ /* 0x001fe20000410000 */
[----:B-1----:R-:W-:-:S05]  /*1ef60*/  FADD.FTZ R9, R9, R6 ;  /* 0x0000000609097221 */ /* 0x002fca0000010000 */
[----:B------:R-:W0:Y:S02]  /*1ef70*/  SHFL.BFLY PT, R2, R9, 0x1, 0x1f ;  /* 0x0c201f0009027f89 */ /* 0x000e2400000e0000 */
[----:B0-----:R-:W-:Y:S01]  /*1ef80*/  FADD.FTZ R10, R9, R2 ;  /* 0x00000002090a7221 */ /* 0x001fe20000010000 */
[----:B------:R-:W-:-:S04]  /*1ef90*/  SEL R2, RZ, 0x1, P2 ;  /* 0x00000001ff027807 */ /* 0x000fc80001000000 */
[----:B------:R-:W-:Y:S02]  /*1efa0*/  FSETP.NE.FTZ.AND P0, PT, R10, RZ, PT ;  /* 0x000000ff0a00720b */ /* 0x000fe40003f15000 */
[----:B------:R-:W-:Y:S01]  /*1efb0*/  LOP3.LUT R23, R23, R2, RZ, 0x3c, !PT ;  /* 0x0000000217177212 */ /* 0x000fe200078e3cff */
[----:B------:R-:W-:-:S06]  /*1efc0*/  IMAD.MOV.U32 R2, RZ, RZ, RZ ;  /* 0x000000ffff027224 */ /* 0x000fcc00078e00ff */
[----:B------:R-:W-:Y:S04]  /*1efd0*/  @P3 MUFU.RCP R2, R11 ;  /* 0x0000000b00023308 */ /* 0x000fe80000001000 */
[C---:B------:R-:W-:Y:S01]  /*1efe0*/  @P0 FMUL.FTZ R9, R7.reuse, 0.69314718246459960938 ;  /* 0x3f31721807090820 */ /* 0x040fe20000410000 */
[----:B------:R-:W-:-:S03]  /*1eff0*/  @P3 FMUL.FTZ R7, R7, 0.69314718246459960938 ;  /* 0x3f31721807073820 */ /* 0x000fc60000410000 */
[----:B------:R-:W0:Y:S01]  /*1f000*/  @P0 MUFU.LG2 R6, R10 ;  /* 0x0000000a00060308 */ /* 0x000e220000000c00 */
[----:B------:R-:W-:-:S07]  /*1f010*/  @P3 FFMA.FTZ R21, R7, R3, R8 ;  /* 0x0000000307153223 */ /* 0x000fce0000010008 */
[----:B------:R-:W1:Y:S01]  /*1f020*/  @P0 MUFU.RCP R5, R10 ;  /* 0x0000000a00050308 */ /* 0x000e620000001000 */
[----:B0-----:R-:W-:-:S04]  /*1f030*/  @P0 FMUL.FTZ R6, R6, 0.69314718246459960938 ;  /* 0x3f31721806060820 */ /* 0x001fc80000410000 */
[----:B------:R-:W-:Y:S01]  /*1f040*/  @P0 FFMA.FTZ R20, R9, R0, R6 ;  /* 0x0000000009140223 */ /* 0x000fe20000010006 */
[----:B------:R-:W-:Y:S01]  /*1f050*/  PLOP3.LUT P0, PT, PT, PT, PT, 0x8, 0x0 ;  /* 0x000000000000781c */ /* 0x000fe20003f0e170 */
[----:B------:R-:W-:Y:S02]  /*1f060*/  WARPGROUP.DEPBAR.LE gsb0, 0x0 ;  /* 0x00008000000079c5 */ /* 0x000fe40000010000 */
[----:B------:R-:W-:-:S06]  /*1f070*/  WARPGROUP.ARRIVE ;  /* 0x00000000000079c5 */ /* 0x000fcc0000000000 */
[----:B------:R-:W-:Y:S03]  /*1f080*/  HGMMA.64x128x16.F32.BF16 R24, R136, gdesc[UR4].tnspB, R24, gsb0 ;  /* 0x41e0000488187df0 */ /* 0x000fe60008001818 */
[----:B------:R-:W-:Y:S02]  /*1f090*/  WARPGROUP.DEPBAR.LE gsb0, 0x0 ;  /* 0x00008000000079c5 */ /* 0x000fe40000010000 */
[----:B------:R0:W-:Y:S01]  /*1f0a0*/  @!P1 SYNCS.ARRIVE.TRANS64.RED.A1T0 RZ, [R4+URZ], RZ ;  /* 0x000000ff04ff99a7 */ /* 0x0001e2000810043f */
        /* <DEDUP_REMOVED lines=63> */
[----:B0-----:R-:W-:-:S07]  /*1f4a0*/  FMUL.FTZ R87, R87, R2 ;  /* 0x0000000257577220 */ /* 0x001fce0000410000 */
.L_x_1576:
[----:B------:R-:W0:Y:S08]  /*1f4b0*/  S2UR UR5, SR_CgaCtaId ;  /* 0x00000000000579c3 */ /* 0x000e300000008800 */
[----:B------:R-:W-:Y:S06]  /*1f4c0*/  BAR.SYNC.DEFER_BLOCKING 0x5, 0x180 ;  /* 0x0146000000007b1d */ /* 0x000fec0000010000 */
[----:B------:R-:W-:Y:S01]  /*1f4d0*/  UMOV UR4, 0x400 ;  /* 0x0000040000047882 */ /* 0x000fe20000000000 */
[----:B------:R-:W-:Y:S01]  /*1f4e0*/  BSSY B0, `(.L_x_1717) ;  /* 0x00002d2000007945 */ /* 0x000fe20003800000 */
[----:B0-----:R-:W-:-:S06]  /*1f4f0*/  ULEA UR4, UR5, UR4, 0x18 ;  /* 0x0000000405047291 */ /* 0x001fcc000f8ec03f */
[----:B------:R-:W-:-:S05]  /*1f500*/  IMAD.U32 R2, RZ, RZ, UR4 ;  /* 0x00000004ff027e24 */ /* 0x000fca000f8e00ff */
[----:B------:R0:W1:Y:S01]  /*1f510*/  LDS.128 R28, [R2+0x2a8d0] ;  /* 0x02a8d000021c7984 */ /* 0x0000620000000c00 */
[----:B------:R-:W-:Y:S06]  /*1f520*/  BAR.ARV 0x4, 0x180 ;  /* 0x0106000000007b1d */ /* 0x000fec0000002000 */
[----:B------:R-:W-:Y:S05]  /*1f530*/  @P0 BRA `(.L_x_1718) ;  /* 0x0000002000480947 */ /* 0x000fea0003800000 */
[----:B------:R-:W2:Y:S01]  /*1f540*/  LDL R0, [R1+0x80] ;  /* 0x0000800001007983 */ /* 0x000ea20000100800 */
[----:B------:R-:W-:Y:S01]  /*1f550*/  F2FP.BF16.F32.PACK_AB R34, R69, R68 ;  /* 0x000000444522723e */ /* 0x000fe200000010ff */
[----:B------:R-:W-:Y:S01]  /*1f560*/  ULDC.64 UR4, c[0x0][0xc00] ;  /* 0x0003000000047ab9 */ /* 0x000fe20000000a00 */
[----:B------:R-:W-:Y:S01]  /*1f570*/  ULDC.64 UR6, c[0x0][0xc08] ;  /* 0x0003020000067ab9 */ /* 0x000fe20000000a00 */
[----:B------:R-:W3:Y:S01]  /*1f580*/  S2R R3, SR_SWINHI ;  /* 0x0000000000037919 */ /* 0x000ee20000002f00 */
[----:B------:R-:W-:Y:S02]  /*1f590*/  MOV R72, R2 ;  /* 0x0000000200487202 */ /* 0x000fe40000000f00 */
[----:B---3--:R-:W-:Y:S01]  /*1f5a0*/  MOV R73, R3 ;  /* 0x0000000300497202 */ /* 0x008fe20000000f00 */
[----:B------:R-:W-:Y:S02]  /*1f5b0*/  BAR.SYNC.DEFER_BLOCKING 0x1, 0x100 ;  /* 0x0044000000007b1d */ /* 0x000fe40000010000 */
[----:B--2---:R-:W-:-:S03]  /*1f5c0*/  IMAD.WIDE R4, R0, 0x2, R72 ;  /* 0x0000000200047825 */ /* 0x004fc600078e0248 */
        /* <DEDUP_REMOVED lines=12> */
[----:B------:R-:W-:Y:S01]  /*1f690*/  IADD3 R107, P0, R4, 0x4060, RZ ;  /* 0x00004060046b7810 */ /* 0x000fe20007f1e0ff */
[--C-:B------:R-:W-:Y:S01]  /*1f6a0*/  IMAD.X R25, RZ, RZ, R5.reuse, P2 ;  /* 0x000000ffff197224 */ /* 0x100fe200010e0605 */
[----:B------:R-:W-:Y:S01]  /*1f6b0*/  LOP3.LUT R4, R3, R4, RZ, 0x3c, !PT ;  /* 0x0000000403047212 */ /* 0x000fe200078e3cff */
[--C-:B------:R-:W-:Y:S01]  /*1f6c0*/  IMAD.X R27, RZ, RZ, R5.reuse, P1 ;  /* 0x000000ffff1b7224 */ /* 0x100fe200008e0605 */
[----:B------:R-:W-:Y:S01]  /*1f6d0*/  LOP3.LUT R0, R7, 0x380, RZ, 0xc0, !PT ;  /* 0x0000038007007812 */ /* 0x000fe200078ec0ff */
[----:B------:R-:W-:Y:S01]  /*1f6e0*/  IMAD.X R33, RZ, RZ, R5, P0 ;  /* 0x000000ffff217224 */ /* 0x000fe200000e0605 */
[----:B------:R-:W-:-:S02]  /*1f6f0*/  LOP3.LUT R3, R6, 0x380, RZ, 0xc0, !PT ;  /* 0x0000038006037812 */ /* 0x000fc400078ec0ff */
[----:B------:R-:W-:Y:S02]  /*1f700*/  SHF.R.U64 R0, R0, 0x3, RZ ;  /* 0x0000000300007819 */ /* 0x000fe400000012ff */
[----:B------:R-:W-:Y:S02]  /*1f710*/  SHF.R.U64 R3, R3, 0x3, RZ ;  /* 0x0000000303037819 */ /* 0x000fe400000012ff */
[----:B------:R-:W-:Y:S02]  /*1f720*/  LOP3.LUT R12, R35, 0x380, RZ, 0xc0, !PT ;  /* 0x00000380230c7812 */ /* 0x000fe400078ec0ff */
[----:B------:R-:W-:Y:S02]  /*1f730*/  LOP3.LUT R14, R103, 0x380, RZ, 0xc0, !PT ;  /* 0x00000380670e7812 */ /* 0x000fe400078ec0ff */
[----:B------:R-:W-:Y:S02]  /*1f740*/  LOP3.LUT R8, R0, R7, RZ, 0x3c, !PT ;  /* 0x0000000700087212 */ /* 0x000fe400078e3cff */
[----:B------:R-:W-:-:S02]  /*1f750*/  LOP3.LUT R10, R3, R6, RZ, 0x3c, !PT ;  /* 0x00000006030a7212 */ /* 0x000fc400078e3cff */
[----:B------:R-:W-:Y:S02]  /*1f760*/  LOP3.LUT R0, R105, 0x380, RZ, 0xc0, !PT ;  /* 0x0000038069007812 */ /* 0x000fe400078ec0ff */
[----:B------:R-:W-:Y:S02]  /*1f770*/  LOP3.LUT R3, R26, 0x380, RZ, 0xc0, !PT ;  /* 0x000003801a037812 */ /* 0x000fe400078ec0ff */
[----:B------:R-:W-:Y:S02]  /*1f780*/  LOP3.LUT R32, R107, 0x380, RZ, 0xc0, !PT ;  /* 0x000003806b207812 */ /* 0x000fe400078ec0ff */
[----:B-1----:R-:W-:Y:S02]  /*1f790*/  MOV R28, R4 ;  /* 0x00000004001c7202 */ /* 0x002fe40000000f00 */
[----:B------:R-:W-:Y:S02]  /*1f7a0*/  SHF.R.U64 R12, R12, 0x3, RZ ;  /* 0x000000030c0c7819 */ /* 0x000fe400000012ff */
[----:B------:R-:W-:-:S02]  /*1f7b0*/  SHF.R.U64 R14, R14, 0x3, RZ ;  /* 0x000000030e0e7819 */ /* 0x000fc400000012ff */
[----:B------:R-:W-:Y:S02]  /*1f7c0*/  F2FP.BF16.F32.PACK_AB R4, R89, R88 ;  /* 0x000000585904723e */ /* 0x000fe400000010ff */
[----:B------:R-:W-:Y:S02]  /*1f7d0*/  F2FP.BF16.F32.PACK_AB R5, R97, R96 ;  /* 0x000000606105723e */ /* 0x000fe400000010ff */
[----:B------:R-:W-:Y:S02]  /*1f7e0*/  F2FP.BF16.F32.PACK_AB R6, R91, R90 ;  /* 0x0000005a5b06723e */ /* 0x000fe400000010ff */
[----:B------:R-:W-:Y:S02]  /*1f7f0*/  F2FP.BF16.F32.PACK_AB R7, R99, R98 ;  /* 0x000000626307723e */ /* 0x000fe400000010ff */
[----:B------:R-:W-:Y:S02]  /*1f800*/  SHF.R.U64 R0, R0, 0x3, RZ ;  /* 0x0000000300007819 */ /* 0x000fe400000012ff */
[----:B------:R-:W-:Y:S01]  /*1f810*/  SHF.R.U64 R3, R3, 0x3, RZ ;  /* 0x0000000303037819 */ /* 0x000fe200000012ff */
[----:B------:R1:W-:Y:S01]  /*1f820*/  STSM.16.M88.4 [R28], R4 ;  /* 0x000000041c007844 */ /* 0x0003e20000000200 */
[----:B------:R-:W-:-:S02]  /*1f830*/  SHF.R.U64 R32, R32, 0x3, RZ ;  /* 0x0000000320207819 */ /* 0x000fc400000012ff */
[----:B------:R-:W-:Y:S02]  /*1f840*/  LOP3.LUT R12, R12, R35, RZ, 0x3c, !PT ;  /* 0x000000230c0c7212 */ /* 0x000fe400078e3cff */
[----:B------:R-:W-:Y:S02]  /*1f850*/  LOP3.LUT R14, R14, R103, RZ, 0x3c, !PT ;  /* 0x000000670e0e7212 */ /* 0x000fe400078e3cff */
[----:B------:R-:W-:Y:S01]  /*1f860*/  LOP3.LUT R24, R0, R105, RZ, 0x3c, !PT ;  /* 0x0000006900187212 */ /* 0x000fe200078e3cff */
[----:B------:R-:W2:Y:S01]  /*1f870*/  LDC.64 R102, c[0x0][0xc00] ;  /* 0x00030000ff667b82 */ /* 0x000ea20000000a00 */
[----:B------:R-:W-:Y:S02]  /*1f880*/  LOP3.LUT R26, R3, R26, RZ, 0x3c, !PT ;  /* 0x0000001a031a7212 */ /* 0x000fe400078e3cff */
[----:B------:R-:W-:Y:S02]  /*1f890*/  LOP3.LUT R32, R32, R107, RZ, 0x3c, !PT ;  /* 0x0000006b20207212 */ /* 0x000fe400078e3cff */
[----:B------:R-:W-:-:S02]  /*1f8a0*/  MOV R107, R8 ;  /* 0x00000008006b7202 */ /* 0x000fc40000000f00 */
[----:B------:R-:W-:Y:S02]  /*1f8b0*/  MOV R106, R10 ;  /* 0x0000000a006a7202 */ /* 0x000fe40000000f00 */
[----:B-1----:R-:W-:Y:S02]  /*1f8c0*/  F2FP.BF16.F32.PACK_AB R4, R93, R92 ;  /* 0x0000005c5d04723e */ /* 0x002fe400000010ff */
[----:B------:R-:W-:Y:S02]  /*1f8d0*/  F2FP.BF16.F32.PACK_AB R5, R101, R100 ;  /* 0x000000646505723e */ /* 0x000fe400000010ff */
[----:B------:R-:W-:Y:S02]  /*1f8e0*/  F2FP.BF16.F32.PACK_AB R6, R37, R36 ;  /* 0x000000242506723e */ /* 0x000fe400000010ff */
[----:B------:R-:W-:Y:S02]  /*1f8f0*/  F2FP.BF16.F32.PACK_AB R7, R39, R38 ;  /* 0x000000262707723e */ /* 0x000fe400000010ff */
[----:B------:R-:W-:-:S02]  /*1f900*/  F2FP.BF16.F32.PACK_AB R8, R41, R40 ;  /* 0x000000282908723e */ /* 0x000fc400000010ff */
[----:B------:R-:W-:Y:S01]  /*1f910*/  F2FP.BF16.F32.PACK_AB R9, R43, R42 ;  /* 0x0000002a2b09723e */ /* 0x000fe200000010ff */
[----:B------:R1:W-:Y:S01]  /*1f920*/  STSM.16.M88.4 [R107], R4 ;  /* 0x000000046b007844 */ /* 0x0003e20000000200 */
[----:B------:R-:W-:Y:S02]  /*1f930*/  F2FP.BF16.F32.PACK_AB R10, R45, R44 ;  /* 0x0000002c2d0a723e */ /* 0x000fe400000010ff */
[----:B------:R-:W-:Y:S02]  /*1f940*/  F2FP.BF16.F32.PACK_AB R11, R47, R46 ;  /* 0x0000002e2f0b723e */ /* 0x000fe400000010ff */
[----:B------:R-:W-:Y:S02]  /*1f950*/  MOV R3, R12 ;  /* 0x0000000c00037202 */ /* 0x000fe40000000f00 */
[----:B------:R-:W-:Y:S01]  /*1f960*/  MOV R0, R14 ;  /* 0x0000000e00007202 */ /* 0x000fe20000000f00 */
[----:B------:R-:W-:Y:S01]  /*1f970*/  STSM.16.M88.4 [R106], R8 ;  /* 0x000000086a007844 */ /* 0x000fe20000000200 */
[----:B------:R-:W-:-:S02]  /*1f980*/  MOV R105, R24 ;  /* 0x0000001800697202 */ /* 0x000fc40000000f00 */
[----:B------:R-:W-:Y:S02]  /*1f990*/  MOV R104, R26 ;  /* 0x0000001a00687202 */ /* 0x000fe40000000f00 */
[----:B------:R-:W-:Y:S02]  /*1f9a0*/  F2FP.BF16.F32.PACK_AB R12, R49, R48 ;  /* 0x00000030310c723e */ /* 0x000fe400000010ff */
        /* <DEDUP_REMOVED lines=13> */
[----:B-1----:R-:W-:Y:S02]  /*1fa80*/  F2FP.BF16.F32.PACK_AB R4, R95, R94 ;  /* 0x0000005e5f04723e */ /* 0x002fe400000010ff */
[----:B------:R-:W-:Y:S01]  /*1fa90*/  F2FP.BF16.F32.PACK_AB R5, R75, R74 ;  /* 0x0000004a4b05723e */ /* 0x000fe200000010ff */
[----:B------:R-:W-:Y:S01]  /*1faa0*/  STSM.16.M88.4 [R105], R32 ;  /* 0x0000002069007844 */ /* 0x000fe20000000200 */
[----:B------:R-:W-:Y:S01]  /*1fab0*/  F2FP.BF16.F32.PACK_AB R6, R77, R76 ;  /* 0x0000004c4d06723e */ /* 0x000fe200000010ff */
[----:B--2---:R-:W-:Y:S01]  /*1fac0*/  IMAD.WIDE R12, R187, 0x4, R102 ;  /* 0x00000004bb0c7825 */ /* 0x004fe200078e0266 */
[----:B------:R-:W-:Y:S01]  /*1fad0*/  F2FP.BF16.F32.PACK_AB R7, R79, R78 ;  /* 0x0000004e4f07723e */ /* 0x000fe200000010ff */
[----:B------:R-:W1:Y:S01]  /*1fae0*/  LDC R102, c[0x0][0xbe8] ;  /* 0x0002fa00ff667b82 */ /* 0x000e620000000800 */
[----:B------:R-:W-:-:S02]  /*1faf0*/  F2FP.BF16.F32.PACK_AB R8, R81, R80 ;  /* 0x000000505108723e */ /* 0x000fc400000010ff */
[----:B------:R-:W-:Y:S01]  /*1fb00*/  F2FP.BF16.F32.PACK_AB R9, R83, R82 ;  /* 0x000000525309723e */ /* 0x000fe200000010ff */
[----:B------:R2:W-:Y:S01]  /*1fb10*/  STSM.16.M88.4 [R104], R4 ;  /* 0x0000000468007844 */ /* 0x0005e20000000200 */
[----:B------:R-:W-:Y:S01]  /*1fb20*/  F2FP.BF16.F32.PACK_AB R10, R85, R84 ;  /* 0x00000054550a723e */ /* 0x000fe200000010ff */
[----:B---3--:R-:W-:Y:S01]  /*1fb30*/  IMAD.MOV.U32 R0, RZ, RZ, RZ ;  /* 0x000000ffff007224 */ /* 0x008fe200078e00ff */
[----:B------:R-:W-:Y:S01]  /*1fb40*/  F2FP.BF16.F32.PACK_AB R11, R87, R86 ;  /* 0x00000056570b723e */ /* 0x000fe200000010ff */
[----:B------:R-:W3:Y:S01]  /*1fb50*/  LDC.64 R14, c[0x0][0xba8] ;  /* 0x0002ea00ff0e7b82 */ /* 0x000ee20000000a00 */
[----:B------:R-:W-:-:S03]  /*1fb60*/  ISETP.NE.U32.AND P0, PT, RZ, UR4, PT ;  /* 0x00000004ff007c0c */ /* 0x000fc6000bf05070 */
[----:B------:R4:W-:Y:S04]  /*1fb70*/  STSM.16.M88.4 [R28], R8 ;  /* 0x000000081c007844 */ /* 0x0009e80000000200 */
[----:B------:R-:W-:Y:S01]  /*1fb80*/  BAR.SYNC.DEFER_BLOCKING 0x1, 0x100 ;  /* 0x0044000000007b1d */ /* 0x000fe20000010000 */
[----:B------:R-:W-:-:S13]  /*1fb90*/  ISETP.NE.AND.EX P0, PT, RZ, UR5, PT, P0 ;  /* 0x00000005ff007c0c */ /* 0x000fda000bf05300 */
[----:B------:R-:W3:Y:S01]  /*1fba0*/  @P0 LDG.E R0, desc[UR46][R12.64] ;  /* 0x0000002e0c000981 */ /* 0x000ee2000c1e1900 */
[----:B------:R-:W-:Y:S01]  /*1fbb0*/  ISETP.NE.U32.AND P1, PT, RZ, UR6, PT ;  /* 0x00000006ff007c0c */ /* 0x000fe2000bf25070 */
[----:B------:R-:W-:Y:S01]  /*1fbc0*/  ULDC UR6, c[0x0][0xa88] ;  /* 0x0002a20000067ab9 */ /* 0x000fe20000000800 */
[C---:B------:R-:W-:Y:S01]  /*1fbd0*/  ISETP.NE.AND P2, PT, R186.reuse, RZ, PT ;  /* 0x000000ffba00720c */ /* 0x040fe20003f45270 */
[----:B------:R-:W-:Y:S01]  /*1fbe0*/  IMAD.U32 R3, RZ, RZ, UR6 ;  /* 0x00000006ff037e24 */ /* 0x000fe2000f8e00ff */
[----:B------:R-:W-:Y:S01]  /*1fbf0*/  ULDC UR6, c[0x0][0xad4] ;  /* 0x0002b50000067ab9 */ /* 0x000fe20000000800 */
[----:B------:R-:W-:Y:S02]  /*1fc00*/  ISETP.NE.AND.EX P1, PT, RZ, UR7, PT, P1 ;  /* 0x00000007ff007c0c */ /* 0x000fe4000bf25310 */
[----:B------:R-:W-:Y:S01]  /*1fc10*/  SEL R186, R186, UR6, P2 ;  /* 0x00000006baba7c07 */ /* 0x000fe20009000000 */
[----:B------:R-:W-:-:S03]  /*1fc20*/  IMAD.MOV.U32 R26, RZ, RZ, 0x9b8 ;  /* 0x000009b8ff1a7424 */ /* 0x000fc600078e00ff */
[----:B------:R-:W-:-:S04]  /*1fc30*/  ISETP.GT.AND P3, PT, R186, 0x1, PT ;  /* 0x00000001ba00780c */ /* 0x000fc80003f64270 */
[----:B------:R-:W-:-:S03]  /*1fc40*/  SEL R26, R26, 0x978, P3 ;  /* 0x000009781a1a7807 */ /* 0x000fc60001800000 */
[----:B--2---:R-:W2:Y:S08]  /*1fc50*/  @P1 LDC.64 R4, c[0x0][0xc08] ;  /* 0x00030200ff041b82 */ /* 0x004eb00000000a00 */
[----:B------:R-:W0:Y:S08]  /*1fc60*/  LDC.64 R6, c[0x0][R26+0x220] ;  /* 0x000088001a067b82 */ /* 0x000e300000000a00 */
[----:B----4-:R-:W4:Y:S01]  /*1fc70*/  LDC.64 R8, c[0x0][R26+0x218] ;  /* 0x000086001a087b82 */ /* 0x010f220000000a00 */
[----:B-1----:R-:W-:-:S07]  /*1fc80*/  ISETP.NE.AND P4, PT, R102, 0x1, PT ;  /* 0x000000016600780c */ /* 0x002fce0003f85270 */
[----:B------:R-:W1:Y:S01]  /*1fc90*/  LDC.64 R10, c[0x0][R26+0x228] ;  /* 0x00008a001a0a7b82 */ /* 0x000e620000000a00 */
[----:B--2---:R-:W-:-:S05]  /*1fca0*/  @P1 IMAD.WIDE R4, R187, 0x4, R4 ;  /* 0x00000004bb041825 */ /* 0x004fca00078e0204 */
[----:B------:R2:W5:Y:S01]  /*1fcb0*/  @P1 LDG.E R3, desc[UR46][R4.64] ;  /* 0x0000002e04031981 */ /* 0x000562000c1e1900 */
[----:B------:R-:W-:Y:S01]  /*1fcc0*/  ISETP.NE.U32.AND P2, PT, RZ, UR4, PT ;  /* 0x00000004ff007c0c */ /* 0x000fe2000bf45070 */
[----:B------:R-:W1:Y:S01]  /*1fcd0*/  @P4 LDC R32, c[0x0][0xbec] ;  /* 0x0002fb00ff204b82 */ /* 0x000e620000000800 */
[----:B------:R-:W-:Y:S02]  /*1fce0*/  SHF.R.S32.HI R24, RZ, 0x1f, R187 ;  /* 0x0000001fff187819 */ /* 0x000fe400000114bb */
[----:B------:R-:W-:Y:S02]  /*1fcf0*/  ISETP.NE.AND.EX P2, PT, RZ, UR5, PT, P2 ;  /* 0x00000005ff007c0c */ /* 0x000fe4000bf45320 */
[----:B------:R-:W-:Y:S02]  /*1fd00*/  SEL R27, R190, RZ, P3 ;  /* 0x000000ffbe1b7207 */ /* 0x000fe40001800000 */
[----:B------:R-:W-:Y:S01]  /*1fd10*/  SEL R28, R187, RZ, !P2 ;  /* 0x000000ffbb1c7207 */ /* 0x000fe20005000000 */
[----:B--2---:R-:W2:Y:S01]  /*1fd20*/  LDC.64 R4, c[0x0][R26+0x210] ;  /* 0x000084001a047b82 */ /* 0x004ea20000000a00 */
[----:B------:R-:W-:-:S07]  /*1fd30*/  SEL R25, R24, RZ, !P2 ;  /* 0x000000ff18197207 */ /* 0x000fce0005000000 */
[----:B------:R-:W2:Y:S01]  /*1fd40*/  @P4 LDC R105, c[0x0][0xbf0] ;  /* 0x0002fc00ff694b82 */ /* 0x000ea20000000800 */
[----:B0-----:R-:W-:-:S07]  /*1fd50*/  IMAD R7, R7, R28, RZ ;  /* 0x0000001c07077224 */ /* 0x001fce00078e02ff */
[----:B---3--:R-:W0:Y:S01]  /*1fd60*/  @!P3 LDC R14, c[0x0][0xb50] ;  /* 0x0002d400ff0ebb82 */ /* 0x008e220000000800 */
[C---:B------:R-:W-:Y:S02]  /*1fd70*/  IMAD R35, R6.reuse, R25, R7 ;  /* 0x0000001906237224 */ /* 0x040fe400078e0207 */
[----:B------:R-:W-:-:S05]  /*1fd80*/  IMAD.WIDE.U32 R6, R6, R28, RZ ;  /* 0x0000001c06067225 */ /* 0x000fca00078e00ff */
[----:B------:R-:W3:Y:S01]  /*1fd90*/  @!P3 LDC R15, c[0x0][0xb54] ;  /* 0x0002d500ff0fbb82 */ /* 0x000ee20000000800 */
[-C--:B----4-:R-:W-:Y:S02]  /*1fda0*/  IMAD R33, R9, R183.reuse, RZ ;  /* 0x000000b709217224 */ /* 0x090fe400078e02ff */
[----:B------:R-:W-:-:S04]  /*1fdb0*/  IMAD.WIDE.U32 R8, R8, R183, RZ ;  /* 0x000000b708087225 */ /* 0x000fc800078e00ff */
[----:B------:R-:W-:Y:S02]  /*1fdc0*/  IMAD.IADD R25, R181, 0x1, R178 ;  /* 0x00000001b5197824 */ /* 0x000fe400078e02b2 */
[----:B------:R-:W-:Y:S02]  /*1fdd0*/  IMAD.IADD R24, R9, 0x1, R33 ;  /* 0x0000000109187824 */ /* 0x000fe400078e0221 */
[----:B------:R-:W-:Y:S02]  /*1fde0*/  IMAD.IADD R9, R7, 0x1, R35 ;  /* 0x0000000107097824 */ /* 0x000fe400078e0223 */
[----:B------:R-:W-:Y:S02]  /*1fdf0*/  IMAD.MOV.U32 R7, RZ, RZ, R25 ;  /* 0x000000ffff077224 */ /* 0x000fe400078e0019 */
[-C--:B-1----:R-:W-:Y:S02]  /*1fe00*/  IMAD R33, R11, R27.reuse, RZ ;  /* 0x0000001b0b217224 */ /* 0x082fe400078e02ff */
[----:B------:R-:W-:-:S04]  /*1fe10*/  IMAD.WIDE.U32 R10, R10, R27, RZ ;  /* 0x0000001b0a0a7225 */ /* 0x000fc800078e00ff */
[----:B------:R-:W-:Y:S01]  /*1fe20*/  IMAD.IADD R33, R11, 0x1, R33 ;  /* 0x000000010b217824 */ /* 0x000fe200078e0221 */
[--C-:B------:R-:W-:Y:S01]  /*1fe30*/  IADD3 R8, P2, P5, R6, R8, R0.reuse ;  /* 0x0000000806087210 */ /* 0x100fe20007d5e000 */
[----:B------:R-:W-:Y:S01]  /*1fe40*/  @P4 IMAD.HI.U32 R6, R25, R32, RZ ;  /* 0x0000002019064227 */ /* 0x000fe200078e00ff */
[----:B------:R-:W-:-:S04]  /*1fe50*/  SHF.R.S32.HI R103, RZ, 0x1f, R0 ;  /* 0x0000001fff677819 */ /* 0x000fc80000011400 */
[----:B--2---:R-:W-:Y:S02]  /*1fe60*/  @P4 SHF.R.U32.HI R7, RZ, R105, R6 ;  /* 0x00000069ff074219 */ /* 0x004fe40000011606 */
[----:B------:R-:W-:Y:S02]  /*1fe70*/  IADD3.X R9, R9, R24, R103, P2, P5 ;  /* 0x0000001809097210 */ /* 0x000fe400017ea467 */
[----:B------:R-:W-:Y:S01]  /*1fe80*/  IADD3 R10, P2, P5, R7, R8, R10 ;  /* 0x00000008070a7210 */ /* 0x000fe20007d5e00a */
[--C-:B------:R-:W-:Y:S01]  /*1fe90*/  IMAD.MOV R24, RZ, RZ, -R7.reuse ;  /* 0x000000ffff187224 */ /* 0x100fe200078e0a07 */
[----:B------:R-:W-:-:S03]  /*1fea0*/  SHF.R.S32.HI R6, RZ, 0x1f, R7 ;  /* 0x0000001fff067819 */ /* 0x000fc60000011407 */
[----:B------:R-:W-:Y:S01]  /*1feb0*/  IMAD R7, R102, R24, R25 ;  /* 0x0000001866077224 */ /* 0x000fe200078e0219 */
[----:B------:R-:W-:-:S03]  /*1fec0*/  IADD3.X R11, R6, R9, R33, P2, P5 ;  /* 0x00000009060b7210 */ /* 0x000fc600017ea421 */
[-C--:B------:R-:W-:Y:S01]  /*1fed0*/  IMAD R5, R5, R7.reuse, RZ ;  /* 0x0000000705057224 */ /* 0x080fe200078e02ff */
[----:B------:R-:W-:Y:S01]  /*1fee0*/  SHF.R.S32.HI R9, RZ, 0x1f, R7 ;  /* 0x0000001fff097819 */ /* 0x000fe20000011407 */
[----:B------:R-:W-:-:S04]  /*1fef0*/  IMAD.WIDE.U32 R10, R4, R7, R10 ;  /* 0x00000007040a7225 */ /* 0x000fc800078e000a */
[----:B------:R-:W-:Y:S01]  /*1ff00*/  IMAD R5, R4, R9, R5 ;  /* 0x0000000904057224 */ /* 0x000fe200078e0205 */
[----:B0-----:R-:W-:-:S03]  /*1ff10*/  LEA R14, P2, R10, R14, 0x2 ;  /* 0x0000000e0a0e7211 */ /* 0x001fc600078410ff */
[----:B------:R-:W-:-:S05]  /*1ff20*/  IMAD.IADD R4, R11, 0x1, R5 ;  /* 0x000000010b047824 */ /* 0x000fca00078e0205 */
[----:B---3--:R-:W-:Y:S01]  /*1ff30*/  LEA.HI.X R15, R10, R15, R4, 0x2, P2 ;  /* 0x0000000f0a0f7211 */ /* 0x008fe200010f1404 */
[----:B------:R-:W-:Y:S06]  /*1ff40*/  @P1 BRA `(.L_x_1719) ;  /* 0x0000000000101947 */ /* 0x000fec0003800000 */
[----:B------:R-:W-:Y:S05]  /*1ff50*/  @!P0 BRA `(.L_x_1719) ;  /* 0x00000000000c8947 */ /* 0x000fea0003800000 */
[----:B------:R-:W2:Y:S04]  /*1ff60*/  LDG.E R4, desc[UR46][R12.64] ;  /* 0x0000002e0c047981 */ /* 0x000ea8000c1e1900 */
[----:B-----5:R-:W2:Y:S02]  /*1ff70*/  LDG.E R3, desc[UR46][R12.64+0x4] ;  /* 0x0000042e0c037981 */ /* 0x020ea4000c1e1900 */
[----:B--2---:R-:W-:-:S07]  /*1ff80*/  IMAD.IADD R3, R3, 0x1, -R4 ;  /* 0x0000000103037824 */ /* 0x004fce00078e0a04 */
.L_x_1719:
[----:B------:R-:W2:Y:S01]  /*1ff90*/  LDL R8, [R1+0x7c] ;  /* 0x00007c0001087983 */ /* 0x000ea20000100800 */
[----:B-----5:R-:W-:Y:S01]  /*1ffa0*/  IMAD R3, R3, R102, RZ ;  /* 0x0000006603037224 */ /* 0x020fe200078e02ff */
[----:B------:R-:W-:Y:S02]  /*1ffb0*/  LOP3.LUT P0, RZ, R230, 0x3, RZ, 0xc0, !PT ;  /* 0x00000003e6ff7812 */ /* 0x000fe4000780c0ff */
[----:B------:R-:W-:Y:S04]  /*1ffc0*/  SHFL.IDX PT, R4, R14, RZ, 0x1c1f ;  /* 0x001c1fff0e047589 */ /* 0x000fe800000e0000 */
[----:B------:R-:W0:Y:S04]  /*1ffd0*/  SHFL.IDX PT, R5, R15, RZ, 0x1c1f ;  /* 0x001c1fff0f057589 */ /* 0x000e2800000e0000 */
[----:B------:R-:W-:Y:S04]  /*1ffe0*/  SHFL.IDX PT, R6, R14, 0x1, 0x1c1f ;  /* 0x003c1f000e067f89 */ /* 0x000fe800000e0000 */
[----:B------:R-:W1:Y:S01]  /*1fff0*/  SHFL.IDX PT, R7, R15, 0x1, 0x1c1f ;  /* 0x003c1f000f077f89 */ /* 0x000e6200000e0000 */
[----:B--2---:R-:W-:-:S04]  /*20000*/  IMAD.IADD R8, R8, 0x1, R178 ;  /* 0x0000000108087824 */ /* 0x004fc800078e02b2 */
        /* <DEDUP_REMOVED lines=23> */
[----:B------:R-:W-:Y:S01]  /*20180*/  IMAD.IADD R48, R178, 0x1, R49 ;  /* 0x00000001b2307824 */ /* 0x000fe200078e0231 */
        /* <DEDUP_REMOVED lines=28> */
[C---:B------:R-:W-:Y:S01]  /*20350*/  IMAD R51, R28.reuse, UR5, R51 ;  /* 0x000000051c337c24 */ /* 0x040fe2000f8e0233 */
[----:B------:R-:W-:Y:S01]  /*20360*/  SHF.R.U64 R7, R7, 0x3, RZ ;  /* 0x0000000307077819 */ /* 0x000fe200000012ff */
[----:B------:R-:W-:Y:S01]  /*20370*/  IMAD.WIDE.U32 R20, R28, UR4, R20 ;  /* 0x000000041c147c25 */ /* 0x000fe2000f8e0014 */
[--C-:B------:R-:W-:Y:S01]  /*20380*/  SHF.R.S32.HI R0, RZ, 0x1f, R49.reuse ;  /* 0x0000001fff007819 */ /* 0x100fe20000011431 */
[----:B------:R-:W-:Y:S01]  /*20390*/  ULDC.64 UR4, c[0x0][0xae0] ;  /* 0x0002b80000047ab9 */ /* 0x000fe20000000a00 */
[----:B------:R-:W-:Y:S01]  /*203a0*/  LOP3.LUT R12, R12, R13, RZ, 0x3c, !PT ;  /* 0x0000000d0c0c7212 */ /* 0x000fe200078e3cff */
[----:B------:R-:W-:Y:S01]  /*203b0*/  IMAD.MOV R53, RZ, RZ, -R49 ;  /* 0x000000ffff357224 */ /* 0x000fe200078e0a31 */
        /* <DEDUP_REMOVED lines=11> */
[----:B------:R-:W-:Y:S01]  /*20470*/  IMAD.IADD R21, R21, 0x1, R51 ;  /* 0x0000000115157824 */ /* 0x000fe200078e0233 */
[----:B------:R-:W5:Y:S01]  /*20480*/  LD.E.128 R12, desc[UR46][R12.64] ;  /* 0x0000002e0c0c7980 */ /* 0x000f62000c101d00 */
[----:B------:R-:W-:-:S02]  /*20490*/  IMAD R0, R0, UR4, RZ ;  /* 0x0000000400007c24 */ /* 0x000fc4000f8e02ff */
[----:B------:R-:W-:Y:S01]  /*204a0*/  IMAD R51, R102, R53, R48 ;  /* 0x0000003566337224 */ /* 0x000fe200078e0230 */
[----:B------:R0:W5:Y:S01]  /*204b0*/  LD.E.128 R4, desc[UR46][R72.64] ;  /* 0x0000002e48047980 */ /* 0x000162000c101d00 */
[----:B------:R-:W-:-:S03]  /*204c0*/  IMAD R53, R49, UR5, R0 ;  /* 0x0000000531357c24 */ /* 0x000fc6000f8e0200 */
[----:B------:R-:W5:Y:S01]  /*204d0*/  LD.E.128 R24, desc[UR46][R24.64] ;  /* 0x0000002e18187980 */ /* 0x000f62000c101d00 */
[----:B------:R-:W-:-:S03]  /*204e0*/  SHF.R.S32.HI R0, RZ, 0x1f, R51 ;  /* 0x0000001fff007819 */ /* 0x000fc60000011433 */
[----:B------:R-:W5:Y:S01]  /*204f0*/  LD.E.128 R32, desc[UR46][R32.64] ;  /* 0x0000002e20207980 */ /* 0x000f62000c101d00 */
[----:B------:R-:W-:Y:S01]  /*20500*/  IMAD.WIDE.U32 R20, R49, UR4, R20 ;  /* 0x0000000431147c25 */ /* 0x000fe2000f8e0014 */
[----:B------:R-:W-:Y:S02]  /*20510*/  ULDC.64 UR4, c[0x0][0xad8] ;  /* 0x0002b60000047ab9 */ /* 0x000fe40000000a00 */
        /* <DEDUP_REMOVED lines=10> */
[----:B------:R-:W-:Y:S02]  /*205c0*/  IMAD.IADD R21, R21, 0x1, R53 ;  /* 0x0000000115157824 */ /* 0x000fe400078e0235 */
[----:B------:R-:W-:Y:S02]  /*205d0*/  IMAD R28, R0, UR4, RZ ;  /* 0x00000004001c7c24 */ /* 0x000fe4000f8e02ff */
[C---:B------:R-:W-:Y:S02]  /*205e0*/  VIADD R0, R178.reuse, 0x20 ;  /* 0x00000020b2007836 */ /* 0x040fe40000000000 */
[C---:B------:R-:W-:Y:S02]  /*205f0*/  IMAD R49, R51.reuse, UR5, R28 ;  /* 0x0000000533317c24 */ /* 0x040fe4000f8e021c */
[----:B------:R-:W-:Y:S01]  /*20600*/  IMAD.WIDE.U32 R20, R51, UR4, R20 ;  /* 0x0000000433147c25 */ /* 0x000fe2000f8e0014 */
[-C--:B------:R-:W-:Y:S01]  /*20610*/  ISETP.GE.AND P2, PT, R178, R3.reuse, PT ;  /* 0x00000003b200720c */ /* 0x080fe20003f46270 */
[----:B------:R-:W-:Y:S01]  /*20620*/  ULDC.64 UR4, c[0x0][0xa80] ;  /* 0x0002a00000047ab9 */ /* 0x000fe20000000a00 */
[----:B------:R-:W-:Y:S01]  /*20630*/  ISETP.GE.AND P0, PT, R0, R3, PT ;  /* 0x000000030000720c */ /* 0x000fe20003f06270 */
[----:B------:R-:W-:Y:S01]  /*20640*/  VIADD R28, R178, 0x40 ;  /* 0x00000040b21c7836 */ /* 0x000fe20000000000 */
[----:B------:R-:W-:Y:S01]  /*20650*/  LEA R50, P3, R20, UR4, 0x1 ;  /* 0x0000000414327c11 */ /* 0x000fe2000f8608ff */
[----:B------:R-:W-:-:S02]  /*20660*/  IMAD.IADD R21, R21, 0x1, R49 ;  /* 0x0000000115157824 */ /* 0x000fc400078e0231 */
[----:B------:R-:W-:Y:S01]  /*20670*/  VIADD R0, R2, 0x2a820 ;  /* 0x0002a82002007836 */ /* 0x000fe20000000000 */
[----:B------:R-:W-:Y:S02]  /*20680*/  ISETP.GE.AND P1, PT, R28, R3, PT ;  /* 0x000000031c00720c */ /* 0x000fe40003f26270 */
[----:B------:R-:W-:Y:S02]  /*20690*/  LEA.HI.X R28, R20, UR5, R21, 0x1, P3 ;  /* 0x00000005141c7c11 */ /* 0x000fe400098f0c15 */
[----:B------:R-:W-:Y:S01]  /*206a0*/  PRMT R0, RZ, 0x654, R0 ;  /* 0x00000654ff007816 */ /* 0x000fe20000000000 */
[----:B-1----:R0:W1:Y:S01]  /*206b0*/  SHFL.IDX PT, R21, R50, RZ, 0x181f ;  /* 0x00181fff32157589 */ /* 0x00206200000e0000 */
[----:B------:R-:W-:Y:S02]  /*206c0*/  BSSY B1, `(.L_x_1721) ;  /* 0x000000f000017945 */ /* 0x000fe40003800000 */
[----:B------:R0:W-:Y:S01]  /*206d0*/  SYNCS.ARRIVE.TRANS64.RED.A1T0 RZ, [R0+URZ], RZ ;  /* 0x000000ff00ff79a7 */ /* 0x0001e2000810043f */
[----:B------:R0:W2:Y:S01]  /*206e0*/  SHFL.IDX PT, R49, R28, RZ, 0x181f ;  /* 0x00181fff1c317589 */ /* 0x0000a200000e0000 */
[----:B------:R-:W-:-:S02]  /*206f0*/  SHF.R.S32.HI R104, RZ, 0x1f, R184 ;  /* 0x0000001fff687819 */ /* 0x000fc400000114b8 */
        /* <DEDUP_REMOVED lines=11> */
.L_x_1722:
[----:B------:R-:W-:Y:S05]  /*207b0*/  BSYNC B1 ;  /* 0x0000000000017941 */ /* 0x000fea0003800000 */
.L_x_1721:
[----:B---3-5:R3:W4:Y:S01]  /*207c0*/  SHFL.IDX PT, R7, R28, 0x1, 0x181f ;  /* 0x00381f001c077f89 */ /* 0x02872200000e0000 */
        /* <DEDUP_REMOVED lines=10> */
[----:B------:R0:W-:Y:S04]  /*20870*/  @!P3 ST.E.128 desc[UR46][R4.64], R8 ;  /* 0x000000080400b985 */ /* 0x0001e8000c101d2e */
[----:B------:R0:W-:Y:S02]  /*20880*/  @!P4 ST.E.128 desc[UR46][R6.64], R36 ;  /* 0x000000240600c985 */ /* 0x0001e4000c101d2e */
.L_x_1724:
[----:B------:R-:W-:Y:S05]  /*20890*/  BSYNC B1 ;  /* 0x0000000000017941 */ /* 0x000fea0003800000 */
.L_x_1723:
        /* <DEDUP_REMOVED lines=13> */
.L_x_1726:
[----:B------:R-:W-:Y:S05]  /*20970*/  BSYNC B1 ;  /* 0x0000000000017941 */ /* 0x000fea0003800000 */
.L_x_1725:
[----:B------:R-:W-:Y:S01]  /*20980*/  VIADD R0, R178, 0x60 ;  /* 0x00000060b2007836 */ /* 0x000fe20000000000 */
[----:B0---4-:R0:W4:Y:S04]  /*20990*/  SHFL.IDX PT, R7, R28, 0x3, 0x181f ;  /* 0x00781f001c077f89 */ /* 0x01112800000e0000 */
[----:B------:R-:W-:Y:S01]  /*209a0*/  ISETP.GE.AND P0, PT, R0, R3, PT ;  /* 0x000000030000720c */ /* 0x000fe20003f06270 */
[----:B------:R0:W0:-:S12]  /*209b0*/  SHFL.IDX PT, R9, R50, 0x3, 0x181f ;  /* 0x00781f0032097f89 */ /* 0x00001800000e0000 */
[----:B------:R-:W-:Y:S05]  /*209c0*/  @P0 BRA `(.L_x_1727) ;  /* 0x00000018000c0947 */ /* 0x000fea0003800000 */
[----:B------:R-:W-:Y:S02]  /*209d0*/  ULDC UR4, c[0x0][0xac8] ;  /* 0x0002b20000047ab9 */ /* 0x000fe40000000800 */
[----:B------:R-:W-:-:S13]  /*209e0*/  ISETP.GE.AND P1, PT, R182, UR4, PT ;  /* 0x00000004b6007c0c */ /* 0x000fda000bf26270 */
[----:B0-----:R-:W-:-:S04]  /*209f0*/  @!P1 LEA R4, P0, R182, R9, 0x1 ;  /* 0x00000009b6049211 */ /* 0x001fc800078008ff */
[----:B----4-:R-:W-:Y:S02]  /*20a00*/  @!P1 LEA.HI.X R5, R182, R7, R105, 0x1, P0 ;  /* 0x00000007b6059211 */ /* 0x010fe400000f0c69 */
[----:B------:R-:W-:-:S03]  /*20a10*/  ISETP.GE.AND P0, PT, R184, UR4, PT ;  /* 0x00000004b8007c0c */ /* 0x000fc6000bf06270 */
[----:B------:R0:W-:Y:S10]  /*20a20*/  @!P1 ST.E.128 desc[UR46][R4.64], R24 ;  /* 0x0000001804009985 */ /* 0x0001f4000c101d2e */
[----:B------:R-:W-:Y:S05]  /*20a30*/  @P0 BRA `(.L_x_1727) ;  /* 0x0000001400f00947 */ /* 0x000fea0003800000 */
[----:B0-----:R-:W-:-:S04]  /*20a40*/  LEA R4, P0, R184, R9, 0x1 ;  /* 0x00000009b8047211 */ /* 0x001fc800078008ff */
[----:B------:R-:W-:-:S05]  /*20a50*/  LEA.HI.X R5, R184, R7, R104, 0x1, P0 ;  /* 0x00000007b8057211 */ /* 0x000fca00000f0c68 */
[----:B------:R0:W-:Y:S01]  /*20a60*/  ST.E.128 desc[UR46][R4.64], R44 ;  /* 0x0000002c04007985 */ /* 0x0001e2000c101d2e */
[----:B------:R-:W-:Y:S05]  /*20a70*/  BRA `(.L_x_1727) ;  /* 0x0000001400e07947 */ /* 0x000fea0003800000 */
.L_x_1720:
[----:B0-----:R-:W0:Y:S01]  /*20a80*/  @P4 LDC R6, c[0x0][0xbec] ;  /* 0x0002fb00ff064b82 */ /* 0x001e220000000800 */
[----:B------:R-:W-:Y:S01]  /*20a90*/  ULDC.64 UR4, c[0x0][0xb08] ;  /* 0x0002c20000047ab9 */ /* 0x000fe20000000a00 */
[----:B------:R-:W-:Y:S01]  /*20aa0*/  SHF.R.S32.HI R7, RZ, 0x1f, R28 ;  /* 0x0000001fff077819 */ /* 0x000fe2000001141c */
[----:B------:R-:W-:Y:S01]  /*20ab0*/  IMAD R103, R103, UR4, RZ ;  /* 0x0000000467677c24 */ /* 0x000fe2000f8e02ff */
[----:B------:R-:W-:Y:S01]  /*20ac0*/  ULDC.64 UR6, c[0x0][0xb30] ;  /* 0x0002cc0000067ab9 */ /* 0x000fe20000000a00 */
[----:B------:R-:W-:Y:S01]  /*20ad0*/  IMAD.WIDE.U32 R4, R0, UR4, RZ ;  /* 0x0000000400047c25 */ /* 0x000fe2000f8e00ff */
[----:B------:R-:W-:Y:S01]  /*20ae0*/  ISETP.GE.AND P0, PT, R8, R3, PT ;  /* 0x000000030800720c */ /* 0x000fe20003f06270 */
[----:B------:R-:W-:Y:S01]  /*20af0*/  BSSY B1, `(.L_x_1728) ;  /* 0x0000070000017945 */ /* 0x000fe20003800000 */
[----:B------:R-:W1:Y:S01]  /*20b00*/  @P4 LDC R11, c[0x0][0xbf0] ;  /* 0x0002fc00ff0b4b82 */ /* 0x000e620000000800 */
[----:B------:R-:W-:Y:S01]  /*20b10*/  IMAD R103, R0, UR5, R103 ;  /* 0x0000000500677c24 */ /* 0x000fe2000f8e0267 */
[----:B------:R-:W-:Y:S01]  /*20b20*/  ULDC.64 UR4, c[0x0][0xb38] ;  /* 0x0002ce0000047ab9 */ /* 0x000fe20000000a00 */
[----:B------:R-:W-:-:S02]  /*20b30*/  SHF.R.S32.HI R24, RZ, 0x1f, R199 ;  /* 0x0000001fff187819 */ /* 0x000fc400000114c7 */
[----:B------:R-:W-:Y:S01]  /*20b40*/  IMAD.IADD R5, R5, 0x1, R103 ;  /* 0x0000000105057824 */ /* 0x000fe200078e0267 */
[----:B------:R-:W-:Y:S02]  /*20b50*/  SHF.R.S32.HI R26, RZ, 0x1f, R200 ;  /* 0x0000001fff1a7819 */ /* 0x000fe400000114c8 */
[----:B------:R-:W-:Y:S01]  /*20b60*/  SHF.R.S32.HI R27, RZ, 0x1f, R201 ;  /* 0x0000001fff1b7819 */ /* 0x000fe200000114c9 */
[C---:B------:R-:W-:Y:S01]  /*20b70*/  IMAD.WIDE.U32 R4, R183.reuse, UR4, R4 ;  /* 0x00000004b7047c25 */ /* 0x040fe2000f8e0004 */
[----:B------:R-:W-:Y:S02]  /*20b80*/  SHF.R.S32.HI R32, RZ, 0x1f, R202 ;  /* 0x0000001fff207819 */ /* 0x000fe400000114ca */
[----:B------:R-:W-:Y:S01]  /*20b90*/  SHF.R.S32.HI R33, RZ, 0x1f, R203 ;  /* 0x0000001fff217819 */ /* 0x000fe200000114cb */
[----:B------:R-:W-:Y:S01]  /*20ba0*/  IMAD R5, R183, UR5, R5 ;  /* 0x00000005b7057c24 */ /* 0x000fe2000f8e0205 */
[----:B------:R-:W-:Y:S01]  /*20bb0*/  ULDC.64 UR4, c[0x0][0xb40] ;  /* 0x0002d00000047ab9 */ /* 0x000fe20000000a00 */
[----:B------:R-:W-:Y:S01]  /*20bc0*/  SHF.R.S32.HI R20, RZ, 0x1f, R204 ;  /* 0x0000001fff147819 */ /* 0x000fe200000114cc */
[----:B------:R-:W-:Y:S01]  /*20bd0*/  IMAD R7, R7, UR4, RZ ;  /* 0x0000000407077c24 */ /* 0x000fe2000f8e02ff */
[----:B------:R-:W-:Y:S01]  /*20be0*/  SHF.R.S32.HI R14, RZ, 0x1f, R205 ;  /* 0x0000001fff0e7819 */ /* 0x000fe200000114cd */
[----:B0-----:R-:W-:Y:S01]  /*20bf0*/  @P4 IMAD.HI.U32 R6, R25, R6, RZ ;  /* 0x0000000619064227 */ /* 0x001fe200078e00ff */
[----:B------:R-:W-:-:S03]  /*20c00*/  SHF.R.S32.HI R15, RZ, 0x1f, R207 ;  /* 0x0000001fff0f7819 */ /* 0x000fc600000114cf */
[C---:B------:R-:W-:Y:S02]  /*20c10*/  IMAD R9, R28.reuse, UR5, R7 ;  /* 0x000000051c097c24 */ /* 0x040fe4000f8e0207 */
[----:B------:R-:W-:Y:S01]  /*20c20*/  IMAD.WIDE.U32 R4, R28, UR4, R4 ;  /* 0x000000041c047c25 */ /* 0x000fe2000f8e0004 */
[----:B------:R-:W-:-:S03]  /*20c30*/  ULDC.64 UR4, c[0x0][0xb48] ;  /* 0x0002d20000047ab9 */ /* 0x000fc60000000a00 */
[----:B------:R-:W-:Y:S01]  /*20c40*/  IMAD.MOV.U32 R7, RZ, RZ, R25 ;  /* 0x000000ffff077224 */ /* 0x000fe200078e0019 */
[----:B-1----:R-:W-:Y:S01]  /*20c50*/  @P4 SHF.R.U32.HI R7, RZ, R11, R6 ;  /* 0x0000000bff074219 */ /* 0x002fe20000011606 */
[----:B------:R-:W-:Y:S02]  /*20c60*/  IMAD.IADD R5, R5, 0x1, R9 ;  /* 0x0000000105057824 */ /* 0x000fe400078e0209 */
[----:B------:R-:W-:Y:S01]  /*20c70*/  VIADD R6, R2, 0x2a820 ;  /* 0x0002a82002067836 */ /* 0x000fe20000000000 */
[--C-:B------:R-:W-:Y:S01]  /*20c80*/  SHF.R.S32.HI R0, RZ, 0x1f, R7.reuse ;  /* 0x0000001fff007819 */ /* 0x100fe20000011407 */
[----:B------:R-:W-:Y:S02]  /*20c90*/  IMAD.MOV R9, RZ, RZ, -R7 ;  /* 0x000000ffff097224 */ /* 0x000fe400078e0a07 */
[----:B------:R-:W-:Y:S01]  /*20ca0*/  IMAD.WIDE.U32 R4, R190, UR4, R4 ;  /* 0x00000004be047c25 */ /* 0x000fe2000f8e0004 */
[----:B------:R-:W-:-:S03]  /*20cb0*/  PRMT R6, RZ, 0x654, R6 ;  /* 0x00000654ff067816 */ /* 0x000fc60000000006 */
[----:B------:R-:W-:Y:S01]  /*20cc0*/  IMAD R9, R102, R9, R25 ;  /* 0x0000000966097224 */ /* 0x000fe200078e0219 */
[----:B------:R0:W-:Y:S01]  /*20cd0*/  SYNCS.ARRIVE.TRANS64.RED.A1T0 RZ, [R6+URZ], RZ ;  /* 0x000000ff06ff79a7 */ /* 0x0001e2000810043f */
        /* <DEDUP_REMOVED lines=13> */
[----:B------:R-:W-:Y:S02]  /*20db0*/  LEA.HI.X R13, R4, UR5, R5, 0x2, P1 ;  /* 0x00000005040d7c11 */ /* 0x000fe400088f1405 */
[----:B------:R0:W1:Y:S04]  /*20dc0*/  SHFL.IDX PT, R4, R0, RZ, 0x1c1f ;  /* 0x001c1fff00047589 */ /* 0x00006800000e0000 */
        /* <DEDUP_REMOVED lines=41> */
[----:B------:R-:W-:Y:S02]  /*21060*/  @!P0 LEA.HI.X R11, R198, R5, R237, 0x2, P6 ;  /* 0x00000005c60b8211 */ /* 0x000fe400030f14ed */
[----:B------:R-:W-:Y:S01]  /*21070*/  ISETP.GE.AND P2, PT, R195, UR4, PT ;  /* 0x00000004c3007c0c */ /* 0x000fe2000bf46270 */
[----:B------:R1:W-:Y:S01]  /*21080*/  @!P1 ST.E.64 desc[UR46][R8.64], R56 ;  /* 0x0000003808009985 */ /* 0x0003e2000c101b2e */
[----:B------:R-:W-:-:S03]  /*21090*/  ISETP.GE.AND P1, PT, R194, UR4, PT ;  /* 0x00000004c2007c0c */ /* 0x000fc6000bf26270 */
[----:B------:R2:W-:Y:S01]  /*210a0*/  @!P0 ST.E.64 desc[UR46][R10.64], R60 ;  /* 0x0000003c0a008985 */ /* 0x0005e2000c101b2e */
[----:B------:R-:W-:Y:S02]  /*210b0*/  ISETP.GE.AND P0, PT, R193, UR4, PT ;  /* 0x00000004c1007c0c */ /* 0x000fe4000bf06270 */
[----:B0-----:R-:W-:-:S04]  /*210c0*/  @!P3 LEA R6, P5, R197, R4, 0x2 ;  /* 0x00000004c506b211 */ /* 0x001fc800078a10ff */
[-C--:B------:R-:W-:Y:S02]  /*210d0*/  @!P3 LEA.HI.X R7, R197, R5.reuse, R236, 0x2, P5 ;  /* 0x00000005c507b211 */ /* 0x080fe400028f14ec */
[----:B------:R-:W-:Y:S02]  /*210e0*/  ISETP.GE.AND P5, PT, R192, UR4, PT ;  /* 0x00000004c0007c0c */ /* 0x000fe4000bfa6270 */
[CC--:B-1----:R-:W-:Y:S01]  /*210f0*/  @!P4 LEA R8, P6, R196.reuse, R4.reuse, 0x2 ;  /* 0x00000004c408c211 */ /* 0x0c2fe200078c10ff */
[----:B------:R0:W-:Y:S03]  /*21100*/  @!P3 ST.E.64 desc[UR46][R6.64], R64 ;  /* 0x000000400600b985 */ /* 0x0001e6000c101b2e */
[----:B------:R-:W-:Y:S02]  /*21110*/  @!P4 LEA.HI.X R9, R196, R5, R235, 0x2, P6 ;  /* 0x00000005c409c211 */ /* 0x000fe400030f14eb */
[----:B--2---:R-:W-:-:S03]  /*21120*/  @!P1 LEA R10, P6, R194, R4, 0x2 ;  /* 0x00000004c20a9211 */ /* 0x004fc600078c10ff */
[----:B------:R1:W-:Y:S01]  /*21130*/  @!P4 ST.E.64 desc[UR46][R8.64], R68 ;  /* 0x000000440800c985 */ /* 0x0003e2000c101b2e */
[----:B------:R-:W-:Y:S02]  /*21140*/  @!P1 LEA.HI.X R11, R194, R5, R233, 0x2, P6 ;  /* 0x00000005c20b9211 */ /* 0x000fe400030f14e9 */
[----:B0-----:R-:W-:-:S04]  /*21150*/  @!P2 LEA R6, P3, R195, R4, 0x2 ;  /* 0x00000004c306a211 */ /* 0x001fc800078610ff */
[----:B------:R-:W-:Y:S02]  /*21160*/  @!P2 LEA.HI.X R7, R195, R5, R234, 0x2, P3 ;  /* 0x00000005c307a211 */ /* 0x000fe400018f14ea */
[----:B-1----:R-:W-:-:S03]  /*21170*/  @!P0 LEA R8, P4, R193, R4, 0x2 ;  /* 0x00000004c1088211 */ /* 0x002fc600078810ff */
[----:B------:R3:W-:Y:S01]  /*21180*/  @!P2 ST.E.64 desc[UR46][R6.64], R94 ;  /* 0x0000005e0600a985 */ /* 0x0007e2000c101b2e */
[C---:B------:R-:W-:Y:S02]  /*21190*/  @!P5 LEA R4, P3, R192.reuse, R4, 0x2 ;  /* 0x00000004c004d211 */ /* 0x040fe400078610ff */
[-C--:B------:R-:W-:Y:S01]  /*211a0*/  @!P0 LEA.HI.X R9, R193, R5.reuse, R232, 0x2, P4 ;  /* 0x00000005c1098211 */ /* 0x080fe200020f14e8 */
[----:B------:R3:W-:Y:S01]  /*211b0*/  @!P1 ST.E.64 desc[UR46][R10.64], R76 ;  /* 0x0000004c0a009985 */ /* 0x0007e2000c101b2e */
[----:B------:R-:W-:-:S03]  /*211c0*/  @!P5 LEA.HI.X R5, R192, R5, R231, 0x2, P3 ;  /* 0x00000005c005d211 */ /* 0x000fc600018f14e7 */
[----:B------:R3:W-:Y:S04]  /*211d0*/  @!P0 ST.E.64 desc[UR46][R8.64], R80 ;  /* 0x0000005008008985 */ /* 0x0007e8000c101b2e */
[----:B------:R3:W-:Y:S02]  /*211e0*/  @!P5 ST.E.64 desc[UR46][R4.64], R84 ;  /* 0x000000540400d985 */ /* 0x0007e4000c101b2e */
.L_x_1729:
[----:B------:R-:W-:Y:S05]  /*211f0*/  BSYNC B1 ;  /* 0x0000000000017941 */ /* 0x000fea0003800000 */
.L_x_1728:
        /* <DEDUP_REMOVED lines=70> */
.L_x_1718:
[----:B------:R-:W-:Y:S01]  /*21660*/  ULDC.64 UR4, c[0x0][0xc08] ;  /* 0x0003020000047ab9 */ /* 0x000fe20000000a00 */
[----:B------:R-:W2:Y:S01]  /*21670*/  LDC.64 R4, c[0x0][0xc00] ;  /* 0x00030000ff047b82 */ /* 0x000ea20000000a00 */
[----:B------:R-:W-:Y:S01]  /*21680*/  ISETP.NE.U32.AND P0, PT, RZ, UR4, PT ;  /* 0x00000004ff007c0c */ /* 0x000fe2000bf05070 */
[----:B------:R-:W-:-:S03]  /*21690*/  IMAD.MOV.U32 R3, RZ, RZ, RZ ;  /* 0x000000ffff037224 */ /* 0x000fc600078e00ff */
[----:B------:R-:W-:Y:S01]  /*216a0*/  ISETP.NE.AND.EX P1, PT, RZ, UR5, PT, P0 ;  /* 0x00000005ff007c0c */ /* 0x000fe2000bf25300 */
[----:B------:R-:W-:Y:S02]  /*216b0*/  ULDC.64 UR4, c[0x0][0xc00] ;  /* 0x0003000000047ab9 */ /* 0x000fe40000000a00 */
[----:B------:R-:W-:-:S04]  /*216c0*/  ISETP.NE.U32.AND P0, PT, RZ, UR4, PT ;  /* 0x00000004ff007c0c */ /* 0x000fc8000bf05070 */
[----:B------:R-:W-:-:S06]  /*216d0*/  ISETP.NE.AND.EX P0, PT, RZ, UR5, PT, P0 ;  /* 0x00000005ff007c0c */ /* 0x000fcc000bf05300 */
[----:B------:R-:W3:Y:S01]  /*216e0*/  @P1 LDC.64 R6, c[0x0][0xc08] ;  /* 0x00030200ff061b82 */ /* 0x000ee20000000a00 */
[----:B------:R-:W-:Y:S02]  /*216f0*/  ULDC UR4, c[0x0][0xa88] ;  /* 0x0002a20000047ab9 */ /* 0x000fe40000000800 */
[----:B------:R-:W-:Y:S02]  /*21700*/  IMAD.U32 R0, RZ, RZ, UR4 ;  /* 0x00000004ff007e24 */ /* 0x000fe4000f8e00ff */
[----:B--2---:R-:W-:-:S05]  /*21710*/  IMAD.WIDE R4, R187, 0x4, R4 ;  /* 0x00000004bb047825 */ /* 0x004fca00078e0204 */
[----:B------:R2:W5:Y:S01]  /*21720*/  @P0 LDG.E R3, desc[UR46][R4.64] ;  /* 0x0000002e04030981 */ /* 0x000562000c1e1900 */
[----:B---3--:R-:W-:-:S05]  /*21730*/  @P1 IMAD.WIDE R6, R187, 0x4, R6 ;  /* 0x00000004bb061825 */ /* 0x008fca00078e0206 */
[----:B------:R2:W5:Y:S01]  /*21740*/  @P1 LDG.E R0, desc[UR46][R6.64] ;  /* 0x0000002e06001981 */ /* 0x000562000c1e1900 */
[----:B------:R-:W-:Y:S02]  /*21750*/  ISETP.NE.AND P2, PT, R186, RZ, PT ;  /* 0x000000ffba00720c */ /* 0x000fe40003f45270 */
[----:B-1----:R-:W-:Y:S01]  /*21760*/  SHF.R.S32.HI R28, RZ, 0x1f, R187 ;  /* 0x0000001fff1c7819 */ /* 0x002fe200000114bb */
[----:B------:R-:W1:Y:S10]  /*21770*/  S2R R35, SR_TID.X ;  /* 0x0000000000237919 */ /* 0x000e740000002100 */
[----:B------:R-:W3:Y:S01]  /*21780*/  @!P2 LDC R186, c[0x0][0xad4] ;  /* 0x0002b500ffbaab82 */ /* 0x000ee20000000800 */
[----:B-1----:R-:W-:Y:S01]  /*21790*/  VIADD R8, R35, 0xffffff80 ;  /* 0xffffff8023087836 */ /* 0x002fe20000000000 */
[----:B---3--:R-:W-:-:S04]  /*217a0*/  ISETP.GT.AND P2, PT, R186, 0x1, PT ;  /* 0x00000001ba00780c */ /* 0x008fc80003f44270 */
[----:B------:R-:W-:Y:S01]  /*217b0*/  ISETP.GT.AND P3, PT, R8, 0x7f, PT ;  /* 0x0000007f0800780c */ /* 0x000fe20003f64270 */
[----:B--2---:R-:W-:-:S12]  /*217c0*/  @P1 BRA `(.L_x_1730) ;  /* 0x0000000000101947 */ /* 0x004fd80003800000 */
[----:B------:R-:W-:Y:S05]  /*217d0*/  @!P0 BRA `(.L_x_1730) ;  /* 0x00000000000c8947 */ /* 0x000fea0003800000 */
[----:B------:R-:W2:Y:S04]  /*217e0*/  LDG.E R7, desc[UR46][R4.64] ;  /* 0x0000002e04077981 */ /* 0x000ea8000c1e1900 */
[----:B-----5:R-:W2:Y:S02]  /*217f0*/  LDG.E R0, desc[UR46][R4.64+0x4] ;  /* 0x0000042e04007981 */ /* 0x020ea4000c1e1900 */
[----:B--2---:R-:W-:-:S07]  /*21800*/  IMAD.IADD R0, R0, 0x1, -R7 ;  /* 0x0000000100007824 */ /* 0x004fce00078e0a07 */
.L_x_1730:
[----:B------:R-:W-:Y:S01]  /*21810*/  BSSY B1, `(.L_x_1731) ;  /* 0x0000035000017945 */ /* 0x000fe20003800000 */
[----:B------:R-:W-:Y:S02]  /*21820*/  SEL R33, R187, RZ, !P0 ;  /* 0x000000ffbb217207 */ /* 0x000fe40004000000 */
[----:B------:R-:W-:Y:S02]  /*21830*/  SEL R28, R28, RZ, !P0 ;  /* 0x000000ff1c1c7207 */ /* 0x000fe40004000000 */
[----:B-----5:R-:W-:Y:S01]  /*21840*/  SHF.R.S32.HI R26, RZ, 0x1f, R3 ;  /* 0x0000001fff1a7819 */ /* 0x020fe20000011403 */
[----:B------:R-:W-:Y:S06]  /*21850*/  @P3 BRA `(.L_x_1732) ;  /* 0x0000000000c03947 */ /* 0x000fec0003800000 */
[----:B------:R-:W1:Y:S01]  /*21860*/  LDC R37, c[0x0][0xbe8] ;  /* 0x0002fa00ff257b82 */ /* 0x000e620000000800 */
[----:B------:R-:W-:Y:S01]  /*21870*/  IADD3 R35, R178, -0x80, R35 ;  /* 0xffffff80b2237810 */ /* 0x000fe20007ffe023 */
[----:B-1----:R-:W-:-:S05]  /*21880*/  IMAD R4, R0, R37, RZ ;  /* 0x0000002500047224 */ /* 0x002fca00078e02ff */
[----:B------:R-:W-:-:S13]  /*21890*/  ISETP.GE.AND P0, PT, R35, R4, PT ;  /* 0x000000042300720c */ /* 0x000fda0003f06270 */
[----:B------:R-:W-:Y:S05]  /*218a0*/  @P0 BRA `(.L_x_1732) ;  /* 0x0000000000ac0947 */ /* 0x000fea0003800000 */
[----:B------:R-:W-:Y:S01]  /*218b0*/  IMAD.MOV.U32 R24, RZ, RZ, 0x9b8 ;  /* 0x000009b8ff187424 */ /* 0x000fe200078e00ff */
[----:B------:R-:W-:Y:S01]  /*218c0*/  ISETP.GT.AND P0, PT, R186, 0x1, PT ;  /* 0x00000001ba00780c */ /* 0x000fe20003f04270 */
[----:B------:R-:W1:Y:S01]  /*218d0*/  LDC.64 R4, c[0x0][0xba8] ;  /* 0x0002ea00ff047b82 */ /* 0x000e620000000a00 */
[----:B------:R-:W-:Y:S01]  /*218e0*/  ISETP.NE.AND P1, PT, R37, 0x1, PT ;  /* 0x000000012500780c */ /* 0x000fe20003f25270 */
[----:B------:R-:W-:Y:S01]  /*218f0*/  IMAD.MOV.U32 R21, RZ, RZ, R35 ;  /* 0x000000ffff157224 */ /* 0x000fe200078e0023 */
[----:B------:R-:W-:-:S05]  /*21900*/  SEL R24, R24, 0x978, P0 ;  /* 0x0000097818187807 */ /* 0x000fca0000000000 */
[----:B------:R-:W2:Y:S08]  /*21910*/  LDC.64 R12, c[0x0][R24+0x220] ;  /* 0x00008800180c7b82 */ /* 0x000eb00000000a00 */
[----:B------:R-:W3:Y:S08]  /*21920*/  LDC.64 R10, c[0x0][R24+0x218] ;  /* 0x00008600180a7b82 */ /* 0x000ef00000000a00 */
[----:B------:R-:W4:Y:S08]  /*21930*/  LDC.64 R8, c[0x0][R24+0x228] ;  /* 0x00008a0018087b82 */ /* 0x000f300000000a00 */
[----:B------:R-:W5:Y:S08]  /*21940*/  LDC.64 R6, c[0x0][R24+0x210] ;  /* 0x0000840018067b82 */ /* 0x000f700000000a00 */
[----:B------:R-:W0:Y:S08]  /*21950*/  @P1 LDC R20, c[0x0][0xbec] ;  /* 0x0002fb00ff141b82 */ /* 0x000e300000000800 */
[----:B------:R-:W4:Y:S01]  /*21960*/  @P1 LDC R27, c[0x0][0xbf0] ;  /* 0x0002fc00ff1b1b82 */ /* 0x000f220000000800 */
[----:B--2---:R-:W-:-:S07]  /*21970*/  IMAD R13, R13, R33, RZ ;  /* 0x000000210d0d7224 */ /* 0x004fce00078e02ff */
[----:B-1----:R-:W1:Y:S01]  /*21980*/  @!P0 LDC R4, c[0x0][0xb50] ;  /* 0x0002d400ff048b82 */ /* 0x002e620000000800 */
[----:B0-----:R-:W-:-:S07]  /*21990*/  @P1 IMAD.HI.U32 R20, R35, R20, RZ ;  /* 0x0000001423141227 */ /* 0x001fce00078e00ff */
[----:B------:R-:W0:Y:S01]  /*219a0*/  @!P0 LDC R5, c[0x0][0xb54] ;  /* 0x0002d500ff058b82 */ /* 0x000e220000000800 */
[-C--:B---3--:R-:W-:Y:S02]  /*219b0*/  IMAD R25, R11, R183.reuse, RZ ;  /* 0x000000b70b197224 */ /* 0x088fe400078e02ff */
[----:B------:R-:W-:Y:S01]  /*219c0*/  IMAD.WIDE.U32 R14, R10, R183, RZ ;  /* 0x000000b70a0e7225 */ /* 0x000fe200078e00ff */
[----:B----4-:R-:W-:-:S03]  /*219d0*/  @P1 SHF.R.U32.HI R21, RZ, R27, R20 ;  /* 0x0000001bff151219 */ /* 0x010fc60000011614 */
[----:B------:R-:W-:-:S04]  /*219e0*/  IMAD.WIDE.U32 R10, R12, R33, RZ ;  /* 0x000000210c0a7225 */ /* 0x000fc800078e00ff */
[----:B------:R-:W-:Y:S01]  /*219f0*/  IMAD R27, R12, R28, R13 ;  /* 0x0000001c0c1b7224 */ /* 0x000fe200078e020d */
[----:B------:R-:W-:Y:S01]  /*21a00*/  SEL R13, R190, RZ, P0 ;  /* 0x000000ffbe0d7207 */ /* 0x000fe20000000000 */
[----:B------:R-:W-:Y:S01]  /*21a10*/  IMAD.IADD R25, R15, 0x1, R25 ;  /* 0x000000010f197824 */ /* 0x000fe200078e0219 */
[----:B------:R-:W-:Y:S01]  /*21a20*/  IADD3 R14, P1, P3, R10, R14, R3 ;  /* 0x0000000e0a0e7210 */ /* 0x000fe20007b3e003 */
[----:B------:R-:W-:Y:S02]  /*21a30*/  IMAD.MOV R10, RZ, RZ, -R21 ;  /* 0x000000ffff0a7224 */ /* 0x000fe400078e0a15 */
[----:B------:R-:W-:Y:S02]  /*21a40*/  IMAD.IADD R27, R11, 0x1, R27 ;  /* 0x000000010b1b7824 */ /* 0x000fe400078e021b */
[-C--:B------:R-:W-:Y:S02]  /*21a50*/  IMAD R15, R9, R13.reuse, RZ ;  /* 0x0000000d090f7224 */ /* 0x080fe400078e02ff */
[----:B------:R-:W-:-:S04]  /*21a60*/  IMAD.WIDE.U32 R8, R8, R13, RZ ;  /* 0x0000000d08087225 */ /* 0x000fc800078e00ff */
[----:B------:R-:W-:Y:S01]  /*21a70*/  IMAD R11, R37, R10, R35 ;  /* 0x0000000a250b7224 */ /* 0x000fe200078e0223 */
[----:B------:R-:W-:Y:S01]  /*21a80*/  IADD3.X R10, R27, R25, R26, P1, P3 ;  /* 0x000000191b0a7210 */ /* 0x000fe20000fe641a */
[----:B------:R-:W-:Y:S01]  /*21a90*/  IMAD.IADD R15, R9, 0x1, R15 ;  /* 0x00000001090f7824 */ /* 0x000fe200078e020f */
[----:B------:R-:W-:Y:S01]  /*21aa0*/  IADD3 R8, P0, P1, R21, R14, R8 ;  /* 0x0000000e15087210 */ /* 0x000fe2000791e008 */
[----:B-----5:R-:W-:Y:S01]  /*21ab0*/  IMAD R7, R7, R11, RZ ;  /* 0x0000000b07077224 */ /* 0x020fe200078e02ff */
[----:B------:R-:W-:Y:S02]  /*21ac0*/  SHF.R.S32.HI R21, RZ, 0x1f, R21 ;  /* 0x0000001fff157819 */ /* 0x000fe40000011415 */
[----:B------:R-:W-:Y:S02]  /*21ad0*/  SHF.R.S32.HI R13, RZ, 0x1f, R11 ;  /* 0x0000001fff0d7819 */ /* 0x000fe4000001140b */
[----:B------:R-:W-:-:S03]  /*21ae0*/  IADD3.X R9, R21, R10, R15, P0, P1 ;  /* 0x0000000a15097210 */ /* 0x000fc600007e240f */
[C---:B------:R-:W-:Y:S02]  /*21af0*/  IMAD R13, R6.reuse, R13, R7 ;  /* 0x0000000d060d7224 */ /* 0x040fe400078e0207 */
[----:B------:R-:W-:-:S04]  /*21b00*/  IMAD.WIDE.U32 R6, R6, R11, R8 ;  /* 0x0000000b06067225 */ /* 0x000fc800078e0008 */
[----:B------:R-:W-:Y:S01]  /*21b10*/  IMAD.IADD R7, R7, 0x1, R13 ;  /* 0x0000000107077824 */ /* 0x000fe200078e020d */
[----:B-1----:R-:W-:-:S04]  /*21b20*/  LEA R4, P0, R6, R4, 0x2 ;  /* 0x0000000406047211 */ /* 0x002fc800078010ff */
[----:B0-----:R-:W-:Y:S01]  /*21b30*/  LEA.HI.X R5, R6, R5, R7, 0x2, P0 ;  /* 0x0000000506057211 */ /* 0x001fe200000f1407 */
[----:B------:R-:W-:-:S05]  /*21b40*/  IMAD.MOV.U32 R7, RZ, RZ, -0x800000 ;  /* 0xff800000ff077424 */ /* 0x000fca00078e00ff */
[----:B------:R1:W-:Y:S03]  /*21b50*/  STG.E desc[UR46][R4.64], R7 ;  /* 0x0000000704007986 */ /* 0x0003e6000c10192e */
.L_x_1732:
[----:B------:R-:W-:Y:S05]  /*21b60*/  BSYNC B1 ;  /* 0x0000000000017941 */ /* 0x000fea0003800000 */
.L_x_1731:
[----:B------:R-:W-:Y:S05]  /*21b70*/  @P2 BRA `(.L_x_1727) ;  /* 0x0000000400a02947 */ /* 0x000fea0003800000 */
[----:B------:R-:W2:Y:S01]  /*21b80*/  LDC R11, c[0x0][0xbe8] ;  /* 0x0002fa00ff0b7b82 */ /* 0x000ea20000000800 */
[----:B------:R-:W-:Y:S01]  /*21b90*/  ULDC.64 UR4, c[0x0][0xaa0] ;  /* 0x0002a80000047ab9 */ /* 0x000fe20000000a00 */
[----:B------:R-:W-:Y:S01]  /*21ba0*/  ULDC.64 UR6, c[0x0][0xaf0] ;  /* 0x0002bc0000067ab9 */ /* 0x000fe20000000a00 */
[----:B-1----:R-:W-:Y:S01]  /*21bb0*/  IMAD R4, R26, UR4, RZ ;  /* 0x000000041a047c24 */ /* 0x002fe2000f8e02ff */
        /* <DEDUP_REMOVED lines=8> */
[----:B------:R-:W-:Y:S02]  /*21c40*/  IMAD.IADD R9, R178, 0x1, R3 ;  /* 0x00000001b2097824 */ /* 0x000fe400078e0203 */
[----:B------:R-:W-:-:S04]  /*21c50*/  IMAD.WIDE.U32 R4, R183, UR4, R4 ;  /* 0x00000004b7047c25 */ /* 0x000fc8000f8e0004 */
[----:B------:R-:W-:Y:S01]  /*21c60*/  IMAD.MOV.U32 R3, RZ, RZ, R9 ;  /* 0x000000ffff037224 */ /* 0x000fe200078e0009 */
[----:B--2---:R-:W-:Y:S01]  /*21c70*/  ISETP.NE.AND P0, PT, R11, 0x1, PT ;  /* 0x000000010b00780c */ /* 0x004fe20003f05270 */
[----:B------:R-:W-:Y:S02]  /*21c80*/  IMAD R7, R28, UR6, RZ ;  /* 0x000000061c077c24 */ /* 0x000fe4000f8e02ff */
[----:B------:R-:W-:Y:S01]  /*21c90*/  IMAD R5, R183, UR5, R5 ;  /* 0x00000005b7057c24 */ /* 0x000fe2000f8e0205 */
[----:B------:R-:W-:Y:S01]  /*21ca0*/  ULDC.64 UR4, c[0x0][0xae0] ;  /* 0x0002b80000047ab9 */ /* 0x000fe20000000a00 */
[C---:B------:R-:W-:Y:S02]  /*21cb0*/  IMAD R7, R33.reuse, UR7, R7 ;  /* 0x0000000721077c24 */ /* 0x040fe4000f8e0207 */
[----:B------:R-:W-:-:S04]  /*21cc0*/  IMAD.WIDE.U32 R4, R33, UR6, R4 ;  /* 0x0000000621047c25 */ /* 0x000fc8000f8e0004 */
[----:B------:R-:W-:Y:S02]  /*21cd0*/  IMAD.IADD R5, R5, 0x1, R7 ;  /* 0x0000000105057824 */ /* 0x000fe400078e0207 */
[----:B------:R-:W1:Y:S01]  /*21ce0*/  @P0 LDC R6, c[0x0][0xbec] ;  /* 0x0002fb00ff060b82 */ /* 0x000e620000000800 */
[----:B------:R-:W-:-:S07]  /*21cf0*/  IMAD.IADD R178, R208, 0x1, R178 ;  /* 0x00000001d0b27824 */ /* 0x000fce00078e02b2 */
[----:B------:R-:W2:Y:S01]  /*21d00*/  @P0 LDC R13, c[0x0][0xbf0] ;  /* 0x0002fc00ff0d0b82 */ /* 0x000ea20000000800 */
[----:B-1----:R-:W-:-:S05]  /*21d10*/  @P0 IMAD.HI.U32 R6, R9, R6, RZ ;  /* 0x0000000609060227 */ /* 0x002fca00078e00ff */
[----:B--2---:R-:W-:-:S04]  /*21d20*/  @P0 SHF.R.U32.HI R3, RZ, R13, R6 ;  /* 0x0000000dff030219 */ /* 0x004fc80000011606 */
[--C-:B------:R-:W-:Y:S01]  /*21d30*/  SHF.R.S32.HI R6, RZ, 0x1f, R3.reuse ;  /* 0x0000001fff067819 */ /* 0x100fe20000011403 */
[----:B------:R-:W-:Y:S02]  /*21d40*/  IMAD.MOV R8, RZ, RZ, -R3 ;  /* 0x000000ffff087224 */ /* 0x000fe400078e0a03 */
[----:B------:R-:W-:-:S04]  /*21d50*/  IMAD.WIDE.U32 R4, R3, UR4, R4 ;  /* 0x0000000403047c25 */ /* 0x000fc8000f8e0004 */
[----:B------:R-:W-:Y:S02]  /*21d60*/  IMAD R6, R6, UR4, RZ ;  /* 0x0000000406067c24 */ /* 0x000fe4000f8e02ff */
[----:B------:R-:W-:Y:S02]  /*21d70*/  IMAD R7, R11, R8, R9 ;  /* 0x000000080b077224 */ /* 0x000fe400078e0209 */
[----:B------:R-:W-:Y:S01]  /*21d80*/  IMAD R9, R3, UR5, R6 ;  /* 0x0000000503097c24 */ /* 0x000fe2000f8e0206 */
[----:B------:R-:W-:Y:S01]  /*21d90*/  ULDC.64 UR4, c[0x0][0xad8] ;  /* 0x0002b60000047ab9 */ /* 0x000fe20000000a00 */
[----:B------:R-:W-:Y:S01]  /*21da0*/  IMAD R11, R0, R11, RZ ;  /* 0x0000000b000b7224 */ /* 0x000fe200078e02ff */
[----:B------:R-:W-:Y:S01]  /*21db0*/  SHF.R.S32.HI R3, RZ, 0x1f, R7 ;  /* 0x0000001fff037819 */ /* 0x000fe20000011407 */
[----:B------:R-:W-:Y:S02]  /*21dc0*/  IMAD.IADD R5, R5, 0x1, R9 ;  /* 0x0000000105057824 */ /* 0x000fe400078e0209 */
[C---:B------:R-:W-:Y:S01]  /*21dd0*/  VIADD R0, R178.reuse, 0x20 ;  /* 0x00000020b2007836 */ /* 0x040fe20000000000 */
[----:B------:R-:W-:Y:S01]  /*21de0*/  ISETP.GE.AND P2, PT, R178, R11, PT ;  /* 0x0000000bb200720c */ /* 0x000fe20003f46270 */
[----:B------:R-:W-:-:S02]  /*21df0*/  IMAD R6, R3, UR4, RZ ;  /* 0x0000000403067c24 */ /* 0x000fc4000f8e02ff */
[----:B------:R-:W-:Y:S01]  /*21e00*/  IMAD.WIDE.U32 R4, R7, UR4, R4 ;  /* 0x0000000407047c25 */ /* 0x000fe2000f8e0004 */
[----:B------:R-:W-:-:S03]  /*21e10*/  ISETP.GE.AND P1, PT, R0, R11, PT ;  /* 0x0000000b0000720c */ /* 0x000fc60003f26270 */
[----:B------:R-:W-:Y:S01]  /*21e20*/  IMAD R3, R7, UR5, R6 ;  /* 0x0000000507037c24 */ /* 0x000fe2000f8e0206 */
[----:B------:R-:W-:Y:S01]  /*21e30*/  ULDC.64 UR4, c[0x0][0xa80] ;  /* 0x0002a00000047ab9 */ /* 0x000fe20000000a00 */
[----:B------:R-:W-:Y:S01]  /*21e40*/  VIADD R0, R178, 0x40 ;  /* 0x00000040b2007836 */ /* 0x000fe20000000000 */
[----:B------:R-:W-:Y:S01]  /*21e50*/  LEA R6, P3, R4, UR4, 0x1 ;  /* 0x0000000404067c11 */ /* 0x000fe2000f8608ff */
[----:B------:R-:W-:-:S03]  /*21e60*/  IMAD.IADD R3, R5, 0x1, R3 ;  /* 0x0000000105037824 */ /* 0x000fc600078e0203 */
[----:B------:R-:W-:Y:S01]  /*21e70*/  ISETP.GE.AND P0, PT, R0, R11, PT ;  /* 0x0000000b0000720c */ /* 0x000fe20003f06270 */
[----:B------:R1:W2:Y:S01]  /*21e80*/  SHFL.IDX PT, R7, R6, RZ, 0x181f ;  /* 0x00181fff06077589 */ /* 0x0002a200000e0000 */
[----:B------:R-:W-:-:S05]  /*21e90*/  LEA.HI.X R3, R4, UR5, R3, 0x1, P3 ;  /* 0x0000000504037c11 */ /* 0x000fca00098f0c03 */
[----:B------:R1:W3:Y:S01]  /*21ea0*/  SHFL.IDX PT, R5, R3, RZ, 0x181f ;  /* 0x00181fff03057589 */ /* 0x0002e200000e0000 */
[----:B------:R-:W-:Y:S05]  /*21eb0*/  @P2 BRA `(.L_x_1734) ;  /* 0x0000000000242947 */ /* 0x000fea0003800000 */
[----:B------:R-:W-:Y:S02]  /*21ec0*/  ULDC UR4, c[0x0][0xac8] ;  /* 0x0002b20000047ab9 */ /* 0x000fe40000000800 */
[----:B------:R-:W-:Y:S02]  /*21ed0*/  ISETP.GE.AND P4, PT, R182, UR4, PT ;  /* 0x00000004b6007c0c */ /* 0x000fe4000bf86270 */
[----:B------:R-:W-:-:S11]  /*21ee0*/  ISETP.GE.AND P5, PT, R184, UR4, PT ;  /* 0x00000004b8007c0c */ /* 0x000fd6000bfa6270 */
[-C--:B--2---:R-:W-:Y:S02]  /*21ef0*/  @!P4 LEA R8, P2, R182, R7.reuse, 0x1 ;  /* 0x00000007b608c211 */ /* 0x084fe400078408ff */
[----:B------:R-:W-:Y:S02]  /*21f00*/  @!P5 LEA R4, P3, R184, R7, 0x1 ;  /* 0x00000007b804d211 */ /* 0x000fe400078608ff */
[-C--:B---3--:R-:W-:Y:S02]  /*21f10*/  @!P4 LEA.HI.X R9, R182, R5.reuse, R12, 0x1, P2 ;  /* 0x00000005b609c211 */ /* 0x088fe400010f0c0c */
[----:B------:R-:W-:-:S03]  /*21f20*/  @!P5 LEA.HI.X R5, R184, R5, R10, 0x1, P3 ;  /* 0x00000005b805d211 */ /* 0x000fc600018f0c0a */
[----:B------:R4:W-:Y:S04]  /*21f30*/  @!P4 ST.E.128 desc[UR46][R8.64], RZ ;  /* 0x000000ff0800c985 */ /* 0x0009e8000c101d2e */
[----:B------:R4:W-:Y:S02]  /*21f40*/  @!P5 ST.E.128 desc[UR46][R4.64], RZ ;  /* 0x000000ff0400d985 */ /* 0x0009e4000c101d2e */
.L_x_1734:
[----:B------:R-:W-:Y:S05]  /*21f50*/  BSYNC B1 ;  /* 0x0000000000017941 */ /* 0x000fea0003800000 */
.L_x_1733:
[----:B---34-:R3:W4:Y:S01]  /*21f60*/  SHFL.IDX PT, R5, R3, 0x1, 0x181f ;  /* 0x00381f0003057f89 */ /* 0x01872200000e0000 */
[----:B------:R-:W-:Y:S03]  /*21f70*/  BSSY B1, `(.L_x_1735) ;  /* 0x000000c000017945 */ /* 0x000fe60003800000 */
[----:B--2---:R3:W2:Y:S01]  /*21f80*/  SHFL.IDX PT, R7, R6, 0x1, 0x181f ;  /* 0x00381f0006077f89 */ /* 0x0046a200000e0000 */
[----:B------:R-:W-:Y:S05]  /*21f90*/  @P1 BRA `(.L_x_1736) ;  /* 0x0000000000241947 */ /* 0x000fea0003800000 */
[----:B------:R-:W-:Y:S02]  /*21fa0*/  ULDC UR4, c[0x0][0xac8] ;  /* 0x0002b20000047ab9 */ /* 0x000fe40000000800 */
[----:B------:R-:W-:Y:S02]  /*21fb0*/  ISETP.GE.AND P3, PT, R182, UR4, PT ;  /* 0x00000004b6007c0c */ /* 0x000fe4000bf66270 */
[----:B------:R-:W-:-:S11]  /*21fc0*/  ISETP.GE.AND P4, PT, R184, UR4, PT ;  /* 0x00000004b8007c0c */ /* 0x000fd6000bf86270 */
[-C--:B--2---:R-:W-:Y:S02]  /*21fd0*/  @!P3 LEA R8, P1, R182, R7.reuse, 0x1 ;  /* 0x00000007b608b211 */ /* 0x084fe400078208ff */
[----:B------:R-:W-:Y:S02]  /*21fe0*/  @!P4 LEA R4, P2, R184, R7, 0x1 ;  /* 0x00000007b804c211 */ /* 0x000fe400078408ff */
[-C--:B----4-:R-:W-:Y:S02]  /*21ff0*/  @!P3 LEA.HI.X R9, R182, R5.reuse, R12, 0x1, P1 ;  /* 0x00000005b609b211 */ /* 0x090fe400008f0c0c */
[----:B------:R-:W-:-:S03]  /*22000*/  @!P4 LEA.HI.X R5, R184, R5, R10, 0x1, P2 ;  /* 0x00000005b805c211 */ /* 0x000fc600010f0c0a */
[----:B------:R2:W-:Y:S04]  /*22010*/  @!P3 ST.E.128 desc[UR46][R8.64], RZ ;  /* 0x000000ff0800b985 */ /* 0x0005e8000c101d2e */
[----:B------:R2:W-:Y:S02]  /*22020*/  @!P4 ST.E.128 desc[UR46][R4.64], RZ ;  /* 0x000000ff0400c985 */ /* 0x0005e4000c101d2e */
.L_x_1736:
[----:B------:R-:W-:Y:S05]  /*22030*/  BSYNC B1 ;  /* 0x0000000000017941 */ /* 0x000fea0003800000 */
.L_x_1735:
[----:B--2-4-:R2:W4:Y:S01]  /*22040*/  SHFL.IDX PT, R5, R3, 0x2, 0x181f ;  /* 0x00581f0003057f89 */ /* 0x01452200000e0000 */
        /* <DEDUP_REMOVED lines=12> */
.L_x_1738:
[----:B------:R-:W-:Y:S05]  /*22110*/  BSYNC B1 ;  /* 0x0000000000017941 */ /* 0x000fea0003800000 */
.L_x_1737:
[----:B------:R-:W-:Y:S01]  /*22120*/  VIADD R0, R178, 0x60 ;  /* 0x00000060b2007836 */ /* 0x000fe20000000000 */
[----:B-123--:R-:W1:Y:S04]  /*22130*/  SHFL.IDX PT, R3, R3, 0x3, 0x181f ;  /* 0x00781f0003037f89 */ /* 0x00ee6800000e0000 */
[----:B------:R-:W-:Y:S01]  /*22140*/  ISETP.GE.AND P0, PT, R0, R11, PT ;  /* 0x0000000b0000720c */ /* 0x000fe20003f06270 */
[----:B0---4-:R0:W2:-:S12]  /*22150*/  SHFL.IDX PT, R5, R6, 0x3, 0x181f ;  /* 0x00781f0006057f89 */ /* 0x01109800000e0000 */
[----:B0-----:R-:W-:Y:S05]  /*22160*/  @P0 BRA `(.L_x_1727) ;  /* 0x0000000000240947 */ /* 0x001fea0003800000 */
[----:B------:R-:W-:Y:S02]  /*22170*/  ULDC UR4, c[0x0][0xac8] ;  /* 0x0002b20000047ab9 */ /* 0x000fe40000000800 */
[----:B------:R-:W-:Y:S02]  /*22180*/  ISETP.GE.AND P2, PT, R182, UR4, PT ;  /* 0x00000004b6007c0c */ /* 0x000fe4000bf46270 */
[----:B------:R-:W-:-:S11]  /*22190*/  ISETP.GE.AND P3, PT, R184, UR4, PT ;  /* 0x00000004b8007c0c */ /* 0x000fd6000bf66270 */
[-C--:B--2---:R-:W-:Y:S02]  /*221a0*/  @!P2 LEA R6, P0, R182, R5.reuse, 0x1 ;  /* 0x00000005b606a211 */ /* 0x084fe400078008ff */
[----:B------:R-:W-:Y:S02]  /*221b0*/  @!P3 LEA R4, P1, R184, R5, 0x1 ;  /* 0x00000005b804b211 */ /* 0x000fe400078208ff */
[-C--:B-1----:R-:W-:Y:S02]  /*221c0*/  @!P2 LEA.HI.X R7, R182, R3.reuse, R12, 0x1, P0 ;  /* 0x00000003b607a211 */ /* 0x082fe400000f0c0c */
[----:B------:R-:W-:-:S03]  /*221d0*/  @!P3 LEA.HI.X R5, R184, R3, R10, 0x1, P1 ;  /* 0x00000003b805b211 */ /* 0x000fc600008f0c0a */
[----:B------:R0:W-:Y:S04]  /*221e0*/  @!P2 ST.E.128 desc[UR46][R6.64], RZ ;  /* 0x000000ff0600a985 */ /* 0x0001e8000c101d2e */
[----:B------:R0:W-:Y:S02]  /*221f0*/  @!P3 ST.E.128 desc[UR46][R4.64], RZ ;  /* 0x000000ff0400b985 */ /* 0x0001e4000c101d2e */
.L_x_1727:
[----:B------:R-:W-:Y:S05]  /*22200*/  BSYNC B0 ;  /* 0x0000000000007941 */ /* 0x000fea0003800000 */
.L_x_1717:
[----:B------:R-:W-:Y:S02]  /*22210*/  ULDC UR4, c[0x0][0xc3c] ;  /* 0x00030f0000047ab9 */ /* 0x000fe40000000800 */
[----:B------:R-:W-:-:S13]  /*22220*/  ISETP.GE.AND P0, PT, R31, UR4, PT ;  /* 0x000000041f007c0c */ /* 0x000fda000bf06270 */
[----:B------:R-:W-:Y:S05]  /*22230*/  @!P0 BRA `(.L_x_1739) ;  /* 0xfffffdf000b88947 */ /* 0x000fea000383ffff */
[----:B------:R-:W-:Y:S05]  /*22240*/  BRA `(.L_x_1445) ;  /* 0x0000009000207947 */ /* 0x000fea0003800000 */
.L_x_1443:
[----:B------:R-:W-:-:S08]  /*22250*/  NOP ;  /* 0x0000000000007918 */ /* 0x000fd00000000000 */
[----:B0-----:R-:W0:-:S00]  /*22260*/  USETMAXREG.DEALLOC.CTAPOOL 0x18 ;  /* 0x00000018000079c8 */ /* 0x001e0000080e0500 */
[----:B0-----:R-:W-:Y:S01]  /*22270*/  LOP3.LUT R0, R0, 0x3, RZ, 0xc0, !PT ;  /* 0x0000000300007812 */ /* 0x001fe200078ec0ff */
[----:B------:R-:W-:Y:S01]  /*22280*/  IMAD.MOV.U32 R7, RZ, RZ, RZ ;  /* 0x000000ffff077224 */ /* 0x000fe200078e00ff */
[----:B------:R-:W-:-:S04]  /*22290*/  LOP3.LUT R17, R17, 0xfffffffd, RZ, 0xc0, !PT ;  /* 0xfffffffd11117812 */ /* 0x000fc800078ec0ff */
[----:B------:R-:W0:Y:S02]  /*222a0*/  SHFL.IDX PT, R0, R0, RZ, 0x1f ;  /* 0x00001fff00007589 */ /* 0x000e2400000e0000 */
[----:B0-----:R-:W-:-:S13]  /*222b0*/  ISETP.NE.AND P0, PT, R0, RZ, PT ;  /* 0x000000ff0000720c */ /* 0x001fda0003f05270 */
[----:B------:R-:W-:Y:S01]  /*222c0*/  @P0 LOP3.LUT R17, R17, 0x2, RZ, 0xfc, !PT ;  /* 0x0000000211110812 */ /* 0x000fe200078efcff */
[----:B------:R-:W-:Y:S06]  /*222d0*/  @!P0 BRA `(.L_x_1740) ;  /* 0x0000000000248947 */ /* 0x000fec0003800000 */
[----:B------:R-:W0:Y:S08]  /*222e0*/  S2UR UR5, SR_CgaCtaId ;  /* 0x00000000000579c3 */ /* 0x000e300000008800 */
[----:B------:R-:W-:Y:S06]  /*222f0*/  BAR.SYNC.DEFER_BLOCKING 0x5, 0x180 ;  /* 0x0146000000007b1d */ /* 0x000fec0000010000 */
[----:B------:R-:W-:-:S02]  /*22300*/  UMOV UR4, 0x400 ;  /* 0x0000040000047882 */ /* 0x000fc40000000000 */
[----:B0-----:R-:W-:-:S09]  /*22310*/  ULEA UR4, UR5, UR4, 0x18 ;  /* 0x0000000405047291 */ /* 0x001fd2000f8ec03f */
[----:B------:R-:W0:Y:S04]  /*22320*/  LDS.128 R8, [UR4+0x2a8d0] ;  /* 0x02a8d004ff087984 */ /* 0x000e280008000c00 */
[----:B0-----:R0:W-:Y:S04]  /*22330*/  STL.64 [R1], R8 ;  /* 0x0000000801007387 */ /* 0x0011e80000100a00 */
[----:B------:R0:W-:Y:S01]  /*22340*/  STL.64 [R1+0x8], R10 ;  /* 0x0000080a01007387 */ /* 0x0001e20000100a00 */
[----:B------:R-:W-:Y:S06]  /*22350*/  BAR.ARV 0x4, 0x180 ;  /* 0x0106000000007b1d */ /* 0x000fec0000002000 */
[----:B------:R-:W-:Y:S05]  /*22360*/  BRA `(.L_x_1741) ;  /* 0x0000000c00b07947 */ /* 0x000fea0003800000 */
.L_x_1740:
[----:B------:R-:W-:Y:S01]  /*22370*/  LOP3.LUT R0, R6, 0x1f, RZ, 0xc0, !PT ;  /* 0x0000001f06007812 */ /* 0x000fe200078ec0ff */
[----:B------:R-:W-:Y:S01]  /*22380*/  ULDC UR4, c[0x0][0xc3c] ;  /* 0x00030f0000047ab9 */ /* 0x000fe20000000800 */
[----:B------:R-:W-:Y:S01]  /*22390*/  IMAD.MOV.U32 R8, RZ, RZ, RZ ;  /* 0x000000ffff087224 */ /* 0x000fe200078e00ff */
[----:B------:R-:W0:Y:S01]  /*223a0*/  S2UR UR6, SR_CTAID.X ;  /* 0x00000000000679c3 */ /* 0x000e220000002500 */
[----:B------:R-:W-:Y:S01]  /*223b0*/  ISETP.NE.AND P0, PT, R0, 0x1f, PT ;  /* 0x0000001f0000780c */ /* 0x000fe20003f05270 */
[----:B------:R-:W-:-:S03]  /*223c0*/  ULDC UR5, c[0x0][0xc38] ;  /* 0x00030e0000057ab9 */ /* 0x000fc60000000800 */
[----:B------:R-:W-:-:S13]  /*223d0*/  ISETP.GE.OR P1, PT, R0, UR4, !P0 ;  /* 0x0000000400007c0c */ /* 0x000fda000c726670 */
[----:B------:R-:W1:Y:S08]  /*223e0*/  @!P1 LDC.64 R2, c[0x0][0xc80] ;  /* 0x00032000ff029b82 */ /* 0x000e700000000a00 */
[----:B------:R-:W2:Y:S01]  /*223f0*/  @!P1 LDC.64 R4, c[0x0][0xc78] ;  /* 0x00031e00ff049b82 */ /* 0x000ea20000000a00 */
[----:B-1----:R-:W-:-:S05]  /*22400*/  @!P1 IMAD.WIDE.U32 R2, R0, 0x4, R2 ;  /* 0x0000000400029825 */ /* 0x002fca00078e0002 */
        /* <DEDUP_REMOVED lines=33> */
.L_x_1744:
        /* <DEDUP_REMOVED lines=39> */
.L_x_1742:
        /* <DEDUP_REMOVED lines=12> */
.L_x_1745:
        /* <DEDUP_REMOVED lines=63> */
.L_x_1746:
[----:B-1----:R-:W1:Y:S02]  /*22d40*/  LDC.64 R2, c[0x0][0xc90] ;  /* 0x00032400ff027b82 */ /* 0x002e640000000a00 */
        /* <DEDUP_REMOVED lines=60> */
.L_x_1747:
[----:B01----:R-:W-:-:S05]  /*23110*/  LOP3.LUT R3, RZ, R2, RZ, 0x33, !PT ;  /* 0x00000002ff037212 */ /* 0x003fca00078e33ff */
[----:B------:R-:W-:-:S05]  /*23120*/  IMAD.IADD R2, R4, 0x1, R3 ;  /* 0x0000000104027824 */ /* 0x000fca00078e0203 */
[----:B------:R1:W-:Y:S01]  /*23130*/  STL [R1+0x4], R2 ;  /* 0x0000040201007387 */ /* 0x0003e20000100800 */
[----:B------:R-:W-:Y:S05]  /*23140*/  BRA `(.L_x_1748) ;  /* 0x0000000000107947 */ /* 0x000fea0003800000 */
.L_x_1743:
[----:B------:R-:W-:Y:S01]  /*23150*/  IMAD.U32 R2, RZ, RZ, UR6 ;  /* 0x00000006ff027e24 */ /* 0x000fe2000f8e00ff */
[----:B------:R0:W-:Y:S04]  /*23160*/  STL [R1+0x4], RZ ;  /* 0x000004ff01007387 */ /* 0x0001e80000100800 */
[----:B------:R0:W-:Y:S04]  /*23170*/  STL [R1+0x8], RZ ;  /* 0x000008ff01007387 */ /* 0x0001e80000100800 */
[----:B------:R0:W-:Y:S02]  /*23180*/  STL [R1], R2 ;  /* 0x0000000201007387 */ /* 0x0001e40000100800 */
.L_x_1748:
        /* <DEDUP_REMOVED lines=10> */
.L_x_1741:
[----:B--2---:R-:W2:Y:S01]  /*23230*/  LDL R0, [R1+0xc] ;  /* 0x00000c0001007983 */ /* 0x004ea20000100800 */
[----:B------:R-:W-:-:S03]  /*23240*/  ULDC UR4, c[0x0][0xc3c] ;  /* 0x00030f0000047ab9 */ /* 0x000fc60000000800 */
[----:B------:R3:W-:Y:S01]  /*23250*/  STL [R1+0x10], RZ ;  /* 0x000010ff01007387 */ /* 0x0007e20000100800 */
[----:B--2---:R-:W-:Y:S01]  /*23260*/  ISETP.GE.AND P0, PT, R0, UR4, PT ;  /* 0x0000000400007c0c */ /* 0x004fe2000bf06270 */
[----:B------:R-:W-:-:S05]  /*23270*/  IMAD.MOV.U32 R0, RZ, RZ, 0x1 ;  /* 0x00000001ff007424 */ /* 0x000fca00078e00ff */
[----:B------:R3:W-:Y:S04]  /*23280*/  STL [R1+0x18], R0 ;  /* 0x0000180001007387 */ /* 0x0007e80000100800 */
[----:B------:R3:W-:Y:S03]  /*23290*/  STL [R1+0x58], RZ ;  /* 0x000058ff01007387 */ /* 0x0007e60000100800 */
[----:B------:R-:W-:Y:S05]  /*232a0*/  @P0 BRA `(.L_x_1749) ;  /* 0x0000007c00180947 */ /* 0x000fea0003800000 */
[----:B------:R-:W2:Y:S01]  /*232b0*/  S2UR UR5, SR_CgaCtaId ;  /* 0x00000000000579c3 */ /* 0x000ea20000008800 */
[C---:B---3--:R-:W-:Y:S01]  /*232c0*/  IMAD.SHL.U32 R0, R6.reuse, 0x8, RZ ;  /* 0x0000000806007824 */ /* 0x048fe200078e00ff */
[----:B------:R-:W-:Y:S01]  /*232d0*/  LOP3.LUT R4, R6, 0x7f, RZ, 0xc0, !PT ;  /* 0x0000007f06047812 */ /* 0x000fe200078ec0ff */
[----:B------:R-:W-:Y:S01]  /*232e0*/  UMOV UR4, 0x400 ;  /* 0x0000040000047882 */ /* 0x000fe20000000000 */
[----:B------:R-:W-:Y:S01]  /*232f0*/  BSSY B8, `(.L_x_1749) ;  /* 0x00007c1000087945 */ /* 0x000fe20003800000 */
[----:B------:R-:W-:Y:S01]  /*23300*/  ULDC.64 UR36, c[0x0][0x198] ;  /* 0x0000660000247ab9 */ /* 0x000fe20000000a00 */
[----:B------:R-:W-:Y:S01]  /*23310*/  LOP3.LUT R3, R0, 0x1f8, RZ, 0xc0, !PT ;  /* 0x000001f800037812 */ /* 0x000fe200078ec0ff */
[----:B01----:R-:W-:Y:S01]  /*23320*/  IMAD.SHL.U32 R2, R4, 0x8, RZ ;  /* 0x0000000804027824 */ /* 0x003fe200078e00ff */
[----:B------:R-:W-:Y:S01]  /*23330*/  LOP3.LUT R0, R0, 0x38, RZ, 0xc0, !PT ;  /* 0x0000003800007812 */ /* 0x000fe200078ec0ff */
[----:B------:R-:W-:Y:S01]  /*23340*/  ULDC UR38, c[0x0][0xc] ;  /* 0x0000030000267ab9 */ /* 0x000fe20000000800 */
[----:B------:R-:W-:Y:S01]  /*23350*/  LOP3.LUT R3, R3, 0x38, R6, 0x78, !PT ;  /* 0x0000003803037812 */ /* 0x000fe200078e7806 */
[----:B------:R-:W-:-:S03]  /*23360*/  IMAD.SHL.U32 R6, R6, 0x10, RZ ;  /* 0x0000001006067824 */ /* 0x000fc600078e00ff */
[----:B------:R-:W-:Y:S02]  /*23370*/  LOP3.LUT R2, R3, 0x200, R2, 0xf8, !PT ;  /* 0x0000020003027812 */ /* 0x000fe400078ef802 */
[----:B------:R-:W-:-:S04]  /*23380*/  SHF.R.U32.HI R3, RZ, 0x3, R4 ;  /* 0x00000003ff037819 */ /* 0x000fc80000011604 */
[----:B------:R-:W-:Y:S01]  /*23390*/  LOP3.LUT R4, R3, 0x70, R6, 0xf8, !PT ;  /* 0x0000007003047812 */ /* 0x000fe200078ef806 */
[----:B--2---:R-:W-:-:S06]  /*233a0*/  ULEA UR4, UR5, UR4, 0x18 ;  /* 0x0000000405047291 */ /* 0x004fcc000f8ec03f */
[----:B------:R-:W-:-:S04]  /*233b0*/  IMAD.U32 R19, RZ, RZ, UR4 ;  /* 0x00000004ff137e24 */ /* 0x000fc8000f8e00ff */
[----:B------:R-:W-:Y:S02]  /*233c0*/  IMAD R3, R2, 0x2, R19 ;  /* 0x0000000202037824 */ /* 0x000fe400078e0213 */
[----:B------:R-:W-:-:S03]  /*233d0*/  IMAD.MOV.U32 R2, RZ, RZ, 0x1 ;  /* 0x00000001ff027424 */ /* 0x000fc600078e00ff */
[----:B------:R0:W-:Y:S04]  /*233e0*/  STL [R1+0x28], R3 ;  /* 0x0000280301007387 */ /* 0x0001e80000100800 */
[----:B------:R-:W-:Y:S04]  /*233f0*/  STL [R1+0x58], RZ ;  /* 0x000058ff01007387 */ /* 0x000fe80000100800 */
[----:B------:R1:W-:Y:S01]  /*23400*/  STL [R1+0x20], R2 ;  /* 0x0000200201007387 */ /* 0x0003e20000100800 */
[----:B0-----:R-:W-:-:S03]  /*23410*/  IMAD.MOV.U32 R3, RZ, RZ, 0x1 ;  /* 0x00000001ff037424 */ /* 0x001fc600078e00ff */
[----:B------:R0:W-:Y:S04]  /*23420*/  STL [R1+0x14], RZ ;  /* 0x000014ff01007387 */ /* 0x0001e80000100800 */
[----:B------:R0:W-:Y:S01]  /*23430*/  STL [R1+0x10], RZ ;  /* 0x000010ff01007387 */ /* 0x0001e20000100800 */
[----:B-1----:R-:W-:-:S03]  /*23440*/  LOP3.LUT R2, R0, 0x40, RZ, 0xfc, !PT ;  /* 0x0000004000027812 */ /* 0x002fc600078efcff */
[----:B------:R0:W-:Y:S01]  /*23450*/  STL [R1+0x18], R3 ;  /* 0x0000180301007387 */ /* 0x0001e20000100800 */
[----:B------:R-:W-:-:S07]  /*23460*/  LOP3.LUT R0, R0, 0x80, RZ, 0xfc, !PT ;  /* 0x0000008000007812 */ /* 0x000fce00078efcff */
.L_x_1909:
[----:B------:R-:W2:Y:S01]  /*23470*/  LDL R14, [R1+0xc] ;  /* 0x00000c00010e7983 */ /* 0x000ea20000100800 */
[----:B------:R-:W-:Y:S05]  /*23480*/  YIELD ;  /* 0x0000000000007946 */ /* 0x000fea0003800000 */
[----:B------:R-:W-:Y:S01]  /*23490*/  ULDC.64 UR4, c[0x0][0xa28] ;  /* 0x00028a0000047ab9 */ /* 0x000fe20000000a00 */
[----:B0--3--:R-:W-:Y:S02]  /*234a0*/  CS2R R6, SRZ ;  /* 0x0000000000067805 */ /* 0x009fe4000001ff00 */
[----:B------:R-:W-:Y:S01]  /*234b0*/  ISETP.NE.U32.AND P0, PT, RZ, UR4, PT ;  /* 0x00000004ff007c0c */ /* 0x000fe2000bf05070 */
[----:B-1----:R-:W1:Y:S01]  /*234c0*/  LDC.64 R12, c[0x0][0xa00] ;  /* 0x00028000ff0c7b82 */ /* 0x002e620000000a00 */
[----:B------:R-:W-:Y:S01]  /*234d0*/  ULDC.64 UR6, c[0x0][0xa08] ;  /* 0x0002820000067ab9 */ /* 0x000fe20000000a00 */
[----:B------:R-:W-:Y:S01]  /*234e0*/  ULDC.64 UR8, c[0x0][0xa10] ;  /* 0x0002840000087ab9 */ /* 0x000fe20000000a00 */
[----:B------:R-:W-:Y:S01]  /*234f0*/  ISETP.NE.AND.EX P0, PT, RZ, UR5, PT, P0 ;  /* 0x00000005ff007c0c */ /* 0x000fe2000bf05300 */
[----:B------:R-:W-:-:S04]  /*23500*/  ULDC.64 UR4, c[0x0][0xa18] ;  /* 0x0002860000047ab9 */ /* 0x000fc80000000a00 */
[----:B------:R-:W3:Y:S08]  /*23510*/  LDC.64 R4, c[0x0][0xa08] ;  /* 0x00028200ff047b82 */ /* 0x000ef00000000a00 */
[----:B0-----:R-:W2:Y:S02]  /*23520*/  @P0 LDC.64 R2, c[0x0][0xa28] ;  /* 0x00028a00ff020b82 */ /* 0x001ea40000000a00 */
[----:B--2---:R-:W-:-:S05]  /*23530*/  @P0 IMAD.WIDE R2, R14, 0x4, R2 ;  /* 0x000000040e020825 */ /* 0x004fca00078e0202 */
[----:B------:R0:W5:Y:S01]  /*23540*/  @P0 LDG.E R6, desc[UR46][R2.64] ;  /* 0x0000002e02060981 */ /* 0x000162000c1e1900 */
[----:B------:R-:W-:Y:S01]  /*23550*/  ISETP.NE.U32.AND P0, PT, RZ, UR4, PT ;  /* 0x00000004ff007c0c */ /* 0x000fe2000bf05070 */
[----:B-1----:R-:W-:Y:S01]  /*23560*/  IMAD.WIDE R12, R14, 0x4, R12 ;  /* 0x000000040e0c7825 */ /* 0x002fe200078e020c */
[----:B------:R-:W-:Y:S02]  /*23570*/  ISETP.NE.U32.AND P2, PT, RZ, UR6, PT ;  /* 0x00000006ff007c0c */ /* 0x000fe4000bf45070 */
[----:B------:R-:W-:Y:S01]  /*23580*/  ISETP.NE.AND.EX P0, PT, RZ, UR5, PT, P0 ;  /* 0x00000005ff007c0c */ /* 0x000fe2000bf05300 */
[----:B------:R-:W-:Y:S01]  /*23590*/  ULDC.64 UR4, c[0x0][0xa00] ;  /* 0x0002800000047ab9 */ /* 0x000fe20000000a00 */
[----:B------:R-:W-:Y:S01]  /*235a0*/  ISETP.NE.U32.AND P4, PT, RZ, UR8, PT ;  /* 0x00000008ff007c0c */ /* 0x000fe2000bf85070 */
[----:B------:R-:W-:Y:S01]  /*235b0*/  IMAD.MOV.U32 R8, RZ, RZ, RZ ;  /* 0x000000ffff087224 */ /* 0x000fe200078e00ff */
[----:B------:R-:W-:Y:S01]  /*235c0*/  ISETP.NE.U32.AND P1, PT, RZ, UR4, PT ;  /* 0x00000004ff007c0c */ /* 0x000fe2000bf25070 */
[----:B0-----:R-:W0:Y:S01]  /*235d0*/  LDC.64 R2, c[0x0][0xa10] ;  /* 0x00028400ff027b82 */ /* 0x001e220000000a00 */
[----:B------:R-:W-:-:S02]  /*235e0*/  IMAD.MOV.U32 R0, RZ, RZ, RZ ;  /* 0x000000ffff007224 */ /* 0x000fc400078e00ff */
[----:B------:R-:W-:Y:S01]  /*235f0*/  ISETP.NE.AND.EX P3, PT, RZ, UR5, PT, P1 ;  /* 0x00000005ff007c0c */ /* 0x000fe2000bf65310 */
[----:B---3--:R-:W-:-:S04]  /*23600*/  IMAD.WIDE R4, R14, 0x4, R4 ;  /* 0x000000040e047825 */ /* 0x008fc800078e0204 */
[----:B------:R-:W1:Y:S01]  /*23610*/  @P0 LDC.64 R10, c[0x0][0xa18] ;  /* 0x00028600ff0a0b82 */ /* 0x000e620000000a00 */
[----:B------:R-:W-:Y:S01]  /*23620*/  ULDC UR4, c[0x0][0x288] ;  /* 0x0000a20000047ab9 */ /* 0x000fe20000000800 */
[----:B------:R-:W-:Y:S02]  /*23630*/  ISETP.NE.AND.EX P1, PT, RZ, UR7, PT, P2 ;  /* 0x00000007ff007c0c */ /* 0x000fe4000bf25320 */
[----:B------:R-:W-:-:S04]  /*23640*/  ISETP.NE.AND.EX P2, PT, RZ, UR9, PT, P4 ;  /* 0x00000009ff007c0c */ /* 0x000fc8000bf45340 */
[----:B------:R-:W2:Y:S07]  /*23650*/  @P3 LDG.E R7, desc[UR46][R12.64] ;  /* 0x0000002e0c073981 */ /* 0x000eae000c1e1900 */
[----:B------:R3:W5:Y:S01]  /*23660*/  @P1 LDG.E R8, desc[UR46][R4.64] ;  /* 0x0000002e04081981 */ /* 0x000762000c1e1900 */
[----:B0-----:R-:W-:-:S05]  /*23670*/  IMAD.WIDE R2, R14, 0x4, R2 ;  /* 0x000000040e027825 */ /* 0x001fca00078e0202 */
[----:B------:R3:W5:Y:S01]  /*23680*/  @P2 LDG.E R0, desc[UR46][R2.64] ;  /* 0x0000002e02002981 */ /* 0x000762000c1e1900 */
[----:B-1----:R-:W-:-:S03]  /*23690*/  @P0 IMAD.WIDE R10, R14, 0x4, R10 ;  /* 0x000000040e0a0825 */ /* 0x002fc600078e020a */
[----:B--2---:R0:W-:Y:S02]  /*236a0*/  STL [R1+0x48], R7 ;  /* 0x0000480701007387 */ /* 0x0041e40000100800 */
[----:B0-----:R-:W-:Y:S01]  /*236b0*/  IMAD.U32 R7, RZ, RZ, UR4 ;  /* 0x00000004ff077e24 */ /* 0x001fe2000f8e00ff */
[----:B------:R-:W-:-:S05]  /*236c0*/  ULDC.64 UR4, c[0x0][0x418] ;  /* 0x0001060000047ab9 */ /* 0x000fca0000000a00 */
[----:B------:R-:W2:Y:S01]  /*236d0*/  @P0 LDG.E R7, desc[UR46][R10.64] ;  /* 0x0000002e0a070981 */ /* 0x000ea2000c1e1900 */
[----:B------:R-:W-:-:S03]  /*236e0*/  UISETP.NE.U32.AND UP0, UPT, UR4, URZ, UPT ;  /* 0x0000003f0400728c */ /* 0x000fc6000bf05070 */
[----:B------:R-:W-:Y:S01]  /*236f0*/  ULDC UR4, c[0x0][0x424] ;  /* 0x0001090000047ab9 */ /* 0x000fe20000000800 */
[----:B------:R-:W-:-:S03]  /*23700*/  UISETP.NE.AND.EX UP0, UPT, UR5, URZ, UPT, UP0 ;  /* 0x0000003f0500728c */ /* 0x000fc6000bf05300 */
[----:B------:R-:W-:Y:S01]  /*23710*/  ULDC UR5, c[0x0][0x2f0] ;  /* 0x0000bc0000057ab9 */ /* 0x000fe20000000800 */
[----:B------:R-:W-:Y:S01]  /*23720*/  USEL UR4, UR4, 0x1, UP0 ;  /* 0x0000000104047887 */ /* 0x000fe20008000000 */
[----:B--2---:R0:W-:Y:S04]  /*23730*/  STL [R1+0x38], R7 ;  /* 0x0000380701007387 */ /* 0x0041e80000100800 */
[----:B------:R3:W5:Y:S01]  /*23740*/  LDL R15, [R1+0x38] ;  /* 0x00003800010f7983 */ /* 0x0007620000100800 */
[----:B------:R-:W-:-:S03]  /*23750*/  UIMAD UR4, UR4, UR5, URZ ;  /* 0x00000005040472a4 */ /* 0x000fc6000f8e023f */
[----:B------:R-:W-:Y:S02]  /*23760*/  ULDC UR5, c[0x0][0x348] ;  /* 0x0000d20000057ab9 */ /* 0x000fe40000000800 */
[----:B------:R-:W-:Y:S02]  /*23770*/  IMAD.U32 R10, RZ, RZ, UR5 ;  /* 0x00000005ff0a7e24 */ /* 0x000fe4000f8e00ff */
[----:B0-----:R-:W-:Y:S01]  /*23780*/  IMAD.U32 R7, RZ, RZ, UR4 ;  /* 0x00000004ff077e24 */ /* 0x001fe2000f8e00ff */
[----:B---3--:R-:W-:Y:S06]  /*23790*/  @P0 BRA `(.L_x_1750) ;  /* 0x0000000000140947 */ /* 0x008fec0003800000 */
[----:B------:R-:W-:Y:S05]  /*237a0*/  @!P3 BRA `(.L_x_1750) ;  /* 0x000000000010b947 */ /* 0x000fea0003800000 */
[----:B------:R-:W2:Y:S04]  /*237b0*/  LDG.E R9, desc[UR46][R12.64] ;  /* 0x0000002e0c097981 */ /* 0x000ea8000c1e1900 */
[----:B------:R-:W2:Y:S02]  /*237c0*/  LDG.E R12, desc[UR46][R12.64+0x4] ;  /* 0x0000042e0c0c7981 */ /* 0x000ea4000c1e1900 */
[----:B--2--5:R-:W-:-:S05]  /*237d0*/  IMAD.IADD R15, R12, 0x1, -R9 ;  /* 0x000000010c0f7824 */ /* 0x024fca00078e0a09 */
[----:B------:R0:W-:Y:S02]  /*237e0*/  STL [R1+0x38], R15 ;  /* 0x0000380f01007387 */ /* 0x0001e40000100800 */
.L_x_1750:
[----:B------:R-:W2:Y:S01]  /*237f0*/  LDL.LU R11, [R1+0x8] ;  /* 0x00000800010b7983 */ /* 0x000ea20000300800 */
[----:B-----5:R-:W-:Y:S01]  /*23800*/  IMAD.IADD R8, R8, 0x1, R6 ;  /* 0x0000000108087824 */ /* 0x020fe200078e0206 */
[----:B------:R-:W-:Y:S02]  /*23810*/  ULDC.64 UR4, c[0x0][0xa20] ;  /* 0x0002880000047ab9 */ /* 0x000fe40000000a00 */
[----:B------:R-:W-:Y:S02]  /*23820*/  ISETP.NE.U32.AND P0, PT, RZ, UR4, PT ;  /* 0x00000004ff007c0c */ /* 0x000fe4000bf05070 */
[----:B------:R1:W-:Y:S02]  /*23830*/  STL [R1+0x1c], R8 ;  /* 0x00001c0801007387 */ /* 0x0003e40000100800 */
[----:B------:R-:W-:Y:S02]  /*23840*/  ISETP.NE.AND.EX P0, PT, RZ, UR5, PT, P0 ;  /* 0x00000005ff007c0c */ /* 0x000fe4000bf05300 */
[----:B--2---:R-:W-:-:S02]  /*23850*/  LOP3.LUT R18, R11, 0xff000000, RZ, 0xc0, !PT ;  /* 0xff0000000b127812 */ /* 0x004fc400078ec0ff */
[C---:B------:R-:W-:Y:S02]  /*23860*/  LOP3.LUT R9, R11.reuse, 0xff0000, RZ, 0xc0, !PT ;  /* 0x00ff00000b097812 */ /* 0x040fe400078ec0ff */
[----:B------:R-:W-:Y:S02]  /*23870*/  SHF.R.U32.HI R18, RZ, 0x8, R18 ;  /* 0x00000008ff127819 */ /* 0x000fe40000011612 */
[----:B------:R-:W-:Y:S02]  /*23880*/  LOP3.LUT R16, R11, 0xffff, RZ, 0xc0, !PT ;  /* 0x0000ffff0b107812 */ /* 0x000fe400078ec0ff */
[----:B------:R-:W-:-:S03]  /*23890*/  LEA.HI R18, R9, R18, RZ, 0x10 ;  /* 0x0000001209127211 */ /* 0x000fc600078f80ff */
[----:B-1----:R-:W-:Y:S05]  /*238a0*/  @!P0 BRA `(.L_x_1751) ;  /* 0x0000000000108947 */ /* 0x002fea0003800000 */
[----:B------:R-:W1:Y:S02]  /*238b0*/  LDC.64 R4, c[0x0][0xa20] ;  /* 0x00028800ff047b82 */ /* 0x000e640000000a00 */
[----:B-1----:R-:W-:-:S05]  /*238c0*/  IMAD.WIDE R4, R14, 0x4, R4 ;  /* 0x000000040e047825 */ /* 0x002fca00078e0204 */
[----:B------:R1:W5:Y:S01]  /*238d0*/  LDG.E R7, desc[UR46][R4.64] ;  /* 0x0000002e04077981 */ /* 0x000362000c1e1900 */
[----:B------:R-:W-:Y:S05]  /*238e0*/  BRA `(.L_x_1752) ;  /* 0x0000000000107947 */ /* 0x000fea0003800000 */
.L_x_1751:
[----:B------:R-:W-:Y:S05]  /*238f0*/  @!P1 BRA `(.L_x_1752) ;  /* 0x00000000000c9947 */ /* 0x000fea0003800000 */
[----:B------:R-:W2:Y:S04]  /*23900*/  LDG.E R7, desc[UR46][R4.64] ;  /* 0x0000002e04077981 */ /* 0x000ea8000c1e1900 */
[----:B------:R-:W2:Y:S02]  /*23910*/  LDG.E R4, desc[UR46][R4.64+0x4] ;  /* 0x0000042e04047981 */ /* 0x000ea4000c1e1900 */
[----:B--2---:R-:W-:-:S07]  /*23920*/  IMAD.IADD R7, R4, 0x1, -R7 ;  /* 0x0000000104077824 */ /* 0x004fce00078e0a07 */
.L_x_1752:
[----:B------:R-:W2:Y:S04]  /*23930*/  LDL.LU R8, [R1+0x4] ;  /* 0x0000040001087983 */ /* 0x000ea80000300800 */
[----:B-1----:R-:W3:Y:S04]  /*23940*/  @P2 LDG.E R4, desc[UR46][R2.64] ;  /* 0x0000002e02042981 */ /* 0x002ee8000c1e1900 */
[----:B------:R1:W3:Y:S01]  /*23950*/  @P2 LDG.E R2, desc[UR46][R2.64+0x4] ;  /* 0x0000042e02022981 */ /* 0x0002e2000c1e1900 */
[----:B-----5:R-:W-:Y:S01]  /*23960*/  IMAD.IADD R9, R7, 0x1, -R6 ;  /* 0x0000000107097824 */ /* 0x020fe200078e0a06 */
[----:B-1----:R-:W1:Y:S02]  /*23970*/  LDC R3, c[0x0][0x448] ;  /* 0x00011200ff037b82 */ /* 0x002e640000000800 */
[----:B-1----:R-:W-:-:S13]  /*23980*/  ISETP.NE.AND P1, PT, R3, 0x1, PT ;  /* 0x000000010300780c */ /* 0x002fda0003f25270 */
[----:B------:R-:W1:Y:S08]  /*23990*/  @P1 LDC R3, c[0x0][0x44c] ;  /* 0x00011300ff031b82 */ /* 0x000e700000000800 */
[----:B------:R-:W4:Y:S01]  /*239a0*/  @P1 LDC R5, c[0x0][0x450] ;  /* 0x00011400ff051b82 */ /* 0x000f220000000800 */
[----:B--2---:R-:W-:-:S04]  /*239b0*/  IMAD.SHL.U32 R12, R8, 0x80, RZ ;  /* 0x00000080080c7824 */ /* 0x004fc800078e00ff */
[----:B------:R-:W-:Y:S01]  /*239c0*/  VIADD R7, R12, 0x7f ;  /* 0x0000007f0c077836 */ /* 0x000fe20000000000 */
[----:B------:R2:W-:Y:S01]  /*239d0*/  STL [R1+0x30], R12 ;  /* 0x0000300c01007387 */ /* 0x0005e20000100800 */
[----:B---3--:R-:W-:Y:S02]  /*239e0*/  @P2 IMAD.IADD R10, R2, 0x1, -R4 ;  /* 0x00000001020a2824 */ /* 0x008fe400078e0a04 */
[----:B-1----:R-:W-:-:S04]  /*239f0*/  @P1 IMAD.HI.U32 R2, R7, R3, RZ ;  /* 0x0000000307021227 */ /* 0x002fc800078e00ff */
[----:B------:R-:W-:Y:S01]  /*23a00*/  IMAD.IADD R6, R9, 0x1, R10 ;  /* 0x0000000109067824 */ /* 0x000fe200078e020a */
[----:B----4-:R-:W-:-:S03]  /*23a10*/  @P1 SHF.R.U32.HI R7, RZ, R5, R2 ;  /* 0x00000005ff071219 */ /* 0x010fc60000011602 */
[C---:B------:R-:W-:Y:S01]  /*23a20*/  VIADD R2, R6.reuse, 0x5f ;  /* 0x0000005f06027836 */ /* 0x040fe20000000000 */
[----:B------:R-:W-:-:S03]  /*23a30*/  IADD3 R21, R6, 0x1, -R15 ;  /* 0x0000000106157810 */ /* 0x000fc60007ffe80f */
[----:B------:R-:W-:-:S04]  /*23a40*/  IMAD.HI R2, R2, 0x2aaaaaab, RZ ;  /* 0x2aaaaaab02027827 */ /* 0x000fc800078e02ff */
[----:B------:R-:W-:Y:S01]  /*23a50*/  IMAD.IADD R7, R21, 0x1, R7 ;  /* 0x0000000115077824 */ /* 0x000fe200078e0207 */
[----:B------:R-:W-:-:S04]  /*23a60*/  SHF.R.U32.HI R3, RZ, 0x1f, R2 ;  /* 0x0000001fff037819 */ /* 0x000fc80000011602 */
[----:B------:R-:W-:Y:S02]  /*23a70*/  LEA.HI.SX32 R11, R2, R3, 0x1c ;  /* 0x00000003020b7211 */ /* 0x000fe400078fe2ff */
[----:B------:R-:W1:Y:S03]  /*23a80*/  LDC.64 R2, c[0x0][0x9e0] ;  /* 0x00027800ff027b82 */ /* 0x000e660000000a00 */
[----:B------:R2:W-:Y:S01]  /*23a90*/  STL [R1+0x5c], R11 ;  /* 0x00005c0b01007387 */ /* 0x0005e20000100800 */
[----:B-1----:R-:W-:Y:S01]  /*23aa0*/  ISETP.GE.AND P3, PT, R3, 0x1, PT ;  /* 0x000000010300780c */ /* 0x002fe20003f66270 */
        /* <DEDUP_REMOVED lines=13> */
.L_x_1755:
[----:B------:R-:W-:-:S13]  /*23b80*/  ISETP.NE.AND P0, PT, R3, 0x1, PT ;  /* 0x000000010300780c */ /* 0x000fda0003f05270 */
[----:B------:R-:W1:Y:S02]  /*23b90*/  @P0 LDC.64 R4, c[0x0][0x9e8] ;  /* 0x00027a00ff040b82 */ /* 0x000e640000000a00 */
[----:B-1----:R-:W-:-:S05]  /*23ba0*/  @P0 IMAD.HI.U32 R4, R2, R4, RZ ;  /* 0x0000000402040227 */ /* 0x002fca00078e00ff */
[----:B------:R-:W-:-:S07]  /*23bb0*/  @P0 SHF.R.U32.HI R2, RZ, R5, R4 ;  /* 0x00000005ff020219 */ /* 0x000fce0000011604 */
.L_x_1756:
[----:B------:R-:W-:Y:S05]  /*23bc0*/  BSYNC B0 ;  /* 0x0000000000007941 */ /* 0x000fea0003800000 */
.L_x_1754:
[----:B------:R-:W-:-:S05]  /*23bd0*/  IMAD R2, R2, R3, R3 ;  /* 0x0000000302027224 */ /* 0x000fca00078e0203 */
[----:B------:R-:W-:-:S07]  /*23be0*/  VIMNMX R8, R8, R2, PT ;  /* 0x0000000208087248 */ /* 0x000fce0003fe0100 */
.L_x_1753:
[----:B------:R-:W1:Y:S01]  /*23bf0*/  @P1 LDC R4, c[0x0][0x44c] ;  /* 0x00011300ff041b82 */ /* 0x000e620000000800 */
[----:B------:R-:W-:Y:S01]  /*23c00*/  VIADD R8, R8, 0x5f ;  /* 0x0000005f08087836 */ /* 0x000fe20000000000 */
[----:B------:R-:W-:Y:S01]  /*23c10*/  ULDC UR4, c[0x0][0x9dc] ;  /* 0x0002770000047ab9 */ /* 0x000fe20000000800 */
[----:B------:R-:W-:Y:S02]  /*23c20*/  IMAD.MOV.U32 R2, RZ, RZ, R12 ;  /* 0x000000ffff027224 */ /* 0x000fe400078e000c */
[----:B------:R-:W-:-:S03]  /*23c30*/  IMAD.HI R8, R8, 0x2aaaaaab, RZ ;  /* 0x2aaaaaab08087827 */ /* 0x000fc600078e02ff */
[----:B------:R-:W2:Y:S01]  /*23c40*/  @P1 LDC R5, c[0x0][0x450] ;  /* 0x00011400ff051b82 */ /* 0x000ea20000000800 */
[----:B------:R-:W-:Y:S01]  /*23c50*/  IMAD.IADD R20, R6, 0x1, -R15 ;  /* 0x0000000106147824 */ /* 0x000fe200078e0a0f */
[----:B------:R-:W-:-:S04]  /*23c60*/  SHF.R.U32.HI R7, RZ, 0x1f, R8 ;  /* 0x0000001fff077819 */ /* 0x000fc80000011608 */
[----:B------:R-:W-:-:S04]  /*23c70*/  LEA.HI.SX32 R7, R8, R7, 0x1c ;  /* 0x0000000708077211 */ /* 0x000fc800078fe2ff */
[----:B------:R-:W-:Y:S01]  /*23c80*/  VIMNMX R7, R11, R7, PT ;  /* 0x000000070b077248 */ /* 0x000fe20003fe0100 */
[----:B-1----:R-:W-:-:S05]  /*23c90*/  @P1 IMAD.HI.U32 R4, R12, R4, RZ ;  /* 0x000000040c041227 */ /* 0x002fca00078e00ff */
[----:B--2---:R-:W-:-:S05]  /*23ca0*/  @P1 SHF.R.U32.HI R2, RZ, R5, R4 ;  /* 0x00000005ff021219 */ /* 0x004fca0000011604 */
        /* <DEDUP_REMOVED lines=13> */
.L_x_1759:
[----:B------:R-:W-:-:S13]  /*23d80*/  ISETP.NE.AND P0, PT, R3, 0x1, PT ;  /* 0x000000010300780c */ /* 0x000fda0003f05270 */
[----:B------:R-:W1:Y:S02]  /*23d90*/  @P0 LDC.64 R4, c[0x0][0x9e8] ;  /* 0x00027a00ff040b82 */ /* 0x000e640000000a00 */
[----:B-1----:R-:W-:-:S05]  /*23da0*/  @P0 IMAD.HI.U32 R4, R2, R4, RZ ;  /* 0x0000000402040227 */ /* 0x002fca00078e00ff */
[----:B------:R-:W-:-:S07]  /*23db0*/  @P0 SHF.R.U32.HI R2, RZ, R5, R4 ;  /* 0x00000005ff020219 */ /* 0x000fce0000011604 */
.L_x_1760:
[----:B------:R-:W-:Y:S05]  /*23dc0*/  BSYNC B0 ;  /* 0x0000000000007941 */ /* 0x000fea0003800000 */
.L_x_1758:
[----:B------:R-:W-:-:S05]  /*23dd0*/  IMAD R2, R2, R3, RZ ;  /* 0x0000000302027224 */ /* 0x000fca00078e02ff */
[----:B------:R-:W-:-:S07]  /*23de0*/  VIMNMX R6, R6, R2, !PT ;  /* 0x0000000206067248 */ /* 0x000fce0007fe0100 */
.L_x_1757:
[----:B------:R-:W-:Y:S01]  /*23df0*/  IMAD.HI R6, R6, 0x2aaaaaab, RZ ;  /* 0x2aaaaaab06067827 */ /* 0x000fe200078e02ff */
[----:B------:R-:W-:Y:S01]  /*23e00*/  LOP3.LUT R12, R18, 0xff, RZ, 0xc0, !PT ;  /* 0x000000ff120c7812 */ /* 0x000fe200078ec0ff */
[----:B------:R-:W-:Y:S01]  /*23e10*/  BSSY B0, `(.L_x_1761) ;  /* 0x0000027000007945 */ /* 0x000fe20003800000 */
[----:B------:R-:W-:Y:S01]  /*23e20*/  SHF.R.U32.HI R18, RZ, 0x10, R18 ;  /* 0x00000010ff127819 */ /* 0x000fe20000011612 */
[----:B------:R-:W-:Y:S01]  /*23e30*/  IMAD.MOV.U32 R2, RZ, RZ, RZ ;  /* 0x000000ffff027224 */ /* 0x000fe200078e00ff */
[----:B------:R-:W-:Y:S01]  /*23e40*/  SHF.R.U32.HI R4, RZ, 0x1f, R6 ;  /* 0x0000001fff047819 */ /* 0x000fe20000011606 */
[----:B------:R1:W-:Y:S03]  /*23e50*/  STL [R1+0x50], R12 ;  /* 0x0000500c01007387 */ /* 0x0003e60000100800 */
[----:B------:R-:W-:-:S04]  /*23e60*/  LEA.HI.SX32 R4, R6, R4, 0x1c ;  /* 0x0000000406047211 */ /* 0x000fc800078fe2ff */
[----:B------:R-:W-:-:S04]  /*23e70*/  VIMNMX R4, RZ, R4, !PT ;  /* 0x00000004ff047248 */ /* 0x000fc80007fe0100 */
[----:B------:R-:W-:-:S13]  /*23e80*/  ISETP.GT.AND P0, PT, R7, R4, PT ;  /* 0x000000040700720c */ /* 0x000fda0003f04270 */
[----:B-1----:R-:W-:Y:S05]  /*23e90*/  @!P0 BRA `(.L_x_1762) ;  /* 0x0000000000788947 */ /* 0x002fea0003800000 */
[----:B------:R-:W-:Y:S01]  /*23ea0*/  ISETP.NE.AND P0, PT, R18, RZ, PT ;  /* 0x000000ff1200720c */ /* 0x000fe20003f05270 */
[----:B------:R-:W-:-:S03]  /*23eb0*/  ULDC UR4, c[0x0][0x9f0] ;  /* 0x00027c0000047ab9 */ /* 0x000fc60000000800 */
[----:B------:R-:W-:-:S04]  /*23ec0*/  SEL R5, R18, UR4, P0 ;  /* 0x0000000412057c07 */ /* 0x000fc80008000000 */
[----:B------:R-:W-:Y:S02]  /*23ed0*/  IABS R6, R5 ;  /* 0x0000000500067213 */ /* 0x000fe40000000000 */
[----:B------:R-:W-:Y:S02]  /*23ee0*/  IADD3 R8, R5, -0x1, R7 ;  /* 0xffffffff05087810 */ /* 0x000fe40007ffe007 */
[----:B------:R-:W1:Y:S03]  /*23ef0*/  I2F.RP R2, R6 ;  /* 0x0000000600027306 */ /* 0x000e660000209400 */
[----:B------:R-:W-:-:S05]  /*23f00*/  IMAD.IADD R8, R8, 0x1, -R4 ;  /* 0x0000000108087824 */ /* 0x000fca00078e0a04 */
        /* <DEDUP_REMOVED lines=10> */
[----:B------:R-:W-:-:S03]  /*23fb0*/  IABS R3, R8 ;  /* 0x0000000800037213 */ /* 0x000fc60000000000 */
        /* <DEDUP_REMOVED lines=12> */
.L_x_1762:
[----:B------:R-:W-:Y:S05]  /*24080*/  BSYNC B0 ;  /* 0x0000000000007941 */ /* 0x000fea0003800000 */
.L_x_1761:
[-C--:B------:R-:W-:Y:S01]  /*24090*/  IMAD R4, R12, R2.reuse, R4 ;  /* 0x000000020c047224 */ /* 0x080fe200078e0204 */
[----:B------:R-:W-:Y:S04]  /*240a0*/  BSSY B0, `(.L_x_1763) ;  /* 0x0000143000007945 */ /* 0x000fe80003800000 */
        /* <DEDUP_REMOVED lines=12> */
[----:B------:R-:W-:Y:S02]  /*24170*/  @P0 LEA.HI.SX32 R4, R2, R5, 0x1c ;  /* 0x0000000502040211 */ /* 0x000fe400078fe2ff */
        /* <DEDUP_REMOVED lines=10> */
.L_x_1952:
[----:B--2---:R-:W-:Y:S02]  /*24220*/  ISETP.NE.AND P0, PT, R14, RZ, PT ;  /* 0x000000ff0e00720c */ /* 0x004fe40003f05270 */
[----:B------:R-:W-:-:S11]  /*24230*/  PLOP3.LUT P6, PT, PT, PT, PT, 0x8, 0x0 ;  /* 0x000000000000781c */ /* 0x000fd60003fce170 */
[----:B------:R-:W-:Y:S05]  /*24240*/  @P0 BRA `(.L_x_1766) ;  /* 0x00000000000c0947 */ /* 0x000fea0003800000 */
[----:B------:R-:W-:-:S03]  /*24250*/  UMOV UR4, 0xffffffff ;  /* 0xffffffff00047882 */ /* 0x000fc60000000000 */
[----:B------:R-:W-:Y:S05]  /*24260*/  BRA.DIV UR4, `(.L_x_1767) ;  /* 0x0000007e04407947 */ /* 0x000fea000b800000 */
[----:B------:R-:W-:-:S13]  /*24270*/  ELECT P6, URZ, PT ;  /* 0x00000000003f782f */ /* 0x000fda00038c0000 */
.L_x_1766:
        /* <DEDUP_REMOVED lines=9> */
.L_x_1955:
[----:B------:R-:W-:Y:S05]  /*24310*/  BSYNC B1 ;  /* 0x0000000000017941 */ /* 0x000fea0003800000 */
.L_x_1768:
        /* <DEDUP_REMOVED lines=12> */
.L_x_1956:
[----:B------:R-:W-:Y:S05]  /*243e0*/  BSYNC B2 ;  /* 0x0000000000027941 */ /* 0x000fea0003800000 */
.L_x_1772:
        /* <DEDUP_REMOVED lines=9> */
.L_x_1775:
[----:B------:R-:W-:Y:S05]  /*24480*/  BSYNC B2 ;  /* 0x0000000000027941 */ /* 0x000fea0003800000 */
.L_x_1774:
[----:B-1----:R-:W3:Y:S01]  /*24490*/  LDL R5, [R1+0x14] ;  /* 0x0000140001057983 */ /* 0x002ee20000100800 */
[----:B------:R-:W-:Y:S01]  /*244a0*/  IMAD.MOV.U32 R12, RZ, RZ, RZ ;  /* 0x000000ffff0c7224 */ /* 0x000fe200078e00ff */
        /* <DEDUP_REMOVED lines=11> */
.L_x_1776:
        /* <DEDUP_REMOVED lines=16> */
.L_x_1777:
        /* <DEDUP_REMOVED lines=15> */
.L_x_1778:
        /* <DEDUP_REMOVED lines=10> */
[----:B------:R-:W1:Y:S01]  /*247f0*/  SYNCS.PHASECHK.TRANS64.TRYWAIT P0, [R7+URZ+0x2a8c0], R10 ;  /* 0x02a8c00a070075a7 */ /* 0x000e62000800017f */
[----:B------:R-:W-:Y:S04]  /*24800*/  BSSY B2, `(.L_x_1779) ;  /* 0x0000002000027945 */ /* 0x000fe80003800000 */
[----:B-1----:R-:W-:Y:S05]  /*24810*/  @!P0 BRA `(.L_x_1780) ;  /* 0x00000078001c8947 */ /* 0x002fea0003800000 */
.L_x_1957:
[----:B------:R-:W-:Y:S05]  /*24820*/  BSYNC B2 ;  /* 0x0000000000027941 */ /* 0x000fea0003800000 */
.L_x_1779:
[----:B------:R-:W-:Y:S01]  /*24830*/  BSSY B2, `(.L_x_1781) ;  /* 0x000000b000027945 */ /* 0x000fe20003800000 */
[----:B-12---:R-:W-:Y:S02]  /*24840*/  IMAD.MOV.U32 R10, RZ, RZ, 0x0 ;  /* 0x00000000ff0a7424 */ /* 0x006fe400078e00ff */
        /* <DEDUP_REMOVED lines=9> */
.L_x_1782:
[----:B------:R-:W-:Y:S05]  /*248e0*/  BSYNC B2 ;  /* 0x0000000000027941 */ /* 0x000fea0003800000 */
.L_x_1781:
[----:B------:R-:W2:Y:S01]  /*248f0*/  LDL R5, [R1+0x14] ;  /* 0x0000140001057983 */ /* 0x000ea20000100800 */
[----:B------:R-:W-:Y:S01]  /*24900*/  R2UR UR10, R12 ;  /* 0x000000000c0a72ca */ /* 0x000fe200000e0000 */
[----:B------:R-:W-:Y:S01]  /*24910*/  UIADD3 UR4, UP0, UR36, 0x670, URZ ;  /* 0x0000067024047890 */ /* 0x000fe2000ff1e03f */
[----:B------:R-:W-:Y:S01]  /*24920*/  R2UR UR6, R10 ;  /* 0x000000000a0672ca */ /* 0x000fe200000e0000 */
[----:B------:R-:W-:Y:S01]  /*24930*/  VIADD R7, R7, 0x2a8b0 ;  /* 0x0002a8b007077836 */ /* 0x000fe20000000000 */
[----:B------:R-:W-:Y:S01]  /*24940*/  R2UR UR7, R11 ;  /* 0x000000000b0772ca */ /* 0x000fe200000e0000 */
[----:B------:R-:W-:Y:S01]  /*24950*/  UIADD3.X UR5, URZ, UR37, URZ, UP0, !UPT ;  /* 0x000000253f057290 */ /* 0x000fe200087fe43f */
[----:B------:R-:W-:Y:S01]  /*24960*/  PLOP3.LUT P0, PT, PT, PT, PT, 0x80, 0x0 ;  /* 0x000000000000781c */ /* 0x000fe20003f0f070 */
[----:B--2---:R-:W-:-:S04]  /*24970*/  IMAD R8, R5, 0x6000, R19 ;  /* 0x0000600005087824 */ /* 0x004fc800078e0213 */
[----:B------:R-:W-:-:S08]  /*24980*/  VIADD R5, R8, 0x400 ;  /* 0x0000040008057836 */ /* 0x000fd00000000000 */
.L_x_1783:
        /* <DEDUP_REMOVED lines=10> */
[----:B------:R-:W-:Y:S01]  /*24a30*/  R2UR UR10, R13 ;  /* 0x000000000d0a72ca */ /* 0x000fe200000e0000 */
[----:B------:R-:W-:Y:S01]  /*24a40*/  VIADD R5, R8, 0x3400 ;  /* 0x0000340008057836 */ /* 0x000fe20000000000 */
[----:B------:R-:W-:Y:S02]  /*24a50*/  R2UR UR6, R10 ;  /* 0x000000000a0672ca */ /* 0x000fe400000e0000 */
[----:B------:R-:W-:Y:S02]  /*24a60*/  R2UR UR7, R11 ;  /* 0x000000000b0772ca */ /* 0x000fe400000e0000 */
[----:B------:R-:W-:-:S13]  /*24a70*/  PLOP3.LUT P0, PT, PT, PT, PT, 0x80, 0x0 ;  /* 0x000000000000781c */ /* 0x000fda0003f0f070 */
.L_x_1784:
        /* <DEDUP_REMOVED lines=10> */
.L_x_1771:
[----:B------:R-:W-:Y:S05]  /*24b20*/  BSYNC B1 ;  /* 0x0000000000017941 */ /* 0x000fea0003800000 */
.L_x_1770:
[----:B------:R-:W1:Y:S04]  /*24b30*/  LDL.LU R9, [R1+0x14] ;  /* 0x0000140001097983 */ /* 0x000e680000300800 */
[----:B------:R-:W2:Y:S01]  /*24b40*/  LDL.LU R8, [R1+0x20] ;  /* 0x0000200001087983 */ /* 0x000ea20000300800 */
[----:B------:R-:W-:Y:S01]  /*24b50*/  PLOP3.LUT P0, PT, PT, PT, PT, 0x8, 0x0 ;  /* 0x000000000000781c */ /* 0x000fe20003f0e170 */
[----:B-1----:R-:W-:Y:S02]  /*24b60*/  VIADD R5, R9, 0x1 ;  /* 0x0000000109057836 */ /* 0x002fe40000000000 */
[----:B------:R-:W-:-:S03]  /*24b70*/  VIADD R9, R4, 0xfffffffe ;  /* 0xfffffffe04097836 */ /* 0x000fc60000000000 */
[----:B------:R-:W-:Y:S02]  /*24b80*/  ISETP.NE.AND P1, PT, R5, 0x2, PT ;  /* 0x000000020500780c */ /* 0x000fe40003f25270 */
[----:B------:R-:W-:Y:S02]  /*24b90*/  ISETP.GE.AND P2, PT, R9, R3, PT ;  /* 0x000000030900720c */ /* 0x000fe40003f46270 */
[----:B------:R-:W-:-:S04]  /*24ba0*/  SEL R4, RZ, 0x1, P1 ;  /* 0x00000001ff047807 */ /* 0x000fc80000800000 */
[----:B--2---:R-:W-:Y:S02]  /*24bb0*/  LOP3.LUT R8, R8, R4, RZ, 0x3c, !PT ;  /* 0x0000000408087212 */ /* 0x004fe400078e3cff */
[----:B------:R-:W-:-:S05]  /*24bc0*/  SEL R4, R5, RZ, P1 ;  /* 0x000000ff05047207 */ /* 0x000fca0000800000 */
[----:B------:R1:W-:Y:S04]  /*24bd0*/  STL [R1+0x14], R4 ;  /* 0x0000140401007387 */ /* 0x0003e80000100800 */
[----:B------:R1:W-:Y:S01]  /*24be0*/  STL [R1+0x20], R8 ;  /* 0x0000200801007387 */ /* 0x0003e20000100800 */
[----:B------:R-:W-:Y:S05]  /*24bf0*/  @!P2 BRA `(.L_x_1764) ;  /* 0x000000080034a947 */ /* 0x000fea0003800000 */
.L_x_1800:
        /* <DEDUP_REMOVED lines=13> */
.L_x_1958:
[----:B------:R-:W-:Y:S05]  /*24cd0*/  BSYNC B2 ;  /* 0x0000000000027941 */ /* 0x000fea0003800000 */
.L_x_1787:
        /* <DEDUP_REMOVED lines=9> */
.L_x_1790:
[----:B------:R-:W-:Y:S05]  /*24d70*/  BSYNC B2 ;  /* 0x0000000000027941 */ /* 0x000fea0003800000 */
.L_x_1789:
[----:B------:R-:W2:Y:S01]  /*24d80*/  LDL R4, [R1+0x14] ;  /* 0x0000140001047983 */ /* 0x000ea20000100800 */
[----:B------:R-:W-:Y:S01]  /*24d90*/  IMAD.MOV.U32 R12, RZ, RZ, RZ ;  /* 0x000000ffff0c7224 */ /* 0x000fe200078e00ff */
        /* <DEDUP_REMOVED lines=10> */
.L_x_1791:
        /* <DEDUP_REMOVED lines=10> */
[----:B------:R-:W-:Y:S01]  /*24ee0*/  IMAD.MOV.U32 R13, RZ, RZ, 0x40 ;  /* 0x00000040ff0d7424 */ /* 0x000fe200078e00ff */
[----:B------:R-:W-:Y:S01]  /*24ef0*/  PLOP3.LUT P1, PT, PT, PT, PT, 0x80, 0x0 ;  /* 0x000000000000781c */ /* 0x000fe20003f2f070 */
[----:B------:R-:W-:Y:S01]  /*24f00*/  VIADD R10, R6, 0x1b400 ;  /* 0x0001b400060a7836 */ /* 0x000fe20000000000 */
[----:B------:R-:W-:Y:S01]  /*24f10*/  UMOV UR6, 0x0 ;  /* 0x0000000000067882 */ /* 0x000fe20000000000 */
[----:B------:R-:W-:Y:S01]  /*24f20*/  UMOV UR7, 0x12f00000 ;  /* 0x12f0000000077882 */ /* 0x000fe20000000000 */
[----:B------:R-:W-:-:S15]  /*24f30*/  R2UR UR10, R13 ;  /* 0x000000000d0a72ca */ /* 0x000fde00000e0000 */
.L_x_1792:
        /* <DEDUP_REMOVED lines=15> */
.L_x_1793:
        /* <DEDUP_REMOVED lines=10> */
[----:B------:R-:W2:Y:S01]  /*250d0*/  SYNCS.PHASECHK.TRANS64.TRYWAIT P1, [R8+URZ+0x2a8c0], R7 ;  /* 0x02a8c007080075a7 */ /* 0x000ea2000802017f */
[----:B------:R-:W-:Y:S04]  /*250e0*/  BSSY B2, `(.L_x_1794) ;  /* 0x0000002000027945 */ /* 0x000fe80003800000 */
[----:B--2---:R-:W-:Y:S05]  /*250f0*/  @!P1 BRA `(.L_x_1795) ;  /* 0x00000070000c9947 */ /* 0x004fea0003800000 */
.L_x_1959:
[----:B------:R-:W-:Y:S05]  /*25100*/  BSYNC B2 ;  /* 0x0000000000027941 */ /* 0x000fea0003800000 */
.L_x_1794:
[----:B------:R-:W-:Y:S01]  /*25110*/  BSSY B2, `(.L_x_1796) ;  /* 0x000000b000027945 */ /* 0x000fe20003800000 */
[----:B------:R-:W-:Y:S02]  /*25120*/  IMAD.MOV.U32 R10, RZ, RZ, 0x0 ;  /* 0x00000000ff0a7424 */ /* 0x000fe400078e00ff */
[----:B------:R-:W-:Y:S01]  /*25130*/  IMAD.MOV.U32 R11, RZ, RZ, 0x12f00000 ;  /* 0x12f00000ff0b7424 */ /* 0x000fe200078e00ff */
[----:B------:R-:W-:Y:S06]  /*25140*/  @P2 BRA `(.L_x_1797) ;  /* 0x00000000001c2947 */ /* 0x000fec0003800000 */
[----:B------:R-:W3:Y:S01]  /*25150*/  S2R R6, SR_TID.X ;  /* 0x0000000000067919 */ /* 0x000ee20000002100 */
[----:B------:R-:W-:-:S04]  /*25160*/  IMAD.MOV.U32 R4, RZ, RZ, 0x6000 ;  /* 0x00006000ff047424 */ /* 0x000fc800078e00ff */
[----:B------:R4:W-:Y:S01]  /*25170*/  SYNCS.ARRIVE.TRANS64 RZ, [R8+URZ+0x2a8b0], R4 ;  /* 0x02a8b00408ff79a7 */ /* 0x0009e2000800003f */
[----:B---3--:R-:W-:-:S04]  /*25180*/  LOP3.LUT R6, R6, 0x1f, RZ, 0xc0, !PT ;  /* 0x0000001f06067812 */ /* 0x008fc800078ec0ff */
[----:B------:R-:W-:-:S13]  /*25190*/  ISETP.NE.AND P1, PT, R6, RZ, PT ;  /* 0x000000ff0600720c */ /* 0x000fda0003f25270 */
[----:B----4-:R-:W-:Y:S05]  /*251a0*/  @!P1 BRA `(.L_x_1797) ;  /* 0x0000000000049947 */ /* 0x010fea0003800000 */
[----:B------:R-:W-:Y:S01]  /*251b0*/  BPT.TRAP 0x1 ;  /* 0x000000040000795c */ /* 0x000fe20000300000 */
.L_x_1797:
[----:B------:R-:W-:Y:S05]  /*251c0*/  BSYNC B2 ;  /* 0x0000000000027941 */ /* 0x000fea0003800000 */
.L_x_1796:
[----:B------:R-:W3:Y:S01]  /*251d0*/  LDL R4, [R1+0x14] ;  /* 0x0000140001047983 */ /* 0x000ee20000100800 */
[----:B------:R-:W-:Y:S01]  /*251e0*/  R2UR UR10, R12 ;  /* 0x000000000c0a72ca */ /* 0x000fe200000e0000 */
[----:B------:R-:W-:Y:S01]  /*251f0*/  UIADD3 UR4, UP0, UR36, 0x670, URZ ;  /* 0x0000067024047890 */ /* 0x000fe2000ff1e03f */
[----:B------:R-:W-:Y:S01]  /*25200*/  R2UR UR6, R10 ;  /* 0x000000000a0672ca */ /* 0x000fe200000e0000 */
[----:B-12---:R-:W-:Y:S01]  /*25210*/  VIADD R8, R8, 0x2a8b0 ;  /* 0x0002a8b008087836 */ /* 0x006fe20000000000 */
[----:B------:R-:W-:Y:S01]  /*25220*/  R2UR UR7, R11 ;  /* 0x000000000b0772ca */ /* 0x000fe200000e0000 */
[----:B------:R-:W-:Y:S01]  /*25230*/  UIADD3.X UR5, URZ, UR37, URZ, UP0, !UPT ;  /* 0x000000253f057290 */ /* 0x000fe200087fe43f */
[----:B------:R-:W-:Y:S01]  /*25240*/  PLOP3.LUT P1, PT, PT, PT, PT, 0x80, 0x0 ;  /* 0x000000000000781c */ /* 0x000fe20003f2f070 */
[----:B---3--:R-:W-:-:S04]  /*25250*/  IMAD R4, R4, 0x6000, R19 ;  /* 0x0000600004047824 */ /* 0x008fc800078e0213 */
[----:B------:R-:W-:-:S08]  /*25260*/  VIADD R6, R4, 0x400 ;  /* 0x0000040004067836 */ /* 0x000fd00000000000 */
.L_x_1798:
        /* <DEDUP_REMOVED lines=15> */
.L_x_1799:
        /* <DEDUP_REMOVED lines=10> */
.L_x_1786:
[----:B------:R-:W-:Y:S05]  /*25400*/  BSYNC B1 ;  /* 0x0000000000017941 */ /* 0x000fea0003800000 */
.L_x_1785:
[----:B------:R-:W1:Y:S04]  /*25410*/  LDL.LU R7, [R1+0x14] ;  /* 0x0000140001077983 */ /* 0x000e680000300800 */
[----:B------:R-:W2:Y:S01]  /*25420*/  LDL.LU R6, [R1+0x20] ;  /* 0x0000200001067983 */ /* 0x000ea20000300800 */
[C---:B------:R-:W-:Y:S01]  /*25430*/  ISETP.GT.AND P2, PT, R9.reuse, R3, PT ;  /* 0x000000030900720c */ /* 0x040fe20003f44270 */
[----:B------:R-:W-:Y:S02]  /*25440*/  VIADD R9, R9, 0xffffffff ;  /* 0xffffffff09097836 */ /* 0x000fe40000000000 */
[----:B-1----:R-:W-:-:S05]  /*25450*/  VIADD R4, R7, 0x1 ;  /* 0x0000000107047836 */ /* 0x002fca0000000000 */
[----:B------:R-:W-:-:S04]  /*25460*/  ISETP.NE.AND P1, PT, R4, 0x2, PT ;  /* 0x000000020400780c */ /* 0x000fc80003f25270 */
[----:B------:R-:W-:Y:S02]  /*25470*/  SEL R5, RZ, 0x1, P1 ;  /* 0x00000001ff057807 */ /* 0x000fe40000800000 */
[----:B------:R-:W-:Y:S02]  /*25480*/  SEL R4, R4, RZ, P1 ;  /* 0x000000ff04047207 */ /* 0x000fe40000800000 */
[----:B--2---:R-:W-:-:S05]  /*25490*/  LOP3.LUT R6, R6, R5, RZ, 0x3c, !PT ;  /* 0x0000000506067212 */ /* 0x004fca00078e3cff */
[----:B------:R2:W-:Y:S04]  /*254a0*/  STL [R1+0x20], R6 ;  /* 0x0000200601007387 */ /* 0x0005e80000100800 */
[----:B------:R2:W-:Y:S01]  /*254b0*/  STL [R1+0x14], R4 ;  /* 0x0000140401007387 */ /* 0x0005e20000100800 */
[----:B------:R-:W-:Y:S05]  /*254c0*/  @P2 BRA `(.L_x_1800) ;  /* 0xfffffff400cc2947 */ /* 0x000fea000383ffff */
.L_x_1764:
[----:B------:R-:W-:Y:S05]  /*254d0*/  BSYNC B0 ;  /* 0x0000000000007941 */ /* 0x000fea0003800000 */
.L_x_1763:
[----:B------:R-:W3:Y:S01]  /*254e0*/  LDL R7, [R1+0x30] ;  /* 0x0000300001077983 */ /* 0x000ee20000100800 */
[----:B------:R-:W4:Y:S01]  /*254f0*/  LDC R0, c[0x0][0x448] ;  /* 0x00011200ff007b82 */ /* 0x000f220000000800 */
[----:B------:R-:W-:Y:S07]  /*25500*/  @!P0 WARPSYNC.ALL ;  /* 0x0000000000008948 */ /* 0x000fee0003800000 */
[----:B------:R-:W-:Y:S01]  /*25510*/  @!P0 BAR.SYNC.DEFER_BLOCKING 0xc, 0x180 ;  /* 0x0306000000008b1d */ /* 0x000fe20000010000 */
[----:B----4-:R-:W-:-:S13]  /*25520*/  ISETP.NE.AND P1, PT, R0, 0x1, PT ;  /* 0x000000010000780c */ /* 0x010fda0003f25270 */
[----:B------:R-:W4:Y:S08]  /*25530*/  @P1 LDC R0, c[0x0][0x44c] ;  /* 0x00011300ff001b82 */ /* 0x000f300000000800 */
[----:B------:R-:W5:Y:S01]  /*25540*/  @P1 LDC R3, c[0x0][0x450] ;  /* 0x00011400ff031b82 */ /* 0x000f620000000800 */
[----:B---3--:R-:W-:-:S04]  /*25550*/  VIADD R2, R7, 0x7f ;  /* 0x0000007f07027836 */ /* 0x008fc80000000000 */
[----:B----4-:R-:W-:-:S05]  /*25560*/  @P1 IMAD.HI.U32 R0, R2, R0, RZ ;  /* 0x0000000002001227 */ /* 0x010fca00078e00ff */
[----:B-----5:R-:W-:-:S05]  /*25570*/  @P1 SHF.R.U32.HI R2, RZ, R3, R0 ;  /* 0x00000003ff021219 */ /* 0x020fca0000011600 */
[----:B------:R-:W-:Y:S02]  /*25580*/  IMAD.IADD R0, R21, 0x1, R2 ;  /* 0x0000000115007824 */ /* 0x000fe400078e0202 */
[----:B------:R-:W3:Y:S02]  /*25590*/  LDC.64 R2, c[0x0][0x9e0] ;  /* 0x00027800ff027b82 */ /* 0x000ee40000000a00 */
[----:B---3--:R-:W-:Y:S01]  /*255a0*/  ISETP.GE.AND P2, PT, R3, 0x1, PT ;  /* 0x000000010300780c */ /* 0x008fe20003f46270 */
[----:B------:R-:W-:-:S12]  /*255b0*/  IMAD.IADD R2, R0, 0x1, R2 ;  /* 0x0000000100027824 */ /* 0x000fd800078e0202 */
[----:B------:R-:W-:Y:S05]  /*255c0*/  @!P2 BRA `(.L_x_1801) ;  /* 0x000000000048a947 */ /* 0x000fea0003800000 */
[C---:B------:R-:W-:Y:S01]  /*255d0*/  ISETP.GT.AND P0, PT, R0.reuse, RZ, PT ;  /* 0x000000ff0000720c */ /* 0x040fe20003f04270 */
[----:B------:R-:W-:Y:S01]  /*255e0*/  BSSY B0, `(.L_x_1802) ;  /* 0x000000e000007945 */ /* 0x000fe20003800000 */
[----:B--2---:R-:W-:-:S11]  /*255f0*/  VIADD R6, R0, 0xffffffff ;  /* 0xffffffff00067836 */ /* 0x004fd60000000000 */
[----:B------:R-:W-:Y:S05]  /*25600*/  @P0 BRA `(.L_x_1803) ;  /* 0x00000000001c0947 */ /* 0x000fea0003800000 */
[----:B------:R-:W-:Y:S01]  /*25610*/  ISETP.NE.AND P0, PT, R3, 0x1, PT ;  /* 0x000000010300780c */ /* 0x000fe20003f05270 */
[----:B------:R-:W-:-:S12]  /*25620*/  IMAD.MOV R0, RZ, RZ, -R0 ;  /* 0x000000ffff007224 */ /* 0x000fd800078e0a00 */
[----:B-1----:R-:W1:Y:S02]  /*25630*/  @P0 LDC.64 R4, c[0x0][0x9e8] ;  /* 0x00027a00ff040b82 */ /* 0x002e640000000a00 */
[----:B-1----:R-:W-:-:S05]  /*25640*/  @P0 IMAD.HI.U32 R4, R0, R4, RZ ;  /* 0x0000000400040227 */ /* 0x002fca00078e00ff */
[----:B------:R-:W-:-:S04]  /*25650*/  @P0 SHF.R.U32.HI R0, RZ, R5, R4 ;  /* 0x00000005ff000219 */ /* 0x000fc80000011604 */
[----:B------:R-:W-:Y:S01]  /*25660*/  LOP3.LUT R6, RZ, R0, RZ, 0x33, !PT ;  /* 0x00000000ff067212 */ /* 0x000fe200078e33ff */
[----:B------:R-:W-:Y:S06]  /*25670*/  BRA `(.L_x_1804) ;  /* 0x0000000000107947 */ /* 0x000fec0003800000 */
.L_x_1803:
[----:B------:R-:W-:-:S13]  /*25680*/  ISETP.NE.AND P0, PT, R3, 0x1, PT ;  /* 0x000000010300780c */ /* 0x000fda0003f05270 */
[----:B-1----:R-:W1:Y:S02]  /*25690*/  @P0 LDC.64 R4, c[0x0][0x9e8] ;  /* 0x00027a00ff040b82 */ /* 0x002e640000000a00 */
[----:B-1----:R-:W-:-:S05]  /*256a0*/  @P0 IMAD.HI.U32 R4, R6, R4, RZ ;  /* 0x0000000406040227 */ /* 0x002fca00078e00ff */
[----:B------:R-:W-:-:S07]  /*256b0*/  @P0 SHF.R.U32.HI R6, RZ, R5, R4 ;  /* 0x00000005ff060219 */ /* 0x000fce0000011604 */
.L_x_1804:
[----:B------:R-:W-:Y:S05]  /*256c0*/  BSYNC B0 ;  /* 0x0000000000007941 */ /* 0x000fea0003800000 */
.L_x_1802:
[----:B------:R-:W-:-:S05]  /*256d0*/  IMAD R6, R6, R3, R3 ;  /* 0x0000000306067224 */ /* 0x000fca00078e0203 */
[----:B------:R-:W-:-:S07]  /*256e0*/  VIMNMX R2, R2, R6, PT ;  /* 0x0000000602027248 */ /* 0x000fce0003fe0100 */
.L_x_1801:
[----:B--2---:R-:W2:Y:S01]  /*256f0*/  LDL R6, [R1+0x5c] ;  /* 0x00005c0001067983 */ /* 0x004ea20000100800 */
[----:B------:R-:W3:Y:S01]  /*25700*/  @P1 LDC R0, c[0x0][0x44c] ;  /* 0x00011300ff001b82 */ /* 0x000ee20000000800 */
[----:B------:R-:W-:Y:S01]  /*25710*/  VIADD R2, R2, 0x5f ;  /* 0x0000005f02027836 */ /* 0x000fe20000000000 */
[----:B------:R-:W-:Y:S01]  /*25720*/  ULDC UR4, c[0x0][0x9dc] ;  /* 0x0002770000047ab9 */ /* 0x000fe20000000800 */
[----:B-1----:R-:W-:Y:S02]  /*25730*/  IMAD.MOV.U32 R4, RZ, RZ, R7 ;  /* 0x000000ffff047224 */ /* 0x002fe400078e0007 */
[----:B------:R-:W-:-:S03]  /*25740*/  IMAD.HI R2, R2, 0x2aaaaaab, RZ ;  /* 0x2aaaaaab02027827 */ /* 0x000fc600078e02ff */
[----:B------:R-:W1:Y:S01]  /*25750*/  @P1 LDC R5, c[0x0][0x450] ;  /* 0x00011400ff051b82 */ /* 0x000e620000000800 */
[----:B---3--:R-:W-:-:S05]  /*25760*/  @P1 IMAD.HI.U32 R0, R7, R0, RZ ;  /* 0x0000000007001227 */ /* 0x008fca00078e00ff */
[----:B-1----:R-:W-:-:S05]  /*25770*/  @P1 SHF.R.U32.HI R4, RZ, R5, R0 ;  /* 0x00000005ff041219 */ /* 0x002fca0000011600 */
[----:B------:R-:W-:Y:S01]  /*25780*/  IMAD.IADD R0, R20, 0x1, R4 ;  /* 0x0000000114007824 */ /* 0x000fe200078e0204 */
[----:B------:R-:W-:-:S04]  /*25790*/  SHF.R.U32.HI R4, RZ, 0x1f, R2 ;  /* 0x0000001fff047819 */ /* 0x000fc80000011602 */
[----:B------:R-:W-:Y:S01]  /*257a0*/  LEA.HI.SX32 R7, R2, R4, 0x1c ;  /* 0x0000000402077211 */ /* 0x000fe200078fe2ff */
[----:B------:R-:W-:-:S04]  /*257b0*/  VIADD R2, R0, -UR4 ;  /* 0x8000000400027c36 */ /* 0x000fc80008000000 */
[----:B------:R1:W-:Y:S01]  /*257c0*/  STL [R1+0x60], R7 ;  /* 0x0000600701007387 */ /* 0x0003e20000100800 */
[----:B--2---:R-:W-:Y:S01]  /*257d0*/  VIMNMX R6, R6, R7, PT ;  /* 0x0000000706067248 */ /* 0x004fe20003fe0100 */
[----:B-1----:R-:W-:Y:S06]  /*257e0*/  @!P2 BRA `(.L_x_1805) ;  /* 0x000000000044a947 */ /* 0x002fec0003800000 */
        /* <DEDUP_REMOVED lines=10> */
.L_x_1807:
[----:B------:R-:W-:-:S13]  /*25890*/  ISETP.NE.AND P0, PT, R3, 0x1, PT ;  /* 0x000000010300780c */ /* 0x000fda0003f05270 */
[----:B------:R-:W1:Y:S02]  /*258a0*/  @P0 LDC.64 R4, c[0x0][0x9e8] ;  /* 0x00027a00ff040b82 */ /* 0x000e640000000a00 */
[----:B-1----:R-:W-:-:S05]  /*258b0*/  @P0 IMAD.HI.U32 R4, R0, R4, RZ ;  /* 0x0000000400040227 */ /* 0x002fca00078e00ff */
[----:B------:R-:W-:-:S07]  /*258c0*/  @P0 SHF.R.U32.HI R0, RZ, R5, R4 ;  /* 0x00000005ff000219 */ /* 0x000fce0000011604 */
.L_x_1808:
[----:B------:R-:W-:Y:S05]  /*258d0*/  BSYNC B0 ;  /* 0x0000000000007941 */ /* 0x000fea0003800000 */
.L_x_1806:
[----:B------:R-:W-:-:S05]  /*258e0*/  IMAD R0, R0, R3, RZ ;  /* 0x0000000300007224 */ /* 0x000fca00078e02ff */
[----:B------:R-:W-:-:S07]  /*258f0*/  VIMNMX R2, R2, R0, !PT ;  /* 0x0000000002027248 */ /* 0x000fce0007fe0100 */
.L_x_1805:
[----:B------:R-:W-:Y:S01]  /*25900*/  IMAD.HI R2, R2, 0x2aaaaaab, RZ ;  /* 0x2aaaaaab02027827 */ /* 0x000fe200078e02ff */
[----:B------:R-:W-:Y:S01]  /*25910*/  ISETP.NE.AND P1, PT, R18, RZ, PT ;  /* 0x000000ff1200720c */ /* 0x000fe20003f25270 */
[----:B------:R-:W-:Y:S03]  /*25920*/  BSSY B0, `(.L_x_1809) ;  /* 0x0000025000007945 */ /* 0x000fe60003800000 */
[----:B------:R-:W-:-:S04]  /*25930*/  SHF.R.U32.HI R0, RZ, 0x1f, R2 ;  /* 0x0000001fff007819 */ /* 0x000fc80000011602 */
[----:B------:R-:W-:-:S04]  /*25940*/  LEA.HI.SX32 R0, R2, R0, 0x1c ;  /* 0x0000000002007211 */ /* 0x000fc800078fe2ff */
[----:B------:R-:W-:Y:S01]  /*25950*/  VIMNMX R8, RZ, R0, !PT ;  /* 0x00000000ff087248 */ /* 0x000fe20007fe0100 */
[----:B------:R-:W1:Y:S03]  /*25960*/  @!P1 LDC R18, c[0x0][0x9f0] ;  /* 0x00027c00ff129b82 */ /* 0x000e660000000800 */
[----:B------:R-:W-:Y:S01]  /*25970*/  ISETP.GT.AND P0, PT, R6, R8, PT ;  /* 0x000000080600720c */ /* 0x000fe20003f04270 */
[----:B------:R2:W-:Y:S04]  /*25980*/  STL [R1+0x3c], R8 ;  /* 0x00003c0801007387 */ /* 0x0005e80000100800 */
[----:B------:R2:W-:Y:S08]  /*25990*/  STL [R1+0x40], RZ ;  /* 0x000040ff01007387 */ /* 0x0005f00000100800 */
[----:B--2---:R-:W-:Y:S05]  /*259a0*/  @!P0 BRA `(.L_x_1810) ;  /* 0x0000000000708947 */ /* 0x004fea0003800000 */
[----:B-1----:R-:W-:-:S04]  /*259b0*/  IABS R0, R18 ;  /* 0x0000001200007213 */ /* 0x002fc80000000000 */
[----:B------:R-:W1:Y:S08]  /*259c0*/  I2F.RP R2, R0 ;  /* 0x0000000000027306 */ /* 0x000e700000209400 */
[----:B-1----:R-:W1:Y:S02]  /*259d0*/  MUFU.RCP R2, R2 ;  /* 0x0000000200027308 */ /* 0x002e640000001000 */
[----:B-1----:R-:W-:-:S06]  /*259e0*/  VIADD R2, R2, 0xffffffe ;  /* 0x0ffffffe02027836 */ /* 0x002fcc0000000000 */
[----:B------:R-:W1:Y:S02]  /*259f0*/  F2I.FTZ.U32.TRUNC.NTZ R3, R2 ;  /* 0x0000000200037305 */ /* 0x000e64000021f000 */
[----:B-1----:R-:W-:-:S04]  /*25a00*/  IMAD.MOV R2, RZ, RZ, -R3 ;  /* 0x000000ffff027224 */ /* 0x002fc800078e0a03 */
[----:B------:R-:W-:Y:S02]  /*25a10*/  IMAD R4, R2, R0, RZ ;  /* 0x0000000002047224 */ /* 0x000fe400078e02ff */
[----:B------:R-:W-:-:S04]  /*25a20*/  IMAD.MOV.U32 R2, RZ, RZ, RZ ;  /* 0x000000ffff027224 */ /* 0x000fc800078e00ff */
[----:B------:R-:W-:Y:S01]  /*25a30*/  IMAD.HI.U32 R7, R3, R4, R2 ;  /* 0x0000000403077227 */ /* 0x000fe200078e0002 */
[----:B------:R-:W-:Y:S02]  /*25a40*/  IADD3 R4, R18, -0x1, R6 ;  /* 0xffffffff12047810 */ /* 0x000fe40007ffe006 */
[----:B------:R-:W-:-:S03]  /*25a50*/  IABS R2, R18 ;  /* 0x0000001200027213 */ /* 0x000fc60000000000 */
[----:B------:R-:W-:Y:S02]  /*25a60*/  IMAD.IADD R4, R4, 0x1, -R8 ;  /* 0x0000000104047824 */ /* 0x000fe400078e0a08 */
[----:B------:R-:W-:-:S03]  /*25a70*/  IMAD.MOV R2, RZ, RZ, -R2 ;  /* 0x000000ffff027224 */ /* 0x000fc600078e0a02 */
[----:B------:R-:W-:Y:S01]  /*25a80*/  IABS R3, R4 ;  /* 0x0000000400037213 */ /* 0x000fe20000000000 */
[----:B------:R-:W-:Y:S01]  /*25a90*/  IMAD.MOV.U32 R5, RZ, RZ, R2 ;  /* 0x000000ffff057224 */ /* 0x000fe200078e0002 */
        /* <DEDUP_REMOVED lines=13> */
.L_x_1810:
[----:B------:R-:W-:Y:S05]  /*25b70*/  BSYNC B0 ;  /* 0x0000000000007941 */ /* 0x000fea0003800000 */
.L_x_1809:
[----:B------:R-:W3:Y:S04]  /*25b80*/  LDL R0, [R1+0x40] ;  /* 0x0000400001007983 */ /* 0x000ee80000100800 */
[----:B--2---:R-:W3:Y:S01]  /*25b90*/  LDL R2, [R1+0x50] ;  /* 0x0000500001027983 */ /* 0x004ee20000100800 */
[----:B------:R-:W-:Y:S01]  /*25ba0*/  BSSY B7, `(.L_x_1811) ;  /* 0x0000417000077945 */ /* 0x000fe20003800000 */
[----:B---3--:R-:W-:-:S05]  /*25bb0*/  IMAD R2, R2, R0, R8 ;  /* 0x0000000002027224 */ /* 0x008fca00078e0208 */
[----:B------:R-:W-:Y:S01]  /*25bc0*/  VIADDMNMX R0, R2, R0, R6, PT ;  /* 0x0000000002007246 */ /* 0x000fe20003800106 */
[----:B------:R2:W-:Y:S03]  /*25bd0*/  STL [R1+0x2c], R2 ;  /* 0x00002c0201007387 */ /* 0x0005e60000100800 */
[----:B------:R-:W-:Y:S01]  /*25be0*/  ISETP.GT.AND P0, PT, R0, R2, PT ;  /* 0x000000020000720c */ /* 0x000fe20003f04270 */
[----:B------:R2:W-:-:S12]  /*25bf0*/  STL [R1+0x44], R0 ;  /* 0x0000440001007387 */ /* 0x0005d80000100800 */
[----:B--2---:R-:W-:Y:S05]  /*25c00*/  @P0 BRA `(.L_x_1812) ;  /* 0x0000000000480947 */ /* 0x004fea0003800000 */
[----:B------:R-:W2:Y:S02]  /*25c10*/  S2R R0, SR_TID.X ;  /* 0x0000000000007919 */ /* 0x000ea40000002100 */
[----:B--2---:R-:W-:-:S04]  /*25c20*/  LOP3.LUT R0, R0, 0x7f, RZ, 0xc0, !PT ;  /* 0x0000007f00007812 */ /* 0x004fc800078ec0ff */
[----:B------:R-:W-:-:S13]  /*25c30*/  ISETP.NE.AND P0, PT, R0, RZ, PT ;  /* 0x000000ff0000720c */ /* 0x000fda0003f05270 */
[----:B------:R-:W-:Y:S05]  /*25c40*/  @P0 BRA `(.L_x_1813) ;  /* 0x0000004000300947 */ /* 0x000fea0003800000 */
[----:B------:R-:W2:Y:S01]  /*25c50*/  S2R R3, SR_LANEID ;  /* 0x0000000000037919 */ /* 0x000ea20000000000 */
[----:B------:R-:W-:Y:S02]  /*25c60*/  VOTEU.ANY UR4, UPT, PT ;  /* 0x0000000000047886 */ /* 0x000fe400038e0100 */
[----:B------:R-:W2:Y:S08]  /*25c70*/  FLO.U32 R0, UR4 ;  /* 0x0000000400007d00 */ /* 0x000eb000080e0000 */
[----:B------:R-:W3:Y:S01]  /*25c80*/  POPC R4, UR4 ;  /* 0x0000000400047d09 */ /* 0x000ee20008000000 */
[----:B--2---:R-:W-:-:S02]  /*25c90*/  ISETP.EQ.U32.AND P0, PT, R0, R3, PT ;  /* 0x000000030000720c */ /* 0x004fc40003f02070 */
[----:B------:R-:W3:Y:S11]  /*25ca0*/  LDC.64 R2, c[0x0][0xc60] ;  /* 0x00031800ff027b82 */ /* 0x000ef60000000a00 */
[----:B---3--:R-:W2:Y:S01]  /*25cb0*/  @P0 ATOMG.E.ADD.STRONG.GPU PT, R3, desc[UR46][R2.64], R4 ;  /* 0x00000004020309a8 */ /* 0x008ea200081ee1ee */
[----:B------:R-:W3:Y:S02]  /*25cc0*/  S2R R5, SR_LTMASK ;  /* 0x0000000000057919 */ /* 0x000ee40000003900 */
[----:B---3--:R-:W-:-:S06]  /*25cd0*/  LOP3.LUT R5, R5, UR4, RZ, 0xc0, !PT ;  /* 0x0000000405057c12 */ /* 0x008fcc000f8ec0ff */
[----:B------:R-:W3:Y:S01]  /*25ce0*/  POPC R5, R5 ;  /* 0x0000000500057309 */ /* 0x000ee20000000000 */
[----:B--2---:R-:W3:Y:S02]  /*25cf0*/  SHFL.IDX PT, R0, R3, R0, 0x1f ;  /* 0x00001f0003007589 */ /* 0x004ee400000e0000 */
[----:B---3--:R-:W-:-:S05]  /*25d00*/  IADD3 R0, R0, UR38, R5 ;  /* 0x0000002600007c10 */ /* 0x008fca000fffe005 */
[----:B------:R2:W-:Y:S01]  /*25d10*/  STL [R1], R0 ;  /* 0x0000000001007387 */ /* 0x0005e20000100800 */
[----:B------:R-:W-:Y:S05]  /*25d20*/  BRA `(.L_x_1813) ;  /* 0x0000003c00f87947 */ /* 0x000fea0003800000 */
.L_x_1812:
        /* <DEDUP_REMOVED lines=19> */
[----:B012---:R-:W-:Y:S05]  /*25e60*/  CALL.ABS.NOINC R2 ;  /* 0x0000000002007343 */ /* 0x007fea0003c00000 */
.L_x_1815:
[----:B------:R-:W-:Y:S05]  /*25e70*/  BSYNC B6 ;  /* 0x0000000000067941 */ /* 0x000fea0003800000 */
.L_x_1814:
[----:B------:R-:W-:Y:S01]  /*25e80*/  VIADD R0, R19, 0x400 ;  /* 0x0000040013007836 */ /* 0x000fe20000000000 */
[----:B------:R-:W-:Y:S04]  /*25e90*/  BSSY B6, `(.L_x_1816) ;  /* 0x0000022000067945 */ /* 0x000fe80003800000 */
[----:B------:R-:W-:-:S13]  /*25ea0*/  LOP3.LUT P0, RZ, R0, 0x3ff, RZ, 0xc0, !PT ;  /* 0x000003ff00ff7812 */ /* 0x000fda000780c0ff */
[----:B------:R-:W-:Y:S05]  /*25eb0*/  @!P0 BRA `(.L_x_1817) ;  /* 0x00000000007c8947 */ /* 0x000fea0003800000 */
[----:B-1----:R-:W-:Y:S01]  /*25ec0*/  MOV R18, 0x0 ;  /* 0x0000000000127802 */ /* 0x002fe20000000f00 */
[----:B------:R-:W-:Y:S01]  /*25ed0*/  ULDC.64 UR6, c[0x4][0xb8] ;  /* 0x01002e0000067ab9 */ /* 0x000fe20000000a00 */
[----:B------:R-:W-:Y:S01]  /*25ee0*/  ULDC.64 UR8, c[0x4][0xc0] ;  /* 0x0100300000087ab9 */ /* 0x000fe20000000a00 */
[----:B------:R-:W-:Y:S01]  /*25ef0*/  ULDC.64 UR4, c[0x4][0x40] ;  /* 0x0100100000047ab9 */ /* 0x000fe20000000a00 */
[----:B------:R1:W2:Y:S01]  /*25f00*/  LDC.64 R2, c[0x4][R18] ;  /* 0x0100000012027b82 */ /* 0x0002a20000000a00 */
        /* <DEDUP_REMOVED lines=10> */
[----:B0-2---:R-:W-:Y:S05]  /*25fb0*/  CALL.ABS.NOINC R2 ;  /* 0x0000000002007343 */ /* 0x005fea0003c00000 */
.L_x_1818:
        /* <DEDUP_REMOVED lines=15> */
.L_x_1817:
[----:B------:R-:W-:Y:S05]  /*260b0*/  BSYNC B6 ;  /* 0x0000000000067941 */ /* 0x000fea0003800000 */
.L_x_1816:
[----:B------:R-:W2:Y:S01]  /*260c0*/  LDL R0, [R1+0xc] ;  /* 0x00000c0001007983 */ /* 0x000ea20000100800 */
[----:B------:R-:W-:Y:S02]  /*260d0*/  ULDC.64 UR4, c[0x0][0x9f8] ;  /* 0x00027e0000047ab9 */ /* 0x000fe40000000a00 */
[----:B------:R-:W-:Y:S01]  /*260e0*/  ISETP.NE.U32.AND P0, PT, RZ, UR4, PT ;  /* 0x00000004ff007c0c */ /* 0x000fe2000bf05070 */
[----:B-1----:R-:W3:Y:S03]  /*260f0*/  LDL R18, [R1+0x44] ;  /* 0x0000440001127983 */ /* 0x002ee60000100800 */
[----:B------:R-:W-:Y:S01]  /*26100*/  ISETP.NE.AND.EX P0, PT, RZ, UR5, PT, P0 ;  /* 0x00000005ff007c0c */ /* 0x000fe2000bf05300 */
[----:B------:R-:W-:-:S12]  /*26110*/  ULDC.64 UR4, c[0x0][0xa08] ;  /* 0x0002820000047ab9 */ /* 0x000fd80000000a00 */
[----:B------:R-:W1:Y:S01]  /*26120*/  @P0 LDC.64 R2, c[0x0][0x9f8] ;  /* 0x00027e00ff020b82 */ /* 0x000e620000000a00 */
[----:B--2---:R-:W-:Y:S02]  /*26130*/  IMAD.MOV.U32 R7, RZ, RZ, R0 ;  /* 0x000000ffff077224 */ /* 0x004fe400078e0000 */
[----:B-1----:R-:W-:-:S05]  /*26140*/  @P0 IMAD.WIDE R2, R0, 0x4, R2 ;  /* 0x0000000400020825 */ /* 0x002fca00078e0202 */
[----:B------:R1:W2:Y:S01]  /*26150*/  @P0 LDG.E R7, desc[UR46][R2.64] ;  /* 0x0000002e02070981 */ /* 0x0002a2000c1e1900 */
[----:B---3--:R-:W-:Y:S01]  /*26160*/  VIADD R0, R18, 0xffffffff ;  /* 0xffffffff12007836 */ /* 0x008fe20000000000 */
[----:B-1----:R-:W1:Y:S02]  /*26170*/  LDC.64 R2, c[0x0][0x418] ;  /* 0x00010600ff027b82 */ /* 0x002e640000000a00 */
[----:B-1----:R-:W-:Y:S01]  /*26180*/  LOP3.LUT P0, RZ, R2, UR4, RZ, 0xfc, !PT ;  /* 0x0000000402ff7c12 */ /* 0x002fe2000f80fcff */
[----:B------:R-:W-:-:S03]  /*26190*/  UMOV UR4, 0xffffffff ;  /* 0xffffffff00047882 */ /* 0x000fc60000000000 */
[----:B------:R-:W-:Y:S02]  /*261a0*/  LOP3.LUT P0, RZ, R3, UR5, RZ, 0xfc, P0 ;  /* 0x0000000503ff7c12 */ /* 0x000fe4000800fcff */
[----:B--2---:R-:W-:Y:S01]  /*261b0*/  SHF.R.S32.HI R8, RZ, 0x1f, R7 ;  /* 0x0000001fff087819 */ /* 0x004fe20000011407 */
[----:B------:R1:W-:Y:S01]  /*261c0*/  STL [R1+0x8], R7 ;  /* 0x0000080701007387 */ /* 0x0003e20000100800 */
[----:B------:R-:W-:-:S03]  /*261d0*/  SEL R18, R7, RZ, !P0 ;  /* 0x000000ff07127207 */ /* 0x000fc60004000000 */
[----:B------:R1:W-:Y:S01]  /*261e0*/  STL [R1+0x24], R8 ;  /* 0x0000240801007387 */ /* 0x0003e20000100800 */
[----:B------:R-:W-:Y:S05]  /*261f0*/  BRA.DIV UR4, `(.L_x_1819) ;  /* 0x0000005e04e07947 */ /* 0x000fea000b800000 */
[----:B------:R-:W2:Y:S02]  /*26200*/  S2R R4, SR_TID.X ;  /* 0x0000000000047919 */ /* 0x000ea40000002100 */
[----:B--2---:R-:W-:-:S04]  /*26210*/  SHF.R.U32.HI R4, RZ, 0x5, R4 ;  /* 0x00000005ff047819 */ /* 0x004fc80000011604 */
[----:B------:R-:W-:-:S05]  /*26220*/  LOP3.LUT R4, R4, 0x3, RZ, 0xc0, !PT ;  /* 0x0000000304047812 */ /* 0x000fca00078ec0ff */
[----:B------:R2:W3:Y:S02]  /*26230*/  SHFL.IDX PT, R14, R4, RZ, 0x1f ;  /* 0x00001fff040e7589 */ /* 0x0004e400000e0000 */
.L_x_1962:
[----:B------:R4:W-:Y:S01]  /*26240*/  STL [R1+0x4], R0 ;  /* 0x0000040001007387 */ /* 0x0009e20000100800 */
[----:B---3--:R-:W-:Y:S02]  /*26250*/  ISETP.NE.AND P0, PT, R14, RZ, PT ;  /* 0x000000ff0e00720c */ /* 0x008fe40003f05270 */
[----:B------:R-:W-:Y:S02]  /*26260*/  PLOP3.LUT P1, PT, PT, PT, PT, 0x8, 0x0 ;  /* 0x000000000000781c */ /* 0x000fe40003f2e170 */
[----:B------:R-:W-:-:S11]  /*26270*/  LOP3.LUT R17, R17, 0xfffffffe, RZ, 0xc0, !PT ;  /* 0xfffffffe11117812 */ /* 0x000fd600078ec0ff */
[----:B------:R-:W-:Y:S01]  /*26280*/  @P1 LOP3.LUT R17, R17, 0x1, RZ, 0xfc, !PT ;  /* 0x0000000111111812 */ /* 0x000fe200078efcff */
[----:B----4-:R-:W-:Y:S06]  /*26290*/  @P0 BRA `(.L_x_1820) ;  /* 0x0000000400380947 */ /* 0x010fec0003800000 */
[----:B------:R-:W-:-:S03]  /*262a0*/  UMOV UR4, 0xffffffff ;  /* 0xffffffff00047882 */ /* 0x000fc60000000000 */
[----:B------:R-:W-:Y:S05]  /*262b0*/  BRA.DIV UR4, `(.L_x_1821) ;  /* 0x0000005e04e47947 */ /* 0x000fea000b800000 */
[----:B------:R-:W-:-:S13]  /*262c0*/  ELECT P6, URZ, PT ;  /* 0x00000000003f782f */ /* 0x000fda00038c0000 */
.L_x_1965:
[----:B------:R-:W-:Y:S05]  /*262d0*/  @!P6 BRA `(.L_x_1820) ;  /* 0x000000040028e947 */ /* 0x000fea0003800000 */
[----:B------:R-:W-:-:S04]  /*262e0*/  ISETP.NE.U32.AND P0, PT, R2, RZ, PT ;  /* 0x000000ff0200720c */ /* 0x000fc80003f05070 */
[----:B------:R-:W-:-:S13]  /*262f0*/  ISETP.NE.AND.EX P0, PT, R3, RZ, PT, P0 ;  /* 0x000000ff0300720c */ /* 0x000fda0003f05300 */
[----:B------:R-:W-:Y:S05]  /*26300*/  @!P0 BRA `(.L_x_1822) ;  /* 0x0000000000508947 */ /* 0x000fea0003800000 */
[----:B------:R-:W3:Y:S01]  /*26310*/  LDC R6, c[0x0][0x43c] ;  /* 0x00010f00ff067b82 */ /* 0x000ee20000000800 */
[----:B------:R-:W-:Y:S01]  /*26320*/  IMAD.MOV.U32 R9, RZ, RZ, R0 ;  /* 0x000000ffff097224 */ /* 0x000fe200078e0000 */
[----:B------:R-:W-:-:S03]  /*26330*/  ULDC.64 UR4, c[0x0][0x428] ;  /* 0x00010a0000047ab9 */ /* 0x000fc60000000a00 */
[----:B------:R-:W-:Y:S01]  /*26340*/  IMAD.MOV.U32 R0, RZ, RZ, R9 ;  /* 0x000000ffff007224 */ /* 0x000fe200078e0009 */
[----:B---3--:R-:W-:-:S13]  /*26350*/  ISETP.NE.AND P0, PT, R6, 0x1, PT ;  /* 0x000000010600780c */ /* 0x008fda0003f05270 */
[----:B--2---:R-:W2:Y:S02]  /*26360*/  @P0 LDC.64 R4, c[0x0][0x440] ;  /* 0x00011000ff040b82 */ /* 0x004ea40000000a00 */
        /* <DEDUP_REMOVED lines=14> */
.L_x_1822:
[----:B------:R-:W4:Y:S04]  /*26450*/  LDL R0, [R1+0x10] ;  /* 0x0000100001007983 */ /* 0x000f280000100800 */
[----:B---3--:R-:W3:Y:S01]  /*26460*/  LDL R2, [R1+0x18] ;  /* 0x0000180001027983 */ /* 0x008ee20000100800 */
[----:B----4-:R-:W-:Y:S01]  /*26470*/  IMAD R0, R0, 0x8, R19 ;  /* 0x0000000800007824 */ /* 0x010fe200078e0213 */
[----:B---3--:R-:W-:-:S04]  /*26480*/  SHF.L.U32 R2, R2, 0x1f, RZ ;  /* 0x0000001f02027819 */ /* 0x008fc800000006ff */
[----:B------:R-:W3:Y:S02]  /*26490*/  SYNCS.PHASECHK.TRANS64.TRYWAIT P0, [R0+URZ+0x2a840], R2 ;  /* 0x02a84002000075a7 */ /* 0x000ee4000800017f */
[----:B---3--:R-:W-:Y:S05]  /*264a0*/  @!P0 BRA `(.L_x_1823) ;  /* 0x0000005c00888947 */ /* 0x008fea0003800000 */
.L_x_1966:
[----:B------:R-:W4:Y:S02]  /*264b0*/  S2R R3, SR_TID.X ;  /* 0x0000000000037919 */ /* 0x000f240000002100 */
[----:B----4-:R-:W-:-:S04]  /*264c0*/  LOP3.LUT R3, R3, 0x7f, RZ, 0xc0, !PT ;  /* 0x0000007f03037812 */ /* 0x010fc800078ec0ff */
[----:B------:R-:W-:-:S13]  /*264d0*/  ISETP.NE.AND P0, PT, R3, RZ, PT ;  /* 0x000000ff0300720c */ /* 0x000fda0003f05270 */
        /* <DEDUP_REMOVED lines=8> */
.L_x_1824:
[----:B--2---:R-:W2:Y:S04]  /*26560*/  LDL R4, [R1+0x10] ;  /* 0x0000100001047983 */ /* 0x004ea80000100800 */
[----:B------:R-:W4:Y:S04]  /*26570*/  LDL R3, [R1+0x4] ;  /* 0x0000040001037983 */ /* 0x000f280000100800 */
[----:B---3--:R-:W3:Y:S01]  /*26580*/  LDL R2, [R1+0x1c] ;  /* 0x00001c0001027983 */ /* 0x008ee20000100800 */
[----:B------:R-:W-:Y:S01]  /*26590*/  R2UR UR9, R0 ;  /* 0x00000000000972ca */ /* 0x000fe200000e0000 */
[----:B------:R-:W-:Y:S01]  /*265a0*/  UIADD3 UR4, UP0, UR36, 0x370, URZ ;  /* 0x0000037024047890 */ /* 0x000fe2000ff1e03f */
[----:B------:R-:W-:Y:S01]  /*265b0*/  R2UR UR12, R16 ;  /* 0x00000000100c72ca */ /* 0x000fe200000e0000 */
[----:B------:R-:W-:Y:S01]  /*265c0*/  UMOV UR10, URZ ;  /* 0x0000003f000a7c82 */ /* 0x000fe20008000000 */
[----:B-----5:R-:W-:Y:S01]  /*265d0*/  R2UR UR13, R18 ;  /* 0x00000000120d72ca */ /* 0x020fe200000e0000 */
[----:B------:R-:W-:Y:S01]  /*265e0*/  UMOV UR6, 0x0 ;  /* 0x0000000000067882 */ /* 0x000fe20000000000 */
[----:B------:R-:W-:Y:S01]  /*265f0*/  UMOV UR7, 0x14f00000 ;  /* 0x14f0000000077882 */ /* 0x000fe20000000000 */
[----:B------:R-:W-:Y:S01]  /*26600*/  UMOV UR17, 0x40 ;  /* 0x0000004000117882 */ /* 0x000fe20000000000 */
[----:B------:R-:W-:-:S02]  /*26610*/  PLOP3.LUT P0, PT, PT, PT, PT, 0x80, 0x0 ;  /* 0x000000000000781c */ /* 0x000fc40003f0f070 */
[----:B------:R-:W-:-:S03]  /*26620*/  LOP3.LUT R17, R17, 0xfffffffe, RZ, 0xc0, !PT ;  /* 0xfffffffe11117812 */ /* 0x000fc600078ec0ff */
[----:B------:R-:W-:-:S08]  /*26630*/  UIADD3 UR9, UR9, 0x2a830, URZ ;  /* 0x0002a83009097890 */ /* 0x000fd0000fffe03f */
[----:B------:R-:W-:Y:S01]  /*26640*/  @P0 LOP3.LUT R17, R17, 0x1, RZ, 0xfc, !PT ;  /* 0x0000000111110812 */ /* 0x000fe200078efcff */
[----:B--2---:R-:W-:Y:S01]  /*26650*/  IMAD R0, R4, 0x9000, R19 ;  /* 0x0000900004007824 */ /* 0x004fe200078e0213 */
[----:B----4-:R-:W-:-:S04]  /*26660*/  R2UR UR11, R3 ;  /* 0x00000000030b72ca */ /* 0x010fc800000e0000 */
[----:B------:R-:W-:Y:S02]  /*26670*/  R2UR UR8, R0 ;  /* 0x00000000000872ca */ /* 0x000fe400000e0000 */
[----:B---3--:R-:W-:-:S11]  /*26680*/  R2UR UR5, R2 ;  /* 0x00000000020572ca */ /* 0x008fd600000e0000 */
[----:B------:R-:W-:Y:S02]  /*26690*/  UIADD3 UR14, UR8, 0x18400, URZ ;  /* 0x00018400080e7890 */ /* 0x000fe4000fffe03f */
[----:B------:R-:W-:Y:S02]  /*266a0*/  UIMAD UR11, UR11, 0x60, UR5 ;  /* 0x000000600b0b78a4 */ /* 0x000fe4000f8e0205 */
[----:B------:R-:W-:Y:S02]  /*266b0*/  UIADD3.X UR5, URZ, UR37, URZ, UP0, !UPT ;  /* 0x000000253f057290 */ /* 0x000fe400087fe43f */
[----:B------:R-:W-:Y:S02]  /*266c0*/  UIADD3 UR15, UR8, 0x1b400, URZ ;  /* 0x0001b400080f7890 */ /* 0x000fe4000fffe03f */
[----:B------:R-:W-:-:S03]  /*266d0*/  UIADD3 UR16, UR8, 0x1e400, URZ ;  /* 0x0001e40008107890 */ /* 0x000fc6000fffe03f */
[----:B------:R-:W-:Y:S01]  /*266e0*/  UMOV UR8, UR14 ;  /* 0x0000000e00087c82 */ /* 0x000fe20008000000 */
[----:B------:R-:W-:Y:S01]  /*266f0*/  UMOV UR14, 0x80 ;  /* 0x00000080000e7882 */ /* 0x000fe20000000000 */
[----:B------:R2:W-:Y:S02]  /*26700*/  UTMALDG.4D [UR8], [UR4], desc[UR6] ;  /* 0x00000608040075b4 */ /* 0x0005e40008019000 */
[----:B--2---:R-:W-:Y:S01]  /*26710*/  UMOV UR8, UR15 ;  /* 0x0000000f00087c82 */ /* 0x004fe20008000000 */
[----:B------:R-:W-:Y:S02]  /*26720*/  UMOV UR10, UR17 ;  /* 0x00000011000a7c82 */ /* 0x000fe40008000000 */
[----:B------:R2:W-:Y:S02]  /*26730*/  UTMALDG.4D [UR8], [UR4], desc[UR6] ;  /* 0x00000608040075b4 */ /* 0x0005e40008019000 */
[----:B--2---:R-:W-:Y:S01]  /*26740*/  UMOV UR8, UR16 ;  /* 0x0000001000087c82 */ /* 0x004fe20008000000 */
[----:B------:R-:W-:-:S02]  /*26750*/  UMOV UR10, UR14 ;  /* 0x0000000e000a7c82 */ /* 0x000fc40008000000 */
[----:B------:R3:W-:Y:S02]  /*26760*/  UTMALDG.4D [UR8], [UR4], desc[UR6] ;  /* 0x00000608040075b4 */ /* 0x0007e40008019000 */
[----:B---3--:R-:W-:Y:S01]  /*26770*/  NOP ;  /* 0x0000000000007918 */ /* 0x008fe20000000000 */
.L_x_1820:
[----:B------:R-:W3:Y:S01]  /*26780*/  LDL.LU R3, [R1+0x48] ;  /* 0x0000480001037983 */ /* 0x000ee20000300800 */
[----:B------:R-:W-:Y:S05]  /*26790*/  WARPSYNC.ALL ;  /* 0x0000000000007948 */ /* 0x000fea0003800000 */
[----:B------:R-:W-:Y:S01]  /*267a0*/  ULDC.64 UR4, c[0x0][0x298] ;  /* 0x0000a60000047ab9 */ /* 0x000fe20000000a00 */
[----:B------:R-:W-:Y:S01]  /*267b0*/  BSSY B6, `(.L_x_1825) ;  /* 0x000001c000067945 */ /* 0x000fe20003800000 */
[----:B------:R-:W-:Y:S01]  /*267c0*/  BAR.SYNC.DEFER_BLOCKING 0x8, 0x180 ;  /* 0x0206000000007b1d */ /* 0x000fe20000010000 */
[----:B---3--:R-:W-:Y:S01]  /*267d0*/  SHF.R.S32.HI R0, RZ, 0x1f, R3 ;  /* 0x0000001fff007819 */ /* 0x008fe20000011403 */
[----:B--2---:R-:W-:-:S04]  /*267e0*/  IMAD.WIDE.U32 R4, R3, UR4, RZ ;  /* 0x0000000403047c25 */ /* 0x004fc8000f8e00ff */
        /* <DEDUP_REMOVED lines=12> */
[----:B--2---:R-:W-:Y:S02]  /*268b0*/  IMAD.U32 R4, RZ, RZ, UR4 ;  /* 0x00000004ff047e24 */ /* 0x004fe4000f8e00ff */
[----:B------:R-:W2:Y:S01]  /*268c0*/  LDC.64 R2, c[0x4][R2] ;  /* 0x0100000002027b82 */ /* 0x000ea20000000a00 */
[----:B------:R-:W-:Y:S02]  /*268d0*/  IMAD.U32 R5, RZ, RZ, UR5 ;  /* 0x00000005ff057e24 */ /* 0x000fe4000f8e00ff */
[----:B------:R-:W-:Y:S02]  /*268e0*/  IMAD.U32 R6, RZ, RZ, UR6 ;  /* 0x00000006ff067e24 */ /* 0x000fe4000f8e00ff */
[----:B-1----:R-:W-:-:S02]  /*268f0*/  IMAD.U32 R7, RZ, RZ, UR7 ;  /* 0x00000007ff077e24 */ /* 0x002fc4000f8e00ff */
[----:B------:R-:W-:Y:S02]  /*26900*/  IMAD.U32 R10, RZ, RZ, UR8 ;  /* 0x00000008ff0a7e24 */ /* 0x000fe4000f8e00ff */
[----:B------:R-:W-:Y:S02]  /*26910*/  IMAD.U32 R11, RZ, RZ, UR9 ;  /* 0x00000009ff0b7e24 */ /* 0x000fe4000f8e00ff */
[----:B------:R-:W-:Y:S02]  /*26920*/  IMAD.MOV.U32 R8, RZ, RZ, 0x70 ;  /* 0x00000070ff087424 */ /* 0x000fe400078e00ff */
[----:B------:R-:W-:Y:S02]  /*26930*/  IMAD.MOV.U32 R12, RZ, RZ, 0x1 ;  /* 0x00000001ff0c7424 */ /* 0x000fe400078e00ff */
[----:B------:R-:W-:-:S07]  /*26940*/  IMAD.MOV.U32 R13, RZ, RZ, RZ ;  /* 0x000000ffff0d7224 */ /* 0x000fce00078e00ff */
[----:B------:R-:W-:-:S07]  /*26950*/  LEPC R20, `(.L_x_1826) ;  /* 0x000000001014794e */ /* 0x000fce0000000000 */
[----:B0-2---:R-:W-:Y:S05]  /*26960*/  CALL.ABS.NOINC R2 ;  /* 0x0000000002007343 */ /* 0x005fea0003c00000 */
.L_x_1826:
[----:B------:R-:W-:Y:S05]  /*26970*/  BSYNC B6 ;  /* 0x0000000000067941 */ /* 0x000fea0003800000 */
.L_x_1825:
[----:B--2---:R-:W2:Y:S01]  /*26980*/  LDL.LU R0, [R1+0x54] ;  /* 0x0000540001007983 */ /* 0x004ea20000300800 */
[----:B------:R-:W-:Y:S01]  /*26990*/  ULDC.64 UR6, c[0x0][0xa00] ;  /* 0x0002800000067ab9 */ /* 0x000fe20000000a00 */
[----:B-1----:R-:W1:Y:S01]  /*269a0*/  LDC R7, c[0x0][0x448] ;  /* 0x00011200ff077b82 */ /* 0x002e620000000800 */
[----:B------:R-:W-:Y:S01]  /*269b0*/  ULDC.64 UR4, c[0x0][0x2d8] ;  /* 0x0000b60000047ab9 */ /* 0x000fe20000000a00 */
[----:B------:R-:W2:Y:S04]  /*269c0*/  LDL.LU.64 R2, [R1+0x48] ;  /* 0x0000480001027983 */ /* 0x000ea80000300a00 */
[----:B------:R-:W3:Y:S04]  /*269d0*/  LDL R5, [R1+0xc] ;  /* 0x00000c0001057983 */ /* 0x000ee80000100800 */
[----:B------:R-:W4:Y:S01]  /*269e0*/  LDL R9, [R1+0x30] ;  /* 0x0000300001097983 */ /* 0x000f220000100800 */
[----:B------:R-:W-:-:S04]  /*269f0*/  ISETP.NE.U32.AND P0, PT, RZ, UR6, PT ;  /* 0x00000006ff007c0c */ /* 0x000fc8000bf05070 */
[----:B------:R-:W-:Y:S01]  /*26a00*/  ISETP.NE.AND.EX P0, PT, RZ, UR7, PT, P0 ;  /* 0x00000007ff007c0c */ /* 0x000fe2000bf05300 */
[----:B------:R-:W0:Y:S01]  /*26a10*/  S2R R8, SR_TID.X ;  /* 0x0000000000087919 */ /* 0x000e220000002100 */
[----:B------:R-:W-:Y:S01]  /*26a20*/  ULDC.64 UR6, c[0x0][0x280] ;  /* 0x0000a00000067ab9 */ /* 0x000fe20000000a00 */
[----:B------:R-:W1:Y:S01]  /*26a30*/  S2R R10, SR_TID.X ;  /* 0x00000000000a7919 */ /* 0x000e620000002100 */
[----:B0-----:R-:W-:Y:S02]  /*26a40*/  IMAD.SHL.U32 R8, R8, 0x10, RZ ;  /* 0x0000001008087824 */ /* 0x001fe400078e00ff */
[----:B-1----:R-:W-:-:S05]  /*26a50*/  IMAD.SHL.U32 R10, R10, 0x8, RZ ;  /* 0x000000080a0a7824 */ /* 0x002fca00078e00ff */
[----:B------:R-:W-:-:S04]  /*26a60*/  LOP3.LUT R10, R10, 0x38, RZ, 0xc0, !PT ;  /* 0x000000380a0a7812 */ /* 0x000fc800078ec0ff */
[C---:B------:R-:W-:Y:S02]  /*26a70*/  LOP3.LUT R11, R10.reuse, 0x40, RZ, 0xfc, !PT ;  /* 0x000000400a0b7812 */ /* 0x040fe400078efcff */
[----:B------:R-:W-:Y:S01]  /*26a80*/  LOP3.LUT R10, R10, 0x80, RZ, 0xfc, !PT ;  /* 0x000000800a0a7812 */ /* 0x000fe200078efcff */
[----:B--2---:R-:W-:Y:S01]  /*26a90*/  IMAD.MOV.U32 R3, RZ, RZ, R0 ;  /* 0x000000ffff037224 */ /* 0x004fe200078e0000 */
[----:B---3--:R-:W-:-:S04]  /*26aa0*/  SHF.R.S32.HI R0, RZ, 0x1f, R5 ;  /* 0x0000001fff007819 */ /* 0x008fc80000011405 */
[----:B------:R-:W-:Y:S02]  /*26ab0*/  SEL R4, R0, RZ, !P0 ;  /* 0x000000ff00047207 */ /* 0x000fe40004000000 */
[----:B------:R-:W-:Y:S02]  /*26ac0*/  SEL R0, R5, RZ, !P0 ;  /* 0x000000ff05007207 */ /* 0x000fe40004000000 */
[----:B------:R-:W0:Y:S01]  /*26ad0*/  S2R R5, SR_TID.X ;  /* 0x0000000000057919 */ /* 0x000e220000002100 */
[----:B------:R-:W-:Y:S01]  /*26ae0*/  ISETP.NE.AND P0, PT, R7, 0x1, PT ;  /* 0x000000010700780c */ /* 0x000fe20003f05270 */
[----:B------:R-:W-:-:S04]  /*26af0*/  IMAD.WIDE.U32 R2, R16, UR4, R2 ;  /* 0x0000000410027c25 */ /* 0x000fc8000f8e0002 */
[----:B------:R-:W-:Y:S01]  /*26b00*/  IMAD R3, R16, UR5, R3 ;  /* 0x0000000510037c24 */ /* 0x000fe2000f8e0203 */
[----:B------:R-:W-:-:S07]  /*26b10*/  ULDC.64 UR4, c[0x0][0x2e0] ;  /* 0x0000b80000047ab9 */ /* 0x000fce0000000a00 */
[----:B------:R-:W1:Y:S01]  /*26b20*/  @P0 LDC R6, c[0x0][0x450] ;  /* 0x00011400ff060b82 */ /* 0x000e620000000800 */
[----:B0-----:R-:W-:-:S04]  /*26b30*/  LOP3.LUT R5, R5, 0x7f, RZ, 0xc0, !PT ;  /* 0x0000007f05057812 */ /* 0x001fc800078ec0ff */
[----:B------:R-:W-:-:S04]  /*26b40*/  SHF.R.U32.HI R5, RZ, 0x3, R5 ;  /* 0x00000003ff057819 */ /* 0x000fc80000011605 */
[----:B------:R-:W-:Y:S02]  /*26b50*/  LOP3.LUT R8, R5, 0x70, R8, 0xf8, !PT ;  /* 0x0000007005087812 */ /* 0x000fe400078ef808 */
[----:B------:R-:W0:Y:S01]  /*26b60*/  @P0 LDC R5, c[0x0][0x44c] ;  /* 0x00011300ff050b82 */ /* 0x000e220000000800 */
[----:B------:R-:W-:Y:S02]  /*26b70*/  IMAD R4, R4, UR4, RZ ;  /* 0x0000000404047c24 */ /* 0x000fe4000f8e02ff */
[----:B------:R-:W-:-:S04]  /*26b80*/  IMAD.WIDE.U32 R2, R0, UR4, R2 ;  /* 0x0000000400027c25 */ /* 0x000fc8000f8e0002 */
[----:B------:R-:W-:Y:S01]  /*26b90*/  IMAD R0, R0, UR5, R4 ;  /* 0x0000000500007c24 */ /* 0x000fe2000f8e0204 */
[----:B------:R-:W-:Y:S01]  /*26ba0*/  ULDC.64 UR4, c[0x0][0x2d0] ;  /* 0x0000b40000047ab9 */ /* 0x000fe20000000a00 */
[----:B----4-:R-:W-:Y:S02]  /*26bb0*/  IMAD.IADD R4, R8, 0x1, R9 ;  /* 0x0000000108047824 */ /* 0x010fe400078e0209 */
[----:B------:R-:W-:Y:S02]  /*26bc0*/  IMAD.IADD R3, R3, 0x1, R0 ;  /* 0x0000000103037824 */ /* 0x000fe400078e0200 */
[----:B------:R-:W-:Y:S02]  /*26bd0*/  IMAD.MOV.U32 R0, RZ, RZ, R4 ;  /* 0x000000ffff007224 */ /* 0x000fe400078e0004 */
[----:B0-----:R-:W-:-:S05]  /*26be0*/  @P0 IMAD.HI.U32 R5, R4, R5, RZ ;  /* 0x0000000504050227 */ /* 0x001fca00078e00ff */
[----:B-1----:R-:W-:-:S05]  /*26bf0*/  @P0 SHF.R.U32.HI R0, RZ, R6, R5 ;  /* 0x00000006ff000219 */ /* 0x002fca0000011605 */
        /* <DEDUP_REMOVED lines=30> */
[----:B------:R-:W0:Y:S02]  /*26de0*/  S2R R11, SR_TID.X ;  /* 0x00000000000b7919 */ /* 0x000e240000002100 */
        /* <DEDUP_REMOVED lines=83> */
.L_x_1983:
[----:B------:R-:W-:Y:S01]  /*27320*/  VIADD R0, R0, 0x70 ;  /* 0x0000007000007836 */ /* 0x000fe20000000000 */
[----:B------:R-:W-:Y:S04]  /*27330*/  BSSY B0, `(.L_x_1828) ;  /* 0x000000e000007945 */ /* 0x000fe80003800000 */
[----:B------:R-:W-:-:S13]  /*27340*/  ISETP.GE.AND P3, PT, R0, R2, PT ;  /* 0x000000020000720c */ /* 0x000fda0003f66270 */
[----:B------:R-:W-:Y:S05]  /*27350*/  @P3 BRA `(.L_x_1829) ;  /* 0x00000000002c3947 */ /* 0x000fea0003800000 */
[----:B0-----:R-:W0:Y:S02]  /*27360*/  S2R R4, SR_TID.X ;  /* 0x0000000000047919 */ /* 0x001e240000002100 */
        /* <DEDUP_REMOVED lines=10> */
.L_x_1829:
[----:B------:R-:W-:Y:S05]  /*27410*/  BSYNC B0 ;  /* 0x0000000000007941 */ /* 0x000fea0003800000 */
.L_x_1828:
[----:B------:R-:W-:Y:S01]  /*27420*/  NOP ;  /* 0x0000000000007918 */ /* 0x000fe20000000000 */
[----:B------:R-:W-:Y:S01]  /*27430*/  PLOP3.LUT P0, PT, PT, PT, PT, 0x80, 0x0 ;  /* 0x000000000000781c */ /* 0x000fe20003f0f070 */
[----:B------:R-:W-:-:S12]  /*27440*/  VIADD R11, R19, 0x2a800 ;  /* 0x0002a800130b7836 */ /* 0x000fd80000000000 */
.L_x_1830:
        /* <DEDUP_REMOVED lines=18> */
.L_x_1984:
[----:B------:R-:W-:Y:S05]  /*27570*/  BSYNC B0 ;  /* 0x0000000000007941 */ /* 0x000fea0003800000 */
.L_x_1831:
[----:B------:R-:W4:Y:S04]  /*27580*/  LDL R2, [R1+0x44] ;  /* 0x0000440001027983 */ /* 0x000f280000100800 */
[----:B0-----:R-:W5:Y:S01]  /*27590*/  LDL R4, [R1+0x2c] ;  /* 0x00002c0001047983 */ /* 0x001f620000100800 */
[----:B------:R-:W-:Y:S01]  /*275a0*/  BSSY B0, `(.L_x_1833) ;  /* 0x000021d000007945 */ /* 0x000fe20003800000 */
[----:B----4-:R-:W-:-:S05]  /*275b0*/  VIADD R0, R2, 0xfffffffe ;  /* 0xfffffffe02007836 */ /* 0x010fca0000000000 */
[----:B-----5:R-:W-:-:S13]  /*275c0*/  ISETP.GE.AND P0, PT, R0, R4, PT ;  /* 0x000000040000720c */ /* 0x020fda0003f06270 */
[----:B------:R-:W-:Y:S05]  /*275d0*/  @!P0 BRA `(.L_x_1834) ;  /* 0x0000002000648947 */ /* 0x000fea0003800000 */
[----:B--2---:R-:W2:Y:S04]  /*275e0*/  LDL.LU R3, [R1+0x50] ;  /* 0x0000500001037983 */ /* 0x004ea80000300800 */
[----:B---3--:R-:W3:Y:S04]  /*275f0*/  LDL.LU R7, [R1+0x40] ;  /* 0x0000400001077983 */ /* 0x008ee80000300800 */
[----:B------:R-:W4:Y:S04]  /*27600*/  LDL.LU R2, [R1+0x60] ;  /* 0x0000600001027983 */ /* 0x000f280000300800 */
[----:B------:R-:W5:Y:S04]  /*27610*/  LDL.LU R6, [R1+0x3c] ;  /* 0x00003c0001067983 */ /* 0x000f680000300800 */
[----:B-1----:R-:W5:Y:S01]  /*27620*/  LDL.LU R5, [R1+0x5c] ;  /* 0x00005c0001057983 */ /* 0x002f620000300800 */
[----:B------:R-:W-:Y:S01]  /*27630*/  LOP3.LUT R10, RZ, R4, RZ, 0x33, !PT ;  /* 0x00000004ff0a7212 */ /* 0x000fe200078e33ff */
[----:B------:R-:W-:Y:S01]  /*27640*/  BSSY B2, `(.L_x_1835) ;  /* 0x00000bb000027945 */ /* 0x000fe20003800000 */
[----:B--2---:R-:W-:-:S04]  /*27650*/  VIADD R3, R3, 0x1 ;  /* 0x0000000103037836 */ /* 0x004fc80000000000 */
[----:B---3--:R-:W-:Y:S01]  /*27660*/  IMAD R3, R3, R7, RZ ;  /* 0x0000000703037224 */ /* 0x008fe200078e02ff */
[----:B----4-:R-:W-:-:S04]  /*27670*/  LOP3.LUT R2, RZ, R2, RZ, 0x33, !PT ;  /* 0x00000002ff027212 */ /* 0x010fc800078e33ff */
        /* <DEDUP_REMOVED lines=12> */
[----:B------:R-:W-:Y:S01]  /*27740*/  LOP3.LUT P1, RZ, R17, 0x1, RZ, 0xc0, !PT ;  /* 0x0000000111ff7812 */ /* 0x000fe2000782c0ff */
[----:B------:R-:W-:Y:S01]  /*27750*/  BSSY B1, `(.L_x_1837) ;  /* 0x00000a5000017945 */ /* 0x000fe20003800000 */
[----:B--2---:R-:W-:-:S05]  /*27760*/  VIADD R8, R5, 0x1 ;  /* 0x0000000105087836 */ /* 0x004fca0000000000 */
[----:B------:R-:W-:-:S04]  /*27770*/  ISETP.NE.AND P0, PT, R8, 0x2, PT ;  /* 0x000000020800780c */ /* 0x000fc80003f05270 */
[----:B------:R-:W-:Y:S02]  /*27780*/  SEL R9, RZ, 0x1, P0 ;  /* 0x00000001ff097807 */ /* 0x000fe40000000000 */
[----:B------:R-:W-:Y:S02]  /*27790*/  SEL R8, R8, RZ, P0 ;  /* 0x000000ff08087207 */ /* 0x000fe40000000000 */
[----:B---3--:R-:W-:Y:S01]  /*277a0*/  LOP3.LUT R9, R4, R9, RZ, 0x3c, !PT ;  /* 0x0000000904097212 */ /* 0x008fe200078e3cff */
[----:B------:R-:W-:Y:S06]  /*277b0*/  @!P1 BRA `(.L_x_1838) ;  /* 0x0000000800789947 */ /* 0x000fec0003800000 */
        /* <DEDUP_REMOVED lines=24> */
.L_x_1839:
[----:B------:R-:W-:Y:S01]  /*27940*/  IMAD R3, R8, 0x8, R19 ;  /* 0x0000000808037824 */ /* 0x000fe200078e0213 */
[----:B------:R-:W-:Y:S01]  /*27950*/  SHF.L.U32 R2, R9, 0x1f, RZ ;  /* 0x0000001f09027819 */ /* 0x000fe200000006ff */
[----:B------:R-:W-:Y:S03]  /*27960*/  BSSY B3, `(.L_x_1840) ;  /* 0x0000003000037945 */ /* 0x000fe60003800000 */
[----:B------:R-:W1:Y:S02]  /*27970*/  SYNCS.PHASECHK.TRANS64.TRYWAIT P0, [R3+URZ+0x2a840], R2 ;  /* 0x02a84002030075a7 */ /* 0x000e64000800017f */
[----:B-1----:R-:W-:Y:S05]  /*27980*/  @!P0 BRA `(.L_x_1841) ;  /* 0x0000005400708947 */ /* 0x002fea0003800000 */
.L_x_1985:
[----:B------:R-:W-:Y:S05]  /*27990*/  BSYNC B3 ;  /* 0x0000000000037941 */ /* 0x000fea0003800000 */
.L_x_1840:
        /* <DEDUP_REMOVED lines=12> */
.L_x_1843:
[----:B------:R-:W-:Y:S05]  /*27a60*/  BSYNC B3 ;  /* 0x0000000000037941 */ /* 0x000fea0003800000 */
.L_x_1842:
        /* <DEDUP_REMOVED lines=12> */
.L_x_1844:
        /* <DEDUP_REMOVED lines=16> */
.L_x_1845:
        /* <DEDUP_REMOVED lines=15> */
.L_x_1846:
        /* <DEDUP_REMOVED lines=10> */
[----:B------:R-:W2:Y:S04]  /*27dc0*/  LDL.LU R12, [R1+0x18] ;  /* 0x00001800010c7983 */ /* 0x000ea80000300800 */
[----:B------:R-:W3:Y:S01]  /*27dd0*/  LDL R6, [R1+0x10] ;  /* 0x0000100001067983 */ /* 0x000ee20000100800 */
[----:B------:R-:W-:Y:S01]  /*27de0*/  BSSY B3, `(.L_x_1847) ;  /* 0x0000005000037945 */ /* 0x000fe20003800000 */
[----:B--2---:R-:W-:Y:S01]  /*27df0*/  SHF.L.U32 R2, R12, 0x1f, RZ ;  /* 0x0000001f0c027819 */ /* 0x004fe200000006ff */
[----:B---3--:R-:W-:-:S04]  /*27e00*/  IMAD R3, R6, 0x8, R11 ;  /* 0x0000000806037824 */ /* 0x008fc800078e020b */
[----:B------:R-:W0:Y:S02]  /*27e10*/  SYNCS.PHASECHK.TRANS64.TRYWAIT P0, [R3+URZ+0x60], R2 ;  /* 0x00006002030075a7 */ /* 0x000e24000800017f */
[----:B0-----:R-:W-:Y:S05]  /*27e20*/  @!P0 BRA `(.L_x_1848) ;  /* 0x00000050005c8947 */ /* 0x001fea0003800000 */
.L_x_1986:
[----:B------:R-:W-:Y:S05]  /*27e30*/  BSYNC B3 ;  /* 0x0000000000037941 */ /* 0x000fea0003800000 */
.L_x_1847:
[----:B------:R1:W5:Y:S01]  /*27e40*/  LDL R6, [R1+0x10] ;  /* 0x0000100001067983 */ /* 0x0003620000100800 */
[----:B------:R-:W-:Y:S01]  /*27e50*/  BSSY B3, `(.L_x_1849) ;  /* 0x000000c000037945 */ /* 0x000fe20003800000 */
[----:B------:R-:W-:Y:S02]  /*27e60*/  IMAD.MOV.U32 R12, RZ, RZ, 0x0 ;  /* 0x00000000ff0c7424 */ /* 0x000fe400078e00ff */
[----:B------:R-:W-:Y:S01]  /*27e70*/  IMAD.MOV.U32 R13, RZ, RZ, 0x14f00000 ;  /* 0x14f00000ff0d7424 */ /* 0x000fe200078e00ff */
[----:B------:R-:W-:Y:S06]  /*27e80*/  @P1 BRA `(.L_x_1850) ;  /* 0x0000000000201947 */ /* 0x000fec0003800000 */
[----:B------:R-:W2:Y:S01]  /*27e90*/  S2R R5, SR_TID.X ;  /* 0x0000000000057919 */ /* 0x000ea20000002100 */
[----:B0----5:R-:W-:Y:S02]  /*27ea0*/  IMAD R2, R6, 0x8, R19 ;  /* 0x0000000806027824 */ /* 0x021fe400078e0213 */
[----:B------:R-:W-:-:S04]  /*27eb0*/  IMAD.MOV.U32 R3, RZ, RZ, 0x6000 ;  /* 0x00006000ff037424 */ /* 0x000fc800078e00ff */
[----:B------:R3:W-:Y:S01]  /*27ec0*/  SYNCS.ARRIVE.TRANS64 RZ, [R2+URZ+0x2a850], R3 ;  /* 0x02a8500302ff79a7 */ /* 0x0007e2000800003f */
[----:B--2---:R-:W-:-:S04]  /*27ed0*/  LOP3.LUT R5, R5, 0x1f, RZ, 0xc0, !PT ;  /* 0x0000001f05057812 */ /* 0x004fc800078ec0ff */
[----:B------:R-:W-:-:S13]  /*27ee0*/  ISETP.NE.AND P0, PT, R5, RZ, PT ;  /* 0x000000ff0500720c */ /* 0x000fda0003f05270 */
[----:B---3--:R-:W-:Y:S05]  /*27ef0*/  @!P0 BRA `(.L_x_1850) ;  /* 0x0000000000048947 */ /* 0x008fea0003800000 */
[----:B------:R-:W-:Y:S01]  /*27f00*/  BPT.TRAP 0x1 ;  /* 0x000000040000795c */ /* 0x000fe20000300000 */
.L_x_1850:
[----:B------:R-:W-:Y:S05]  /*27f10*/  BSYNC B3 ;  /* 0x0000000000037941 */ /* 0x000fea0003800000 */
.L_x_1849:
[----:B------:R-:W2:Y:S04]  /*27f20*/  LDL R5, [R1+0x1c] ;  /* 0x00001c0001057983 */ /* 0x000ea80000100800 */
[----:B0-----:R-:W2:Y:S01]  /*27f30*/  LDL.LU R3, [R1+0x4] ;  /* 0x0000040001037983 */ /* 0x001ea20000300800 */
[----:B------:R-:W-:Y:S01]  /*27f40*/  R2UR UR10, R14 ;  /* 0x000000000e0a72ca */ /* 0x000fe200000e0000 */
[--C-:B-----5:R-:W-:Y:S01]  /*27f50*/  IMAD R2, R6, 0x8, R19.reuse ;  /* 0x0000000806027824 */ /* 0x120fe200078e0213 */
        /* <DEDUP_REMOVED lines=9> */
.L_x_1851:
        /* <DEDUP_REMOVED lines=15> */
.L_x_1852:
        /* <DEDUP_REMOVED lines=12> */
.L_x_1838:
[----:B------:R-:W-:Y:S05]  /*281a0*/  BSYNC B1 ;  /* 0x0000000000017941 */ /* 0x000fea0003800000 */
.L_x_1837:
[----:B0-----:R-:W2:Y:S04]  /*281b0*/  LDL.LU R0, [R1+0x44] ;  /* 0x0000440001007983 */ /* 0x001ea80000300800 */
[----:B------:R0:W-:Y:S04]  /*281c0*/  STL [R1+0x10], R8 ;  /* 0x0000100801007387 */ /* 0x0001e80000100800 */
[----:B------:R0:W-:Y:S02]  /*281d0*/  STL [R1+0x18], R9 ;  /* 0x0000180901007387 */ /* 0x0001e40000100800 */
[----:B0-2---:R-:W-:-:S07]  /*281e0*/  VIADD R0, R0, 0xfffffffd ;  /* 0xfffffffd00007836 */ /* 0x005fce0000000000 */
.L_x_1836:
[----:B------:R-:W-:Y:S05]  /*281f0*/  BSYNC B2 ;  /* 0x0000000000027941 */ /* 0x000fea0003800000 */
.L_x_1835:
[----:B------:R-:W-:-:S05]  /*28200*/  VIADD R10, R10, 0xfffffffe ;  /* 0xfffffffe0a0a7836 */ /* 0x000fca0000000000 */
[----:B------:R-:W-:-:S13]  /*28210*/  ISETP.NE.AND P0, PT, R10, R7, PT ;  /* 0x000000070a00720c */ /* 0x000fda0003f05270 */
[----:B------:R-:W-:Y:S05]  /*28220*/  @!P0 BRA `(.L_x_1834) ;  /* 0x0000001400508947 */ /* 0x000fea0003800000 */
[----:B------:R-:W-:-:S07]  /*28230*/  IMAD.MOV.U32 R9, RZ, RZ, R18 ;  /* 0x000000ffff097224 */ /* 0x000fce00078e0012 */
.L_x_1885:
[----:B--2---:R-:W2:Y:S04]  /*28240*/  LDL R3, [R1+0x10] ;  /* 0x0000100001037983 */ /* 0x004ea80000100800 */
[----:B------:R-:W3:Y:S01]  /*28250*/  LDL R2, [R1+0x18] ;  /* 0x0000180001027983 */ /* 0x000ee20000100800 */
[----:B------:R-:W-:Y:S01]  /*28260*/  LOP3.LUT P1, RZ, R17, 0x1, RZ, 0xc0, !PT ;  /* 0x0000000111ff7812 */ /* 0x000fe2000782c0ff */
[----:B------:R-:W-:Y:S05]  /*28270*/  YIELD ;  /* 0x0000000000007946 */ /* 0x000fea0003800000 */
[----:B------:R-:W-:Y:S01]  /*28280*/  BSSY B1, `(.L_x_1853) ;  /* 0x00000a3000017945 */ /* 0x000fe20003800000 */
[----:B--2---:R-:W-:-:S05]  /*28290*/  VIADD R4, R3, 0x1 ;  /* 0x0000000103047836 */ /* 0x004fca0000000000 */
[----:B------:R-:W-:-:S04]  /*282a0*/  ISETP.NE.AND P0, PT, R4, 0x2, PT ;  /* 0x000000020400780c */ /* 0x000fc80003f05270 */
[----:B------:R-:W-:Y:S02]  /*282b0*/  SEL R5, RZ, 0x1, P0 ;  /* 0x00000001ff057807 */ /* 0x000fe40000000000 */
[----:B------:R-:W-:Y:S02]  /*282c0*/  SEL R4, R4, RZ, P0 ;  /* 0x000000ff04047207 */ /* 0x000fe40000000000 */
[----:B---3--:R-:W-:Y:S01]  /*282d0*/  LOP3.LUT R5, R2, R5, RZ, 0x3c, !PT ;  /* 0x0000000502057212 */ /* 0x008fe200078e3cff */
[----:B0-----:R-:W-:Y:S06]  /*282e0*/  @!P1 BRA `(.L_x_1854) ;  /* 0x0000000800709947 */ /* 0x001fec0003800000 */
        /* <DEDUP_REMOVED lines=24> */
.L_x_1855:
[----:B------:R-:W-:Y:S01]  /*28470*/  IMAD R3, R4, 0x8, R19 ;  /* 0x0000000804037824 */ /* 0x000fe200078e0213 */
[----:B------:R-:W-:Y:S01]  /*28480*/  SHF.L.U32 R2, R5, 0x1f, RZ ;  /* 0x0000001f05027819 */ /* 0x000fe200000006ff */
[----:B------:R-:W-:Y:S03]  /*28490*/  BSSY B2, `(.L_x_1856) ;  /* 0x0000003000027945 */ /* 0x000fe60003800000 */
[----:B------:R-:W2:Y:S02]  /*284a0*/  SYNCS.PHASECHK.TRANS64.TRYWAIT P0, [R3+URZ+0x2a840], R2 ;  /* 0x02a84002030075a7 */ /* 0x000ea4000800017f */
[----:B--2---:R-:W-:Y:S05]  /*284b0*/  @!P0 BRA `(.L_x_1857) ;  /* 0x0000004800cc8947 */ /* 0x004fea0003800000 */
.L_x_1987:
[----:B------:R-:W-:Y:S05]  /*284c0*/  BSYNC B2 ;  /* 0x0000000000027941 */ /* 0x000fea0003800000 */
.L_x_1856:
[----:B------:R-:W3:Y:S01]  /*284d0*/  S2R R7, SR_TID.X ;  /* 0x0000000000077919 */ /* 0x000ee20000002100 */
[----:B------:R-:W-:Y:S01]  /*284e0*/  BSSY B2, `(.L_x_1858) ;  /* 0x000000b000027945 */ /* 0x000fe20003800000 */
        /* <DEDUP_REMOVED lines=10> */
.L_x_1859:
[----:B------:R-:W-:Y:S05]  /*28590*/  BSYNC B2 ;  /* 0x0000000000027941 */ /* 0x000fea0003800000 */
.L_x_1858:
[----:B--2---:R-:W2:Y:S01]  /*285a0*/  LDL R2, [R1+0x1c] ;  /* 0x00001c0001027983 */ /* 0x004ea20000100800 */
        /* <DEDUP_REMOVED lines=11> */
.L_x_1860:
        /* <DEDUP_REMOVED lines=16> */
.L_x_1861:
        /* <DEDUP_REMOVED lines=15> */
.L_x_1862:
        /* <DEDUP_REMOVED lines=17> */
.L_x_1988:
[----:B------:R-:W-:Y:S05]  /*28960*/  BSYNC B2 ;  /* 0x0000000000027941 */ /* 0x000fea0003800000 */
.L_x_1863:
[----:B------:R-:W-:Y:S01]  /*28970*/  BSSY B2, `(.L_x_1865) ;  /* 0x000000b000027945 */ /* 0x000fe20003800000 */
[----:B------:R-:W-:Y:S02]  /*28980*/  IMAD.MOV.U32 R12, RZ, RZ, 0x0 ;  /* 0x00000000ff0c7424 */ /* 0x000fe400078e00ff */
[----:B------:R-:W-:Y:S01]  /*28990*/  IMAD.MOV.U32 R13, RZ, RZ, 0x14f00000 ;  /* 0x14f00000ff0d7424 */ /* 0x000fe200078e00ff */
[----:B------:R-:W-:Y:S06]  /*289a0*/  @P1 BRA `(.L_x_1866) ;  /* 0x00000000001c1947 */ /* 0x000fec0003800000 */
[----:B------:R-:W2:Y:S01]  /*289b0*/  S2R R7, SR_TID.X ;  /* 0x0000000000077919 */ /* 0x000ea20000002100 */
[----:B0-----:R-:W-:-:S04]  /*289c0*/  IMAD.MOV.U32 R3, RZ, RZ, 0x6000 ;  /* 0x00006000ff037424 */ /* 0x001fc800078e00ff */
[----:B------:R3:W-:Y:S01]  /*289d0*/  SYNCS.ARRIVE.TRANS64 RZ, [R2+URZ+0x50], R3 ;  /* 0x0000500302ff79a7 */ /* 0x0007e2000800003f */
[----:B--2---:R-:W-:-:S04]  /*289e0*/  LOP3.LUT R7, R7, 0x1f, RZ, 0xc0, !PT ;  /* 0x0000001f07077812 */ /* 0x004fc800078ec0ff */
[----:B------:R-:W-:-:S13]  /*289f0*/  ISETP.NE.AND P0, PT, R7, RZ, PT ;  /* 0x000000ff0700720c */ /* 0x000fda0003f05270 */
[----:B---3--:R-:W-:Y:S05]  /*28a00*/  @!P0 BRA `(.L_x_1866) ;  /* 0x0000000000048947 */ /* 0x008fea0003800000 */
[----:B------:R-:W-:Y:S01]  /*28a10*/  BPT.TRAP 0x1 ;  /* 0x000000040000795c */ /* 0x000fe20000300000 */
.L_x_1866:
[----:B------:R-:W-:Y:S05]  /*28a20*/  BSYNC B2 ;  /* 0x0000000000027941 */ /* 0x000fea0003800000 */
.L_x_1865:
[----:B0-----:R-:W2:Y:S04]  /*28a30*/  LDL.LU R3, [R1+0x10] ;  /* 0x0000100001037983 */ /* 0x001ea80000300800 */
[----:B------:R-:W3:Y:S04]  /*28a40*/  LDL R8, [R1+0x1c] ;  /* 0x00001c0001087983 */ /* 0x000ee80000100800 */
[----:B------:R-:W3:Y:S01]  /*28a50*/  LDL.LU R7, [R1+0x4] ;  /* 0x0000040001077983 */ /* 0x000ee20000300800 */
[----:B------:R-:W-:Y:S01]  /*28a60*/  R2UR UR10, R10 ;  /* 0x000000000a0a72ca */ /* 0x000fe200000e0000 */
[----:B------:R-:W-:Y:S01]  /*28a70*/  UIADD3 UR4, UP0, UR36, 0x470, URZ ;  /* 0x0000047024047890 */ /* 0x000fe2000ff1e03f */
[----:B------:R-:W-:Y:S01]  /*28a80*/  R2UR UR6, R12 ;  /* 0x000000000c0672ca */ /* 0x000fe200000e0000 */
[----:B------:R-:W-:Y:S01]  /*28a90*/  VIADD R2, R2, 0x50 ;  /* 0x0000005002027836 */ /* 0x000fe20000000000 */
[----:B------:R-:W-:Y:S01]  /*28aa0*/  R2UR UR7, R13 ;  /* 0x000000000d0772ca */ /* 0x000fe200000e0000 */
[----:B------:R-:W-:Y:S01]  /*28ab0*/  UIADD3.X UR5, URZ, UR37, URZ, UP0, !UPT ;  /* 0x000000253f057290 */ /* 0x000fe200087fe43f */
[----:B------:R-:W-:Y:S01]  /*28ac0*/  PLOP3.LUT P0, PT, PT, PT, PT, 0x80, 0x0 ;  /* 0x000000000000781c */ /* 0x000fe20003f0f070 */
[----:B--2---:R-:W-:-:S02]  /*28ad0*/  IMAD R3, R3, 0x6000, R19 ;  /* 0x0000600003037824 */ /* 0x004fc400078e0213 */
[----:B---3--:R-:W-:Y:S02]  /*28ae0*/  IMAD R7, R7, 0x60, R8 ;  /* 0x0000006007077824 */ /* 0x008fe400078e0208 */
[----:B------:R-:W-:-:S08]  /*28af0*/  VIADD R8, R3, 0x400 ;  /* 0x0000040003087836 */ /* 0x000fd00000000000 */
.L_x_1867:
        /* <DEDUP_REMOVED lines=15> */
.L_x_1868:
        /* <DEDUP_REMOVED lines=12> */
.L_x_1854:
[----:B------:R-:W-:Y:S05]  /*28cb0*/  BSYNC B1 ;  /* 0x0000000000017941 */ /* 0x000fea0003800000 */
.L_x_1853:
[----:B------:R-:W-:Y:S01]  /*28cc0*/  VIADD R3, R4, 0x1 ;  /* 0x0000000104037836 */ /* 0x000fe20000000000 */
[----:B------:R-:W-:Y:S01]  /*28cd0*/  LOP3.LUT P1, RZ, R17, 0x1, RZ, 0xc0, !PT ;  /* 0x0000000111ff7812 */ /* 0x000fe2000782c0ff */
[----:B------:R-:W-:Y:S01]  /*28ce0*/  BSSY B1, `(.L_x_1869) ;  /* 0x00000a4000017945 */ /* 0x000fe20003800000 */
[----:B0-----:R-:W-:Y:S02]  /*28cf0*/  VIADD R6, R0, 0xffffffff ;  /* 0xffffffff00067836 */ /* 0x001fe40000000000 */
[----:B------:R-:W-:-:S04]  /*28d00*/  ISETP.NE.AND P0, PT, R3, 0x2, PT ;  /* 0x000000020300780c */ /* 0x000fc80003f05270 */
[----:B------:R-:W-:Y:S02]  /*28d10*/  SEL R2, RZ, 0x1, P0 ;  /* 0x00000001ff027807 */ /* 0x000fe40000000000 */
[----:B------:R-:W-:Y:S02]  /*28d20*/  SEL R12, R3, RZ, P0 ;  /* 0x000000ff030c7207 */ /* 0x000fe40000000000 */
[----:B------:R-:W-:-:S05]  /*28d30*/  LOP3.LUT R10, R5, R2, RZ, 0x3c, !PT ;  /* 0x00000002050a7212 */ /* 0x000fca00078e3cff */
[----:B------:R0:W-:Y:S04]  /*28d40*/  STL [R1+0x18], R10 ;  /* 0x0000180a01007387 */ /* 0x0001e80000100800 */
[----:B------:R0:W-:Y:S01]  /*28d50*/  STL [R1+0x10], R12 ;  /* 0x0000100c01007387 */ /* 0x0001e20000100800 */
[----:B------:R-:W-:Y:S05]  /*28d60*/  @!P1 BRA `(.L_x_1870) ;  /* 0x00000008006c9947 */ /* 0x000fea0003800000 */
[----:B------:R-:W-:Y:S01]  /*28d70*/  ULDC.64 UR4, c[0x0][0x418] ;  /* 0x0001060000047ab9 */ /* 0x000fe20000000a00 */
[----:B------:R-:W-:Y:S01]  /*28d80*/  IMAD.MOV.U32 R7, RZ, RZ, R6 ;  /* 0x000000ffff077224 */ /* 0x000fe200078e0006 */
[----:B------:R-:W-:-:S04]  /*28d90*/  ISETP.NE.U32.AND P0, PT, RZ, UR4, PT ;  /* 0x00000004ff007c0c */ /* 0x000fc8000bf05070 */
[----:B------:R-:W-:-:S13]  /*28da0*/  ISETP.NE.AND.EX P0, PT, RZ, UR5, PT, P0 ;  /* 0x00000005ff007c0c */ /* 0x000fda000bf05300 */
[----:B------:R-:W-:Y:S05]  /*28db0*/  @!P0 BRA `(.L_x_1871) ;  /* 0x00000000004c8947 */ /* 0x000fea0003800000 */
[----:B------:R-:W2:Y:S01]  /*28dc0*/  LDL R14, [R1+0x24] ;  /* 0x00002400010e7983 */ /* 0x000ea20000100800 */
[----:B------:R-:W3:Y:S01]  /*28dd0*/  LDC R8, c[0x0][0x43c] ;  /* 0x00010f00ff087b82 */ /* 0x000ee20000000800 */
[----:B------:R-:W-:Y:S02]  /*28de0*/  ULDC.64 UR6, c[0x0][0x428] ;  /* 0x00010a0000067ab9 */ /* 0x000fe40000000a00 */
[----:B------:R-:W4:Y:S01]  /*28df0*/  LDL R13, [R1+0x8] ;  /* 0x00000800010d7983 */ /* 0x000f220000100800 */
[----:B---3--:R-:W-:-:S13]  /*28e00*/  ISETP.NE.AND P0, PT, R8, 0x1, PT ;  /* 0x000000010800780c */ /* 0x008fda0003f05270 */
[----:B------:R-:W3:Y:S02]  /*28e10*/  @P0 LDC.64 R2, c[0x0][0x440] ;  /* 0x00011000ff020b82 */ /* 0x000ee40000000a00 */
[----:B---3--:R-:W-:-:S04]  /*28e20*/  @P0 IMAD.HI.U32 R7, R6, R2, RZ ;  /* 0x0000000206070227 */ /* 0x008fc800078e00ff */
[----:B------:R-:W-:Y:S01]  /*28e30*/  IMAD.MOV.U32 R2, RZ, RZ, R6 ;  /* 0x000000ffff027224 */ /* 0x000fe200078e0006 */
[----:B------:R-:W-:-:S04]  /*28e40*/  @P0 SHF.R.U32.HI R2, RZ, R3, R7 ;  /* 0x00000003ff020219 */ /* 0x000fc80000011607 */
[--C-:B------:R-:W-:Y:S01]  /*28e50*/  SHF.R.S32.HI R3, RZ, 0x1f, R2.reuse ;  /* 0x0000001fff037819 */ /* 0x100fe20000011402 */
[----:B------:R-:W-:-:S04]  /*28e60*/  IMAD.MOV R7, RZ, RZ, -R2 ;  /* 0x000000ffff077224 */ /* 0x000fc800078e0a02 */
[----:B------:R-:W-:Y:S02]  /*28e70*/  IMAD R7, R8, R7, R6 ;  /* 0x0000000708077224 */ /* 0x000fe400078e0206 */
[----:B--2---:R-:W-:-:S04]  /*28e80*/  IMAD R8, R14, UR6, RZ ;  /* 0x000000060e087c24 */ /* 0x004fc8000f8e02ff */
[C---:B----4-:R-:W-:Y:S02]  /*28e90*/  IMAD R8, R13.reuse, UR7, R8 ;  /* 0x000000070d087c24 */ /* 0x050fe4000f8e0208 */
[----:B------:R-:W-:-:S04]  /*28ea0*/  IMAD.WIDE.U32 R2, R13, UR6, R2 ;  /* 0x000000060d027c25 */ /* 0x000fc8000f8e0002 */
[----:B------:R-:W-:Y:S01]  /*28eb0*/  IMAD.IADD R3, R8, 0x1, R3 ;  /* 0x0000000108037824 */ /* 0x000fe200078e0203 */
[----:B------:R-:W-:-:S04]  /*28ec0*/  LEA R8, P0, R2, UR4, 0x2 ;  /* 0x0000000402087c11 */ /* 0x000fc8000f8010ff */
[----:B------:R-:W-:-:S06]  /*28ed0*/  LEA.HI.X R9, R2, UR5, R3, 0x2, P0 ;  /* 0x0000000502097c11 */ /* 0x000fcc00080f1403 */
[----:B------:R2:W5:Y:S03]  /*28ee0*/  LDG.E R9, desc[UR46][R8.64] ;  /* 0x0000002e08097981 */ /* 0x000566000c1e1900 */
.L_x_1871:
[----:B------:R-:W-:Y:S01]  /*28ef0*/  IMAD R2, R12, 0x8, R19 ;  /* 0x000000080c027824 */ /* 0x000fe200078e0213 */
[----:B------:R-:W-:Y:S01]  /*28f00*/  SHF.L.U32 R3, R10, 0x1f, RZ ;  /* 0x0000001f0a037819 */ /* 0x000fe200000006ff */
[----:B------:R-:W-:Y:S03]  /*28f10*/  BSSY B2, `(.L_x_1872) ;  /* 0x0000003000027945 */ /* 0x000fe60003800000 */
[----:B------:R-:W3:Y:S02]  /*28f20*/  SYNCS.PHASECHK.TRANS64.TRYWAIT P0, [R2+URZ+0x2a840], R3 ;  /* 0x02a84003020075a7 */ /* 0x000ee4000800017f */
[----:B---3--:R-:W-:Y:S05]  /*28f30*/  @!P0 BRA `(.L_x_1873) ;  /* 0x0000004000548947 */ /* 0x008fea0003800000 */
.L_x_1989:
[----:B------:R-:W-:Y:S05]  /*28f40*/  BSYNC B2 ;  /* 0x0000000000027941 */ /* 0x000fea0003800000 */
.L_x_1872:
[----:B--2---:R-:W2:Y:S01]  /*28f50*/  S2R R8, SR_TID.X ;  /* 0x0000000000087919 */ /* 0x004ea20000002100 */
[----:B------:R-:W-:Y:S01]  /*28f60*/  BSSY B2, `(.L_x_1874) ;  /* 0x000000b000027945 */ /* 0x000fe20003800000 */
[----:B--2---:R-:W-:-:S04]  /*28f70*/  LOP3.LUT R8, R8, 0x7f, RZ, 0xc0, !PT ;  /* 0x0000007f08087812 */ /* 0x004fc800078ec0ff */
[----:B------:R-:W-:-:S13]  /*28f80*/  ISETP.NE.AND P1, PT, R8, RZ, PT ;  /* 0x000000ff0800720c */ /* 0x000fda0003f25270 */
[----:B------:R-:W-:Y:S05]  /*28f90*/  @P1 BRA `(.L_x_1875) ;  /* 0x00000000001c1947 */ /* 0x000fea0003800000 */
[----:B------:R-:W2:Y:S01]  /*28fa0*/  S2R R8, SR_TID.X ;  /* 0x0000000000087919 */ /* 0x000ea20000002100 */
[----:B---3--:R-:W-:-:S04]  /*28fb0*/  IMAD.MOV.U32 R3, RZ, RZ, 0x9000 ;  /* 0x00009000ff037424 */ /* 0x008fc800078e00ff */
[----:B------:R4:W-:Y:S01]  /*28fc0*/  SYNCS.ARRIVE.TRANS64 RZ, [R2+URZ+0x2a830], R3 ;  /* 0x02a8300302ff79a7 */ /* 0x0009e2000800003f */
[----:B--2---:R-:W-:-:S04]  /*28fd0*/  LOP3.LUT R8, R8, 0x1f, RZ, 0xc0, !PT ;  /* 0x0000001f08087812 */ /* 0x004fc800078ec0ff */
[----:B------:R-:W-:-:S13]  /*28fe0*/  ISETP.NE.AND P0, PT, R8, RZ, PT ;  /* 0x000000ff0800720c */ /* 0x000fda0003f05270 */
[----:B----4-:R-:W-:Y:S05]  /*28ff0*/  @!P0 BRA `(.L_x_1875) ;  /* 0x0000000000048947 */ /* 0x010fea0003800000 */
[----:B------:R-:W-:Y:S01]  /*29000*/  BPT.TRAP 0x1 ;  /* 0x000000040000795c */ /* 0x000fe20000300000 */
.L_x_1875:
[----:B------:R-:W-:Y:S05]  /*29010*/  BSYNC B2 ;  /* 0x0000000000027941 */ /* 0x000fea0003800000 */
.L_x_1874:
[----:B------:R-:W2:Y:S04]  /*29020*/  LDL R8, [R1+0x10] ;  /* 0x0000100001087983 */ /* 0x000ea80000100800 */
[----:B---3--:R-:W3:Y:S01]  /*29030*/  LDL R2, [R1+0x1c] ;  /* 0x00001c0001027983 */ /* 0x008ee20000100800 */
[----:B------:R-:W-:Y:S01]  /*29040*/  IMAD.MOV.U32 R14, RZ, RZ, RZ ;  /* 0x000000ffff0e7224 */ /* 0x000fe200078e00ff */
[----:B------:R-:W-:Y:S01]  /*29050*/  UIADD3 UR4, UP0, UR36, 0x370, URZ ;  /* 0x0000037024047890 */ /* 0x000fe2000ff1e03f */
[----:B------:R-:W-:Y:S01]  /*29060*/  PLOP3.LUT P0, PT, PT, PT, PT, 0x80, 0x0 ;  /* 0x000000000000781c */ /* 0x000fe20003f0f070 */
[----:B------:R-:W-:Y:S01]  /*29070*/  UMOV UR6, 0x0 ;  /* 0x0000000000067882 */ /* 0x000fe20000000000 */
[----:B------:R-:W-:Y:S01]  /*29080*/  UMOV UR7, 0x14f00000 ;  /* 0x14f0000000077882 */ /* 0x000fe20000000000 */
[----:B------:R-:W-:Y:S01]  /*29090*/  R2UR UR10, R14 ;  /* 0x000000000e0a72ca */ /* 0x000fe200000e0000 */
[----:B------:R-:W-:Y:S01]  /*290a0*/  UIADD3.X UR5, URZ, UR37, URZ, UP0, !UPT ;  /* 0x000000253f057290 */ /* 0x000fe200087fe43f */
[----:B--2---:R-:W-:-:S02]  /*290b0*/  IMAD R3, R8, 0x8, R11 ;  /* 0x0000000808037824 */ /* 0x004fc400078e020b */
[----:B------:R-:W-:Y:S02]  /*290c0*/  IMAD R8, R8, 0x9000, R19 ;  /* 0x0000900008087824 */ /* 0x000fe400078e0213 */
[----:B------:R-:W-:Y:S02]  /*290d0*/  VIADD R3, R3, 0x30 ;  /* 0x0000003003037836 */ /* 0x000fe40000000000 */
[----:B---3--:R-:W-:Y:S02]  /*290e0*/  IMAD R2, R7, 0x60, R2 ;  /* 0x0000006007027824 */ /* 0x008fe400078e0202 */
[----:B0-----:R-:W-:-:S07]  /*290f0*/  VIADD R10, R8, 0x18400 ;  /* 0x00018400080a7836 */ /* 0x001fce0000000000 */
.L_x_1876:
        /* <DEDUP_REMOVED lines=16> */
.L_x_1877:
        /* <DEDUP_REMOVED lines=15> */
.L_x_1878:
        /* <DEDUP_REMOVED lines=15> */
.L_x_1990:
[----:B------:R-:W-:Y:S05]  /*293e0*/  BSYNC B2 ;  /* 0x0000000000027941 */ /* 0x000fea0003800000 */
.L_x_1879:
        /* <DEDUP_REMOVED lines=11> */
.L_x_1882:
[----:B------:R-:W-:Y:S05]  /*294a0*/  BSYNC B2 ;  /* 0x0000000000027941 */ /* 0x000fea0003800000 */
.L_x_1881:
        /* <DEDUP_REMOVED lines=12> */
.L_x_1883:
        /* <DEDUP_REMOVED lines=15> */
.L_x_1884:
        /* <DEDUP_REMOVED lines=12> */
.L_x_1870:
[----:B------:R-:W-:Y:S05]  /*29720*/  BSYNC B1 ;  /* 0x0000000000017941 */ /* 0x000fea0003800000 */
.L_x_1869:
[----:B------:R-:W3:Y:S01]  /*29730*/  LDL R2, [R1+0x2c] ;  /* 0x00002c0001027983 */ /* 0x000ee20000100800 */
[----:B------:R-:W-:Y:S01]  /*29740*/  VIADD R0, R0, 0xfffffffe ;  /* 0xfffffffe00007836 */ /* 0x000fe20000000000 */
[----:B---3--:R-:W-:-:S13]  /*29750*/  ISETP.GT.AND P0, PT, R6, R2, PT ;  /* 0x000000020600720c */ /* 0x008fda0003f04270 */
[----:B------:R-:W-:Y:S05]  /*29760*/  @P0 BRA `(.L_x_1885) ;  /* 0xffffffe800b40947 */ /* 0x000fea000383ffff */
.L_x_1834:
[----:B------:R-:W-:Y:S05]  /*29770*/  BSYNC B0 ;  /* 0x0000000000007941 */ /* 0x000fea0003800000 */
.L_x_1833:
        /* <DEDUP_REMOVED lines=8> */
[----:B------:R-:W2:Y:S02]  /*29800*/  FLO.U32 R0, UR4 ;  /* 0x0000000400007d00 */ /* 0x000ea400080e0000 */
        /* <DEDUP_REMOVED lines=9> */
.L_x_1887:
[----:B------:R-:W-:Y:S05]  /*298a0*/  BSYNC B0 ;  /* 0x0000000000007941 */ /* 0x000fea0003800000 */
.L_x_1886:
[----:B------:R-:W-:Y:S01]  /*298b0*/  LOP3.LUT P0, RZ, R17, 0x1, RZ, 0xc0, !PT ;  /* 0x0000000111ff7812 */ /* 0x000fe2000780c0ff */
[----:B------:R-:W-:-:S12]  /*298c0*/  BSSY B0, `(.L_x_1888) ;  /* 0x000003b000007945 */ /* 0x000fd80003800000 */
[----:B------:R-:W-:Y:S05]  /*298d0*/  @!P0 BRA `(.L_x_1889) ;  /* 0x0000000000e48947 */ /* 0x000fea0003800000 */
[----:B--2---:R-:W2:Y:S04]  /*298e0*/  LDL R0, [R1+0x10] ;  /* 0x0000100001007983 */ /* 0x004ea80000100800 */
[----:B------:R-:W4:Y:S01]  /*298f0*/  LDL R2, [R1+0x18] ;  /* 0x0000180001027983 */ /* 0x000f220000100800 */
[----:B------:R-:W-:Y:S01]  /*29900*/  BSSY B1, `(.L_x_1890) ;  /* 0x0000006000017945 */ /* 0x000fe20003800000 */
[----:B------:R-:W-:Y:S01]  /*29910*/  ISETP.NE.AND P1, PT, R3, RZ, PT ;  /* 0x000000ff0300720c */ /* 0x000fe20003f25270 */
[----:B--2---:R-:W-:Y:S01]  /*29920*/  IMAD R0, R0, 0x8, R19 ;  /* 0x0000000800007824 */ /* 0x004fe200078e0213 */
[----:B----4-:R-:W-:-:S04]  /*29930*/  SHF.L.U32 R2, R2, 0x1f, RZ ;  /* 0x0000001f02027819 */ /* 0x010fc800000006ff */
[----:B------:R-:W2:Y:S02]  /*29940*/  SYNCS.PHASECHK.TRANS64.TRYWAIT P0, [R0+URZ+0x2a860], R2 ;  /* 0x02a86002000075a7 */ /* 0x000ea4000800017f */
[----:B--2---:R-:W-:Y:S05]  /*29950*/  @!P0 BRA `(.L_x_1891) ;  /* 0x0000003400f48947 */ /* 0x004fea0003800000 */
.L_x_1991:
[----:B------:R-:W-:Y:S05]  /*29960*/  BSYNC B1 ;  /* 0x0000000000017941 */ /* 0x000fea0003800000 */
.L_x_1890:
[----:B------:R-:W-:Y:S04]  /*29970*/  BSSY B1, `(.L_x_1892) ;  /* 0x0000009000017945 */ /* 0x000fe80003800000 */
[----:B------:R-:W-:Y:S05]  /*29980*/  @P1 BRA `(.L_x_1893) ;  /* 0x00000000001c1947 */ /* 0x000fea0003800000 */
[----:B------:R-:W4:Y:S01]  /*29990*/  S2R R3, SR_TID.X ;  /* 0x0000000000037919 */ /* 0x000f220000002100 */
[----:B--2---:R-:W-:-:S04]  /*299a0*/  IMAD.MOV.U32 R2, RZ, RZ, 0x6000 ;  /* 0x00006000ff027424 */ /* 0x004fc800078e00ff */
[----:B------:R2:W-:Y:S01]  /*299b0*/  SYNCS.ARRIVE.TRANS64 RZ, [R0+URZ+0x2a850], R2 ;  /* 0x02a8500200ff79a7 */ /* 0x0005e2000800003f */
[----:B----4-:R-:W-:-:S04]  /*299c0*/  LOP3.LUT R3, R3, 0x1f, RZ, 0xc0, !PT ;  /* 0x0000001f03037812 */ /* 0x010fc800078ec0ff */
[----:B------:R-:W-:-:S13]  /*299d0*/  ISETP.NE.AND P0, PT, R3, RZ, PT ;  /* 0x000000ff0300720c */ /* 0x000fda0003f05270 */
[----:B--2---:R-:W-:Y:S05]  /*299e0*/  @!P0 BRA `(.L_x_1893) ;  /* 0x0000000000048947 */ /* 0x004fea0003800000 */
[----:B------:R-:W-:Y:S01]  /*299f0*/  BPT.TRAP 0x1 ;  /* 0x000000040000795c */ /* 0x000fe20000300000 */
.L_x_1893:
[----:B------:R-:W-:Y:S05]  /*29a00*/  BSYNC B1 ;  /* 0x0000000000017941 */ /* 0x000fea0003800000 */
.L_x_1892:
[----:B------:R-:W4:Y:S04]  /*29a10*/  LDL.LU R4, [R1+0x1c] ;  /* 0x00001c0001047983 */ /* 0x000f280000300800 */
[----:B------:R-:W4:Y:S04]  /*29a20*/  LDL.LU R3, [R1+0x4] ;  /* 0x0000040001037983 */ /* 0x000f280000300800 */
[----:B--2---:R-:W2:Y:S01]  /*29a30*/  LDL R2, [R1+0x10] ;  /* 0x0000100001027983 */ /* 0x004ea20000100800 */
        /* <DEDUP_REMOVED lines=8> */
[----:B--2---:R-:W-:-:S04]  /*29ac0*/  IMAD R2, R2, 0x6000, R19 ;  /* 0x0000600002027824 */ /* 0x004fc800078e0213 */
[----:B------:R-:W-:-:S07]  /*29ad0*/  VIADD R4, R2, 0x400 ;  /* 0x0000040002047836 */ /* 0x000fce0000000000 */
.L_x_1894:
        /* <DEDUP_REMOVED lines=15> */
.L_x_1895:
        /* <DEDUP_REMOVED lines=9> */
[----:B----4-:R-:W-:Y:S05]  /*29c60*/  @P0 BRA.U.ANY `(.L_x_1895) ;  /* 0xfffffffd00d80947 */ /* 0x010fea000393ffff */
.L_x_1889:
[----:B------:R-:W-:Y:S05]  /*29c70*/  BSYNC B0 ;  /* 0x0000000000007941 */ /* 0x000fea0003800000 */
.L_x_1888:
[----:B-1----:R-:W2:Y:S04]  /*29c80*/  LDL.LU R5, [R1+0x10] ;  /* 0x0000100001057983 */ /* 0x002ea80000300800 */
[----:B------:R-:W4:Y:S01]  /*29c90*/  LDL.LU R4, [R1+0x18] ;  /* 0x0000180001047983 */ /* 0x000f220000300800 */
[----:B--2---:R-:W-:-:S05]  /*29ca0*/  VIADD R0, R5, 0x1 ;  /* 0x0000000105007836 */ /* 0x004fca0000000000 */
[----:B------:R-:W-:-:S04]  /*29cb0*/  ISETP.NE.AND P0, PT, R0, 0x2, PT ;  /* 0x000000020000780c */ /* 0x000fc80003f05270 */
[----:B------:R-:W-:Y:S02]  /*29cc0*/  SEL R2, RZ, 0x1, P0 ;  /* 0x00000001ff027807 */ /* 0x000fe40000000000 */
[----:B------:R-:W-:Y:S02]  /*29cd0*/  SEL R0, R0, RZ, P0 ;  /* 0x000000ff00007207 */ /* 0x000fe40000000000 */
[----:B----4-:R-:W-:-:S03]  /*29ce0*/  LOP3.LUT R4, R4, R2, RZ, 0x3c, !PT ;  /* 0x0000000204047212 */ /* 0x010fc600078e3cff */
[----:B------:R4:W-:Y:S04]  /*29cf0*/  STL [R1+0x10], R0 ;  /* 0x0000100001007387 */ /* 0x0009e80000100800 */
[----:B------:R4:W-:Y:S02]  /*29d00*/  STL [R1+0x18], R4 ;  /* 0x0000180401007387 */ /* 0x0009e40000100800 */
.L_x_1813:
[----:B------:R-:W-:Y:S05]  /*29d10*/  BSYNC B7 ;  /* 0x0000000000077941 */ /* 0x000fea0003800000 */
.L_x_1811:
[----:B------:R-:W-:-:S13]  /*29d20*/  LOP3.LUT P0, RZ, R17, 0x2, RZ, 0xc0, !PT ;  /* 0x0000000211ff7812 */ /* 0x000fda000780c0ff */
[----:B------:R-:W-:Y:S05]  /*29d30*/  @!P0 BRA `(.L_x_1896) ;  /* 0x00000000002c8947 */ /* 0x000fea0003800000 */
[----:B------:R-:W-:Y:S05]  /*29d40*/  WARPSYNC.ALL ;  /* 0x0000000000007948 */ /* 0x000fea0003800000 */
[----:B------:R-:W5:Y:S08]  /*29d50*/  S2UR UR5, SR_CgaCtaId ;  /* 0x00000000000579c3 */ /* 0x000f700000008800 */
[----:B------:R-:W-:Y:S06]  /*29d60*/  BAR.SYNC.DEFER_BLOCKING 0x5, 0x180 ;  /* 0x0146000000007b1d */ /* 0x000fec0000010000 */
[----:B------:R-:W-:-:S02]  /*29d70*/  UMOV UR4, 0x400 ;  /* 0x0000040000047882 */ /* 0x000fc40000000000 */
[----:B-----5:R-:W-:-:S06]  /*29d80*/  ULEA UR4, UR5, UR4, 0x18 ;  /* 0x0000000405047291 */ /* 0x020fcc000f8ec03f */
[----:B------:R-:W-:-:S05]  /*29d90*/  IMAD.U32 R19, RZ, RZ, UR4 ;  /* 0x00000004ff137e24 */ /* 0x000fca000f8e00ff */
[----:B---34-:R-:W3:Y:S04]  /*29da0*/  LDS.128 R4, [R19+0x2a8d0] ;  /* 0x02a8d00013047984 */ /* 0x018ee80000000c00 */
[----:B---3--:R3:W-:Y:S04]  /*29db0*/  STL.64 [R1], R4 ;  /* 0x0000000401007387 */ /* 0x0087e80000100a00 */
[----:B------:R3:W-:Y:S01]  /*29dc0*/  STL.64 [R1+0x8], R6 ;  /* 0x0000080601007387 */ /* 0x0007e20000100a00 */
[----:B------:R-:W-:Y:S06]  /*29dd0*/  BAR.ARV 0x4, 0x180 ;  /* 0x0106000000007b1d */ /* 0x000fec0000002000 */
[----:B------:R-:W-:Y:S05]  /*29de0*/  BRA `(.L_x_1897) ;  /* 0x0000001000347947 */ /* 0x000fea0003800000 */
.L_x_1896:
[----:B------:R-:W5:Y:S01]  /*29df0*/  S2R R16, SR_TID.X ;  /* 0x0000000000107919 */ /* 0x000f620000002100 */
[----:B------:R-:W-:Y:S01]  /*29e00*/  UMOV UR4, 0xffffffff ;  /* 0xffffffff00047882 */ /* 0x000fe20000000000 */
[----:B-----5:R-:W-:-:S04]  /*29e10*/  LOP3.LUT R16, R16, 0x1f, RZ, 0xc0, !PT ;  /* 0x0000001f10107812 */ /* 0x020fc800078ec0ff */
[----:B------:R-:W-:Y:S01]  /*29e20*/  ISETP.NE.AND P0, PT, R16, 0x1f, PT ;  /* 0x0000001f1000780c */ /* 0x000fe20003f05270 */
[----:B------:R-:W-:-:S12]  /*29e30*/  BRA.DIV UR4, `(.L_x_1898) ;  /* 0x0000003204d07947 */ /* 0x000fd8000b800000 */
[----:B------:R-:W0:Y:S01]  /*29e40*/  LDL.LU R2, [R1] ;  /* 0x0000000001027983 */ /* 0x000e220000300800 */
[----:B------:R-:W-:-:S03]  /*29e50*/  ULDC UR4, c[0x0][0xc3c] ;  /* 0x00030f0000047ab9 */ /* 0x000fc60000000800 */
[----:B------:R-:W2:Y:S01]  /*29e60*/  LDL R3, [R1+0xc] ;  /* 0x00000c0001037983 */ /* 0x000ea20000100800 */
[----:B0--3--:R-:W-:Y:S02]  /*29e70*/  IMAD.MOV.U32 R10, RZ, RZ, R2 ;  /* 0x000000ffff0a7224 */ /* 0x009fe400078e0002 */
[----:B--2-4-:R-:W-:-:S05]  /*29e80*/  IMAD.IADD R0, R3, 0x1, R16 ;  /* 0x0000000103007824 */ /* 0x014fca00078e0210 */
[----:B------:R-:W-:-:S13]  /*29e90*/  ISETP.GE.OR P1, PT, R0, UR4, !P0 ;  /* 0x0000000400007c0c */ /* 0x000fda000c726670 */
[----:B------:R-:W0:Y:S08]  /*29ea0*/  @!P1 LDC.64 R2, c[0x0][0xc80] ;  /* 0x00032000ff029b82 */ /* 0x000e300000000a00 */
[----:B------:R-:W2:Y:S01]  /*29eb0*/  @!P1 LDC.64 R6, c[0x0][0xc78] ;  /* 0x00031e00ff069b82 */ /* 0x000ea20000000a00 */
[----:B0-----:R-:W-:-:S05]  /*29ec0*/  @!P1 IMAD.WIDE R2, R0, 0x4, R2 ;  /* 0x0000000400029825 */ /* 0x001fca00078e0202 */
[----:B------:R2:W3:Y:S02]  /*29ed0*/  @!P1 LDG.E R8, desc[UR46][R2.64] ;  /* 0x0000002e02089981 */ /* 0x0004e4000c1e1900 */
[----:B--2---:R-:W-:-:S06]  /*29ee0*/  @!P1 IMAD.WIDE R2, R0, 0x4, R6 ;  /* 0x0000000400029825 */ /* 0x004fcc00078e0206 */
[----:B------:R-:W2:Y:S01]  /*29ef0*/  @!P1 LDG.E R2, desc[UR46][R2.64] ;  /* 0x0000002e02029981 */ /* 0x000ea2000c1e1900 */
[----:B------:R-:W-:Y:S01]  /*29f00*/  IMAD.MOV.U32 R4, RZ, RZ, RZ ;  /* 0x000000ffff047224 */ /* 0x000fe200078e00ff */
[C---:B------:R-:W-:Y:S01]  /*29f10*/  ISETP.GE.U32.AND P2, PT, R16.reuse, 0x2, PT ;  /* 0x000000021000780c */ /* 0x040fe20003f46070 */
[----:B------:R-:W-:Y:S01]  /*29f20*/  IMAD.MOV.U32 R6, RZ, RZ, RZ ;  /* 0x000000ffff067224 */ /* 0x000fe200078e00ff */
[C---:B------:R-:W-:Y:S01]  /*29f30*/  ISETP.GE.U32.AND P3, PT, R16.reuse, 0x4, PT ;  /* 0x000000041000780c */ /* 0x040fe20003f66070 */
[----:B------:R-:W-:Y:S01]  /*29f40*/  SHFL.IDX PT, R5, R10, RZ, 0x1f ;  /* 0x00001fff0a057589 */ /* 0x000fe200000e0000 */
[C---:B------:R-:W-:Y:S02]  /*29f50*/  ISETP.GE.U32.AND P4, PT, R16.reuse, 0x8, PT ;  /* 0x000000081000780c */ /* 0x040fe40003f86070 */
[----:B------:R-:W-:Y:S01]  /*29f60*/  ISETP.GE.U32.AND P5, PT, R16, 0x10, PT ;  /* 0x000000101000780c */ /* 0x000fe20003fa6070 */
[----:B------:R-:W-:Y:S01]  /*29f70*/  SHFL.IDX PT, R0, R10, 0x1, 0x1f ;  /* 0x00201f000a007f89 */ /* 0x000fe200000e0000 */
[----:B---3--:R-:W-:-:S02]  /*29f80*/  @!P1 IMAD.MOV.U32 R4, RZ, RZ, R8 ;  /* 0x000000ffff049224 */ /* 0x008fc400078e0008 */
[----:B------:R-:W-:Y:S02]  /*29f90*/  IMAD.MOV.U32 R8, RZ, RZ, RZ ;  /* 0x000000ffff087224 */ /* 0x000fe400078e00ff */
[----:B--2---:R-:W-:Y:S01]  /*29fa0*/  @!P1 IMAD.MOV.U32 R6, RZ, RZ, R2 ;  /* 0x000000ffff069224 */ /* 0x004fe200078e0002 */
        /* <DEDUP_REMOVED lines=17> */
[----:B------:R0:W2:Y:S02]  /*2a0c0*/  SHFL.IDX PT, R9, R7, 0x1f, 0x1f ;  /* 0x03e01f0007097f89 */ /* 0x0000a400000e0000 */
.L_x_2001:
[----:B------:R-:W-:Y:S02]  /*2a0d0*/  ULDC UR4, c[0x0][0xc38] ;  /* 0x00030e0000047ab9 */ /* 0x000fe40000000800 */
[----:B------:R-:W-:-:S04]  /*2a0e0*/  IMAD.U32 R2, RZ, RZ, UR4 ;  /* 0x00000004ff027e24 */ /* 0x000fc8000f8e00ff */
[----:B--2---:R-:W-:-:S04]  /*2a0f0*/  IMAD R9, R9, R2, RZ ;  /* 0x0000000209097224 */ /* 0x004fc800078e02ff */
[----:B------:R-:W-:-:S05]  /*2a100*/  IMAD.IADD R0, R0, 0x1, R9 ;  /* 0x0000000100007824 */ /* 0x000fca00078e0209 */
[----:B------:R-:W-:-:S13]  /*2a110*/  ISETP.GT.AND P6, PT, R0, R5, PT ;  /* 0x000000050000720c */ /* 0x000fda0003fc4270 */
[----:B------:R-:W-:Y:S05]  /*2a120*/  @P6 BRA `(.L_x_1899) ;  /* 0x0000000000ac6947 */ /* 0x000fea0003800000 */
.L_x_1902:
[----:B------:R-:W2:Y:S01]  /*2a130*/  LDL.LU R3, [R1+0xc] ;  /* 0x00000c0001037983 */ /* 0x000ea20000300800 */
[----:B------:R-:W3:Y:S01]  /*2a140*/  LDC R2, c[0x0][0xc3c] ;  /* 0x00030f00ff027b82 */ /* 0x000ee20000000800 */
[----:B--2---:R-:W-:-:S05]  /*2a150*/  VIADD R3, R3, 0x1f ;  /* 0x0000001f03037836 */ /* 0x004fca0000000000 */
[----:B---3--:R-:W-:-:S13]  /*2a160*/  ISETP.GE.AND P6, PT, R3, R2, PT ;  /* 0x000000020300720c */ /* 0x008fda0003fc6270 */
[----:B------:R-:W-:Y:S05]  /*2a170*/  @P6 BRA `(.L_x_1900) ;  /* 0x0000000800e86947 */ /* 0x000fea0003800000 */
[----:B------:R-:W2:Y:S01]  /*2a180*/  S2R R4, SR_TID.X ;  /* 0x0000000000047919 */ /* 0x000ea20000002100 */
[----:B------:R3:W-:Y:S01]  /*2a190*/  STL [R1+0xc], R3 ;  /* 0x00000c0301007387 */ /* 0x0007e20000100800 */
[----:B--2---:R-:W-:-:S05]  /*2a1a0*/  LOP3.LUT R4, R4, 0x1f, RZ, 0xc0, !PT ;  /* 0x0000001f04047812 */ /* 0x004fca00078ec0ff */
[----:B------:R-:W-:Y:S02]  /*2a1b0*/  IMAD.IADD R6, R3, 0x1, R4 ;  /* 0x0000000103067824 */ /* 0x000fe400078e0204 */
[----:B------:R-:W-:-:S03]  /*2a1c0*/  IMAD.MOV.U32 R4, RZ, RZ, RZ ;  /* 0x000000ffff047224 */ /* 0x000fc600078e00ff */
[----:B------:R-:W-:-:S13]  /*2a1d0*/  ISETP.GE.OR P6, PT, R6, R2, !P0 ;  /* 0x000000020600720c */ /* 0x000fda00047c6670 */
[----:B---3--:R-:W2:Y:S02]  /*2a1e0*/  @!P6 LDC.64 R2, c[0x0][0xc80] ;  /* 0x00032000ff02eb82 */ /* 0x008ea40000000a00 */
[----:B--2---:R-:W-:-:S05]  /*2a1f0*/  @!P6 IMAD.WIDE R2, R6, 0x4, R2 ;  /* 0x000000040602e825 */ /* 0x004fca00078e0202 */
[----:B------:R2:W3:Y:S02]  /*2a200*/  @!P6 LDG.E R4, desc[UR46][R2.64] ;  /* 0x0000002e0204e981 */ /* 0x0004e4000c1e1900 */
[----:B--2---:R-:W2:Y:S02]  /*2a210*/  @!P6 LDC.64 R2, c[0x0][0xc78] ;  /* 0x00031e00ff02eb82 */ /* 0x004ea40000000a00 */
[----:B--2---:R-:W-:-:S04]  /*2a220*/  @!P6 IMAD.WIDE R2, R6, 0x4, R2 ;  /* 0x000000040602e825 */ /* 0x004fc800078e0202 */
[----:B------:R-:W-:-:S06]  /*2a230*/  IMAD.MOV.U32 R6, RZ, RZ, RZ ;  /* 0x000000ffff067224 */ /* 0x000fcc00078e00ff */
[----:B------:R-:W3:Y:S01]  /*2a240*/  @!P6 LDG.E R6, desc[UR46][R2.64] ;  /* 0x0000002e0206e981 */ /* 0x000ee2000c1e1900 */
[----:B------:R-:W-:Y:S01]  /*2a250*/  UMOV UR4, 0xffffffff ;  /* 0xffffffff00047882 */ /* 0x000fe20000000000 */
[----:B---3--:R-:W-:Y:S02]  /*2a260*/  IMAD R2, R6, R4, RZ ;  /* 0x0000000406027224 */ /* 0x008fe400078e02ff */
[----:B------:R-:W-:Y:S05]  /*2a270*/  BRA.DIV UR4, `(.L_x_1901) ;  /* 0x0000003604207947 */ /* 0x000fea000b800000 */
[----:B------:R-:W2:Y:S02]  /*2a280*/  SHFL.UP PT, R3, R2, 0x1, RZ ;  /* 0x0420000002037989 */ /* 0x000ea400000e00ff */
[----:B--2---:R-:W-:-:S05]  /*2a290*/  SEL R3, R3, RZ, P1 ;  /* 0x000000ff03037207 */ /* 0x004fca0000800000 */
[----:B------:R-:W-:-:S05]  /*2a2a0*/  IMAD.IADD R2, R2, 0x1, R3 ;  /* 0x0000000102027824 */ /* 0x000fca00078e0203 */
        /* <DEDUP_REMOVED lines=11> */
[----:B0-----:R-:W-:-:S05]  /*2a360*/  IMAD.IADD R7, R2, 0x1, R3 ;  /* 0x0000000102077824 */ /* 0x001fca00078e0203 */
[----:B------:R0:W2:Y:S02]  /*2a370*/  SHFL.IDX PT, R9, R7, 0x1f, 0x1f ;  /* 0x03e01f0007097f89 */ /* 0x0000a400000e0000 */
.L_x_2009:
[----:B------:R-:W-:Y:S02]  /*2a380*/  ULDC UR4, c[0x0][0xc38] ;  /* 0x00030e0000047ab9 */ /* 0x000fe40000000800 */
[----:B------:R-:W-:-:S04]  /*2a390*/  IMAD.U32 R2, RZ, RZ, UR4 ;  /* 0x00000004ff027e24 */ /* 0x000fc8000f8e00ff */
[----:B--2---:R-:W-:-:S04]  /*2a3a0*/  IMAD R9, R9, R2, RZ ;  /* 0x0000000209097224 */ /* 0x004fc800078e02ff */
[----:B------:R-:W-:-:S05]  /*2a3b0*/  IMAD.IADD R0, R9, 0x1, R0 ;  /* 0x0000000109007824 */ /* 0x000fca00078e0200 */
[----:B------:R-:W-:-:S13]  /*2a3c0*/  ISETP.GT.AND P6, PT, R0, R5, PT ;  /* 0x000000050000720c */ /* 0x000fda0003fc4270 */
[----:B------:R-:W-:Y:S05]  /*2a3d0*/  @!P6 BRA `(.L_x_1902) ;  /* 0xfffffffc0054e947 */ /* 0x000fea000383ffff */
.L_x_1899:
[----:B------:R-:W-:Y:S01]  /*2a3e0*/  IMAD.IADD R9, R0, 0x1, -R9 ;  /* 0x0000000100097824 */ /* 0x000fe200078e0a09 */
[----:B------:R-:W-:-:S03]  /*2a3f0*/  UMOV UR4, 0xffffffff ;  /* 0xffffffff00047882 */ /* 0x000fc60000000000 */
[----:B------:R-:W-:-:S05]  /*2a400*/  IMAD R0, R7, R2, R9 ;  /* 0x0000000207007224 */ /* 0x000fca00078e0209 */
[----:B------:R-:W-:Y:S01]  /*2a410*/  ISETP.GT.AND P6, PT, R0, R5, PT ;  /* 0x000000050000720c */ /* 0x000fe20003fc4270 */
[----:B------:R-:W-:-:S12]  /*2a420*/  BRA.DIV UR4, `(.L_x_1903) ;  /* 0x00000036048c7947 */ /* 0x000fd8000b800000 */
[----:B------:R-:W2:Y:S01]  /*2a430*/  LDL.LU R10, [R1+0xc] ;  /* 0x00000c00010a7983 */ /* 0x000ea20000300800 */
[----:B------:R-:W-:-:S04]  /*2a440*/  VOTE.ANY R0, PT, !P6 ;  /* 0x0000000000007806 */ /* 0x000fc800070e0100 */
[----:B------:R-:W3:Y:S02]  /*2a450*/  POPC R3, R0 ;  /* 0x0000000000037309 */ /* 0x000ee40000000000 */
[----:B---3--:R3:W4:Y:S04]  /*2a460*/  SHFL.IDX PT, R4, R4, R3, 0x1f ;  /* 0x00001f0304047589 */ /* 0x00872800000e0000 */
[----:B------:R3:W0:Y:S01]  /*2a470*/  SHFL.IDX PT, R6, R6, R3, 0x1f ;  /* 0x00001f0306067589 */ /* 0x00062200000e0000 */
[----:B--2---:R-:W-:-:S05]  /*2a480*/  IMAD.IADD R10, R3, 0x1, R10 ;  /* 0x00000001030a7824 */ /* 0x004fca00078e020a */
[----:B0---4-:R3:W-:Y:S02]  /*2a490*/  STL [R1+0xc], R10 ;  /* 0x00000c0a01007387 */ /* 0x0117e40000100800 */
.L_x_2014:
[----:B------:R-:W-:-:S13]  /*2a4a0*/  ISETP.NE.AND P0, PT, R0, RZ, PT ;  /* 0x000000ff0000720c */ /* 0x000fda0003f05270 */
[----:B------:R-:W-:Y:S05]  /*2a4b0*/  @!P0 BRA `(.L_x_1904) ;  /* 0x0000000000148947 */ /* 0x000fea0003800000 */
[----:B------:R-:W-:Y:S01]  /*2a4c0*/  UMOV UR4, 0xffffffff ;  /* 0xffffffff00047882 */ /* 0x000fe20000000000 */
[----:B---3--:R-:W-:Y:S02]  /*2a4d0*/  VIADD R3, R3, 0xffffffff ;  /* 0xffffffff03037836 */ /* 0x008fe40000000000 */
[----:B------:R-:W-:Y:S05]  /*2a4e0*/  BRA.DIV UR4, `(.L_x_1905) ;  /* 0x0000003604c47947 */ /* 0x000fea000b800000 */
[----:B------:R2:W3:Y:S02]  /*2a4f0*/  SHFL.IDX PT, R3, R7, R3, 0x1f ;  /* 0x00001f0307037589 */ /* 0x0004e400000e0000 */
.L_x_2017:
[----:B---3--:R-:W-:-:S07]  /*2a500*/  IMAD.MOV.U32 R8, RZ, RZ, R3 ;  /* 0x000000ffff087224 */ /* 0x008fce00078e0003 */
.L_x_1904:
[----:B------:R-:W-:Y:S01]  /*2a510*/  ISETP.NE.AND P0, PT, R6, 0x1, PT ;  /* 0x000000010600780c */ /* 0x000fe20003f05270 */
[----:B------:R-:W-:-:S05]  /*2a520*/  IMAD R0, R8, R2, R9 ;  /* 0x0000000208007224 */ /* 0x000fca00078e0209 */
[----:B------:R4:W-:Y:S02]  /*2a530*/  STL [R1], R0 ;  /* 0x0000000001007387 */ /* 0x0009e40000100800 */
[----:B----4-:R-:W-:-:S05]  /*2a540*/  IMAD.IADD R0, R5, 0x1, -R0 ;  /* 0x0000000105007824 */ /* 0x010fca00078e0a00 */
[----:B------:R-:W-:Y:S05]  /*2a550*/  @!P0 BRA `(.L_x_1906) ;  /* 0x0000000000e48947 */ /* 0x000fea0003800000 */
[----:B------:R-:W-:-:S04]  /*2a560*/  IABS R5, R4 ;  /* 0x0000000400057213 */ /* 0x000fc80000000000 */
[----:B------:R-:W4:Y:S08]  /*2a570*/  I2F.RP R2, R5 ;  /* 0x0000000500027306 */ /* 0x000f300000209400 */
[----:B----4-:R-:W4:Y:S02]  /*2a580*/  MUFU.RCP R2, R2 ;  /* 0x0000000200027308 */ /* 0x010f240000001000 */
[----:B----4-:R-:W-:-:S06]  /*2a590*/  VIADD R2, R2, 0xffffffe ;  /* 0x0ffffffe02027836 */ /* 0x010fcc0000000000 */
[----:B---3--:R-:W3:Y:S02]  /*2a5a0*/  F2I.FTZ.U32.TRUNC.NTZ R3, R2 ;  /* 0x0000000200037305 */ /* 0x008ee4000021f000 */
[----:B---3--:R-:W-:-:S04]  /*2a5b0*/  IMAD.MOV R2, RZ, RZ, -R3 ;  /* 0x000000ffff027224 */ /* 0x008fc800078e0a03 */
        /* <DEDUP_REMOVED lines=14> */
[----:B------:R-:W3:Y:S07]  /*2a6a0*/  I2F.RP R2, R5 ;  /* 0x0000000500027306 */ /* 0x000eee0000209400 */
[----:B------:R-:W-:Y:S01]  /*2a6b0*/  @P0 VIADD R8, R8, 0x1 ;  /* 0x0000000108080836 */ /* 0x000fe20000000000 */
[----:B---3--:R-:W3:Y:S02]  /*2a6c0*/  MUFU.RCP R2, R2 ;  /* 0x0000000200027308 */ /* 0x008ee40000001000 */
[----:B---3--:R-:W-:-:S06]  /*2a6d0*/  VIADD R2, R2, 0xffffffe ;  /* 0x0ffffffe02027836 */ /* 0x008fcc0000000000 */
[----:B------:R-:W3:Y:S02]  /*2a6e0*/  F2I.FTZ.U32.TRUNC.NTZ R3, R2 ;  /* 0x0000000200037305 */ /* 0x000ee4000021f000 */
[----:B---3--:R-:W-:-:S04]  /*2a6f0*/  IMAD.MOV R2, RZ, RZ, -R3 ;  /* 0x000000ffff027224 */ /* 0x008fc800078e0a03 */
[----:B--2---:R-:W-:Y:S02]  /*2a700*/  IMAD R7, R2, R5, RZ ;  /* 0x0000000502077224 */ /* 0x004fe400078e02ff */
        /* <DEDUP_REMOVED lines=30> */
.L_x_1906:
[----:B---3--:R-:W3:Y:S01]  /*2a8f0*/  LDL R3, [R1+0xc] ;  /* 0x00000c0001037983 */ /* 0x008ee20000100800 */
[----:B--2---:R-:W3:Y:S02]  /*2a900*/  LDC.64 R6, c[0x0][0xc90] ;  /* 0x00032400ff067b82 */ /* 0x004ee40000000a00 */
[----:B---3--:R-:W-:-:S05]  /*2a910*/  IMAD.WIDE R6, R3, 0x4, R6 ;  /* 0x0000000403067825 */ /* 0x008fca00078e0206 */
[----:B------:R-:W2:Y:S02]  /*2a920*/  LDG.E R3, desc[UR46][R6.64] ;  /* 0x0000002e06037981 */ /* 0x000ea4000c1e1900 */
[----:B--2---:R-:W-:-:S05]  /*2a930*/  IMAD R5, R4, R3, RZ ;  /* 0x0000000304057224 */ /* 0x004fca00078e02ff */
[----:B------:R-:W-:-:S04]  /*2a940*/  IABS R8, R5 ;  /* 0x0000000500087213 */ /* 0x000fc80000000000 */
[----:B------:R-:W2:Y:S08]  /*2a950*/  I2F.RP R6, R8 ;  /* 0x0000000800067306 */ /* 0x000eb00000209400 */
[----:B--2---:R-:W2:Y:S02]  /*2a960*/  MUFU.RCP R6, R6 ;  /* 0x0000000600067308 */ /* 0x004ea40000001000 */
[----:B--2---:R-:W-:-:S06]  /*2a970*/  VIADD R6, R6, 0xffffffe ;  /* 0x0ffffffe06067836 */ /* 0x004fcc0000000000 */
[----:B------:R-:W2:Y:S02]  /*2a980*/  F2I.FTZ.U32.TRUNC.NTZ R7, R6 ;  /* 0x0000000600077305 */ /* 0x000ea4000021f000 */
[----:B--2---:R-:W-:-:S04]  /*2a990*/  IMAD.MOV R6, RZ, RZ, -R7 ;  /* 0x000000ffff067224 */ /* 0x004fc800078e0a07 */
        /* <DEDUP_REMOVED lines=22> */
[----:B------:R-:W-:-:S04]  /*2ab00*/  VIADDMNMX R8, R8, R2, R3, PT ;  /* 0x0000000208087246 */ /* 0x000fc80003800103 */
[----:B------:R-:W-:-:S04]  /*2ab10*/  IABS R9, R8 ;  /* 0x0000000800097213 */ /* 0x000fc80000000000 */
[----:B------:R-:W2:Y:S08]  /*2ab20*/  I2F.RP R2, R9 ;  /* 0x0000000900027306 */ /* 0x000eb00000209400 */
[----:B--2---:R-:W2:Y:S02]  /*2ab30*/  MUFU.RCP R2, R2 ;  /* 0x0000000200027308 */ /* 0x004ea40000001000 */
[----:B--2---:R-:W-:-:S06]  /*2ab40*/  VIADD R2, R2, 0xffffffe ;  /* 0x0ffffffe02027836 */ /* 0x004fcc0000000000 */
[----:B------:R2:W3:Y:S02]  /*2ab50*/  F2I.FTZ.U32.TRUNC.NTZ R3, R2 ;  /* 0x0000000200037305 */ /* 0x0004e4000021f000 */
[----:B--2---:R-:W-:Y:S02]  /*2ab60*/  IMAD.MOV.U32 R2, RZ, RZ, RZ ;  /* 0x000000ffff027224 */ /* 0x004fe400078e00ff */
[----:B---3--:R-:W-:-:S04]  /*2ab70*/  IMAD.MOV R0, RZ, RZ, -R3 ;  /* 0x000000ffff007224 */ /* 0x008fc800078e0a03 */
[----:B------:R-:W-:-:S04]  /*2ab80*/  IMAD R0, R0, R9, RZ ;  /* 0x0000000900007224 */ /* 0x000fc800078e02ff */
        /* <DEDUP_REMOVED lines=11> */
[----:B------:R-:W-:Y:S02]  /*2ac40*/  LOP3.LUT R0, R6, R8, RZ, 0x3c, !PT ;  /* 0x0000000806007212 */ /* 0x000fe400078e3cff */
[----:B------:R-:W-:Y:S02]  /*2ac50*/  IADD3 R6, R7, 0x1000000, R6 ;  /* 0x0100000007067810 */ /* 0x000fe40007ffe006 */
[----:B------:R-:W-:-:S07]  /*2ac60*/  ISETP.GE.AND P2, PT, R0, RZ, PT ;  /* 0x000000ff0000720c */ /* 0x000fce0003f46270 */
[----:B------:R-:W-:-:S04]  /*2ac70*/  @P0 VIADD R2, R2, 0x1 ;  /* 0x0000000102020836 */ /* 0x000fc80000000000 */
[----:B------:R-:W-:-:S04]  /*2ac80*/  IMAD.MOV.U32 R0, RZ, RZ, R2 ;  /* 0x000000ffff007224 */ /* 0x000fc800078e0002 */
[----:B------:R-:W-:Y:S01]  /*2ac90*/  @!P2 IMAD.MOV R0, RZ, RZ, -R0 ;  /* 0x000000ffff00a224 */ /* 0x000fe200078e0a00 */
[----:B------:R-:W-:Y:S01]  /*2aca0*/  @!P1 LOP3.LUT R0, RZ, R8, RZ, 0x33, !PT ;  /* 0x00000008ff009212 */ /* 0x000fe200078e33ff */
[----:B------:R-:W-:-:S04]  /*2acb0*/  IMAD.MOV R8, RZ, RZ, -R8 ;  /* 0x000000ffff087224 */ /* 0x000fc800078e0a08 */
[----:B------:R-:W-:-:S05]  /*2acc0*/  IMAD R2, R0, R8, R6 ;  /* 0x0000000800027224 */ /* 0x000fca00078e0206 */
[----:B------:R2:W-:Y:S02]  /*2acd0*/  STL [R1+0x8], R2 ;  /* 0x0000080201007387 */ /* 0x0005e40000100800 */
.L_x_1907:
[----:B------:R-:W-:-:S05]  /*2ace0*/  LOP3.LUT R0, RZ, R0, RZ, 0x33, !PT ;  /* 0x00000000ff007212 */ /* 0x000fca00078e33ff */
[----:B------:R-:W-:-:S05]  /*2acf0*/  IMAD.IADD R0, R4, 0x1, R0 ;  /* 0x0000000104007824 */ /* 0x000fca00078e0200 */
[----:B------:R4:W-:Y:S01]  /*2ad00*/  STL [R1+0x4], R0 ;  /* 0x0000040001007387 */ /* 0x0009e20000100800 */
[----:B------:R-:W-:Y:S05]  /*2ad10*/  BRA `(.L_x_1908) ;  /* 0x0000000000287947 */ /* 0x000fea0003800000 */
.L_x_1900:
        /* <DEDUP_REMOVED lines=10> */
.L_x_1908:
[----:B--23--:R-:W0:Y:S04]  /*2adc0*/  LDL R2, [R1+0xc] ;  /* 0x00000c0001027983 */ /* 0x00ce280000100800 */
[----:B------:R-:W2:Y:S04]  /*2add0*/  LDL R3, [R1+0x8] ;  /* 0x0000080001037983 */ /* 0x000ea80000100800 */
[----:B------:R-:W3:Y:S04]  /*2ade0*/  LDL R5, [R1+0x4] ;  /* 0x0000040001057983 */ /* 0x000ee80000100800 */
[----:B------:R-:W3:Y:S01]  /*2adf0*/  LDL R4, [R1] ;  /* 0x0000000001047983 */ /* 0x000ee20000100800 */
[----:B----4-:R-:W4:Y:S01]  /*2ae00*/  S2R R0, SR_TID.X ;  /* 0x0000000000007919 */ /* 0x010f220000002100 */
[----:B------:R-:W-:Y:S05]  /*2ae10*/  WARPSYNC.ALL ;  /* 0x0000000000007948 */ /* 0x000fea0003800000 */
[----:B----4-:R-:W-:Y:S01]  /*2ae20*/  LOP3.LUT R0, R0, 0x1f, RZ, 0xc0, !PT ;  /* 0x0000001f00007812 */ /* 0x010fe200078ec0ff */
[----:B------:R-:W-:Y:S03]  /*2ae30*/  BAR.SYNC.DEFER_BLOCKING 0x4, 0x180 ;  /* 0x0106000000007b1d */ /* 0x000fe60000010000 */
[----:B------:R-:W-:-:S13]  /*2ae40*/  ISETP.NE.AND P0, PT, R0, RZ, PT ;  /* 0x000000ff0000720c */ /* 0x000fda0003f05270 */
[----:B------:R-:W4:Y:S01]  /*2ae50*/  @!P0 S2R R0, SR_CgaCtaId ;  /* 0x0000000000008919 */ /* 0x000f220000008800 */
[----:B0-----:R-:W-:Y:S01]  /*2ae60*/  IMAD.MOV.U32 R7, RZ, RZ, R2 ;  /* 0x000000ffff077224 */ /* 0x001fe200078e0002 */
[----:B------:R-:W-:Y:S01]  /*2ae70*/  @!P0 MOV R2, 0x400 ;  /* 0x0000040000028802 */ /* 0x000fe20000000f00 */
[----:B--2---:R-:W-:-:S03]  /*2ae80*/  IMAD.MOV.U32 R6, RZ, RZ, R3 ;  /* 0x000000ffff067224 */ /* 0x004fc600078e0003 */
[----:B----4-:R-:W-:-:S05]  /*2ae90*/  @!P0 LEA R19, R0, R2, 0x18 ;  /* 0x0000000200138211 */ /* 0x010fca00078ec0ff */
[----:B---3--:R0:W-:Y:S01]  /*2aea0*/  @!P0 STS.128 [R19+0x2a8d0], R4 ;  /* 0x02a8d00413008388 */ /* 0x0081e20000000c00 */
[----:B------:R-:W-:Y:S06]  /*2aeb0*/  BAR.ARV 0x5, 0x180 ;  /* 0x0146000000007b1d */ /* 0x000fec0000002000 */
.L_x_1897:
[----:B--2---:R-:W2:Y:S01]  /*2aec0*/  LDL R0, [R1+0xc] ;  /* 0x00000c0001007983 */ /* 0x004ea20000100800 */
[----:B------:R-:W-:Y:S02]  /*2aed0*/  ULDC UR4, c[0x0][0xc3c] ;  /* 0x00030f0000047ab9 */ /* 0x000fe40000000800 */
[----:B--2---:R-:W-:-:S13]  /*2aee0*/  ISETP.GE.AND P0, PT, R0, UR4, PT ;  /* 0x0000000400007c0c */ /* 0x004fda000bf06270 */
[----:B------:R-:W-:Y:S05]  /*2aef0*/  @!P0 BRA `(.L_x_1909) ;  /* 0xffffff84005c8947 */ /* 0x000fea000383ffff */
[----:B------:R-:W-:Y:S05]  /*2af00*/  BSYNC B8 ;  /* 0x0000000000087941 */ /* 0x000fea0003800000 */
.L_x_1749:
[----:B---3--:R-:W2:Y:S01]  /*2af10*/  LDL.LU R0, [R1+0x58] ;  /* 0x0000580001007983 */ /* 0x008ea20000300800 */
[----:B------:R-:W-:Y:S01]  /*2af20*/  BSSY B0, `(.L_x_1910) ;  /* 0x000000b000007945 */ /* 0x000fe20003800000 */
[----:B0-----:R-:W0:Y:S01]  /*2af30*/  S2R R5, SR_CgaCtaId ;  /* 0x0000000000057919 */ /* 0x001e220000008800 */
[----:B--2---:R-:W-:-:S05]  /*2af40*/  VIADD R0, R0, 0x1 ;  /* 0x0000000100007836 */ /* 0x004fca0000000000 */
[----:B-1----:R-:W-:-:S04]  /*2af50*/  LEA.HI R2, R0, R0, RZ, 0x1 ;  /* 0x0000000000027211 */ /* 0x002fc800078f08ff */
[----:B------:R-:W-:-:S05]  /*2af60*/  LOP3.LUT R3, R2, 0xfffffffe, RZ, 0xc0, !PT ;  /* 0xfffffffe02037812 */ /* 0x000fca00078ec0ff */
[----:B------:R-:W-:Y:S01]  /*2af70*/  IMAD.IADD R3, R0, 0x1, -R3 ;  /* 0x0000000100037824 */ /* 0x000fe200078e0a03 */
[----:B------:R-:W-:-:S04]  /*2af80*/  MOV R0, 0x400 ;  /* 0x0000040000007802 */ /* 0x000fc80000000f00 */
[----:B0-----:R-:W-:Y:S02]  /*2af90*/  LEA R0, R5, R0, 0x18 ;  /* 0x0000000005007211 */ /* 0x001fe400078ec0ff */
[----:B------:R-:W-:-:S04]  /*2afa0*/  SHF.L.U32 R3, R3, 0x1f, RZ ;  /* 0x0000001f03037819 */ /* 0x000fc800000006ff */
[----:B------:R-:W0:Y:S02]  /*2afb0*/  SYNCS.PHASECHK.TRANS64.TRYWAIT P0, [R0+URZ+0x2a820], R3 ;  /* 0x02a82003000075a7 */ /* 0x000e24000800017f */
[----:B0-----:R-:W-:Y:S05]  /*2afc0*/  @!P0 BRA `(.L_x_1911) ;  /* 0x0000002c00388947 */ /* 0x001fea0003800000 */
.L_x_2018:
[----:B------:R-:W-:Y:S05]  /*2afd0*/  BSYNC B0 ;  /* 0x0000000000007941 */ /* 0x000fea0003800000 */
.L_x_1910:
[----:B------:R-:W-:-:S03]  /*2afe0*/  UMOV UR4, 0xffffffff ;  /* 0xffffffff00047882 */ /* 0x000fc60000000000 */
[----:B------:R-:W-:Y:S05]  /*2aff0*/  BRA.DIV UR4, `(.L_x_1912) ;  /* 0x0000002e04407947 */ /* 0x000fea000b800000 */
[----:B------:R-:W1:Y:S02]  /*2b000*/  S2R R2, SR_TID.X ;  /* 0x0000000000027919 */ /* 0x000e640000002100 */
[----:B-1----:R-:W-:-:S04]  /*2b010*/  SHF.R.U32.HI R2, RZ, 0x5, R2 ;  /* 0x00000005ff027819 */ /* 0x002fc80000011602 */
[----:B------:R-:W-:-:S05]  /*2b020*/  LOP3.LUT R2, R2, 0x3, RZ, 0xc0, !PT ;  /* 0x0000000302027812 */ /* 0x000fca00078ec0ff */
[----:B------:R1:W2:Y:S02]  /*2b030*/  SHFL.IDX PT, R14, R2, RZ, 0x1f ;  /* 0x00001fff020e7589 */ /* 0x0002a400000e0000 */
.L_x_2021:
[----:B--2---:R-:W-:-:S13]  /*2b040*/  ISETP.NE.AND P0, PT, R14, RZ, PT ;  /* 0x000000ff0e00720c */ /* 0x004fda0003f05270 */
[----:B------:R-:W-:Y:S05]  /*2b050*/  @P0 BRA `(.L_x_1445) ;  /* 0x00000000009c0947 */ /* 0x000fea0003800000 */
[----:B------:R-:W-:-:S03]  /*2b060*/  UMOV UR4, 0xffffffff ;  /* 0xffffffff00047882 */ /* 0x000fc60000000000 */
[----:B------:R-:W-:Y:S05]  /*2b070*/  BRA.DIV UR4, `(.L_x_1913) ;  /* 0x0000002e04547947 */ /* 0x000fea000b800000 */
[----:B------:R-:W-:-:S13]  /*2b080*/  ELECT P6, URZ, PT ;  /* 0x00000000003f782f */ /* 0x000fda00038c0000 */
.L_x_2024:
        /* <DEDUP_REMOVED lines=8> */
.L_x_1914:
[----:B0-----:R-:W2:Y:S04]  /*2b110*/  LDL R3, [R1+0x10] ;  /* 0x0000100001037983 */ /* 0x001ea80000100800 */
[----:B------:R-:W3:Y:S01]  /*2b120*/  LDL.LU R7, [R1+0x18] ;  /* 0x0000180001077983 */ /* 0x000ee20000300800 */
[----:B------:R-:W-:-:S04]  /*2b130*/  VIADD R2, R0, 0x2a840 ;  /* 0x0002a84000027836 */ /* 0x000fc80000000000 */
[C---:B--2---:R-:W-:Y:S02]  /*2b140*/  IMAD R6, R3.reuse, 0x8, R2 ;  /* 0x0000000803067824 */ /* 0x044fe400078e0202 */
[----:B------:R-:W-:Y:S01]  /*2b150*/  VIADD R3, R3, 0x1 ;  /* 0x0000000103037836 */ /* 0x000fe20000000000 */
[----:B---3--:R-:W-:-:S04]  /*2b160*/  SHF.L.U32 R5, R7, 0x1f, RZ ;  /* 0x0000001f07057819 */ /* 0x008fc800000006ff */
        /* <DEDUP_REMOVED lines=8> */
.L_x_2025:
[----:B------:R-:W1:Y:S02]  /*2b1f0*/  SYNCS.PHASECHK.TRANS64.TRYWAIT P0, [R7+URZ], R2 ;  /* 0x00000002070075a7 */ /* 0x000e64000800017f */
[----:B-1----:R-:W-:Y:S05]  /*2b200*/  @!P0 BRA `(.L_x_1916) ;  /* 0x0000002c00248947 */ /* 0x002fea0003800000 */
.L_x_2026:
[----:B------:R-:W-:Y:S05]  /*2b210*/  @!P2 BRA `(.L_x_1917) ;  /* 0x000000000004a947 */ /* 0x000fea0003800000 */
[----:B------:R-:W-:Y:S01]  /*2b220*/  BPT.TRAP 0x1 ;  /* 0x000000040000795c */ /* 0x000fe20000300000 */
.L_x_1917:
[----:B------:R-:W2:Y:S01]  /*2b230*/  LDL.LU R4, [R1+0x10] ;  /* 0x0000100001047983 */ /* 0x000ea20000300800 */
[----:B------:R-:W-:-:S04]  /*2b240*/  VIADD R0, R0, 0x2a860 ;  /* 0x0002a86000007836 */ /* 0x000fc80000000000 */
[----:B--2---:R-:W-:-:S04]  /*2b250*/  IMAD R4, R4, 0x8, R0 ;  /* 0x0000000804047824 */ /* 0x004fc800078e0200 */
[----:B------:R-:W2:Y:S02]  /*2b260*/  SYNCS.PHASECHK.TRANS64.TRYWAIT P0, [R4+URZ], R5 ;  /* 0x00000005040075a7 */ /* 0x000ea4000800017f */
[----:B--2---:R-:W-:Y:S05]  /*2b270*/  @!P0 BRA `(.L_x_1918) ;  /* 0x0000002c001c8947 */ /* 0x004fea0003800000 */
.L_x_2027:
[----:B------:R-:W-:-:S07]  /*2b280*/  IMAD R3, R3, 0x8, R0 ;  /* 0x0000000803037824 */ /* 0x000fce00078e0200 */
.L_x_1919:
[----:B---3--:R3:W4:Y:S02]  /*2b290*/  SYNCS.PHASECHK.TRANS64.TRYWAIT P0, [R3+URZ], R2 ;  /* 0x00000002030075a7 */ /* 0x008724000800017f */
[----:B----4-:R-:W-:Y:S05]  /*2b2a0*/  @!P0 NANOSLEEP.SYNCS 0x989680 ;  /* 0x009896800000895d */ /* 0x010fea0003900000 */
[----:B------:R-:W4:Y:S02]  /*2b2b0*/  @!P0 SYNCS.PHASECHK.TRANS64 P0, [R3+URZ], R2 ;  /* 0x00000002030085a7 */ /* 0x000f24000800007f */
[----:B----4-:R-:W-:Y:S05]  /*2b2c0*/  @!P0 BRA `(.L_x_1919) ;  /* 0xfffffffc00f08947 */ /* 0x010fea000383ffff */
.L_x_1445:
[----:B------:R-:W-:Y:S05]  /*2b2d0*/  BSYNC B9 ;  /* 0x0000000000097941 */ /* 0x000fea0003800000 */
.L_x_1442:
[----:B------:R-:W-:Y:S05]  /*2b2e0*/  EXIT ;  /* 0x000000000000794d */ /* 0x000fea0003800000 */
.L_x_1473:
[----:B0-----:R0:W1:Y:S02]  /*2b2f0*/  SYNCS.PHASECHK.TRANS64.TRYWAIT P5, [R3+URZ+0x2a890], R0 ;  /* 0x02a89000030075a7 */ /* 0x00106400080a017f */
[----:B-1----:R-:W-:Y:S05]  /*2b300*/  @!P5 NANOSLEEP.SYNCS 0x989680 ;  /* 0x009896800000d95d */ /* 0x002fea0003900000 */
[----:B------:R-:W1:Y:S02]  /*2b310*/  @!P5 SYNCS.PHASECHK.TRANS64 P5, [R3+URZ+0x2a890], R0 ;  /* 0x02a890000300d5a7 */ /* 0x000e6400080a007f */
[----:B-1----:R-:W-:Y:S05]  /*2b320*/  @!P5 BRA `(.L_x_1473) ;  /* 0xfffffffc00f0d947 */ /* 0x002fea000383ffff */
[----:B------:R-:W-:Y:S05]  /*2b330*/  BRA `(.L_x_1920) ;  /* 0xfffffd8c00087947 */ /* 0x000fea000383ffff */
.L_x_1527:
[----:B-1----:R1:W2:Y:S02]  /*2b340*/  SYNCS.PHASECHK.TRANS64.TRYWAIT P5, [R3+URZ+0x2a890], R0 ;  /* 0x02a89000030075a7 */ /* 0x0022a400080a017f */
[----:B--2---:R-:W-:Y:S05]  /*2b350*/  @!P5 NANOSLEEP.SYNCS 0x989680 ;  /* 0x009896800000d95d */ /* 0x004fea0003900000 */
[----:B------:R-:W2:Y:S02]  /*2b360*/  @!P5 SYNCS.PHASECHK.TRANS64 P5, [R3+URZ+0x2a890], R0 ;  /* 0x02a890000300d5a7 */ /* 0x000ea400080a007f */
[----:B--2---:R-:W-:Y:S05]  /*2b370*/  @!P5 BRA `(.L_x_1527) ;  /* 0xfffffffc00f0d947 */ /* 0x004fea000383ffff */
[----:B------:R-:W-:Y:S05]  /*2b380*/  BRA `(.L_x_1921) ;  /* 0xfffffdc000747947 */ /* 0x000fea000383ffff */
.L_x_1552:
[----:B0-----:R0:W1:Y:S02]  /*2b390*/  SYNCS.PHASECHK.TRANS64.TRYWAIT P4, [R3+URZ+0x2a890], R0 ;  /* 0x02a89000030075a7 */ /* 0x001064000808017f */
[----:B-1----:R-:W-:Y:S05]  /*2b3a0*/  @!P4 NANOSLEEP.SYNCS 0x989680 ;  /* 0x009896800000c95d */ /* 0x002fea0003900000 */
[----:B------:R-:W1:Y:S02]  /*2b3b0*/  @!P4 SYNCS.PHASECHK.TRANS64 P4, [R3+URZ+0x2a890], R0 ;  /* 0x02a890000300c5a7 */ /* 0x000e64000808007f */
[----:B-1----:R-:W-:Y:S05]  /*2b3c0*/  @!P4 BRA `(.L_x_1552) ;  /* 0xfffffffc00f0c947 */ /* 0x002fea000383ffff */
[----:B------:R-:W-:Y:S05]  /*2b3d0*/  BRA `(.L_x_1922) ;  /* 0xfffffdf4005c7947 */ /* 0x000fea000383ffff */
.L_x_1558:
[----:B0-----:R0:W1:Y:S02]  /*2b3e0*/  SYNCS.PHASECHK.TRANS64.TRYWAIT P4, [R3+URZ+0x2a8b0], R0 ;  /* 0x02a8b000030075a7 */ /* 0x001064000808017f */
[----:B-1----:R-:W-:Y:S05]  /*2b3f0*/  @!P4 NANOSLEEP.SYNCS 0x989680 ;  /* 0x009896800000c95d */ /* 0x002fea0003900000 */
[----:B------:R-:W1:Y:S02]  /*2b400*/  @!P4 SYNCS.PHASECHK.TRANS64 P4, [R3+URZ+0x2a8b0], R0 ;  /* 0x02a8b0000300c5a7 */ /* 0x000e64000808007f */
[----:B-1----:R-:W-:Y:S05]  /*2b410*/  @!P4 BRA `(.L_x_1558) ;  /* 0xfffffffc00f0c947 */ /* 0x002fea000383ffff */
[----:B------:R-:W-:Y:S05]  /*2b420*/  BRA `(.L_x_1923) ;  /* 0xfffffdf8005c7947 */ /* 0x000fea000383ffff */
.L_x_1586:
        /* <DEDUP_REMOVED lines=8> */
.L_x_1925:
[----:B------:R-:W-:Y:S05]  /*2b4b0*/  BSYNC B1 ;  /* 0x0000000000017941 */ /* 0x000fea0003800000 */
.L_x_1924:
        /* <DEDUP_REMOVED lines=8> */
.L_x_1926:
[----:B------:R-:W-:Y:S02]  /*2b540*/  IMAD.MOV.U32 R13, RZ, RZ, R63 ;  /* 0x000000ffff0d7224 */ /* 0x000fe400078e003f */
[----:B------:R-:W-:-:S07]  /*2b550*/  IMAD.MOV.U32 R6, RZ, RZ, R14 ;  /* 0x000000ffff067224 */ /* 0x000fce00078e000e */
[----:B------:R-:W-:Y:S05]  /*2b560*/  WARPSYNC.COLLECTIVE R15, `(.L_x_1927) ;  /* 0x000000000f087348 */ /* 0x000fea0003c00000 */
[----:B------:R0:W1:Y:S02]  /*2b570*/  SHFL.IDX P6, R14, R13, R12, R11 ;  /* 0x0000000c0d0e7389 */ /* 0x00006400000c000b */
[----:B01----:R-:W-:Y:S01]  /*2b580*/  ENDCOLLECTIVE ;  /* 0x000000000000791b */ /* 0x003fe20003800000 */
.L_x_1927:
[----:B------:R-:W-:Y:S02]  /*2b590*/  IMAD.MOV.U32 R13, RZ, RZ, R3 ;  /* 0x000000ffff0d7224 */ /* 0x000fe400078e0003 */
[----:B------:R-:W-:-:S07]  /*2b5a0*/  IMAD.MOV.U32 R9, RZ, RZ, R14 ;  /* 0x000000ffff097224 */ /* 0x000fce00078e000e */
[----:B------:R-:W-:Y:S05]  /*2b5b0*/  WARPSYNC.COLLECTIVE R15, `(.L_x_1928) ;  /* 0x000000000f087348 */ /* 0x000fea0003c00000 */
[----:B------:R0:W1:Y:S02]  /*2b5c0*/  SHFL.IDX P6, R14, R13, R12, R11 ;  /* 0x0000000c0d0e7389 */ /* 0x00006400000c000b */
[----:B01----:R-:W-:Y:S01]  /*2b5d0*/  ENDCOLLECTIVE ;  /* 0x000000000000791b */ /* 0x003fe20003800000 */
.L_x_1928:
[----:B------:R-:W-:Y:S01]  /*2b5e0*/  IMAD.MOV.U32 R8, RZ, RZ, R14 ;  /* 0x000000ffff087224 */ /* 0x000fe200078e000e */
[----:B------:R-:W-:Y:S06]  /*2b5f0*/  BRA `(.L_x_1929) ;  /* 0xfffffe0c00247947 */ /* 0x000fec000383ffff */
.L_x_1589:
[----:B------:R-:W-:Y:S01]  /*2b600*/  BSSY B1, `(.L_x_1930) ;  /* 0x0000008000017945 */ /* 0x000fe20003800000 */
[----:B------:R-:W-:Y:S02]  /*2b610*/  IMAD.MOV.U32 R13, RZ, RZ, R0 ;  /* 0x000000ffff0d7224 */ /* 0x000fe400078e0000 */
[----:B------:R-:W-:Y:S02]  /*2b620*/  IMAD.MOV.U32 R12, RZ, RZ, 0x1 ;  /* 0x00000001ff0c7424 */ /* 0x000fe400078e00ff */
[----:B------:R-:W-:Y:S02]  /*2b630*/  IMAD.MOV.U32 R11, RZ, RZ, 0x1c1f ;  /* 0x00001c1fff0b7424 */ /* 0x000fe400078e00ff */
[----:B------:R-:W-:-:S07]  /*2b640*/  IMAD.MOV.U32 R15, RZ, RZ, -0x1 ;  /* 0xffffffffff0f7424 */ /* 0x000fce00078e00ff */
[----:B0--34-:R-:W-:Y:S05]  /*2b650*/  WARPSYNC.COLLECTIVE R15, `(.L_x_1931) ;  /* 0x000000000f087348 */ /* 0x019fea0003c00000 */
[----:B------:R1:W2:Y:S02]  /*2b660*/  SHFL.IDX P6, R14, R13, R12, R11 ;  /* 0x0000000c0d0e7389 */ /* 0x0002a400000c000b */
[----:B01234-:R-:W-:Y:S01]  /*2b670*/  ENDCOLLECTIVE ;  /* 0x000000000000791b */ /* 0x01ffe20003800000 */
.L_x_1931:
[----:B------:R-:W-:Y:S05]  /*2b680*/  BSYNC B1 ;  /* 0x0000000000017941 */ /* 0x000fea0003800000 */
.L_x_1930:
[----:B------:R-:W-:Y:S02]  /*2b690*/  IMAD.MOV.U32 R13, RZ, RZ, R10 ;  /* 0x000000ffff0d7224 */ /* 0x000fe400078e000a */
[----:B------:R-:W-:Y:S02]  /*2b6a0*/  IMAD.MOV.U32 R12, RZ, RZ, 0x1 ;  /* 0x00000001ff0c7424 */ /* 0x000fe400078e00ff */
[----:B------:R-:W-:Y:S02]  /*2b6b0*/  IMAD.MOV.U32 R11, RZ, RZ, 0x1c1f ;  /* 0x00001c1fff0b7424 */ /* 0x000fe400078e00ff */
[----:B------:R-:W-:Y:S02]  /*2b6c0*/  IMAD.MOV.U32 R15, RZ, RZ, -0x1 ;  /* 0xffffffffff0f7424 */ /* 0x000fe400078e00ff */
[----:B------:R-:W-:-:S07]  /*2b6d0*/  IMAD.MOV.U32 R0, RZ, RZ, R14 ;  /* 0x000000ffff007224 */ /* 0x000fce00078e000e */
[----:B------:R-:W-:Y:S05]  /*2b6e0*/  WARPSYNC.COLLECTIVE R15, `(.L_x_1932) ;  /* 0x000000000f087348 */ /* 0x000fea0003c00000 */
[----:B------:R0:W1:Y:S02]  /*2b6f0*/  SHFL.IDX P6, R14, R13, R12, R11 ;  /* 0x0000000c0d0e7389 */ /* 0x00006400000c000b */
[----:B01----:R-:W-:Y:S01]  /*2b700*/  ENDCOLLECTIVE ;  /* 0x000000000000791b */ /* 0x003fe20003800000 */
.L_x_1932:
[----:B------:R-:W-:Y:S02]  /*2b710*/  IMAD.MOV.U32 R13, RZ, RZ, R63 ;  /* 0x000000ffff0d7224 */ /* 0x000fe400078e003f */
[----:B------:R-:W-:-:S07]  /*2b720*/  IMAD.MOV.U32 R65, RZ, RZ, R14 ;  /* 0x000000ffff417224 */ /* 0x000fce00078e000e */
[----:B------:R-:W-:Y:S05]  /*2b730*/  WARPSYNC.COLLECTIVE R15, `(.L_x_1933) ;  /* 0x000000000f087348 */ /* 0x000fea0003c00000 */
[----:B------:R0:W1:Y:S02]  /*2b740*/  SHFL.IDX P6, R14, R13, R12, R11 ;  /* 0x0000000c0d0e7389 */ /* 0x00006400000c000b */
[----:B01----:R-:W-:Y:S01]  /*2b750*/  ENDCOLLECTIVE ;  /* 0x000000000000791b */ /* 0x003fe20003800000 */
.L_x_1933:
[----:B------:R-:W-:Y:S02]  /*2b760*/  IMAD.MOV.U32 R13, RZ, RZ, R3 ;  /* 0x000000ffff0d7224 */ /* 0x000fe400078e0003 */
[----:B------:R-:W-:-:S07]  /*2b770*/  IMAD.MOV.U32 R63, RZ, RZ, R14 ;  /* 0x000000ffff3f7224 */ /* 0x000fce00078e000e */
[----:B------:R-:W-:Y:S05]  /*2b780*/  WARPSYNC.COLLECTIVE R15, `(.L_x_1934) ;  /* 0x000000000f087348 */ /* 0x000fea0003c00000 */
[----:B------:R0:W1:Y:S02]  /*2b790*/  SHFL.IDX P6, R14, R13, R12, R11 ;  /* 0x0000000c0d0e7389 */ /* 0x00006400000c000b */
[----:B01----:R-:W-:Y:S01]  /*2b7a0*/  ENDCOLLECTIVE ;  /* 0x000000000000791b */ /* 0x003fe20003800000 */
.L_x_1934:
[----:B------:R-:W-:Y:S01]  /*2b7b0*/  IMAD.MOV.U32 R62, RZ, RZ, R14 ;  /* 0x000000ffff3e7224 */ /* 0x000fe200078e000e */
[----:B------:R-:W-:Y:S06]  /*2b7c0*/  BRA `(.L_x_1935) ;  /* 0xfffffe1000d47947 */ /* 0x000fec000383ffff */
.L_x_1593:
[----:B0-----:R0:W1:Y:S02]  /*2b7d0*/  SYNCS.PHASECHK.TRANS64.TRYWAIT P0, [R2+URZ+0x2a800], R5 ;  /* 0x02a80005020075a7 */ /* 0x001064000800017f */
[----:B-1----:R-:W-:Y:S05]  /*2b7e0*/  @!P0 NANOSLEEP.SYNCS 0x989680 ;  /* 0x009896800000895d */ /* 0x002fea0003900000 */
[----:B------:R-:W1:Y:S02]  /*2b7f0*/  @!P0 SYNCS.PHASECHK.TRANS64 P0, [R2+URZ+0x2a800], R5 ;  /* 0x02a80005020085a7 */ /* 0x000e64000800007f */
[----:B-1----:R-:W-:Y:S05]  /*2b800*/  @!P0 BRA `(.L_x_1593) ;  /* 0xfffffffc00f08947 */ /* 0x002fea000383ffff */
[----:B------:R-:W-:Y:S05]  /*2b810*/  BRA `(.L_x_1936) ;  /* 0xfffffe1c00047947 */ /* 0x000fea000383ffff */
.L_x_1617:
        /* <DEDUP_REMOVED lines=8> */
.L_x_1938:
[----:B------:R-:W-:Y:S05]  /*2b8a0*/  BSYNC B1 ;  /* 0x0000000000017941 */ /* 0x000fea0003800000 */
.L_x_1937:
        /* <DEDUP_REMOVED lines=8> */
.L_x_1939:
[----:B------:R-:W-:Y:S02]  /*2b930*/  IMAD.MOV.U32 R7, RZ, RZ, R3 ;  /* 0x000000ffff077224 */ /* 0x000fe400078e0003 */
[----:B------:R-:W-:Y:S02]  /*2b940*/  IMAD.MOV.U32 R13, RZ, RZ, R67 ;  /* 0x000000ffff0d7224 */ /* 0x000fe400078e0043 */
[----:B------:R-:W-:-:S07]  /*2b950*/  IMAD.MOV.U32 R0, RZ, RZ, R14 ;  /* 0x000000ffff007224 */ /* 0x000fce00078e000e */
[----:B------:R-:W-:Y:S05]  /*2b960*/  WARPSYNC.COLLECTIVE R15, `(.L_x_1940) ;  /* 0x000000000f087348 */ /* 0x000fea0003c00000 */
[----:B------:R0:W1:Y:S02]  /*2b970*/  SHFL.IDX P6, R14, R13, R12, R11 ;  /* 0x0000000c0d0e7389 */ /* 0x00006400000c000b */
[----:B01----:R-:W-:Y:S01]  /*2b980*/  ENDCOLLECTIVE ;  /* 0x000000000000791b */ /* 0x003fe20003800000 */
.L_x_1940:
[----:B------:R-:W-:Y:S02]  /*2b990*/  IMAD.MOV.U32 R6, RZ, RZ, R0 ;  /* 0x000000ffff067224 */ /* 0x000fe400078e0000 */
[----:B------:R-:W-:Y:S02]  /*2b9a0*/  IMAD.MOV.U32 R13, RZ, RZ, R66 ;  /* 0x000000ffff0d7224 */ /* 0x000fe400078e0042 */
[----:B------:R-:W-:-:S07]  /*2b9b0*/  IMAD.MOV.U32 R4, RZ, RZ, R14 ;  /* 0x000000ffff047224 */ /* 0x000fce00078e000e */
[----:B------:R-:W-:Y:S05]  /*2b9c0*/  WARPSYNC.COLLECTIVE R15, `(.L_x_1941) ;  /* 0x000000000f087348 */ /* 0x000fea0003c00000 */
[----:B------:R0:W1:Y:S02]  /*2b9d0*/  SHFL.IDX P6, R14, R13, R12, R11 ;  /* 0x0000000c0d0e7389 */ /* 0x00006400000c000b */
[----:B01----:R-:W-:Y:S01]  /*2b9e0*/  ENDCOLLECTIVE ;  /* 0x000000000000791b */ /* 0x003fe20003800000 */
.L_x_1941:
[----:B------:R-:W-:Y:S05]  /*2b9f0*/  BRA `(.L_x_1942) ;  /* 0xfffffe4000987947 */ /* 0x000fea000383ffff */
.L_x_1620:
[----:B------:R-:W-:Y:S01]  /*2ba00*/  BSSY B1, `(.L_x_1943) ;  /* 0x0000008000017945 */ /* 0x000fe20003800000 */
[----:B------:R-:W-:Y:S02]  /*2ba10*/  IMAD.MOV.U32 R13, RZ, RZ, R61 ;  /* 0x000000ffff0d7224 */ /* 0x000fe400078e003d */
[----:B------:R-:W-:Y:S02]  /*2ba20*/  IMAD.MOV.U32 R12, RZ, RZ, 0x1 ;  /* 0x00000001ff0c7424 */ /* 0x000fe400078e00ff */
[----:B------:R-:W-:Y:S02]  /*2ba30*/  IMAD.MOV.U32 R11, RZ, RZ, 0x1c1f ;  /* 0x00001c1fff0b7424 */ /* 0x000fe400078e00ff */
[----:B------:R-:W-:-:S07]  /*2ba40*/  IMAD.MOV.U32 R15, RZ, RZ, -0x1 ;  /* 0xffffffffff0f7424 */ /* 0x000fce00078e00ff */
[----:B------:R-:W-:Y:S05]  /*2ba50*/  WARPSYNC.COLLECTIVE R15, `(.L_x_1944) ;  /* 0x000000000f087348 */ /* 0x000fea0003c00000 */
[----:B------:R0:W1:Y:S02]  /*2ba60*/  SHFL.IDX P6, R14, R13, R12, R11 ;  /* 0x0000000c0d0e7389 */ /* 0x00006400000c000b */
[----:B01----:R-:W-:Y:S01]  /*2ba70*/  ENDCOLLECTIVE ;  /* 0x000000000000791b */ /* 0x003fe20003800000 */
.L_x_1944:
[----:B------:R-:W-:Y:S05]  /*2ba80*/  BSYNC B1 ;  /* 0x0000000000017941 */ /* 0x000fea0003800000 */
.L_x_1943:
        /* <DEDUP_REMOVED lines=8> */
.L_x_1945:
[----:B------:R-:W-:Y:S02]  /*2bb10*/  IMAD.MOV.U32 R13, RZ, RZ, R67 ;  /* 0x000000ffff0d7224 */ /* 0x000fe400078e0043 */
[----:B------:R-:W-:-:S07]  /*2bb20*/  IMAD.MOV.U32 R60, RZ, RZ, R14 ;  /* 0x000000ffff3c7224 */ /* 0x000fce00078e000e */
[----:B------:R-:W-:Y:S05]  /*2bb30*/  WARPSYNC.COLLECTIVE R15, `(.L_x_1946) ;  /* 0x000000000f087348 */ /* 0x000fea0003c00000 */
[----:B------:R0:W1:Y:S02]  /*2bb40*/  SHFL.IDX P6, R14, R13, R12, R11 ;  /* 0x0000000c0d0e7389 */ /* 0x00006400000c000b */
[----:B01----:R-:W-:Y:S01]  /*2bb50*/  ENDCOLLECTIVE ;  /* 0x000000000000791b */ /* 0x003fe20003800000 */
.L_x_1946:
[----:B------:R-:W-:Y:S02]  /*2bb60*/  IMAD.MOV.U32 R13, RZ, RZ, R66 ;  /* 0x000000ffff0d7224 */ /* 0x000fe400078e0042 */
[----:B------:R-:W-:-:S07]  /*2bb70*/  IMAD.MOV.U32 R67, RZ, RZ, R14 ;  /* 0x000000ffff437224 */ /* 0x000fce00078e000e */
[----:B------:R-:W-:Y:S05]  /*2bb80*/  WARPSYNC.COLLECTIVE R15, `(.L_x_1947) ;  /* 0x000000000f087348 */ /* 0x000fea0003c00000 */
[----:B------:R0:W1:Y:S02]  /*2bb90*/  SHFL.IDX P6, R14, R13, R12, R11 ;  /* 0x0000000c0d0e7389 */ /* 0x00006400000c000b */
[----:B01----:R-:W-:Y:S01]  /*2bba0*/  ENDCOLLECTIVE ;  /* 0x000000000000791b */ /* 0x003fe20003800000 */
.L_x_1947:
[----:B------:R-:W-:Y:S01]  /*2bbb0*/  IMAD.MOV.U32 R66, RZ, RZ, R14 ;  /* 0x000000ffff427224 */ /* 0x000fe200078e000e */
[----:B------:R-:W-:Y:S06]  /*2bbc0*/  BRA `(.L_x_1948) ;  /* 0xfffffe4400c47947 */ /* 0x000fec000383ffff */
.L_x_1624:
[----:B0-----:R0:W1:Y:S02]  /*2bbd0*/  SYNCS.PHASECHK.TRANS64.TRYWAIT P0, [R2+URZ+0x2a800], R61 ;  /* 0x02a8003d020075a7 */ /* 0x001064000800017f */
[----:B-1----:R-:W-:Y:S05]  /*2bbe0*/  @!P0 NANOSLEEP.SYNCS 0x989680 ;  /* 0x009896800000895d */ /* 0x002fea0003900000 */
[----:B------:R-:W1:Y:S02]  /*2bbf0*/  @!P0 SYNCS.PHASECHK.TRANS64 P0, [R2+URZ+0x2a800], R61 ;  /* 0x02a8003d020085a7 */ /* 0x000e64000800007f */
[----:B-1----:R-:W-:Y:S05]  /*2bc00*/  @!P0 BRA `(.L_x_1624) ;  /* 0xfffffffc00f08947 */ /* 0x002fea000383ffff */
[----:B------:R-:W-:Y:S05]  /*2bc10*/  BRA `(.L_x_1949) ;  /* 0xfffffe4c00407947 */ /* 0x000fea000383ffff */
.L_x_1638:
[----:B-1----:R1:W2:Y:S02]  /*2bc20*/  SYNCS.PHASECHK.TRANS64.TRYWAIT P2, [R9+URZ+0x2a830], R0 ;  /* 0x02a83000090075a7 */ /* 0x0022a4000804017f */
[----:B--2---:R-:W-:Y:S05]  /*2bc30*/  @!P2 NANOSLEEP.SYNCS 0x989680 ;  /* 0x009896800000a95d */ /* 0x004fea0003900000 */
[----:B------:R-:W2:Y:S02]  /*2bc40*/  @!P2 SYNCS.PHASECHK.TRANS64 P2, [R9+URZ+0x2a830], R0 ;  /* 0x02a830000900a5a7 */ /* 0x000ea4000804007f */
[----:B--2---:R-:W-:Y:S05]  /*2bc50*/  @!P2 BRA `(.L_x_1638) ;  /* 0xfffffffc00f0a947 */ /* 0x004fea000383ffff */
[----:B------:R-:W-:Y:S05]  /*2bc60*/  BRA `(.L_x_1637) ;  /* 0xfffffe7400c47947 */ /* 0x000fea000383ffff */
.L_x_1658:
[----:B-1----:R1:W2:Y:S02]  /*2bc70*/  SYNCS.PHASECHK.TRANS64.TRYWAIT P2, [R7+URZ+0x2a830], R12 ;  /* 0x02a8300c070075a7 */ /* 0x0022a4000804017f */
[----:B--2---:R-:W-:Y:S05]  /*2bc80*/  @!P2 NANOSLEEP.SYNCS 0x989680 ;  /* 0x009896800000a95d */ /* 0x004fea0003900000 */
[----:B------:R-:W2:Y:S02]  /*2bc90*/  @!P2 SYNCS.PHASECHK.TRANS64 P2, [R7+URZ+0x2a830], R12 ;  /* 0x02a8300c0700a5a7 */ /* 0x000ea4000804007f */
[----:B--2---:R-:W-:Y:S05]  /*2bca0*/  @!P2 BRA `(.L_x_1658) ;  /* 0xfffffffc00f0a947 */ /* 0x004fea000383ffff */
[----:B------:R-:W-:Y:S05]  /*2bcb0*/  BRA `(.L_x_1657) ;  /* 0xfffffea400647947 */ /* 0x000fea000383ffff */
.L_x_1663:
[----:B-1----:R1:W2:Y:S02]  /*2bcc0*/  SYNCS.PHASECHK.TRANS64.TRYWAIT P2, [R23+URZ+0x2a850], R4 ;  /* 0x02a85004170075a7 */ /* 0x0022a4000804017f */
[----:B--2---:R-:W-:Y:S05]  /*2bcd0*/  @!P2 NANOSLEEP.SYNCS 0x989680 ;  /* 0x009896800000a95d */ /* 0x004fea0003900000 */
[----:B------:R-:W2:Y:S02]  /*2bce0*/  @!P2 SYNCS.PHASECHK.TRANS64 P2, [R23+URZ+0x2a850], R4 ;  /* 0x02a850041700a5a7 */ /* 0x000ea4000804007f */
[----:B--2---:R-:W-:Y:S05]  /*2bcf0*/  @!P2 BRA `(.L_x_1663) ;  /* 0xfffffffc00f0a947 */ /* 0x004fea000383ffff */
[----:B------:R-:W-:Y:S05]  /*2bd00*/  BRA `(.L_x_1662) ;  /* 0xfffffeb0000c7947 */ /* 0x000fea000383ffff */
.L_x_1684:
[----:B-1----:R1:W2:Y:S02]  /*2bd10*/  SYNCS.PHASECHK.TRANS64.TRYWAIT P2, [R0+URZ+0x2a830], R3 ;  /* 0x02a83003000075a7 */ /* 0x0022a4000804017f */
[----:B--2---:R-:W-:Y:S05]  /*2bd20*/  @!P2 NANOSLEEP.SYNCS 0x989680 ;  /* 0x009896800000a95d */ /* 0x004fea0003900000 */
[----:B------:R-:W2:Y:S02]  /*2bd30*/  @!P2 SYNCS.PHASECHK.TRANS64 P2, [R0+URZ+0x2a830], R3 ;  /* 0x02a830030000a5a7 */ /* 0x000ea4000804007f */
[----:B--2---:R-:W-:Y:S05]  /*2bd40*/  @!P2 BRA `(.L_x_1684) ;  /* 0xfffffffc00f0a947 */ /* 0x004fea000383ffff */
[----:B------:R-:W-:Y:S05]  /*2bd50*/  BRA `(.L_x_1683) ;  /* 0xfffffed800747947 */ /* 0x000fea000383ffff */
.L_x_1689:
[----:B-1----:R1:W2:Y:S02]  /*2bd60*/  SYNCS.PHASECHK.TRANS64.TRYWAIT P2, [R210+URZ+0x2a850], R0 ;  /* 0x02a85000d20075a7 */ /* 0x0022a4000804017f */
[----:B--2---:R-:W-:Y:S05]  /*2bd70*/  @!P2 NANOSLEEP.SYNCS 0x989680 ;  /* 0x009896800000a95d */ /* 0x004fea0003900000 */
[----:B------:R-:W2:Y:S02]  /*2bd80*/  @!P2 SYNCS.PHASECHK.TRANS64 P2, [R210+URZ+0x2a850], R0 ;  /* 0x02a85000d200a5a7 */ /* 0x000ea4000804007f */
[----:B--2---:R-:W-:Y:S05]  /*2bd90*/  @!P2 BRA `(.L_x_1689) ;  /* 0xfffffffc00f0a947 */ /* 0x004fea000383ffff */
[----:B------:R-:W-:Y:S05]  /*2bda0*/  BRA `(.L_x_1688) ;  /* 0xfffffee400247947 */ /* 0x000fea000383ffff */
.L_x_1697:
[----:B-1----:R1:W2:Y:S02]  /*2bdb0*/  SYNCS.PHASECHK.TRANS64.TRYWAIT P2, [R3+URZ+0x2a830], R14 ;  /* 0x02a8300e030075a7 */ /* 0x0022a4000804017f */
[----:B--2---:R-:W-:Y:S05]  /*2bdc0*/  @!P2 NANOSLEEP.SYNCS 0x989680 ;  /* 0x009896800000a95d */ /* 0x004fea0003900000 */
[----:B------:R-:W2:Y:S02]  /*2bdd0*/  @!P2 SYNCS.PHASECHK.TRANS64 P2, [R3+URZ+0x2a830], R14 ;  /* 0x02a8300e0300a5a7 */ /* 0x000ea4000804007f */
[----:B--2---:R-:W-:Y:S05]  /*2bde0*/  @!P2 BRA `(.L_x_1697) ;  /* 0xfffffffc00f0a947 */ /* 0x004fea000383ffff */
[----:B------:R-:W-:Y:S05]  /*2bdf0*/  BRA `(.L_x_1696) ;  /* 0xfffffef800247947 */ /* 0x000fea000383ffff */
.L_x_1702:
[----:B-1----:R1:W2:Y:S02]  /*2be00*/  SYNCS.PHASECHK.TRANS64.TRYWAIT P2, [R21+URZ+0x2a850], R3 ;  /* 0x02a85003150075a7 */ /* 0x0022a4000804017f */
[----:B--2---:R-:W-:Y:S05]  /*2be10*/  @!P2 NANOSLEEP.SYNCS 0x989680 ;  /* 0x009896800000a95d */ /* 0x004fea0003900000 */
[----:B------:R-:W2:Y:S02]  /*2be20*/  @!P2 SYNCS.PHASECHK.TRANS64 P2, [R21+URZ+0x2a850], R3 ;  /* 0x02a850031500a5a7 */ /* 0x000ea4000804007f */
[----:B--2---:R-:W-:Y:S05]  /*2be30*/  @!P2 BRA `(.L_x_1702) ;  /* 0xfffffffc00f0a947 */ /* 0x004fea000383ffff */
[----:B------:R-:W-:Y:S05]  /*2be40*/  BRA `(.L_x_1701) ;  /* 0xffffff0000cc7947 */ /* 0x000fea000383ffff */
.L_x_1716:
[----:B-1----:R1:W2:Y:S02]  /*2be50*/  SYNCS.PHASECHK.TRANS64.TRYWAIT P0, [R13+URZ+0x2a850], R4 ;  /* 0x02a850040d0075a7 */ /* 0x0022a4000800017f */
[----:B--2---:R-:W-:Y:S05]  /*2be60*/  @!P0 NANOSLEEP.SYNCS 0x989680 ;  /* 0x009896800000895d */ /* 0x004fea0003900000 */
[----:B------:R-:W2:Y:S02]  /*2be70*/  @!P0 SYNCS.PHASECHK.TRANS64 P0, [R13+URZ+0x2a850], R4 ;  /* 0x02a850040d0085a7 */ /* 0x000ea4000800007f */
[----:B--2---:R-:W-:Y:S05]  /*2be80*/  @!P0 BRA `(.L_x_1716) ;  /* 0xfffffffc00f08947 */ /* 0x004fea000383ffff */
[----:B------:R-:W-:Y:S05]  /*2be90*/  BRA `(.L_x_1715) ;  /* 0xffffff2c00507947 */ /* 0x000fea000383ffff */
.L_x_1765:
[----:B------:R-:W1:Y:S01]  /*2bea0*/  S2R R6, SR_TID.X ;  /* 0x0000000000067919 */ /* 0x000e620000002100 */
[----:B------:R-:W-:Y:S01]  /*2beb0*/  BSSY B1, `(.L_x_1950) ;  /* 0x000000a000017945 */ /* 0x000fe20003800000 */
[----:B------:R-:W-:Y:S02]  /*2bec0*/  IMAD.MOV.U32 R12, RZ, RZ, RZ ;  /* 0x000000ffff0c7224 */ /* 0x000fe400078e00ff */
[----:B------:R-:W-:Y:S02]  /*2bed0*/  IMAD.MOV.U32 R11, RZ, RZ, 0x1f ;  /* 0x0000001fff0b7424 */ /* 0x000fe400078e00ff */
[----:B0-----:R-:W-:Y:S01]  /*2bee0*/  IMAD.MOV.U32 R15, RZ, RZ, -0x1 ;  /* 0xffffffffff0f7424 */ /* 0x001fe200078e00ff */
[----:B-1----:R-:W-:-:S04]  /*2bef0*/  SHF.R.U32.HI R6, RZ, 0x5, R6 ;  /* 0x00000005ff067819 */ /* 0x002fc80000011606 */
[----:B------:R-:W-:-:S05]  /*2bf00*/  LOP3.LUT R6, R6, 0x3, RZ, 0xc0, !PT ;  /* 0x0000000306067812 */ /* 0x000fca00078ec0ff */
[----:B------:R-:W-:-:S07]  /*2bf10*/  IMAD.MOV.U32 R13, RZ, RZ, R6 ;  /* 0x000000ffff0d7224 */ /* 0x000fce00078e0006 */
[----:B------:R-:W-:Y:S05]  /*2bf20*/  WARPSYNC.COLLECTIVE R15, `(.L_x_1951) ;  /* 0x000000000f087348 */ /* 0x000fea0003c00000 */
[----:B------:R0:W1:Y:S02]  /*2bf30*/  SHFL.IDX P6, R14, R13, R12, R11 ;  /* 0x0000000c0d0e7389 */ /* 0x00006400000c000b */
[----:B01----:R-:W-:Y:S01]  /*2bf40*/  ENDCOLLECTIVE ;  /* 0x000000000000791b */ /* 0x003fe20003800000 */
.L_x_1951:
[----:B------:R-:W-:Y:S05]  /*2bf50*/  BSYNC B1 ;  /* 0x0000000000017941 */ /* 0x000fea0003800000 */
.L_x_1950:
[----:B------:R-:W-:Y:S05]  /*2bf60*/  BRA `(.L_x_1952) ;  /* 0xffffff8000ac7947 */ /* 0x000fea000383ffff */
.L_x_1767:
[----:B------:R-:W-:Y:S01]  /*2bf70*/  BSSY B1, `(.L_x_1953) ;  /* 0x0000006000017945 */ /* 0x000fe20003800000 */
[----:B0-----:R-:W-:-:S07]  /*2bf80*/  IMAD.MOV.U32 R15, RZ, RZ, -0x1 ;  /* 0xffffffffff0f7424 */ /* 0x001fce00078e00ff */
[----:B-1----:R-:W-:Y:S05]  /*2bf90*/  WARPSYNC.COLLECTIVE R15, `(.L_x_1954) ;  /* 0x000000000f0c7348 */ /* 0x002fea0003c00000 */
[----:B------:R-:W-:Y:S02]  /*2bfa0*/  ELECT P6, UR62, PT ;  /* 0x00000000003e782f */ /* 0x000fe400038c0000 */
[----:B------:R-:W-:Y:S01]  /*2bfb0*/  MOV R14, UR62 ;  /* 0x0000003e000e7c02 */ /* 0x000fe20008000f00 */
[----:B-1----:R-:W-:Y:S10]  /*2bfc0*/  ENDCOLLECTIVE ;  /* 0x000000000000791b */ /* 0x002ff40003800000 */
.L_x_1954:
[----:B------:R-:W-:Y:S05]  /*2bfd0*/  BSYNC B1 ;  /* 0x0000000000017941 */ /* 0x000fea0003800000 */
.L_x_1953:
[----:B------:R-:W-:Y:S05]  /*2bfe0*/  BRA `(.L_x_1766) ;  /* 0xffffff8000a47947 */ /* 0x000fea000383ffff */
.L_x_1769:
[----:B-1----:R1:W2:Y:S02]  /*2bff0*/  SYNCS.PHASECHK.TRANS64.TRYWAIT P0, [R19+URZ+0x2a820], R5 ;  /* 0x02a82005130075a7 */ /* 0x0022a4000800017f */
[----:B--2---:R-:W-:Y:S05]  /*2c000*/  @!P0 NANOSLEEP.SYNCS 0x989680 ;  /* 0x009896800000895d */ /* 0x004fea0003900000 */
[----:B------:R-:W2:Y:S02]  /*2c010*/  @!P0 SYNCS.PHASECHK.TRANS64 P0, [R19+URZ+0x2a820], R5 ;  /* 0x02a82005130085a7 */ /* 0x000ea4000800007f */
[----:B--2---:R-:W-:Y:S05]  /*2c020*/  @!P0 BRA `(.L_x_1769) ;  /* 0xfffffffc00f08947 */ /* 0x004fea000383ffff */
[----:B------:R-:W-:Y:S05]  /*2c030*/  BRA `(.L_x_1955) ;  /* 0xffffff8000b47947 */ /* 0x000fea000383ffff */
.L_x_1773:
[----:B--2---:R2:W3:Y:S02]  /*2c040*/  SYNCS.PHASECHK.TRANS64.TRYWAIT P0, [R7+URZ+0x2a8a0], R10 ;  /* 0x02a8a00a070075a7 */ /* 0x0044e4000800017f */
[----:B---3--:R-:W-:Y:S05]  /*2c050*/  @!P0 NANOSLEEP.SYNCS 0x989680 ;  /* 0x009896800000895d */ /* 0x008fea0003900000 */
[----:B------:R-:W3:Y:S02]  /*2c060*/  @!P0 SYNCS.PHASECHK.TRANS64 P0, [R7+URZ+0x2a8a0], R10 ;  /* 0x02a8a00a070085a7 */ /* 0x000ee4000800007f */
[----:B---3--:R-:W-:Y:S05]  /*2c070*/  @!P0 BRA `(.L_x_1773) ;  /* 0xfffffffc00f08947 */ /* 0x008fea000383ffff */
[----:B------:R-:W-:Y:S05]  /*2c080*/  BRA `(.L_x_1956) ;  /* 0xffffff8000d47947 */ /* 0x000fea000383ffff */
.L_x_1780:
[----:B-1----:R1:W3:Y:S02]  /*2c090*/  SYNCS.PHASECHK.TRANS64.TRYWAIT P0, [R7+URZ+0x2a8c0], R10 ;  /* 0x02a8c00a070075a7 */ /* 0x0022e4000800017f */
[----:B---3--:R-:W-:Y:S05]  /*2c0a0*/  @!P0 NANOSLEEP.SYNCS 0x989680 ;  /* 0x009896800000895d */ /* 0x008fea0003900000 */
[----:B------:R-:W3:Y:S02]  /*2c0b0*/  @!P0 SYNCS.PHASECHK.TRANS64 P0, [R7+URZ+0x2a8c0], R10 ;  /* 0x02a8c00a070085a7 */ /* 0x000ee4000800007f */
[----:B---3--:R-:W-:Y:S05]  /*2c0c0*/  @!P0 BRA `(.L_x_1780) ;  /* 0xfffffffc00f08947 */ /* 0x008fea000383ffff */
[----:B------:R-:W-:Y:S05]  /*2c0d0*/  BRA `(.L_x_1957) ;  /* 0xffffff8400d07947 */ /* 0x000fea000383ffff */
.L_x_1788:
[----:B-1----:R1:W2:Y:S02]  /*2c0e0*/  SYNCS.PHASECHK.TRANS64.TRYWAIT P1, [R8+URZ+0x2a8a0], R7 ;  /* 0x02a8a007080075a7 */ /* 0x0022a4000802017f */
[----:B--2---:R-:W-:Y:S05]  /*2c0f0*/  @!P1 NANOSLEEP.SYNCS 0x989680 ;  /* 0x009896800000995d */ /* 0x004fea0003900000 */
[----:B------:R-:W2:Y:S02]  /*2c100*/  @!P1 SYNCS.PHASECHK.TRANS64 P1, [R8+URZ+0x2a8a0], R7 ;  /* 0x02a8a007080095a7 */ /* 0x000ea4000802007f */
[----:B--2---:R-:W-:Y:S05]  /*2c110*/  @!P1 BRA `(.L_x_1788) ;  /* 0xfffffffc00f09947 */ /* 0x004fea000383ffff */
[----:B------:R-:W-:Y:S05]  /*2c120*/  BRA `(.L_x_1958) ;  /* 0xffffff8800e87947 */ /* 0x000fea000383ffff */
.L_x_1795:
[----:B--2---:R2:W3:Y:S02]  /*2c130*/  SYNCS.PHASECHK.TRANS64.TRYWAIT P1, [R8+URZ+0x2a8c0], R7 ;  /* 0x02a8c007080075a7 */ /* 0x0044e4000802017f */
[----:B---3--:R-:W-:Y:S05]  /*2c140*/  @!P1 NANOSLEEP.SYNCS 0x989680 ;  /* 0x009896800000995d */ /* 0x008fea0003900000 */
[----:B------:R-:W3:Y:S02]  /*2c150*/  @!P1 SYNCS.PHASECHK.TRANS64 P1, [R8+URZ+0x2a8c0], R7 ;  /* 0x02a8c007080095a7 */ /* 0x000ee4000802007f */
[----:B---3--:R-:W-:Y:S05]  /*2c160*/  @!P1 BRA `(.L_x_1795) ;  /* 0xfffffffc00f09947 */ /* 0x008fea000383ffff */
[----:B------:R-:W-:Y:S05]  /*2c170*/  BRA `(.L_x_1959) ;  /* 0xffffff8c00e07947 */ /* 0x000fea000383ffff */
.L_x_1819:
[----:B------:R-:W2:Y:S01]  /*2c180*/  S2R R4, SR_TID.X ;  /* 0x0000000000047919 */ /* 0x000ea20000002100 */
[----:B------:R-:W-:Y:S01]  /*2c190*/  BSSY B0, `(.L_x_1960) ;  /* 0x000000a000007945 */ /* 0x000fe20003800000 */
[----:B------:R-:W-:Y:S02]  /*2c1a0*/  IMAD.MOV.U32 R12, RZ, RZ, RZ ;  /* 0x000000ffff0c7224 */ /* 0x000fe400078e00ff */
[----:B------:R-:W-:Y:S02]  /*2c1b0*/  IMAD.MOV.U32 R11, RZ, RZ, 0x1f ;  /* 0x0000001fff0b7424 */ /* 0x000fe400078e00ff */
[----:B0-----:R-:W-:Y:S01]  /*2c1c0*/  IMAD.MOV.U32 R15, RZ, RZ, -0x1 ;  /* 0xffffffffff0f7424 */ /* 0x001fe200078e00ff */
[----:B--2---:R-:W-:-:S04]  /*2c1d0*/  SHF.R.U32.HI R4, RZ, 0x5, R4 ;  /* 0x00000005ff047819 */ /* 0x004fc80000011604 */
[----:B------:R-:W-:-:S05]  /*2c1e0*/  LOP3.LUT R4, R4, 0x3, RZ, 0xc0, !PT ;  /* 0x0000000304047812 */ /* 0x000fca00078ec0ff */
[----:B------:R-:W-:-:S07]  /*2c1f0*/  IMAD.MOV.U32 R13, RZ, RZ, R4 ;  /* 0x000000ffff0d7224 */ /* 0x000fce00078e0004 */
[----:B-1----:R-:W-:Y:S05]  /*2c200*/  WARPSYNC.COLLECTIVE R15, `(.L_x_1961) ;  /* 0x000000000f087348 */ /* 0x002fea0003c00000 */
[----:B------:R0:W2:Y:S02]  /*2c210*/  SHFL.IDX P6, R14, R13, R12, R11 ;  /* 0x0000000c0d0e7389 */ /* 0x0000a400000c000b */
[----:B012---:R-:W-:Y:S01]  /*2c220*/  ENDCOLLECTIVE ;  /* 0x000000000000791b */ /* 0x007fe20003800000 */
.L_x_1961:
[----:B------:R-:W-:Y:S05]  /*2c230*/  BSYNC B0 ;  /* 0x0000000000007941 */ /* 0x000fea0003800000 */
.L_x_1960:
[----:B------:R-:W-:Y:S05]  /*2c240*/  BRA `(.L_x_1962) ;  /* 0xffffff9c00fc7947 */ /* 0x000fea000383ffff */
.L_x_1821:
[----:B------:R-:W-:Y:S01]  /*2c250*/  BSSY B0, `(.L_x_1963) ;  /* 0x0000006000007945 */ /* 0x000fe20003800000 */
[----:B0-----:R-:W-:-:S07]  /*2c260*/  IMAD.MOV.U32 R15, RZ, RZ, -0x1 ;  /* 0xffffffffff0f7424 */ /* 0x001fce00078e00ff */
[----:B-12---:R-:W-:Y:S05]  /*2c270*/  WARPSYNC.COLLECTIVE R15, `(.L_x_1964) ;  /* 0x000000000f0c7348 */ /* 0x006fea0003c00000 */
[----:B------:R-:W-:Y:S02]  /*2c280*/  ELECT P6, UR62, PT ;  /* 0x00000000003e782f */ /* 0x000fe400038c0000 */
[----:B------:R-:W-:Y:S01]  /*2c290*/  MOV R14, UR62 ;  /* 0x0000003e000e7c02 */ /* 0x000fe20008000f00 */
[----:B-12---:R-:W-:Y:S10]  /*2c2a0*/  ENDCOLLECTIVE ;  /* 0x000000000000791b */ /* 0x006ff40003800000 */
.L_x_1964:
[----:B------:R-:W-:Y:S05]  /*2c2b0*/  BSYNC B0 ;  /* 0x0000000000007941 */ /* 0x000fea0003800000 */
.L_x_1963:
[----:B------:R-:W-:Y:S05]  /*2c2c0*/  BRA `(.L_x_1965) ;  /* 0xffffffa000007947 */ /* 0x000fea000383ffff */
.L_x_1823:
[----:B---3--:R3:W4:Y:S02]  /*2c2d0*/  SYNCS.PHASECHK.TRANS64.TRYWAIT P0, [R0+URZ+0x2a840], R2 ;  /* 0x02a84002000075a7 */ /* 0x008724000800017f */
[----:B----4-:R-:W-:Y:S05]  /*2c2e0*/  @!P0 NANOSLEEP.SYNCS 0x989680 ;  /* 0x009896800000895d */ /* 0x010fea0003900000 */
[----:B------:R-:W4:Y:S02]  /*2c2f0*/  @!P0 SYNCS.PHASECHK.TRANS64 P0, [R0+URZ+0x2a840], R2 ;  /* 0x02a84002000085a7 */ /* 0x000f24000800007f */
[----:B----4-:R-:W-:Y:S05]  /*2c300*/  @!P0 BRA `(.L_x_1823) ;  /* 0xfffffffc00f08947 */ /* 0x010fea000383ffff */
[----:B------:R-:W-:Y:S05]  /*2c310*/  BRA `(.L_x_1966) ;  /* 0xffffffa000647947 */ /* 0x000fea000383ffff */
.L_x_1827:
        /* <DEDUP_REMOVED lines=15> */
.L_x_1967:
[----:B------:R-:W-:Y:S02]  /*2c410*/  IMAD.MOV.U32 R13, RZ, RZ, R4 ;  /* 0x000000ffff0d7224 */ /* 0x000fe400078e0004 */
[----:B------:R-:W-:-:S07]  /*2c420*/  IMAD.MOV.U32 R6, RZ, RZ, R14 ;  /* 0x000000ffff067224 */ /* 0x000fce00078e000e */
[----:B------:R-:W-:Y:S05]  /*2c430*/  WARPSYNC.COLLECTIVE R15, `(.L_x_1968) ;  /* 0x000000000f087348 */ /* 0x000fea0003c00000 */
[----:B------:R0:W1:Y:S02]  /*2c440*/  SHFL.IDX P6, R14, R13, R12, R11 ;  /* 0x0000000c0d0e7389 */ /* 0x00006400000c000b */
[----:B01----:R-:W-:Y:S01]  /*2c450*/  ENDCOLLECTIVE ;  /* 0x000000000000791b */ /* 0x003fe20003800000 */
.L_x_1968:
[----:B------:R-:W-:Y:S02]  /*2c460*/  IMAD.MOV.U32 R13, RZ, RZ, R3 ;  /* 0x000000ffff0d7224 */ /* 0x000fe400078e0003 */
[----:B------:R-:W-:Y:S02]  /*2c470*/  IMAD.MOV.U32 R12, RZ, RZ, 0x1 ;  /* 0x00000001ff0c7424 */ /* 0x000fe400078e00ff */
[----:B------:R-:W-:-:S07]  /*2c480*/  IMAD.MOV.U32 R7, RZ, RZ, R14 ;  /* 0x000000ffff077224 */ /* 0x000fce00078e000e */
[----:B------:R-:W-:Y:S05]  /*2c490*/  WARPSYNC.COLLECTIVE R15, `(.L_x_1969) ;  /* 0x000000000f087348 */ /* 0x000fea0003c00000 */
[----:B------:R0:W1:Y:S02]  /*2c4a0*/  SHFL.IDX P6, R14, R13, R12, R11 ;  /* 0x0000000c0d0e7389 */ /* 0x00006400000c000b */
[----:B01----:R-:W-:Y:S01]  /*2c4b0*/  ENDCOLLECTIVE ;  /* 0x000000000000791b */ /* 0x003fe20003800000 */
.L_x_1969:
[----:B------:R-:W-:-:S05]  /*2c4c0*/  @!P3 LEA R7, P5, R8, R7, 0x1 ;  /* 0x000000070807b211 */ /* 0x000fca00078a08ff */
[----:B------:R-:W-:-:S05]  /*2c4d0*/  @!P3 IMAD.X R6, RZ, RZ, R6, P5 ;  /* 0x000000ffff06b224 */ /* 0x000fca00028e0606 */
[----:B------:R-:W-:Y:S01]  /*2c4e0*/  @!P3 LOP3.LUT R7, R7, R6, RZ, 0x3c, !PT ;  /* 0x000000060707b212 */ /* 0x000fe200078e3cff */
[----:B------:R-:W-:-:S03]  /*2c4f0*/  IMAD.MOV.U32 R13, RZ, RZ, R4 ;  /* 0x000000ffff0d7224 */ /* 0x000fc600078e0004 */
[----:B------:R-:W-:-:S04]  /*2c500*/  @!P3 LOP3.LUT R6, R7, R6, RZ, 0x3c, !PT ;  /* 0x000000060706b212 */ /* 0x000fc800078e3cff */
[----:B------:R-:W-:Y:S01]  /*2c510*/  @!P3 LOP3.LUT R7, R7, R6, RZ, 0x3c, !PT ;  /* 0x000000060707b212 */ /* 0x000fe200078e3cff */
[----:B------:R-:W-:-:S07]  /*2c520*/  IMAD.MOV.U32 R9, RZ, RZ, R14 ;  /* 0x000000ffff097224 */ /* 0x000fce00078e000e */
[----:B------:R-:W-:Y:S05]  /*2c530*/  WARPSYNC.COLLECTIVE R15, `(.L_x_1970) ;  /* 0x000000000f087348 */ /* 0x000fea0003c00000 */
[----:B------:R0:W1:Y:S02]  /*2c540*/  SHFL.IDX P6, R14, R13, R12, R11 ;  /* 0x0000000c0d0e7389 */ /* 0x00006400000c000b */
[----:B01----:R-:W-:Y:S01]  /*2c550*/  ENDCOLLECTIVE ;  /* 0x000000000000791b */ /* 0x003fe20003800000 */
.L_x_1970:
[----:B------:R-:W-:Y:S01]  /*2c560*/  @!PT LDS RZ, [RZ] ;  /* 0x00000000fffff984 */ /* 0x000fe20000000800 */
[----:B------:R-:W-:Y:S01]  /*2c570*/  @!PT LDS RZ, [RZ] ;  /* 0x00000000fffff984 */ /* 0x000fe20000000800 */
[----:B------:R-:W-:Y:S01]  /*2c580*/  @!PT LDS RZ, [RZ] ;  /* 0x00000000fffff984 */ /* 0x000fe20000000800 */
[----:B------:R0:W-:Y:S04]  /*2c590*/  @!P3 LDGSTS.E.BYPASS.LTC128B.128 [R10+0xc400], desc[UR46][R6.64], !P2 ;  /* 0x0c400000060abfae */ /* 0x0001e8000d101d6e */
[----:B------:R0:W-:Y:S04]  /*2c5a0*/  @!P3 LDGSTS.E.BYPASS.LTC128B.128 [R10+0x10400], desc[UR46][R6.64+0x80], !P1 ;  /* 0x10400080060abfae */ /* 0x0001e8000c901d6e */
[----:B------:R0:W-:Y:S01]  /*2c5b0*/  @!P3 LDGSTS.E.BYPASS.LTC128B.128 [R10+0x14400], desc[UR46][R6.64+0x100], !P0 ;  /* 0x14400100060abfae */ /* 0x0001e2000c101d6e */
[----:B------:R-:W-:Y:S01]  /*2c5c0*/  ISETP.GE.AND P3, PT, R5, R2, PT ;  /* 0x000000020500720c */ /* 0x000fe20003f66270 */
[----:B------:R-:W-:-:S02]  /*2c5d0*/  IMAD.MOV.U32 R13, RZ, RZ, R3 ;  /* 0x000000ffff0d7224 */ /* 0x000fc400078e0003 */
[----:B------:R-:W-:Y:S02]  /*2c5e0*/  IMAD.MOV.U32 R12, RZ, RZ, 0x2 ;  /* 0x00000002ff0c7424 */ /* 0x000fe400078e00ff */
[----:B------:R-:W-:-:S08]  /*2c5f0*/  IMAD.MOV.U32 R5, RZ, RZ, R14 ;  /* 0x000000ffff057224 */ /* 0x000fd000078e000e */
[----:B0-----:R-:W-:Y:S05]  /*2c600*/  WARPSYNC.COLLECTIVE R15, `(.L_x_1971) ;  /* 0x000000000f087348 */ /* 0x001fea0003c00000 */
[----:B------:R1:W2:Y:S02]  /*2c610*/  SHFL.IDX P6, R14, R13, R12, R11 ;  /* 0x0000000c0d0e7389 */ /* 0x0002a400000c000b */
[----:B012---:R-:W-:Y:S01]  /*2c620*/  ENDCOLLECTIVE ;  /* 0x000000000000791b */ /* 0x007fe20003800000 */
.L_x_1971:
[----:B------:R-:W-:-:S05]  /*2c630*/  @!P3 LEA R8, P5, R8, R5, 0x1 ;  /* 0x000000050808b211 */ /* 0x000fca00078a08ff */
[----:B------:R-:W-:Y:S02]  /*2c640*/  @!P3 IMAD.X R5, RZ, RZ, R9, P5 ;  /* 0x000000ffff05b224 */ /* 0x000fe400028e0609 */
[----:B------:R-:W0:Y:S01]  /*2c650*/  S2R R9, SR_TID.X ;  /* 0x0000000000097919 */ /* 0x000e220000002100 */
[----:B------:R-:W-:Y:S02]  /*2c660*/  @!P3 IMAD.MOV.U32 R6, RZ, RZ, R8 ;  /* 0x000000ffff06b224 */ /* 0x000fe400078e0008 */
[----:B------:R-:W-:Y:S02]  /*2c670*/  @!P3 IMAD.MOV.U32 R7, RZ, RZ, R5 ;  /* 0x000000ffff07b224 */ /* 0x000fe400078e0005 */
[----:B------:R-:W-:Y:S02]  /*2c680*/  IMAD.MOV.U32 R13, RZ, RZ, R4 ;  /* 0x000000ffff0d7224 */ /* 0x000fe400078e0004 */
[----:B------:R-:W-:Y:S01]  /*2c690*/  VIADD R5, R0, 0x20 ;  /* 0x0000002000057836 */ /* 0x000fe20000000000 */
[----:B------:R-:W-:Y:S01]  /*2c6a0*/  @!PT LDS RZ, [RZ] ;  /* 0x00000000fffff984 */ /* 0x000fe20000000800 */
[----:B------:R-:W-:Y:S01]  /*2c6b0*/  @!PT LDS RZ, [RZ] ;  /* 0x00000000fffff984 */ /* 0x000fe20000000800 */
[----:B------:R-:W-:Y:S01]  /*2c6c0*/  @!PT LDS RZ, [RZ] ;  /* 0x00000000fffff984 */ /* 0x000fe20000000800 */
[----:B------:R1:W-:Y:S04]  /*2c6d0*/  @!P3 LDGSTS.E.BYPASS.LTC128B.128 [R10+0xcc00], desc[UR46][R6.64], !P2 ;  /* 0x0cc00000060abfae */ /* 0x0003e8000d101d6e */
[----:B------:R1:W-:Y:S01]  /*2c6e0*/  @!P3 LDGSTS.E.BYPASS.LTC128B.128 [R10+0x10c00], desc[UR46][R6.64+0x80], !P1 ;  /* 0x10c00080060abfae */ /* 0x0003e2000c901d6e */
[----:B------:R-:W-:-:S07]  /*2c6f0*/  IMAD.MOV.U32 R8, RZ, RZ, R14 ;  /* 0x000000ffff087224 */ /* 0x000fce00078e000e */
[----:B01----:R-:W-:Y:S05]  /*2c700*/  WARPSYNC.COLLECTIVE R15, `(.L_x_1972) ;  /* 0x000000000f087348 */ /* 0x003fea0003c00000 */
[----:B------:R2:W3:Y:S02]  /*2c710*/  SHFL.IDX P6, R14, R13, R12, R11 ;  /* 0x0000000c0d0e7389 */ /* 0x0004e400000c000b */
[----:B0123--:R-:W-:Y:S01]  /*2c720*/  ENDCOLLECTIVE ;  /* 0x000000000000791b */ /* 0x00ffe20003800000 */
.L_x_1972:
[----:B------:R-:W-:Y:S01]  /*2c730*/  @!PT LDS RZ, [RZ] ;  /* 0x00000000fffff984 */ /* 0x000fe20000000800 */
[----:B------:R-:W-:Y:S01]  /*2c740*/  @!PT LDS RZ, [RZ] ;  /* 0x00000000fffff984 */ /* 0x000fe20000000800 */
[----:B------:R-:W-:Y:S01]  /*2c750*/  @!PT LDS RZ, [RZ] ;  /* 0x00000000fffff984 */ /* 0x000fe20000000800 */
[----:B------:R0:W-:Y:S01]  /*2c760*/  @!P3 LDGSTS.E.BYPASS.LTC128B.128 [R10+0x14c00], desc[UR46][R6.64+0x100], !P0 ;  /* 0x14c00100060abfae */ /* 0x0001e2000c101d6e */
[----:B------:R-:W-:Y:S01]  /*2c770*/  ISETP.GE.AND P3, PT, R5, R2, PT ;  /* 0x000000020500720c */ /* 0x000fe20003f66270 */
[----:B------:R-:W-:Y:S02]  /*2c780*/  IMAD.MOV.U32 R13, RZ, RZ, R3 ;  /* 0x000000ffff0d7224 */ /* 0x000fe400078e0003 */
[----:B------:R-:W-:Y:S02]  /*2c790*/  IMAD.MOV.U32 R12, RZ, RZ, 0x3 ;  /* 0x00000003ff0c7424 */ /* 0x000fe400078e00ff */
[----:B------:R-:W-:-:S05]  /*2c7a0*/  IMAD.SHL.U32 R9, R9, 0x8, RZ ;  /* 0x0000000809097824 */ /* 0x000fca00078e00ff */
[----:B------:R-:W-:Y:S01]  /*2c7b0*/  LOP3.LUT R9, R9, 0x38, RZ, 0xc0, !PT ;  /* 0x0000003809097812 */ /* 0x000fe200078ec0ff */
[----:B0-----:R-:W-:-:S07]  /*2c7c0*/  IMAD.MOV.U32 R5, RZ, RZ, R14 ;  /* 0x000000ffff057224 */ /* 0x001fce00078e000e */
[----:B------:R-:W-:Y:S05]  /*2c7d0*/  WARPSYNC.COLLECTIVE R15, `(.L_x_1973) ;  /* 0x000000000f087348 */ /* 0x000fea0003c00000 */
[----:B------:R0:W1:Y:S02]  /*2c7e0*/  SHFL.IDX P6, R14, R13, R12, R11 ;  /* 0x0000000c0d0e7389 */ /* 0x00006400000c000b */
[----:B01----:R-:W-:Y:S01]  /*2c7f0*/  ENDCOLLECTIVE ;  /* 0x000000000000791b */ /* 0x003fe20003800000 */
.L_x_1973:
        /* <DEDUP_REMOVED lines=17> */
.L_x_1974:
[----:B------:R-:W-:Y:S02]  /*2c910*/  IMAD.MOV.U32 R13, RZ, RZ, R3 ;  /* 0x000000ffff0d7224 */ /* 0x000fe400078e0003 */
[----:B------:R-:W-:Y:S02]  /*2c920*/  IMAD.MOV.U32 R12, RZ, RZ, 0x4 ;  /* 0x00000004ff0c7424 */ /* 0x000fe400078e00ff */
[----:B------:R-:W-:-:S07]  /*2c930*/  IMAD.MOV.U32 R5, RZ, RZ, R14 ;  /* 0x000000ffff057224 */ /* 0x000fce00078e000e */
[----:B------:R-:W-:Y:S05]  /*2c940*/  WARPSYNC.COLLECTIVE R15, `(.L_x_1975) ;  /* 0x000000000f087348 */ /* 0x000fea0003c00000 */
[----:B------:R0:W1:Y:S02]  /*2c950*/  SHFL.IDX P6, R14, R13, R12, R11 ;  /* 0x0000000c0d0e7389 */ /* 0x00006400000c000b */
[----:B01----:R-:W-:Y:S01]  /*2c960*/  ENDCOLLECTIVE ;  /* 0x000000000000791b */ /* 0x003fe20003800000 */
.L_x_1975:
        /* <DEDUP_REMOVED lines=17> */
.L_x_1976:
[----:B------:R-:W-:Y:S02]  /*2ca80*/  IMAD.MOV.U32 R13, RZ, RZ, R3 ;  /* 0x000000ffff0d7224 */ /* 0x000fe400078e0003 */
[----:B------:R-:W-:Y:S02]  /*2ca90*/  IMAD.MOV.U32 R12, RZ, RZ, 0x5 ;  /* 0x00000005ff0c7424 */ /* 0x000fe400078e00ff */
[----:B------:R-:W-:-:S07]  /*2caa0*/  IMAD.MOV.U32 R5, RZ, RZ, R14 ;  /* 0x000000ffff057224 */ /* 0x000fce00078e000e */
[----:B------:R-:W-:Y:S05]  /*2cab0*/  WARPSYNC.COLLECTIVE R15, `(.L_x_1977) ;  /* 0x000000000f087348 */ /* 0x000fea0003c00000 */
[----:B------:R0:W1:Y:S02]  /*2cac0*/  SHFL.IDX P6, R14, R13, R12, R11 ;  /* 0x0000000c0d0e7389 */ /* 0x00006400000c000b */
[----:B01----:R-:W-:Y:S01]  /*2cad0*/  ENDCOLLECTIVE ;  /* 0x000000000000791b */ /* 0x003fe20003800000 */
.L_x_1977:
        /* <DEDUP_REMOVED lines=17> */
.L_x_1978:
[----:B------:R-:W-:Y:S02]  /*2cbf0*/  IMAD.MOV.U32 R13, RZ, RZ, R3 ;  /* 0x000000ffff0d7224 */ /* 0x000fe400078e0003 */
[----:B------:R-:W-:Y:S02]  /*2cc00*/  IMAD.MOV.U32 R12, RZ, RZ, 0x6 ;  /* 0x00000006ff0c7424 */ /* 0x000fe400078e00ff */
[----:B------:R-:W-:-:S07]  /*2cc10*/  IMAD.MOV.U32 R5, RZ, RZ, R14 ;  /* 0x000000ffff057224 */ /* 0x000fce00078e000e */
[----:B------:R-:W-:Y:S05]  /*2cc20*/  WARPSYNC.COLLECTIVE R15, `(.L_x_1979) ;  /* 0x000000000f087348 */ /* 0x000fea0003c00000 */
[----:B------:R0:W1:Y:S02]  /*2cc30*/  SHFL.IDX P6, R14, R13, R12, R11 ;  /* 0x0000000c0d0e7389 */ /* 0x00006400000c000b */
[----:B01----:R-:W-:Y:S01]  /*2cc40*/  ENDCOLLECTIVE ;  /* 0x000000000000791b */ /* 0x003fe20003800000 */
.L_x_1979:
        /* <DEDUP_REMOVED lines=15> */
.L_x_1980:
        /* <DEDUP_REMOVED lines=8> */
.L_x_1981:
        /* <DEDUP_REMOVED lines=14> */
.L_x_1982:
[----:B------:R-:W-:Y:S01]  /*2cea0*/  @!PT LDS RZ, [RZ] ;  /* 0x00000000fffff984 */ /* 0x000fe20000000800 */
[----:B------:R-:W-:Y:S01]  /*2ceb0*/  @!PT LDS RZ, [RZ] ;  /* 0x00000000fffff984 */ /* 0x000fe20000000800 */
[----:B------:R-:W-:Y:S01]  /*2cec0*/  @!PT LDS RZ, [RZ] ;  /* 0x00000000fffff984 */ /* 0x000fe20000000800 */
[----:B------:R3:W-:Y:S01]  /*2ced0*/  @!P4 LDGSTS.E.BYPASS.LTC128B.128 [R10+0x17400], desc[UR46][R6.64+0x100], !P0 ;  /* 0x17400100060acfae */ /* 0x0007e2000c101d6e */
[----:B------:R-:W-:Y:S01]  /*2cee0*/  IMAD.MOV.U32 R3, RZ, RZ, R14 ;  /* 0x000000ffff037224 */ /* 0x000fe200078e000e */
[----:B------:R-:W-:Y:S06]  /*2cef0*/  BRA `(.L_x_1983) ;  /* 0xffffffa400087947 */ /* 0x000fec000383ffff */
.L_x_1832:
[----:B----4-:R4:W0:Y:S02]  /*2cf00*/  SYNCS.PHASECHK.TRANS64.TRYWAIT P0, [R19+URZ+0x2a820], R0 ;  /* 0x02a82000130075a7 */ /* 0x010824000800017f */
[----:B0-----:R-:W-:Y:S05]  /*2cf10*/  @!P0 NANOSLEEP.SYNCS 0x989680 ;  /* 0x009896800000895d */ /* 0x001fea0003900000 */
[----:B------:R-:W0:Y:S02]  /*2cf20*/  @!P0 SYNCS.PHASECHK.TRANS64 P0, [R19+URZ+0x2a820], R0 ;  /* 0x02a82000130085a7 */ /* 0x000e24000800007f */
[----:B0-----:R-:W-:Y:S05]  /*2cf30*/  @!P0 BRA `(.L_x_1832) ;  /* 0xfffffffc00f08947 */ /* 0x001fea000383ffff */
[----:B------:R-:W-:Y:S05]  /*2cf40*/  BRA `(.L_x_1984) ;  /* 0xffffffa400887947 */ /* 0x000fea000383ffff */
.L_x_1841:
[----:B-1----:R1:W2:Y:S02]  /*2cf50*/  SYNCS.PHASECHK.TRANS64.TRYWAIT P0, [R3+URZ+0x2a840], R2 ;  /* 0x02a84002030075a7 */ /* 0x0022a4000800017f */
[----:B--2---:R-:W-:Y:S05]  /*2cf60*/  @!P0 NANOSLEEP.SYNCS 0x989680 ;  /* 0x009896800000895d */ /* 0x004fea0003900000 */
[----:B------:R-:W2:Y:S02]  /*2cf70*/  @!P0 SYNCS.PHASECHK.TRANS64 P0, [R3+URZ+0x2a840], R2 ;  /* 0x02a84002030085a7 */ /* 0x000ea4000800007f */
[----:B--2---:R-:W-:Y:S05]  /*2cf80*/  @!P0 BRA `(.L_x_1841) ;  /* 0xfffffffc00f08947 */ /* 0x004fea000383ffff */
[----:B------:R-:W-:Y:S05]  /*2cf90*/  BRA `(.L_x_1985) ;  /* 0xffffffa8007c7947 */ /* 0x000fea000383ffff */
.L_x_1848:
[----:B0-----:R0:W1:Y:S02]  /*2cfa0*/  SYNCS.PHASECHK.TRANS64.TRYWAIT P0, [R3+URZ+0x60], R2 ;  /* 0x00006002030075a7 */ /* 0x001064000800017f */
[----:B-1----:R-:W-:Y:S05]  /*2cfb0*/  @!P0 NANOSLEEP.SYNCS 0x989680 ;  /* 0x009896800000895d */ /* 0x002fea0003900000 */
[----:B------:R-:W1:Y:S02]  /*2cfc0*/  @!P0 SYNCS.PHASECHK.TRANS64 P0, [R3+URZ+0x60], R2 ;  /* 0x00006002030085a7 */ /* 0x000e64000800007f */
[----:B-1----:R-:W-:Y:S05]  /*2cfd0*/  @!P0 BRA `(.L_x_1848) ;  /* 0xfffffffc00f08947 */ /* 0x002fea000383ffff */
[----:B------:R-:W-:Y:S05]  /*2cfe0*/  BRA `(.L_x_1986) ;  /* 0xffffffac00907947 */ /* 0x000fea000383ffff */
.L_x_1857:
[----:B--2---:R2:W3:Y:S02]  /*2cff0*/  SYNCS.PHASECHK.TRANS64.TRYWAIT P0, [R3+URZ+0x2a840], R2 ;  /* 0x02a84002030075a7 */ /* 0x0044e4000800017f */
[----:B---3--:R-:W-:Y:S05]  /*2d000*/  @!P0 NANOSLEEP.SYNCS 0x989680 ;  /* 0x009896800000895d */ /* 0x008fea0003900000 */
[----:B------:R-:W3:Y:S02]  /*2d010*/  @!P0 SYNCS.PHASECHK.TRANS64 P0, [R3+URZ+0x2a840], R2 ;  /* 0x02a84002030085a7 */ /* 0x000ee4000800007f */
[----:B---3--:R-:W-:Y:S05]  /*2d020*/  @!P0 BRA `(.L_x_1857) ;  /* 0xfffffffc00f08947 */ /* 0x008fea000383ffff */
[----:B------:R-:W-:Y:S05]  /*2d030*/  BRA `(.L_x_1987) ;  /* 0xffffffb400207947 */ /* 0x000fea000383ffff */
.L_x_1864:
[----:B0-----:R0:W2:Y:S02]  /*2d040*/  SYNCS.PHASECHK.TRANS64.TRYWAIT P0, [R2+URZ+0x60], R3 ;  /* 0x00006003020075a7 */ /* 0x0010a4000800017f */
[----:B--2---:R-:W-:Y:S05]  /*2d050*/  @!P0 NANOSLEEP.SYNCS 0x989680 ;  /* 0x009896800000895d */ /* 0x004fea0003900000 */
[----:B------:R-:W2:Y:S02]  /*2d060*/  @!P0 SYNCS.PHASECHK.TRANS64 P0, [R2+URZ+0x60], R3 ;  /* 0x00006003020085a7 */ /* 0x000ea4000800007f */
[----:B--2---:R-:W-:Y:S05]  /*2d070*/  @!P0 BRA `(.L_x_1864) ;  /* 0xfffffffc00f08947 */ /* 0x004fea000383ffff */
[----:B------:R-:W-:Y:S05]  /*2d080*/  BRA `(.L_x_1988) ;  /* 0xffffffb800347947 */ /* 0x000fea000383ffff */
.L_x_1873:
[----:B---3--:R3:W4:Y:S02]  /*2d090*/  SYNCS.PHASECHK.TRANS64.TRYWAIT P0, [R2+URZ+0x2a840], R3 ;  /* 0x02a84003020075a7 */ /* 0x008724000800017f */
[----:B----4-:R-:W-:Y:S05]  /*2d0a0*/  @!P0 NANOSLEEP.SYNCS 0x989680 ;  /* 0x009896800000895d */ /* 0x010fea0003900000 */
[----:B------:R-:W4:Y:S02]  /*2d0b0*/  @!P0 SYNCS.PHASECHK.TRANS64 P0, [R2+URZ+0x2a840], R3 ;  /* 0x02a84003020085a7 */ /* 0x000f24000800007f */
[----:B----4-:R-:W-:Y:S05]  /*2d0c0*/  @!P0 BRA `(.L_x_1873) ;  /* 0xfffffffc00f08947 */ /* 0x010fea000383ffff */
[----:B------:R-:W-:Y:S05]  /*2d0d0*/  BRA `(.L_x_1989) ;  /* 0xffffffbc00987947 */ /* 0x000fea000383ffff */
.L_x_1880:
[----:B0-----:R0:W2:Y:S02]  /*2d0e0*/  SYNCS.PHASECHK.TRANS64.TRYWAIT P0, [R2+URZ+0x60], R5 ;  /* 0x00006005020075a7 */ /* 0x0010a4000800017f */
[----:B--2---:R-:W-:Y:S05]  /*2d0f0*/  @!P0 NANOSLEEP.SYNCS 0x989680 ;  /* 0x009896800000895d */ /* 0x004fea0003900000 */
[----:B------:R-:W2:Y:S02]  /*2d100*/  @!P0 SYNCS.PHASECHK.TRANS64 P0, [R2+URZ+0x60], R5 ;  /* 0x00006005020085a7 */ /* 0x000ea4000800007f */
[----:B--2---:R-:W-:Y:S05]  /*2d110*/  @!P0 BRA `(.L_x_1880) ;  /* 0xfffffffc00f08947 */ /* 0x004fea000383ffff */
[----:B------:R-:W-:Y:S05]  /*2d120*/  BRA `(.L_x_1990) ;  /* 0xffffffc000ac7947 */ /* 0x000fea000383ffff */
.L_x_1891:
[----:B--2---:R2:W4:Y:S02]  /*2d130*/  SYNCS.PHASECHK.TRANS64.TRYWAIT P0, [R0+URZ+0x2a860], R2 ;  /* 0x02a86002000075a7 */ /* 0x004524000800017f */
[----:B----4-:R-:W-:Y:S05]  /*2d140*/  @!P0 NANOSLEEP.SYNCS 0x989680 ;  /* 0x009896800000895d */ /* 0x010fea0003900000 */
[----:B------:R-:W4:Y:S02]  /*2d150*/  @!P0 SYNCS.PHASECHK.TRANS64 P0, [R0+URZ+0x2a860], R2 ;  /* 0x02a86002000085a7 */ /* 0x000f24000800007f */
[----:B----4-:R-:W-:Y:S05]  /*2d160*/  @!P0 BRA `(.L_x_1891) ;  /* 0xfffffffc00f08947 */ /* 0x010fea000383ffff */
[----:B------:R-:W-:Y:S05]  /*2d170*/  BRA `(.L_x_1991) ;  /* 0xffffffc400f87947 */ /* 0x000fea000383ffff */
.L_x_1898:
[----:B--2-4-:R-:W2:Y:S01]  /*2d180*/  LDL R0, [R1] ;  /* 0x0000000001007983 */ /* 0x014ea20000100800 */
[----:B------:R-:W-:Y:S01]  /*2d190*/  BSSY B0, `(.L_x_1992) ;  /* 0x0000008000007945 */ /* 0x000fe20003800000 */
[----:B0-----:R-:W-:Y:S02]  /*2d1a0*/  IMAD.MOV.U32 R12, RZ, RZ, RZ ;  /* 0x000000ffff0c7224 */ /* 0x001fe400078e00ff */
[----:B------:R-:W-:Y:S02]  /*2d1b0*/  IMAD.MOV.U32 R11, RZ, RZ, 0x1f ;  /* 0x0000001fff0b7424 */ /* 0x000fe400078e00ff */
[----:B------:R-:W-:Y:S02]  /*2d1c0*/  IMAD.MOV.U32 R15, RZ, RZ, -0x1 ;  /* 0xffffffffff0f7424 */ /* 0x000fe400078e00ff */
[----:B--2---:R-:W-:-:S07]  /*2d1d0*/  IMAD.MOV.U32 R13, RZ, RZ, R0 ;  /* 0x000000ffff0d7224 */ /* 0x004fce00078e0000 */
[----:B-1-3--:R-:W-:Y:S05]  /*2d1e0*/  WARPSYNC.COLLECTIVE R15, `(.L_x_1993) ;  /* 0x000000000f087348 */ /* 0x00afea0003c00000 */
[----:B------:R0:W2:Y:S02]  /*2d1f0*/  SHFL.IDX P6, R14, R13, R12, R11 ;  /* 0x0000000c0d0e7389 */ /* 0x0000a400000c000b */
[----:B0123--:R-:W-:Y:S01]  /*2d200*/  ENDCOLLECTIVE ;  /* 0x000000000000791b */ /* 0x00ffe20003800000 */
.L_x_1993:
[----:B------:R-:W-:Y:S05]  /*2d210*/  BSYNC B0 ;  /* 0x0000000000007941 */ /* 0x000fea0003800000 */
.L_x_1992:
        /* <DEDUP_REMOVED lines=9> */
.L_x_1994:
        /* <DEDUP_REMOVED lines=26> */
.L_x_1995:
        /* <DEDUP_REMOVED lines=8> */
.L_x_1996:
        /* <DEDUP_REMOVED lines=8> */
.L_x_1997:
        /* <DEDUP_REMOVED lines=8> */
.L_x_1998:
        /* <DEDUP_REMOVED lines=8> */
.L_x_1999:
        /* <DEDUP_REMOVED lines=9> */
.L_x_2000:
[----:B------:R-:W-:Y:S01]  /*2d6e0*/  IMAD.MOV.U32 R9, RZ, RZ, R14 ;  /* 0x000000ffff097224 */ /* 0x000fe200078e000e */
[----:B------:R-:W-:Y:S06]  /*2d6f0*/  BRA `(.L_x_2001) ;  /* 0xffffffc800747947 */ /* 0x000fec000383ffff */
.L_x_1901:
[----:B------:R-:W-:Y:S01]  /*2d700*/  BSSY B0, `(.L_x_2002) ;  /* 0x0000008000007945 */ /* 0x000fe20003800000 */
[----:B------:R-:W-:Y:S02]  /*2d710*/  IMAD.MOV.U32 R13, RZ, RZ, R2 ;  /* 0x000000ffff0d7224 */ /* 0x000fe400078e0002 */
[----:B------:R-:W-:Y:S02]  /*2d720*/  IMAD.MOV.U32 R12, RZ, RZ, 0x1 ;  /* 0x00000001ff0c7424 */ /* 0x000fe400078e00ff */
[----:B------:R-:W-:Y:S02]  /*2d730*/  IMAD.MOV.U32 R11, RZ, RZ, RZ ;  /* 0x000000ffff0b7224 */ /* 0x000fe400078e00ff */
[----:B------:R-:W-:-:S07]  /*2d740*/  IMAD.MOV.U32 R15, RZ, RZ, -0x1 ;  /* 0xffffffffff0f7424 */ /* 0x000fce00078e00ff */
[----:B01----:R-:W-:Y:S05]  /*2d750*/  WARPSYNC.COLLECTIVE R15, `(.L_x_2003) ;  /* 0x000000000f087348 */ /* 0x003fea0003c00000 */
[----:B------:R2:W3:Y:S02]  /*2d760*/  SHFL.UP P6, R14, R13, R12, R11 ;  /* 0x0400000c0d0e7389 */ /* 0x0004e400000c000b */
[----:B0123--:R-:W-:Y:S01]  /*2d770*/  ENDCOLLECTIVE ;  /* 0x000000000000791b */ /* 0x00ffe20003800000 */
.L_x_2003:
[----:B------:R-:W-:Y:S05]  /*2d780*/  BSYNC B0 ;  /* 0x0000000000007941 */ /* 0x000fea0003800000 */
.L_x_2002:
        /* <DEDUP_REMOVED lines=10> */
.L_x_2004:
        /* <DEDUP_REMOVED lines=8> */
.L_x_2005:
        /* <DEDUP_REMOVED lines=8> */
.L_x_2006:
        /* <DEDUP_REMOVED lines=8> */
.L_x_2007:
        /* <DEDUP_REMOVED lines=9> */
.L_x_2008:
[----:B------:R-:W-:Y:S01]  /*2da40*/  IMAD.MOV.U32 R9, RZ, RZ, R14 ;  /* 0x000000ffff097224 */ /* 0x000fe200078e000e */
[----:B------:R-:W-:Y:S06]  /*2da50*/  BRA `(.L_x_2009) ;  /* 0xffffffc800487947 */ /* 0x000fec000383ffff */
.L_x_1903:
[----:B------:R-:W-:Y:S01]  /*2da60*/  BSSY B0, `(.L_x_2010) ;  /* 0x0000006000007945 */ /* 0x000fe20003800000 */
[----:B------:R-:W-:Y:S01]  /*2da70*/  PLOP3.LUT P6, PT, P6, PT, PT, 0x8, 0x0 ;  /* 0x000000000000781c */ /* 0x000fe200037ce170 */
[----:B------:R-:W-:-:S12]  /*2da80*/  IMAD.MOV.U32 R15, RZ, RZ, -0x1 ;  /* 0xffffffffff0f7424 */ /* 0x000fd800078e00ff */
[----:B01----:R-:W-:Y:S05]  /*2da90*/  WARPSYNC.COLLECTIVE R15, `(.L_x_2011) ;  /* 0x000000000f087348 */ /* 0x003fea0003c00000 */
[----:B------:R-:W-:Y:S01]  /*2daa0*/  VOTE.ANY R14, PT, P6 ;  /* 0x00000000000e7806 */ /* 0x000fe200030e0100 */
[----:B01----:R-:W-:Y:S06]  /*2dab0*/  ENDCOLLECTIVE ;  /* 0x000000000000791b */ /* 0x003fec0003800000 */
.L_x_2011:
[----:B------:R-:W-:Y:S05]  /*2dac0*/  BSYNC B0 ;  /* 0x0000000000007941 */ /* 0x000fea0003800000 */
.L_x_2010:
        /* <DEDUP_REMOVED lines=10> */
.L_x_2012:
[----:B------:R-:W-:Y:S02]  /*2db70*/  IMAD.MOV.U32 R13, RZ, RZ, R6 ;  /* 0x000000ffff0d7224 */ /* 0x000fe400078e0006 */
[----:B------:R-:W-:-:S07]  /*2db80*/  IMAD.MOV.U32 R4, RZ, RZ, R14 ;  /* 0x000000ffff047224 */ /* 0x000fce00078e000e */
[----:B------:R-:W-:Y:S05]  /*2db90*/  WARPSYNC.COLLECTIVE R15, `(.L_x_2013) ;  /* 0x000000000f087348 */ /* 0x000fea0003c00000 */
[----:B------:R0:W1:Y:S02]  /*2dba0*/  SHFL.IDX P6, R14, R13, R12, R11 ;  /* 0x0000000c0d0e7389 */ /* 0x00006400000c000b */
[----:B01----:R-:W-:Y:S01]  /*2dbb0*/  ENDCOLLECTIVE ;  /* 0x000000000000791b */ /* 0x003fe20003800000 */
.L_x_2013:
[----:B------:R-:W-:Y:S02]  /*2dbc0*/  IMAD.MOV.U32 R6, RZ, RZ, R14 ;  /* 0x000000ffff067224 */ /* 0x000fe400078e000e */
[----:B------:R-:W-:-:S05]  /*2dbd0*/  IMAD.IADD R10, R3, 0x1, R10 ;  /* 0x00000001030a7824 */ /* 0x000fca00078e020a */
[----:B------:R0:W-:Y:S01]  /*2dbe0*/  STL [R1+0xc], R10 ;  /* 0x00000c0a01007387 */ /* 0x0001e20000100800 */
[----:B------:R-:W-:Y:S05]  /*2dbf0*/  BRA `(.L_x_2014) ;  /* 0xffffffc800287947 */ /* 0x000fea000383ffff */
.L_x_1905:
[----:B------:R-:W-:Y:S01]  /*2dc00*/  BSSY B0, `(.L_x_2015) ;  /* 0x0000008000007945 */ /* 0x000fe20003800000 */
[----:B------:R-:W-:Y:S02]  /*2dc10*/  IMAD.MOV.U32 R13, RZ, RZ, R7 ;  /* 0x000000ffff0d7224 */ /* 0x000fe400078e0007 */
[----:B------:R-:W-:Y:S02]  /*2dc20*/  IMAD.MOV.U32 R12, RZ, RZ, R3 ;  /* 0x000000ffff0c7224 */ /* 0x000fe400078e0003 */
[----:B------:R-:W-:Y:S02]  /*2dc30*/  IMAD.MOV.U32 R11, RZ, RZ, 0x1f ;  /* 0x0000001fff0b7424 */ /* 0x000fe400078e00ff */
[----:B------:R-:W-:-:S07]  /*2dc40*/  IMAD.MOV.U32 R15, RZ, RZ, -0x1 ;  /* 0xffffffffff0f7424 */ /* 0x000fce00078e00ff */
[----:B01----:R-:W-:Y:S05]  /*2dc50*/  WARPSYNC.COLLECTIVE R15, `(.L_x_2016) ;  /* 0x000000000f087348 */ /* 0x003fea0003c00000 */
[----:B------:R2:W3:Y:S02]  /*2dc60*/  SHFL.IDX P6, R14, R13, R12, R11 ;  /* 0x0000000c0d0e7389 */ /* 0x0004e400000c000b */
[----:B0123--:R-:W-:Y:S01]  /*2dc70*/  ENDCOLLECTIVE ;  /* 0x000000000000791b */ /* 0x00ffe20003800000 */
.L_x_2016:
[----:B------:R-:W-:Y:S05]  /*2dc80*/  BSYNC B0 ;  /* 0x0000000000007941 */ /* 0x000fea0003800000 */
.L_x_2015:
[----:B------:R-:W-:Y:S01]  /*2dc90*/  IMAD.MOV.U32 R3, RZ, RZ, R14 ;  /* 0x000000ffff037224 */ /* 0x000fe200078e000e */
[----:B------:R-:W-:Y:S06]  /*2dca0*/  BRA `(.L_x_2017) ;  /* 0xffffffc800147947 */ /* 0x000fec000383ffff */
.L_x_1911:
[----:B0-----:R0:W1:Y:S02]  /*2dcb0*/  SYNCS.PHASECHK.TRANS64.TRYWAIT P0, [R0+URZ+0x2a820], R3 ;  /* 0x02a82003000075a7 */ /* 0x001064000800017f */
[----:B-1----:R-:W-:Y:S05]  /*2dcc0*/  @!P0 NANOSLEEP.SYNCS 0x989680 ;  /* 0x009896800000895d */ /* 0x002fea0003900000 */
[----:B------:R-:W1:Y:S02]  /*2dcd0*/  @!P0 SYNCS.PHASECHK.TRANS64 P0, [R0+URZ+0x2a820], R3 ;  /* 0x02a82003000085a7 */ /* 0x000e64000800007f */
[----:B-1----:R-:W-:Y:S05]  /*2dce0*/  @!P0 BRA `(.L_x_1911) ;  /* 0xfffffffc00f08947 */ /* 0x002fea000383ffff */
[----:B------:R-:W-:Y:S05]  /*2dcf0*/  BRA `(.L_x_2018) ;  /* 0xffffffd000b47947 */ /* 0x000fea000383ffff */
.L_x_1912:
        /* <DEDUP_REMOVED lines=11> */
.L_x_2020:
[----:B------:R-:W-:Y:S05]  /*2ddb0*/  BSYNC B0 ;  /* 0x0000000000007941 */ /* 0x000fea0003800000 */
.L_x_2019:
[----:B------:R-:W-:Y:S05]  /*2ddc0*/  BRA `(.L_x_2021) ;  /* 0xffffffd0009c7947 */ /* 0x000fea000383ffff */
.L_x_1913:
[----:B------:R-:W-:Y:S01]  /*2ddd0*/  BSSY B0, `(.L_x_2022) ;  /* 0x0000006000007945 */ /* 0x000fe20003800000 */
[----:B------:R-:W-:-:S07]  /*2dde0*/  IMAD.MOV.U32 R15, RZ, RZ, -0x1 ;  /* 0xffffffffff0f7424 */ /* 0x000fce00078e00ff */
[----:B01----:R-:W-:Y:S05]  /*2ddf0*/  WARPSYNC.COLLECTIVE R15, `(.L_x_2023) ;  /* 0x000000000f0c7348 */ /* 0x003fea0003c00000 */
[----:B------:R-:W-:Y:S02]  /*2de00*/  ELECT P6, UR62, PT ;  /* 0x00000000003e782f */ /* 0x000fe400038c0000 */
[----:B------:R-:W-:Y:S01]  /*2de10*/  MOV R14, UR62 ;  /* 0x0000003e000e7c02 */ /* 0x000fe20008000f00 */
[----:B01----:R-:W-:Y:S10]  /*2de20*/  ENDCOLLECTIVE ;  /* 0x000000000000791b */ /* 0x003ff40003800000 */
.L_x_2023:
[----:B------:R-:W-:Y:S05]  /*2de30*/  BSYNC B0 ;  /* 0x0000000000007941 */ /* 0x000fea0003800000 */
.L_x_2022:
[----:B------:R-:W-:Y:S05]  /*2de40*/  BRA `(.L_x_2024) ;  /* 0xffffffd000907947 */ /* 0x000fea000383ffff */
.L_x_1915:
[----:B0-----:R0:W1:Y:S02]  /*2de50*/  SYNCS.PHASECHK.TRANS64.TRYWAIT P0, [R6+URZ], R5 ;  /* 0x00000005060075a7 */ /* 0x001064000800017f */
[----:B-1----:R-:W-:Y:S05]  /*2de60*/  @!P0 NANOSLEEP.SYNCS 0x989680 ;  /* 0x009896800000895d */ /* 0x002fea0003900000 */
[----:B------:R-:W1:Y:S02]  /*2de70*/  @!P0 SYNCS.PHASECHK.TRANS64 P0, [R6+URZ], R5 ;  /* 0x00000005060085a7 */ /* 0x000e64000800007f */
[----:B-1----:R-:W-:Y:S05]  /*2de80*/  @!P0 BRA `(.L_x_1915) ;  /* 0xfffffffc00f08947 */ /* 0x002fea000383ffff */
[----:B------:R-:W-:Y:S05]  /*2de90*/  BRA `(.L_x_2025) ;  /* 0xffffffd000d47947 */ /* 0x000fea000383ffff */
.L_x_1916:
[----:B-1----:R1:W2:Y:S02]  /*2dea0*/  SYNCS.PHASECHK.TRANS64.TRYWAIT P0, [R7+URZ], R2 ;  /* 0x00000002070075a7 */ /* 0x0022a4000800017f */
[----:B--2---:R-:W-:Y:S05]  /*2deb0*/  @!P0 NANOSLEEP.SYNCS 0x989680 ;  /* 0x009896800000895d */ /* 0x004fea0003900000 */
[----:B------:R-:W2:Y:S02]  /*2dec0*/  @!P0 SYNCS.PHASECHK.TRANS64 P0, [R7+URZ], R2 ;  /* 0x00000002070085a7 */ /* 0x000ea4000800007f */
[----:B--2---:R-:W-:Y:S05]  /*2ded0*/  @!P0 BRA `(.L_x_1916) ;  /* 0xfffffffc00f08947 */ /* 0x004fea000383ffff */
[----:B------:R-:W-:Y:S05]  /*2dee0*/  BRA `(.L_x_2026) ;  /* 0xffffffd000c87947 */ /* 0x000fea000383ffff */
.L_x_1918:
[----:B--2---:R2:W3:Y:S02]  /*2def0*/  SYNCS.PHASECHK.TRANS64.TRYWAIT P0, [R4+URZ], R5 ;  /* 0x00000005040075a7 */ /* 0x0044e4000800017f */
[----:B---3--:R-:W-:Y:S05]  /*2df00*/  @!P0 NANOSLEEP.SYNCS 0x989680 ;  /* 0x009896800000895d */ /* 0x008fea0003900000 */
[----:B------:R-:W3:Y:S02]  /*2df10*/  @!P0 SYNCS.PHASECHK.TRANS64 P0, [R4+URZ], R5 ;  /* 0x00000005040085a7 */ /* 0x000ee4000800007f */
[----:B---3--:R-:W-:Y:S05]  /*2df20*/  @!P0 BRA `(.L_x_1918) ;  /* 0xfffffffc00f08947 */ /* 0x008fea000383ffff */
[----:B------:R-:W-:Y:S05]  /*2df30*/  BRA `(.L_x_2027) ;  /* 0xffffffd000d07947 */ /* 0x000fea000383ffff */
.L_x_2028:
        /* <DEDUP_REMOVED lines=12> */
.L_x_2986:


//--------------------- .text._ZN7cutlass13device_kernelIN5flash11enable_sm90INS1_16FlashAttnFwdSm90INS1_25CollectiveMainloopFwdSm90ILi2EN4cute5tupleIJNS5_1CILi1EEES8_S8_EEENS6_IJNS7_ILi128EEESA_NS7_ILi192EEEEEELi128ENS_10bfloat16_tEfNS_4arch4Sm90ELb1ELb0ELb0ELb0ELb0ELb0ELb0ELb1ELb1ELb1ELb1ELb0EEENS1_21CollectiveEpilogueFwdINS6_IJSA_SA_SA_EEES9_SD_SF_Li256ELb0ELb1ELb1ELb0EEENS1_19SingleTileSchedulerILb0ELb1ELb1ELi128EEEEEEEEEvNT_6ParamsE --------------------------
	.section	.text._ZN7cutlass13device_kernelIN5flash11enable_sm90INS1_16FlashAttnFwdSm90INS1_25CollectiveMainloopFwdSm90ILi2EN4cute5tupleIJNS5_1CILi1EEES8_S8_EEENS6_IJNS7_ILi128EEESA_NS7_ILi192EEEEEELi128ENS_10bfloat16_tEfNS_4arch4Sm90ELb1ELb0ELb0ELb0ELb0ELb0ELb0ELb1ELb1ELb1ELb1ELb0EEENS1_21CollectiveEpilogueFwdINS6_IJSA_SA_SA_EEES9_SD_SF_Li256ELb0ELb1ELb1ELb0EEENS1_19SingleTileSchedulerILb0ELb1ELb1ELi128EEEEEEEEEvNT_6ParamsE,"ax",@progbits
	.align	128
.text._ZN7cutlass13device_kernelIN5flash11enable_sm90INS1_16FlashAttnFwdSm90INS1_25CollectiveMainloopFwdSm90ILi2EN4cute5tupleIJNS5_1CILi1EEES8_S8_EEENS6_IJNS7_ILi128EEESA_NS7_ILi192EEEEEELi128ENS_10bfloat16_tEfNS_4arch4Sm90ELb1ELb0ELb0ELb0ELb0ELb0ELb0ELb1ELb1ELb1ELb1ELb0EEENS1_21CollectiveEpilogueFwdINS6_IJSA_SA_SA_EEES9_SD_SF_Li256ELb0ELb1ELb1ELb0EEENS1_19SingleTileSchedulerILb0ELb1ELb1ELi128EEEEEEEEEvNT_6ParamsE:
        .type           _ZN7cutlass13device_kernelIN5flash11enable_sm90INS1_16FlashAttnFwdSm90INS1_25CollectiveMainloopFwdSm90ILi2EN4cute5tupleIJNS5_1CILi1EEES8_S8_EEENS6_IJNS7_ILi128EEESA_NS7_ILi192EEEEEELi128ENS_10bfloat16_tEfNS_4arch4Sm90ELb1ELb0ELb0ELb0ELb0ELb0ELb0ELb1ELb1ELb1ELb1ELb0EEENS1_21CollectiveEpilogueFwdINS6_IJSA_SA_SA_EEES9_SD_SF_Li256ELb0ELb1ELb1ELb0EEENS1_19SingleTileSchedulerILb0ELb1ELb1ELi128EEEEEEEEEvNT_6ParamsE,@function
        .size           _ZN7cutlass13device_kernelIN5flash11enable_sm90INS1_16FlashAttnFwdSm90INS1_25CollectiveMainloopFwdSm90ILi2EN4cute5tupleIJNS5_1CILi1EEES8_S8_EEENS6_IJNS7_ILi128EEESA_NS7_ILi192EEEEEELi128ENS_10bfloat16_tEfNS_4arch4Sm90ELb1ELb0ELb0ELb0ELb0ELb0ELb0ELb1ELb1ELb1ELb1ELb0EEENS1_21CollectiveEpilogueFwdINS6_IJSA_SA_SA_EEES9_SD_SF_Li256ELb0ELb1ELb1ELb0EEENS1_19SingleTileSchedulerILb0ELb1ELb1ELi128EEEEEEEEEvNT_6ParamsE,(.L_x_2987 - _ZN7cutlass13device_kernelIN5flash11enable_sm90INS1_16FlashAttnFwdSm90INS1_25CollectiveMainloopFwdSm90ILi2EN4cute5tupleIJNS5_1CILi1EEES8_S8_EEENS6_IJNS7_ILi128EEESA_NS7_ILi192EEEEEELi128ENS_10bfloat16_tEfNS_4arch4Sm90ELb1ELb0ELb0ELb0ELb0ELb0ELb0ELb1ELb1ELb1ELb1ELb0EEENS1_21CollectiveEpilogueFwdINS6_IJSA_SA_SA_EEES9_SD_SF_Li256ELb0ELb1ELb1ELb0EEENS1_19SingleTileSchedulerILb0ELb1ELb1ELi128EEEEEEEEEvNT_6ParamsE)
        .other          _ZN7cutlass13device_kernelIN5flash11enable_sm90INS1_16FlashAttnFwdSm90INS1_25CollectiveMainloopFwdSm90ILi2EN4cute5tupleIJNS5_1CILi1EEES8_S8_EEENS6_IJNS7_ILi128EEESA_NS7_ILi192EEEEEELi128ENS_10bfloat16_tEfNS_4arch4Sm90ELb1ELb0ELb0ELb0ELb0ELb0ELb0ELb1ELb1ELb1ELb1ELb0EEENS1_21CollectiveEpilogueFwdINS6_IJSA_SA_SA_EEES9_SD_SF_Li256ELb0ELb1ELb1ELb0EEENS1_19SingleTileSchedulerILb0ELb1ELb1ELi128EEEEEEEEEvNT_6ParamsE,@"STO_CUDA_ENTRY STV_DEFAULT"
_ZN7cutlass13device_kernelIN5flash11enable_sm90INS1_16FlashAttnFwdSm90INS1_25CollectiveMainloopFwdSm90ILi2EN4cute5tupleIJNS5_1CILi1EEES8_S8_EEENS6_IJNS7_ILi128EEESA_NS7_ILi192EEEEEELi128ENS_10bfloat16_tEfNS_4arch4Sm90ELb1ELb0ELb0ELb0ELb0ELb0ELb0ELb1ELb1ELb1ELb1ELb0EEENS1_21CollectiveEpilogueFwdINS6_IJSA_SA_SA_EEES9_SD_SF_Li256ELb0ELb1ELb1ELb0EEENS1_19SingleTileSchedulerILb0ELb1ELb1ELi128EEEEEEEEEvNT_6ParamsE:
        /* <DEDUP_REMOVED lines=17> */
.L_x_2030:
[----:B------:R-:W-:Y:S05]  /*0110*/  BSYNC B0 ;  /* 0x0000000000007941 */ /* 0x000fea0003800000 */
.L_x_2029:
        /* <DEDUP_REMOVED lines=40> */
.L_x_2031:
        /* <DEDUP_REMOVED lines=22> */
.L_x_2032:
        /* <DEDUP_REMOVED lines=18> */
.L_x_2033:
        /* <DEDUP_REMOVED lines=22> */
.L_x_2034:
        /* <DEDUP_REMOVED lines=22> */
.L_x_2035:
        /* <DEDUP_REMOVED lines=9> */
.L_x_2038:
        /* <DEDUP_REMOVED lines=20> */
[----:B------:R-:W-:Y:S01]  /*0ab0*/  SHF.R.U32.HI R4, RZ, 0x10, R17 ;  /* 0x00000010ff047819 */ /* 0x000fe20000011611 */
[----:B------:R-:W-:Y:S01]  /*0ac0*/  IMAD.MOV.U32 R22, RZ, RZ, RZ ;  /* 0x000000ffff167224 */ /* 0x000fe200078e00ff */
[----:B------:R-:W-:-:S04]  /*0ad0*/  LOP3.LUT R17, R17, 0xffff, RZ, 0xc0, !PT ;  /* 0x0000ffff11117812 */ /* 0x000fc800078ec0ff */
[----:B------:R-:W2:Y:S08]  /*0ae0*/  LDC.64 R10, c[0x0][0x418] ;  /* 0x00010600ff0a7b82 */ /* 0x000eb00000000a00 */
[----:B------:R-:W3:Y:S01]  /*0af0*/  LDC R3, c[0x0][0x288] ;  /* 0x0000a200ff037b82 */ /* 0x000ee20000000800 */
[----:B0-----:R-:W-:-:S07]  /*0b00*/  ISETP.NE.AND P1, PT, R0, 0x1, PT ;  /* 0x000000010000780c */ /* 0x001fce0003f25270 */
[----:B------:R-:W0:Y:S01]  /*0b10*/  LDC R16, c[0x0][0x424] ;  /* 0x00010900ff107b82 */ /* 0x000e220000000800 */
[----:B--2---:R-:W-:-:S07]  /*0b20*/  ISETP.NE.U32.AND P0, PT, R10, RZ, PT ;  /* 0x000000ff0a00720c */ /* 0x004fce0003f05070 */
[----:B------:R-:W2:Y:S01]  /*0b30*/  LDC R9, c[0x0][0x2f0] ;  /* 0x0000bc00ff097b82 */ /* 0x000ea20000000800 */
[----:B-1----:R-:W-:Y:S01]  /*0b40*/  IMAD.SHL.U32 R19, R19, 0x80, RZ ;  /* 0x0000008013137824 */ /* 0x002fe200078e00ff */
[----:B------:R-:W-:-:S03]  /*0b50*/  ISETP.NE.AND.EX P0, PT, R11, RZ, PT, P0 ;  /* 0x000000ff0b00720c */ /* 0x000fc60003f05300 */
[----:B------:R-:W-:Y:S01]  /*0b60*/  @P1 VIADD R0, R19, 0x7f ;  /* 0x0000007f13001836 */ /* 0x000fe20000000000 */
[----:B---3--:R-:W-:Y:S02]  /*0b70*/  IADD3 R3, -R3, 0x80, RZ ;  /* 0x0000008003037810 */ /* 0x008fe40007ffe1ff */
[----:B------:R-:W1:Y:S08]  /*0b80*/  @P1 LDC R5, c[0x0][0x44c] ;  /* 0x00011300ff051b82 */ /* 0x000e700000000800 */
[----:B------:R-:W3:Y:S01]  /*0b90*/  @P1 LDC R7, c[0x0][0x450] ;  /* 0x00011400ff071b82 */ /* 0x000ee20000000800 */
[----:B0-----:R-:W-:-:S02]  /*0ba0*/  SEL R16, R16, 0x1, P0 ;  /* 0x0000000110107807 */ /* 0x001fc40000000000 */
[----:B------:R-:W-:-:S03]  /*0bb0*/  ISETP.NE.AND P0, PT, R4, RZ, PT ;  /* 0x000000ff0400720c */ /* 0x000fc60003f05270 */
[----:B--2---:R-:W-:Y:S02]  /*0bc0*/  IMAD R3, R16, R9, R3 ;  /* 0x0000000910037224 */ /* 0x004fe400078e0203 */
[----:B-1----:R-:W-:-:S08]  /*0bd0*/  @P1 IMAD.HI.U32 R2, R0, R5, RZ ;  /* 0x0000000500021227 */ /* 0x002fd000078e00ff */
[----:B------:R-:W0:Y:S01]  /*0be0*/  @!P0 LDC R4, c[0x0][0x9f0] ;  /* 0x00027c00ff048b82 */ /* 0x000e220000000800 */
[----:B------:R-:W-:Y:S01]  /*0bf0*/  VIADD R0, R19, 0x7f ;  /* 0x0000007f13007836 */ /* 0x000fe20000000000 */
[----:B---3--:R-:W-:Y:S01]  /*0c00*/  @P1 SHF.R.U32.HI R0, RZ, R7, R2 ;  /* 0x00000007ff001219 */ /* 0x008fe20000011602 */
[----:B------:R-:W-:-:S04]  /*0c10*/  IMAD R2, R16, R9, 0x7f ;  /* 0x0000007f10027424 */ /* 0x000fc800078e0209 */
[----:B------:R-:W-:Y:S01]  /*0c20*/  IMAD.IADD R0, R3, 0x1, R0 ;  /* 0x0000000103007824 */ /* 0x000fe200078e0200 */
[----:B------:R-:W-:-:S04]  /*0c30*/  SHF.R.S32.HI R3, RZ, 0x1f, R2 ;  /* 0x0000001fff037819 */ /* 0x000fc80000011402 */
[----:B------:R-:W-:Y:S02]  /*0c40*/  SHF.R.S32.HI R5, RZ, 0x1f, R0 ;  /* 0x0000001fff057819 */ /* 0x000fe40000011400 */
[----:B------:R-:W-:Y:S02]  /*0c50*/  LEA.HI R3, R3, R2, RZ, 0x7 ;  /* 0x0000000203037211 */ /* 0x000fe400078f38ff */
[----:B------:R-:W-:Y:S02]  /*0c60*/  LEA.HI R5, R5, R0, RZ, 0x7 ;  /* 0x0000000005057211 */ /* 0x000fe400078f38ff */
[----:B------:R-:W-:Y:S02]  /*0c70*/  SHF.R.S32.HI R3, RZ, 0x7, R3 ;  /* 0x00000007ff037819 */ /* 0x000fe40000011403 */
[----:B------:R-:W-:-:S04]  /*0c80*/  SHF.R.S32.HI R0, RZ, 0x7, R5 ;  /* 0x00000007ff007819 */ /* 0x000fc80000011405 */
[----:B------:R-:W-:-:S04]  /*0c90*/  VIMNMX R11, R3, R0, PT ;  /* 0x00000000030b7248 */ /* 0x000fc80003fe0100 */
[----:B------:R-:W-:-:S13]  /*0ca0*/  ISETP.GE.AND P1, PT, R11, 0x1, PT ;  /* 0x000000010b00780c */ /* 0x000fda0003f26270 */
[----:B------:R-:W-:Y:S05]  /*0cb0*/  @!P1 BRA `(.L_x_2040) ;  /* 0x00000000006c9947 */ /* 0x000fea0003800000 */
[-C--:B0-----:R-:W-:Y:S02]  /*0cc0*/  IABS R7, R4.reuse ;  /* 0x0000000400077213 */ /* 0x081fe40000000000 */
[----:B------:R-:W-:Y:S02]  /*0cd0*/  IADD3 R5, R4, -0x1, R11 ;  /* 0xffffffff04057810 */ /* 0x000fe40007ffe00b */
[----:B------:R-:W0:Y:S01]  /*0ce0*/  I2F.RP R0, R7 ;  /* 0x0000000700007306 */ /* 0x000e220000209400 */
[----:B------:R-:W-:-:S05]  /*0cf0*/  IABS R8, R4 ;  /* 0x0000000400087213 */ /* 0x000fca0000000000 */
[----:B------:R-:W-:Y:S02]  /*0d00*/  IMAD.MOV R8, RZ, RZ, -R8 ;  /* 0x000000ffff087224 */ /* 0x000fe400078e0a08 */
[----:B0-----:R-:W0:Y:S02]  /*0d10*/  MUFU.RCP R0, R0 ;  /* 0x0000000000007308 */ /* 0x001e240000001000 */
[----:B0-----:R-:W-:Y:S01]  /*0d20*/  VIADD R2, R0, 0xffffffe ;  /* 0x0ffffffe00027836 */ /* 0x001fe20000000000 */
[----:B------:R-:W-:Y:S02]  /*0d30*/  IABS R0, R5 ;  /* 0x0000000500007213 */ /* 0x000fe40000000000 */
[----:B------:R-:W-:-:S03]  /*0d40*/  LOP3.LUT R5, R5, R4, RZ, 0x3c, !PT ;  /* 0x0000000405057212 */ /* 0x000fc600078e3cff */
[----:B------:R0:W1:Y:S01]  /*0d50*/  F2I.FTZ.U32.TRUNC.NTZ R3, R2 ;  /* 0x0000000200037305 */ /* 0x000062000021f000 */
        /* <DEDUP_REMOVED lines=17> */
.L_x_2040:
[----:B------:R-:W1:Y:S01]  /*0e70*/  S2R R0, SR_TID.X ;  /* 0x0000000000007919 */ /* 0x000e620000002100 */
[-C--:B------:R-:W-:Y:S01]  /*0e80*/  IMAD R17, R17, R22.reuse, RZ ;  /* 0x0000001611117224 */ /* 0x080fe200078e02ff */
[----:B------:R-:W-:Y:S02]  /*0e90*/  PLOP3.LUT P0, PT, PT, PT, PT, 0x80, 0x0 ;  /* 0x000000000000781c */ /* 0x000fe40003f0f070 */
[----:B------:R-:W-:Y:S02]  /*0ea0*/  CS2R R2, SRZ ;  /* 0x0000000000027805 */ /* 0x000fe4000001ff00 */
[----:B------:R-:W-:Y:S02]  /*0eb0*/  CS2R R86, SRZ ;  /* 0x0000000000567805 */ /* 0x000fe4000001ff00 */
[----:B------:R-:W-:Y:S02]  /*0ec0*/  CS2R R84, SRZ ;  /* 0x0000000000547805 */ /* 0x000fe4000001ff00 */
[----:B------:R-:W-:-:S02]  /*0ed0*/  VIADDMNMX R22, R17, R22, R11, PT ;  /* 0x0000001611167246 */ /* 0x000fc4000380010b */
[----:B------:R-:W-:Y:S02]  /*0ee0*/  CS2R R82, SRZ ;  /* 0x0000000000527805 */ /* 0x000fe4000001ff00 */
[----:B------:R-:W-:Y:S02]  /*0ef0*/  CS2R R80, SRZ ;  /* 0x0000000000507805 */ /* 0x000fe4000001ff00 */
[----:B------:R-:W-:Y:S02]  /*0f00*/  CS2R R78, SRZ ;  /* 0x00000000004e7805 */ /* 0x000fe4000001ff00 */
[----:B------:R-:W-:Y:S02]  /*0f10*/  ISETP.GT.AND P1, PT, R22, R17, PT ;  /* 0x000000111600720c */ /* 0x000fe40003f24270 */
        /* <DEDUP_REMOVED lines=21> */
[----:B-1----:R-:W-:Y:S01]  /*1070*/  VIADD R23, R0, 0xffffff80 ;  /* 0xffffff8000177836 */ /* 0x002fe20000000000 */
[----:B------:R-:W-:Y:S02]  /*1080*/  CS2R R34, SRZ ;  /* 0x0000000000227805 */ /* 0x000fe4000001ff00 */
[----:B------:R-:W-:Y:S02]  /*1090*/  CS2R R32, SRZ ;  /* 0x0000000000207805 */ /* 0x000fe4000001ff00 */
[----:B------:R-:W-:Y:S02]  /*10a0*/  CS2R R30, SRZ ;  /* 0x00000000001e7805 */ /* 0x000fe4000001ff00 */
[----:B------:R-:W-:Y:S02]  /*10b0*/  CS2R R28, SRZ ;  /* 0x00000000001c7805 */ /* 0x000fe4000001ff00 */
[----:B------:R-:W-:-:S02]  /*10c0*/  CS2R R26, SRZ ;  /* 0x00000000001a7805 */ /* 0x000fc4000001ff00 */
[----:B------:R-:W-:Y:S01]  /*10d0*/  CS2R R24, SRZ ;  /* 0x0000000000187805 */ /* 0x000fe2000001ff00 */
[----:B------:R-:W-:Y:S06]  /*10e0*/  @!P1 BRA `(.L_x_2041) ;  /* 0x00000080008c9947 */ /* 0x000fec0003800000 */
[----:B------:R-:W-:Y:S01]  /*10f0*/  SHF.R.S32.HI R88, RZ, 0x1f, R23 ;  /* 0x0000001fff587819 */ /* 0x000fe20000011417 */
[----:B------:R-:W1:Y:S01]  /*1100*/  S2UR UR6, SR_CgaCtaId ;  /* 0x00000000000679c3 */ /* 0x000e620000008800 */
[----:B------:R-:W-:Y:S02]  /*1110*/  UMOV UR36, 0x400 ;  /* 0x0000040000247882 */ /* 0x000fe40000000000 */
[----:B------:R-:W-:-:S04]  /*1120*/  LEA.HI R89, R88, R23, RZ, 0x7 ;  /* 0x0000001758597211 */ /* 0x000fc800078f38ff */
[----:B------:R-:W-:-:S05]  /*1130*/  SHF.R.S32.HI R90, RZ, 0x7, R89 ;  /* 0x00000007ff5a7819 */ /* 0x000fca0000011459 */
[----:B------:R-:W2:Y:S01]  /*1140*/  SHFL.IDX PT, R0, R90, RZ, 0x1f ;  /* 0x00001fff5a007589 */ /* 0x000ea200000e0000 */
[----:B-1----:R-:W-:-:S04]  /*1150*/  ULEA UR36, UR6, UR36, 0x18 ;  /* 0x0000002406247291 */ /* 0x002fc8000f8ec03f */
[----:B------:R-:W-:-:S04]  /*1160*/  UIADD3 UR6, UR36, 0x10400, URZ ;  /* 0x0001040024067890 */ /* 0x000fc8000fffe03f */
[----:B------:R-:W-:Y:S01]  /*1170*/  ULOP3.LUT UP0, URZ, UR6, 0x3ff, URZ, 0xc0, !UPT ;  /* 0x000003ff063f7892 */ /* 0x000fe2000f80c03f */
[----:B--2---:R-:W-:-:S05]  /*1180*/  R2UR UR4, R0 ;  /* 0x00000000000472ca */ /* 0x004fca00000e0000 */
        /* <DEDUP_REMOVED lines=11> */
[----:B0-----:R-:W-:Y:S01]  /*1240*/  IMAD.U32 R4, RZ, RZ, UR4 ;  /* 0x00000004ff047e24 */ /* 0x001fe2000f8e00ff */
        /* <DEDUP_REMOVED lines=12> */
.L_x_2042:
[----:B------:R-:W2:Y:S01]  /*1310*/  LDL.LU R20, [R1+0x14] ;  /* 0x0000140001147983 */ /* 0x000ea20000300800 */
[----:B------:R-:W-:-:S04]  /*1320*/  SHF.L.U32 R2, RZ, 0x1f, RZ ;  /* 0x0000001fff027819 */ /* 0x000fc800000006ff */
[----:B------:R-:W1:Y:S01]  /*1330*/  SYNCS.PHASECHK.TRANS64.TRYWAIT P1, [UR36+0x34800], R2 ;  /* 0x03480002ff0075a7 */ /* 0x000e620008020164 */
[----:B--2---:R-:W-:-:S04]  /*1340*/  LOP3.LUT R0, R20, 0x1, RZ, 0xfc, !PT ;  /* 0x0000000114007812 */ /* 0x004fc800078efcff */
[----:B------:R-:W-:Y:S01]  /*1350*/  ISETP.NE.AND P0, PT, R0, 0x3, PT ;  /* 0x000000030000780c */ /* 0x000fe20003f05270 */
[----:B-1----:R-:W-:-:S12]  /*1360*/  @!P1 BRA `(.L_x_2043) ;  /* 0x000000d400bc9947 */ /* 0x002fd80003800000 */
.L_x_2160:
[----:B------:R-:W-:Y:S05]  /*1370*/  @!P0 BRA `(.L_x_2044) ;  /* 0x0000000000048947 */ /* 0x000fea0003800000 */
[----:B------:R-:W-:Y:S01]  /*1380*/  BPT.TRAP 0x1 ;  /* 0x000000040000795c */ /* 0x000fe20000300000 */
.L_x_2044:
[----:B------:R2:W3:Y:S01]  /*1390*/  SYNCS.PHASECHK.TRANS64.TRYWAIT P2, [UR36+0x34830], R2 ;  /* 0x03483002ff0075a7 */ /* 0x0004e20008040164 */
[----:B------:R-:W-:Y:S05]  /*13a0*/  @!P0 BRA `(.L_x_2045) ;  /* 0x0000000000048947 */ /* 0x000fea0003800000 */
[----:B------:R-:W-:Y:S01]  /*13b0*/  BPT.TRAP 0x1 ;  /* 0x000000040000795c */ /* 0x000fe20000300000 */
.L_x_2045:
[----:B------:R-:W4:Y:S01]  /*13c0*/  S2R R0, SR_TID.X ;  /* 0x0000000000007919 */ /* 0x000f220000002100 */
[----:B------:R-:W-:-:S05]  /*13d0*/  IMAD.U32 R6, RZ, RZ, UR37 ;  /* 0x00000025ff067e24 */ /* 0x000fca000f8e00ff */
[----:B------:R-:W-:Y:S02]  /*13e0*/  LOP3.LUT R6, R6, 0x10000, RZ, 0xfc, !PT ;  /* 0x0001000006067812 */ /* 0x000fe400078efcff */
[----:B----4-:R-:W-:-:S04]  /*13f0*/  LOP3.LUT R0, R0, 0x7f, RZ, 0xc0, !PT ;  /* 0x0000007f00007812 */ /* 0x010fc800078ec0ff */
[----:B------:R-:W-:Y:S01]  /*1400*/  ISETP.NE.AND P1, PT, R0, RZ, PT ;  /* 0x000000ff0000720c */ /* 0x000fe20003f25270 */
[----:B---3--:R-:W-:-:S12]  /*1410*/  @P2 BRA `(.L_x_2046) ;  /* 0x0000000000082947 */ /* 0x008fd80003800000 */
[----:B------:R-:W3:Y:S02]  /*1420*/  SYNCS.PHASECHK.TRANS64.TRYWAIT P2, [UR36+0x34830], R2 ;  /* 0x03483002ff0075a7 */ /* 0x000ee40008040164 */
[----:B---3--:R-:W-:Y:S05]  /*1430*/  @!P2 BRA `(.L_x_2047) ;  /* 0x000000d400a0a947 */ /* 0x008fea0003800000 */
.L_x_2046:
[----:B------:R-:W-:Y:S05]  /*1440*/  WARPSYNC.ALL ;  /* 0x0000000000007948 */ /* 0x000fea0003800000 */
[----:B------:R-:W-:Y:S01]  /*1450*/  IMAD.MOV.U32 R7, RZ, RZ, 0x40000040 ;  /* 0x40000040ff077424 */ /* 0x000fe200078e00ff */
[----:B------:R-:W-:Y:S01]  /*1460*/  UIADD3 UR4, UR36, 0x1c400, URZ ;  /* 0x0001c40024047890 */ /* 0x000fe2000fffe03f */
[C---:B------:R-:W-:Y:S01]  /*1470*/  R2UR UR8, R6.reuse ;  /* 0x00000000060872ca */ /* 0x040fe200000e0000 */
[----:B------:R-:W-:Y:S02]  /*1480*/  WARPGROUP.ARRIVE ;  /* 0x00000000000079c5 */ /* 0x000fe40000000000 */
[----:B------:R-:W-:Y:S01]  /*1490*/  R2UR UR9, R7 ;  /* 0x00000000070972ca */ /* 0x000fe200000e0000 */
[----:B------:R-:W-:Y:S01]  /*14a0*/  USHF.R.U32.HI UR4, URZ, 0x4, UR4 ;  /* 0x000000043f047899 */ /* 0x000fe20008011604 */
[----:B------:R-:W-:Y:S01]  /*14b0*/  R2UR UR6, R6 ;  /* 0x00000000060672ca */ /* 0x000fe200000e0000 */
[----:B------:R-:W-:Y:S01]  /*14c0*/  UMOV UR11, 0x40000040 ;  /* 0x40000040000b7882 */ /* 0x000fe20000000000 */
[----:B------:R-:W-:Y:S01]  /*14d0*/  UMOV UR5, 0x40000040 ;  /* 0x4000004000057882 */ /* 0x000fe20000000000 */
[----:B------:R-:W-:Y:S01]  /*14e0*/  ULOP3.LUT UR4, UR4, 0x3fff, URZ, 0xc0, !UPT ;  /* 0x00003fff04047892 */ /* 0x000fe2000f8ec03f */
[----:B-12---:R-:W1:Y:S01]  /*14f0*/  LDC R2, c[0x0][0x448] ;  /* 0x00011200ff027b82 */ /* 0x006e620000000800 */
[----:B------:R-:W-:Y:S01]  /*1500*/  UMOV UR13, 0x40000040 ;  /* 0x40000040000d7882 */ /* 0x000fe20000000000 */
[----:B------:R-:W-:Y:S01]  /*1510*/  UMOV UR15, 0x40000040 ;  /* 0x40000040000f7882 */ /* 0x000fe20000000000 */
[----:B------:R-:W-:Y:S01]  /*1520*/  ULOP3.LUT UR38, UR4, 0x10000, URZ, 0xfc, !UPT ;  /* 0x0001000004267892 */ /* 0x000fe2000f8efc3f */
[----:B------:R-:W-:Y:S01]  /*1530*/  LOP3.LUT R0, R89, 0xffffff80, RZ, 0xc0, !PT ;  /* 0xffffff8059007812 */ /* 0x000fe200078ec0ff */
[----:B------:R-:W-:Y:S01]  /*1540*/  UMOV UR17, 0x40000040 ;  /* 0x4000004000117882 */ /* 0x000fe20000000000 */
[----:B------:R-:W-:Y:S01]  /*1550*/  UMOV UR19, 0x40000040 ;  /* 0x4000004000137882 */ /* 0x000fe20000000000 */
[----:B------:R-:W-:Y:S01]  /*1560*/  UIADD3 UR14, UR38, 0x6, URZ ;  /* 0x00000006260e7890 */ /* 0x000fe2000fffe03f */
[----:B------:R-:W-:Y:S01]  /*1570*/  LEA.HI R88, R88, R23, RZ, 0x2 ;  /* 0x0000001758587211 */ /* 0x000fe200078f10ff */
[----:B------:R-:W-:Y:S01]  /*1580*/  UIADD3 UR4, UR6, 0x2, URZ ;  /* 0x0000000206047890 */ /* 0x000fe2000fffe03f */
[----:B------:R-:W-:Y:S01]  /*1590*/  IMAD.IADD R0, R23, 0x1, -R0 ;  /* 0x0000000117007824 */ /* 0x000fe200078e0a00 */
[----:B------:R-:W-:Y:S01]  /*15a0*/  UMOV UR10, UR38 ;  /* 0x00000026000a7c82 */ /* 0x000fe20008000000 */
[----:B------:R-:W-:Y:S01]  /*15b0*/  UIADD3 UR12, UR6, 0x6, URZ ;  /* 0x00000006060c7890 */ /* 0x000fe2000fffe03f */
[----:B------:R-:W-:Y:S01]  /*15c0*/  HGMMA.64x128x16.F32.BF16 R24, gdesc[UR8], RZ, !UPT, gsb0 ;  /* 0x01e00000081879f0 */ /* 0x000fe2000c0018ff */
[----:B------:R-:W-:Y:S01]  /*15d0*/  UIADD3 UR10, UR38, 0x2, URZ ;  /* 0x00000002260a7890 */ /* 0x000fe2000fffe03f */
[----:B------:R-:W-:Y:S01]  /*15e0*/  SHF.R.S32.HI R3, RZ, 0x1f, R0 ;  /* 0x0000001fff037819 */ /* 0x000fe20000011400 */
[----:B------:R-:W-:Y:S01]  /*15f0*/  UMOV UR8, UR4 ;  /* 0x0000000400087c82 */ /* 0x000fe20008000000 */
[----:B------:R-:W-:Y:S01]  /*1600*/  UMOV UR9, UR5 ;  /* 0x0000000500097c82 */ /* 0x000fe20008000000 */
[----:B------:R-:W-:Y:S01]  /*1610*/  UMOV UR11, 0x40000040 ;  /* 0x40000040000b7882 */ /* 0x000fe20000000000 */
[----:B------:R-:W-:Y:S01]  /*1620*/  UIADD3 UR16, UR6, 0x400, URZ ;  /* 0x0000040006107890 */ /* 0x000fe2000fffe03f */
[----:B------:R-:W-:Y:S01]  /*1630*/  LOP3.LUT R88, R88, 0xfffffffc, RZ, 0xc0, !PT ;  /* 0xfffffffc58587812 */ /* 0x000fe200078ec0ff */
[----:B------:R-:W-:Y:S01]  /*1640*/  UIADD3 UR18, UR38, 0x400, URZ ;  /* 0x0000040026127890 */ /* 0x000fe2000fffe03f */
[CC--:B0-----:R-:W-:Y:S01]  /*1650*/  LEA.HI R4, R3.reuse, R0.reuse, RZ, 0x5 ;  /* 0x0000000003047211 */ /* 0x0c1fe200078f28ff */
[----:B------:R-:W-:Y:S01]  /*1660*/  UIADD3 UR20, UR6, 0x402, URZ ;  /* 0x0000040206147890 */ /* 0x000fe2000fffe03f */
[----:B-1----:R-:W-:Y:S01]  /*1670*/  ISETP.NE.AND P2, PT, R2, 0x1, PT ;  /* 0x000000010200780c */ /* 0x002fe20003f45270 */
[----:B------:R-:W-:Y:S01]  /*1680*/  UIADD3 UR22, UR38, 0x402, URZ ;  /* 0x0000040226167890 */ /* 0x000fe2000fffe03f */
[----:B------:R-:W-:Y:S01]  /*1690*/  LEA.HI R2, R3, R0, RZ, 0x2 ;  /* 0x0000000003027211 */ /* 0x000fe200078f10ff */
[----:B------:R-:W-:Y:S01]  /*16a0*/  UMOV UR21, 0x40000040 ;  /* 0x4000004000157882 */ /* 0x000fe20000000000 */
[----:B------:R-:W-:Y:S01]  /*16b0*/  UMOV UR23, 0x40000040 ;  /* 0x4000004000177882 */ /* 0x000fe20000000000 */
[----:B------:R-:W-:Y:S01]  /*16c0*/  UIADD3 UR24, UR6, 0x404, URZ ;  /* 0x0000040406187890 */ /* 0x000fe2000fffe03f */
[--C-:B------:R-:W-:Y:S01]  /*16d0*/  SHF.R.S32.HI R3, RZ, 0x2, R2.reuse ;  /* 0x00000002ff037819 */ /* 0x100fe20000011402 */
[----:B------:R-:W-:Y:S01]  /*16e0*/  UIADD3 UR26, UR38, 0x404, URZ ;  /* 0x00000404261a7890 */ /* 0x000fe2000fffe03f */
[----:B------:R-:W-:Y:S01]  /*16f0*/  SHF.R.S32.HI R8, RZ, 0x1f, R2 ;  /* 0x0000001fff087819 */ /* 0x000fe20000011402 */
[----:B------:R-:W-:Y:S01]  /*1700*/  UMOV UR25, 0x40000040 ;  /* 0x4000004000197882 */ /* 0x000fe20000000000 */
[----:B------:R-:W-:Y:S01]  /*1710*/  UMOV UR27, 0x40000040 ;  /* 0x40000040001b7882 */ /* 0x000fe20000000000 */
[----:B------:R-:W-:Y:S01]  /*1720*/  UIADD3 UR28, UR6, 0x406, URZ ;  /* 0x00000406061c7890 */ /* 0x000fe2000fffe03f */
[----:B------:R-:W-:Y:S01]  /*1730*/  SHF.R.S32.HI R4, RZ, 0x5, R4 ;  /* 0x00000005ff047819 */ /* 0x000fe20000011404 */
[----:B------:R-:W-:Y:S01]  /*1740*/  UIADD3 UR30, UR38, 0x406, URZ ;  /* 0x00000406261e7890 */ /* 0x000fe2000fffe03f */
[----:B------:R-:W0:Y:S01]  /*1750*/  @P2 LDC R11, c[0x0][0x44c] ;  /* 0x00011300ff0b2b82 */ /* 0x000e220000000800 */
[----:B------:R-:W-:Y:S01]  /*1760*/  UMOV UR29, 0x40000040 ;  /* 0x40000040001d7882 */ /* 0x000fe20000000000 */
[----:B------:R-:W-:Y:S01]  /*1770*/  UMOV UR31, 0x40000040 ;  /* 0x40000040001f7882 */ /* 0x000fe20000000000 */
[----:B------:R-:W-:Y:S01]  /*1780*/  UIADD3 UR32, UR6, 0x800, URZ ;  /* 0x0000080006207890 */ /* 0x000fe2000fffe03f */
[----:B------:R-:W-:Y:S01]  /*1790*/  IMAD.IADD R88, R23, 0x1, -R88 ;  /* 0x0000000117587824 */ /* 0x000fe200078e0a58 */
[----:B------:R-:W-:Y:S01]  /*17a0*/  UIADD3 UR34, UR38, 0x800, URZ ;  /* 0x0000080026227890 */ /* 0x000fe2000fffe03f */
[----:B------:R-:W-:Y:S01]  /*17b0*/  LEA.HI R5, R90, R90, RZ, 0x1 ;  /* 0x0000005a5a057211 */ /* 0x000fe200078f08ff */
[----:B------:R-:W-:Y:S01]  /*17c0*/  UMOV UR33, 0x40000040 ;  /* 0x4000004000217882 */ /* 0x000fe20000000000 */
[----:B------:R-:W-:Y:S01]  /*17d0*/  UMOV UR35, 0x40000040 ;  /* 0x4000004000237882 */ /* 0x000fe20000000000 */
[----:B------:R-:W-:Y:S01]  /*17e0*/  UIADD3 UR44, UR6, 0x802, URZ ;  /* 0x00000802062c7890 */ /* 0x000fe2000fffe03f */
[-C--:B------:R-:W-:Y:S01]  /*17f0*/  LEA.HI R8, R8, R3.reuse, RZ, 0x3 ;  /* 0x0000000308087211 */ /* 0x080fe200078f18ff */
[----:B------:R-:W-:Y:S01]  /*1800*/  UIADD3 UR46, UR38, 0x802, URZ ;  /* 0x00000802262e7890 */ /* 0x000fe2000fffe03f */
[----:B------:R-:W1:Y:S01]  /*1810*/  @P2 LDC R12, c[0x0][0x450] ;  /* 0x00011400ff0c2b82 */ /* 0x000e620000000800 */
[----:B------:R-:W-:Y:S01]  /*1820*/  UMOV UR45, 0x40000040 ;  /* 0x40000040002d7882 */ /* 0x000fe20000000000 */
[----:B------:R-:W-:Y:S01]  /*1830*/  UMOV UR47, 0x40000040 ;  /* 0x40000040002f7882 */ /* 0x000fe20000000000 */
[----:B------:R-:W-:Y:S01]  /*1840*/  UIADD3 UR48, UR6, 0x804, URZ ;  /* 0x0000080406307890 */ /* 0x000fe2000fffe03f */
[----:B------:R-:W-:Y:S01]  /*1850*/  IMAD R4, R4, 0x10, R19 ;  /* 0x0000001004047824 */ /* 0x000fe200078e0213 */
[----:B------:R-:W-:Y:S01]  /*1860*/  UIADD3 UR50, UR38, 0x804, URZ ;  /* 0x0000080426327890 */ /* 0x000fe2000fffe03f */
[----:B------:R-:W-:Y:S01]  /*1870*/  LOP3.LUT R5, R5, 0x3fffffe, RZ, 0xc0, !PT ;  /* 0x03fffffe05057812 */ /* 0x000fe200078ec0ff */
[----:B------:R-:W-:Y:S01]  /*1880*/  UMOV UR49, 0x40000040 ;  /* 0x4000004000317882 */ /* 0x000fe20000000000 */
[----:B------:R-:W-:Y:S01]  /*1890*/  UMOV UR51, 0x40000040 ;  /* 0x4000004000337882 */ /* 0x000fe20000000000 */
[----:B------:R-:W-:Y:S01]  /*18a0*/  UIADD3 UR52, UR6, 0x806, URZ ;  /* 0x0000080606347890 */ /* 0x000fe2000fffe03f */
[----:B------:R-:W-:Y:S01]  /*18b0*/  LEA.HI R9, R88, R88, RZ, 0x1 ;  /* 0x0000005858097211 */ /* 0x000fe200078f08ff */
[----:B------:R-:W-:Y:S01]  /*18c0*/  UIADD3 UR54, UR38, 0x806, URZ ;  /* 0x0000080626367890 */ /* 0x000fe2000fffe03f */
[----:B------:R-:W-:Y:S01]  /*18d0*/  LOP3.LUT R8, R8, 0xfffffff8, RZ, 0xc0, !PT ;  /* 0xfffffff808087812 */ /* 0x000fe200078ec0ff */
[----:B------:R-:W-:Y:S01]  /*18e0*/  UMOV UR53, 0x40000040 ;  /* 0x4000004000357882 */ /* 0x000fe20000000000 */
[----:B------:R-:W-:Y:S01]  /*18f0*/  UMOV UR55, 0x40000040 ;  /* 0x4000004000377882 */ /* 0x000fe20000000000 */
[----:B------:R-:W-:Y:S01]  /*1900*/  LOP3.LUT R9, R9, 0x1ffffffe, RZ, 0xc0, !PT ;  /* 0x1ffffffe09097812 */ /* 0x000fe200078ec0ff */
[----:B------:R-:W-:Y:S01]  /*1910*/  IMAD.IADD R5, R90, 0x1, -R5 ;  /* 0x000000015a057824 */ /* 0x000fe200078e0a05 */
[----:B------:R-:W-:Y:S01]  /*1920*/  IADD3 R4, R4, R3, -R8 ;  /* 0x0000000304047210 */ /* 0x000fe20007ffe808 */
[----:B------:R-:W-:Y:S01]  /*1930*/  ULDC UR7, c[0x0][0x988] ;  /* 0x0002620000077ab9 */ /* 0x000fe20000000800 */
[----:B------:R-:W-:Y:S01]  /*1940*/  UMOV UR37, URZ ;  /* 0x0000003f00257c82 */ /* 0x000fe20008000000 */
[----:B------:R-:W-:Y:S01]  /*1950*/  IMAD.IADD R9, R88, 0x1, -R9 ;  /* 0x0000000158097824 */ /* 0x000fe200078e0a09 */
[----:B------:R-:W-:Y:S01]  /*1960*/  CS2R R150, SRZ ;  /* 0x0000000000967805 */ /* 0x000fe2000001ff00 */
[----:B------:R-:W-:Y:S01]  /*1970*/  IMAD R4, R5, 0x40, R4 ;  /* 0x0000004005047824 */ /* 0x000fe200078e0204 */
[----:B------:R-:W-:-:S02]  /*1980*/  CS2R R148, SRZ ;  /* 0x0000000000947805 */ /* 0x000fc4000001ff00 */
[----:B------:R-:W-:Y:S02]  /*1990*/  CS2R R146, SRZ ;  /* 0x0000000000927805 */ /* 0x000fe4000001ff00 */
[----:B------:R-:W-:Y:S01]  /*19a0*/  CS2R R144, SRZ ;  /* 0x0000000000907805 */ /* 0x000fe2000001ff00 */
[----:B------:R-:W-:Y:S01]  /*19b0*/  IMAD R10, R9, 0x8, R4 ;  /* 0x00000008090a7824 */ /* 0x000fe200078e0204 */
[----:B------:R-:W-:Y:S01]  /*19c0*/  CS2R R142, SRZ ;  /* 0x00000000008e7805 */ /* 0x000fe2000001ff00 */
[----:B------:R-:W-:Y:S01]  /*19d0*/  IMAD.MOV.U32 R9, RZ, RZ, -0x80 ;  /* 0xffffff80ff097424 */ /* 0x000fe200078e00ff */
[----:B------:R-:W-:Y:S01]  /*19e0*/  CS2R R140, SRZ ;  /* 0x00000000008c7805 */ /* 0x000fe2000001ff00 */
[----:B0-----:R-:W-:Y:S01]  /*19f0*/  @P2 IMAD.HI.U32 R3, R10, R11, RZ ;  /* 0x0000000b0a032227 */ /* 0x001fe200078e00ff */
[----:B------:R-:W-:Y:S02]  /*1a00*/  LOP3.LUT R11, R2, 0x7ffffffc, RZ, 0xc0, !PT ;  /* 0x7ffffffc020b7812 */ /* 0x000fe400078ec0ff */
[----:B------:R-:W-:-:S02]  /*1a10*/  CS2R R138, SRZ ;  /* 0x00000000008a7805 */ /* 0x000fc4000001ff00 */
[----:B------:R-:W-:Y:S01]  /*1a20*/  CS2R R136, SRZ ;  /* 0x0000000000887805 */ /* 0x000fe2000001ff00 */
[----:B------:R-:W-:Y:S01]  /*1a30*/  IMAD.MOV.U32 R5, RZ, RZ, R10 ;  /* 0x000000ffff057224 */ /* 0x000fe200078e000a */
[----:B-1----:R-:W-:Y:S01]  /*1a40*/  @P2 SHF.R.U32.HI R5, RZ, R12, R3 ;  /* 0x0000000cff052219 */ /* 0x002fe20000011603 */
[----:B------:R-:W-:Y:S01]  /*1a50*/  IMAD R9, R22, R9, 0x80 ;  /* 0x0000008016097424 */ /* 0x000fe200078e0209 */
[----:B------:R-:W0:Y:S01]  /*1a60*/  LDC R3, c[0x0][0x288] ;  /* 0x0000a200ff037b82 */ /* 0x000e220000000800 */
[----:B------:R-:W-:Y:S01]  /*1a70*/  IMAD.IADD R11, R0, 0x1, -R11 ;  /* 0x00000001000b7824 */ /* 0x000fe200078e0a0b */
[----:B------:R-:W-:Y:S01]  /*1a80*/  CS2R R134, SRZ ;  /* 0x0000000000867805 */ /* 0x000fe2000001ff00 */
[----:B------:R-:W0:Y:S01]  /*1a90*/  SHFL.IDX PT, R4, R5, 0x1, 0x1c1f ;  /* 0x003c1f0005047f89 */ /* 0x000e2200000e0000 */
[----:B------:R-:W-:Y:S01]  /*1aa0*/  VIADD R0, R9, 0x1 ;  /* 0x0000000109007836 */ /* 0x000fe20000000000 */
[----:B------:R-:W-:Y:S02]  /*1ab0*/  CS2R R132, SRZ ;  /* 0x0000000000847805 */ /* 0x000fe4000001ff00 */
[----:B------:R-:W-:Y:S01]  /*1ac0*/  CS2R R130, SRZ ;  /* 0x0000000000827805 */ /* 0x000fe2000001ff00 */
[----:B------:R-:W-:Y:S01]  /*1ad0*/  SHFL.IDX PT, R5, R5, RZ, 0x1c1f ;  /* 0x001c1fff05057589 */ /* 0x000fe200000e0000 */
[----:B------:R-:W-:Y:S01]  /*1ae0*/  IMAD R13, R11, -0x2, R0 ;  /* 0xfffffffe0b0d7824 */ /* 0x000fe200078e0200 */
[----:B------:R-:W-:-:S02]  /*1af0*/  CS2R R128, SRZ ;  /* 0x0000000000807805 */ /* 0x000fc4000001ff00 */
[----:B------:R-:W-:Y:S02]  /*1b00*/  CS2R R126, SRZ ;  /* 0x00000000007e7805 */ /* 0x000fe4000001ff00 */
[----:B------:R-:W-:Y:S02]  /*1b10*/  CS2R R124, SRZ ;  /* 0x00000000007c7805 */ /* 0x000fe4000001ff00 */
[----:B------:R-:W-:Y:S01]  /*1b20*/  CS2R R122, SRZ ;  /* 0x00000000007a7805 */ /* 0x000fe2000001ff00 */
[----:B------:R-:W-:Y:S02]  /*1b30*/  WARPGROUP.DEPBAR.LE gsb0, 0x0 ;  /* 0x00008000000079c5 */ /* 0x000fe40000010000 */
[----:B------:R-:W-:-:S06]  /*1b40*/  WARPGROUP.ARRIVE ;  /* 0x00000000000079c5 */ /* 0x000fcc0000000000 */
[----:B------:R-:W-:Y:S01]  /*1b50*/  HGMMA.64x128x16.F32.BF16 R24, gdesc[UR8], R24, gsb0 ;  /* 0x01e00000081879f0 */ /* 0x000fe20008001818 */
[----:B------:R-:W-:Y:S02]  /*1b60*/  UIADD3 UR8, UR6, 0x4, URZ ;  /* 0x0000000406087890 */ /* 0x000fe4000fffe03f */
[----:B------:R-:W-:Y:S01]  /*1b70*/  UIADD3 UR10, UR38, 0x4, URZ ;  /* 0x00000004260a7890 */ /* 0x000fe2000fffe03f */
[----:B------:R-:W-:Y:S01]  /*1b80*/  UMOV UR9, 0x40000040 ;  /* 0x4000004000097882 */ /* 0x000fe20000000000 */
[----:B------:R-:W-:Y:S01]  /*1b90*/  UMOV UR11, 0x40000040 ;  /* 0x40000040000b7882 */ /* 0x000fe20000000000 */
[----:B------:R-:W-:Y:S02]  /*1ba0*/  ULDC UR6, c[0x0][0x2f0] ;  /* 0x0000bc0000067ab9 */ /* 0x000fe40000000800 */
[C---:B------:R-:W-:Y:S02]  /*1bb0*/  IMAD R0, R16.reuse, UR6, R9 ;  /* 0x0000000610007c24 */ /* 0x040fe4000f8e0209 */
[----:B------:R-:W-:-:S02]  /*1bc0*/  IMAD R8, R16, UR6, R13 ;  /* 0x0000000610087c24 */ /* 0x000fc4000f8e020d */
[----:B------:R-:W-:-:S03]  /*1bd0*/  IMAD R2, R11, -0x2, R0 ;  /* 0xfffffffe0b027824 */ /* 0x000fc600078e0200 */
[----:B0-----:R-:W-:-:S04]  /*1be0*/  IADD3 R9, R4, -R3, R8 ;  /* 0x8000000304097210 */ /* 0x001fc80007ffe008 */
[----:B------:R-:W-:-:S04]  /*1bf0*/  VIMNMX R9, R2, R9, PT ;  /* 0x0000000902097248 */ /* 0x000fc80003fe0100 */
[C---:B------:R-:W-:Y:S02]  /*1c00*/  ISETP.GT.AND P3, PT, R9.reuse, RZ, PT ;  /* 0x000000ff0900720c */ /* 0x040fe40003f64270 */
[C---:B------:R-:W-:Y:S02]  /*1c10*/  ISETP.GT.AND P4, PT, R9.reuse, 0x1, PT ;  /* 0x000000010900780c */ /* 0x040fe40003f84270 */
        /* <DEDUP_REMOVED lines=34> */
[----:B------:R-:W-:Y:S02]  /*1e40*/  ISETP.GT.AND P3, PT, R9, 0x9, PT ;  /* 0x000000090900780c */ /* 0x000fe40003f64270 */
[----:B------:R-:W-:-:S02]  /*1e50*/  FSEL R15, R30, -INF , P5 ;  /* 0xff8000001e0f7808 */ /* 0x000fc40002800000 */
[----:B------:R-:W-:Y:S02]  /*1e60*/  FMNMX.FTZ R0, R13, R27, !PT ;  /* 0x0000001b0d007209 */ /* 0x000fe40007810000 */
[----:B------:R-:W-:Y:S02]  /*1e70*/  ISETP.GT.AND P4, PT, R9, 0x10, PT ;  /* 0x000000100900780c */ /* 0x000fe40003f84270 */
[----:B------:R-:W-:Y:S02]  /*1e80*/  FSEL R31, R31, -INF , P3 ;  /* 0xff8000001f1f7808 */ /* 0x000fe40001800000 */
[----:B------:R-:W-:Y:S02]  /*1e90*/  FMNMX.FTZ R0, R15, R0, !PT ;  /* 0x000000000f007209 */ /* 0x000fe40007810000 */
        /* <DEDUP_REMOVED lines=32> */
[----:B------:R-:W-:Y:S01]  /*20a0*/  FMNMX.FTZ R0, R97, R0, !PT ;  /* 0x0000000061007209 */ /* 0x000fe20007810000 */
[----:B------:R-:W0:Y:S01]  /*20b0*/  @P2 LDC R54, c[0x0][0x44c] ;  /* 0x00011300ff362b82 */ /* 0x000e220000000800 */
        /* <DEDUP_REMOVED lines=48> */
[----:B------:R-:W-:Y:S02]  /*23c0*/  FSEL R87, R87, -INF , P3 ;  /* 0xff80000057577808 */ /* 0x000fe40001800000 */
[----:B------:R-:W-:-:S04]  /*23d0*/  FMNMX.FTZ R0, R121, R0, !PT ;  /* 0x0000000079007209 */ /* 0x000fc80007810000 */
[----:B------:R-:W-:-:S05]  /*23e0*/  FMNMX.FTZ R9, R87, R0, !PT ;  /* 0x0000000057097209 */ /* 0x000fca0007810000 */
[----:B------:R-:W1:Y:S02]  /*23f0*/  SHFL.BFLY PT, R0, R9, 0x2, 0x1f ;  /* 0x0c401f0009007f89 */ /* 0x000e6400000e0000 */
[----:B-1----:R-:W-:Y:S01]  /*2400*/  FMNMX.FTZ R12, R9, R0, !PT ;  /* 0x00000000090c7209 */ /* 0x002fe20007810000 */
[----:B------:R-:W-:Y:S02]  /*2410*/  IMAD.U32 R0, RZ, RZ, UR7 ;  /* 0x00000007ff007e24 */ /* 0x000fe4000f8e00ff */
[----:B------:R-:W-:Y:S02]  /*2420*/  IMAD.IADD R9, R8, 0x1, -R3 ;  /* 0x0000000108097824 */ /* 0x000fe400078e0a03 */
[----:B------:R-:W1:Y:S03]  /*2430*/  SHFL.BFLY PT, R23, R12, 0x1, 0x1f ;  /* 0x0c201f000c177f89 */ /* 0x000e6600000e0000 */
[----:B------:R-:W-:-:S04]  /*2440*/  VIADDMNMX R9, R5, R9, R2, PT ;  /* 0x0000000905097246 */ /* 0x000fc80003800102 */
[C---:B------:R-:W-:Y:S02]  /*2450*/  ISETP.GT.AND P4, PT, R9.reuse, 0x1, PT ;  /* 0x000000010900780c */ /* 0x040fe40003f84270 */
[----:B------:R-:W-:Y:S02]  /*2460*/  ISETP.GT.AND P5, PT, R9, 0x8, PT ;  /* 0x000000080900780c */ /* 0x000fe40003fa4270 */
[----:B------:R-:W-:Y:S02]  /*2470*/  FSEL R25, R25, -INF , P4 ;  /* 0xff80000019197808 */ /* 0x000fe40002000000 */
[----:B------:R-:W-:Y:S02]  /*2480*/  ISETP.GT.AND P4, PT, R9, 0x10, PT ;  /* 0x000000100900780c */ /* 0x000fe40003f84270 */
[----:B-1----:R-:W-:-:S04]  /*2490*/  FMNMX.FTZ R4, R12, R23, !PT ;  /* 0x000000170c047209 */ /* 0x002fc80007810000 */
[C---:B------:R-:W-:Y:S01]  /*24a0*/  FSETP.NEU.FTZ.AND P3, PT, R4.reuse, -INF , PT ;  /* 0xff8000000400780b */ /* 0x040fe20003f7d000 */
[----:B------:R-:W-:-:S05]  /*24b0*/  FMUL.FTZ R14, R4, R0 ;  /* 0x00000000040e7220 */ /* 0x000fca0000410000 */
[----:B------:R-:W-:Y:S02]  /*24c0*/  FSEL R38, R14, RZ, P3 ;  /* 0x000000ff0e267208 */ /* 0x000fe40001800000 */
[----:B------:R-:W-:-:S03]  /*24d0*/  ISETP.GT.AND P3, PT, R9, RZ, PT ;  /* 0x000000ff0900720c */ /* 0x000fc60003f64270 */
[-CC-:B------:R-:W-:Y:S01]  /*24e0*/  FFMA.FTZ R181, R13, R0.reuse, -R38.reuse ;  /* 0x000000000db57223 */ /* 0x180fe20000010826 */
[----:B------:R-:W-:Y:S01]  /*24f0*/  FSEL R5, R24, -INF , P3 ;  /* 0xff80000018057808 */ /* 0x000fe20001800000 */
[-CC-:B------:R-:W-:Y:S01]  /*2500*/  FFMA.FTZ R183, R15, R0.reuse, -R38.reuse ;  /* 0x000000000fb77223 */ /* 0x180fe20000010826 */
[----:B------:R-:W-:Y:S01]  /*2510*/  ISETP.GT.AND P3, PT, R9, 0x9, PT ;  /* 0x000000090900780c */ /* 0x000fe20003f64270 */
[-CC-:B------:R-:W-:Y:S01]  /*2520*/  FFMA.FTZ R177, R21, R0.reuse, -R38.reuse ;  /* 0x0000000015b17223 */ /* 0x180fe20000010826 */
[----:B------:R-:W-:Y:S01]  /*2530*/  FSEL R13, R28, -INF , P5 ;  /* 0xff8000001c0d7808 */ /* 0x000fe20002800000 */
[-CC-:B------:R-:W-:Y:S01]  /*2540*/  FFMA.FTZ R27, R27, R0.reuse, -R38.reuse ;  /* 0x000000001b1b7223 */ /* 0x180fe20000010826 */
[----:B------:R-:W-:Y:S01]  /*2550*/  FMNMX.FTZ R12, R5, R25, !PT ;  /* 0x00000019050c7209 */ /* 0x000fe20007810000 */
[--C-:B------:R-:W-:Y:S01]  /*2560*/  FFMA.FTZ R8, R31, R0, -R38.reuse ;  /* 0x000000001f087223 */ /* 0x100fe20000010826 */
[----:B------:R-:W-:Y:S01]  /*2570*/  FSEL R29, R29, -INF , P3 ;  /* 0xff8000001d1d7808 */ /* 0x000fe20001800000 */
[----:B------:R-:W-:Y:S01]  /*2580*/  MUFU.EX2 R2, R27 ;  /* 0x0000001b00027308 */ /* 0x000fe20000000800 */
[----:B------:R-:W-:Y:S01]  /*2590*/  FMNMX.FTZ R12, R13, R12, !PT ;  /* 0x0000000c0d0c7209 */ /* 0x000fe20007810000 */
[-CC-:B------:R-:W-:Y:S01]  /*25a0*/  FFMA.FTZ R14, R35, R0.reuse, -R38.reuse ;  /* 0x00000000230e7223 */ /* 0x180fe20000010826 */
[----:B------:R-:W-:Y:S01]  /*25b0*/  ISETP.GT.AND P3, PT, R9, 0x11, PT ;  /* 0x000000110900780c */ /* 0x000fe20003f64270 */
[-CC-:B------:R-:W-:Y:S01]  /*25c0*/  FFMA.FTZ R20, R39, R0.reuse, -R38.reuse ;  /* 0x0000000027147223 */ /* 0x180fe20000010826 */
[----:B------:R-:W-:Y:S01]  /*25d0*/  FSEL R15, R32, -INF , P4 ;  /* 0xff800000200f7808 */ /* 0x000fe20002000000 */
[--C-:B------:R-:W-:Y:S01]  /*25e0*/  FFMA.FTZ R24, R43, R0, -R38.reuse ;  /* 0x000000002b187223 */ /* 0x100fe20000010826 */
[----:B------:R-:W-:Y:S01]  /*25f0*/  FMNMX.FTZ R12, R29, R12, !PT ;  /* 0x0000000c1d0c7209 */ /* 0x000fe20007810000 */
[-CC-:B------:R-:W-:Y:S01]  /*2600*/  FFMA.FTZ R26, R47, R0.reuse, -R38.reuse ;  /* 0x000000002f1a7223 */ /* 0x180fe20000010826 */
[----:B------:R-:W-:Y:S01]  /*2610*/  ISETP.GT.AND P4, PT, R9, 0x18, PT ;  /* 0x000000180900780c */ /* 0x000fe20003f84270 */
[--C-:B------:R-:W-:Y:S01]  /*2620*/  FFMA.FTZ R179, R89, R0, -R38.reuse ;  /* 0x0000000059b37223 */ /* 0x100fe20000010826 */
[----:B------:R-:W-:Y:S01]  /*2630*/  FSEL R33, R33, -INF , P3 ;  /* 0xff80000021217808 */ /* 0x000fe20001800000 */
[----:B------:R-:W1:Y:S01]  /*2640*/  MUFU.EX2 R181, R181 ;  /* 0x000000b500b57308 */ /* 0x000e620000000800 */
[----:B------:R-:W-:Y:S01]  /*2650*/  FMNMX.FTZ R12, R15, R12, !PT ;  /* 0x0000000c0f0c7209 */ /* 0x000fe20007810000 */
[-CC-:B------:R-:W-:Y:S01]  /*2660*/  FFMA.FTZ R173, R91, R0.reuse, -R38.reuse ;  /* 0x000000005bad7223 */ /* 0x180fe20000010826 */
[----:B------:R-:W-:Y:S01]  /*2670*/  ISETP.GT.AND P3, PT, R9, 0x19, PT ;  /* 0x000000190900780c */ /* 0x000fe20003f64270 */
[-CC-:B------:R-:W-:Y:S01]  /*2680*/  FFMA.FTZ R175, R93, R0.reuse, -R38.reuse ;  /* 0x000000005daf7223 */ /* 0x180fe20000010826 */
[----:B------:R-:W-:Y:S01]  /*2690*/  FSEL R21, R36, -INF , P4 ;  /* 0xff80000024157808 */ /* 0x000fe20002000000 */
[--C-:B------:R-:W-:Y:S01]  /*26a0*/  FFMA.FTZ R169, R95, R0, -R38.reuse ;  /* 0x000000005fa97223 */ /* 0x100fe20000010826 */
[----:B------:R-:W-:Y:S01]  /*26b0*/  FMNMX.FTZ R12, R33, R12, !PT ;  /* 0x0000000c210c7209 */ /* 0x000fe20007810000 */
[----:B------:R-:W-:Y:S01]  /*26c0*/  MUFU.EX2 R183, R183 ;  /* 0x000000b700b77308 */ /* 0x000fe20000000800 */
[----:B------:R-:W-:Y:S01]  /*26d0*/  ISETP.GT.AND P4, PT, R9, 0x20, PT ;  /* 0x000000200900780c */ /* 0x000fe20003f84270 */
[-CC-:B------:R-:W-:Y:S01]  /*26e0*/  FFMA.FTZ R28, R97, R0.reuse, -R38.reuse ;  /* 0x00000000611c7223 */ /* 0x180fe20000010826 */
[----:B------:R-:W-:Y:S01]  /*26f0*/  FSEL R37, R37, -INF , P3 ;  /* 0xff80000025257808 */ /* 0x000fe20001800000 */
[--C-:B------:R-:W-:Y:S01]  /*2700*/  FFMA.FTZ R171, R99, R0, -R38.reuse ;  /* 0x0000000063ab7223 */ /* 0x100fe20000010826 */
[----:B------:R-:W-:Y:S01]  /*2710*/  FMNMX.FTZ R12, R21, R12, !PT ;  /* 0x0000000c150c7209 */ /* 0x000fe20007810000 */
[----:B------:R-:W-:Y:S01]  /*2720*/  FFMA.FTZ R30, R101, R0, -R38 ;  /* 0x00000000651e7223 */ /* 0x000fe20000010826 */
[----:B------:R-:W-:Y:S01]  /*2730*/  ISETP.GT.AND P3, PT, R9, 0x21, PT ;  /* 0x000000210900780c */ /* 0x000fe20003f64270 */
[----:B------:R-:W-:Y:S01]  /*2740*/  MUFU.EX2 R8, R8 ;  /* 0x0000000800087308 */ /* 0x000fe20000000800 */
[----:B------:R-:W-:Y:S01]  /*2750*/  FSEL R23, R40, -INF , P4 ;  /* 0xff80000028177808 */ /* 0x000fe20002000000 */
[----:B-1----:R-:W-:Y:S01]  /*2760*/  FADD.FTZ R50, R181, R2 ;  /* 0x00000002b5327221 */ /* 0x002fe20000010000 */
[----:B------:R-:W-:Y:S01]  /*2770*/  FMNMX.FTZ R12, R37, R12, !PT ;  /* 0x0000000c250c7209 */ /* 0x000fe20007810000 */
[-CC-:B------:R-:W-:Y:S01]  /*2780*/  FFMA.FTZ R165, R103, R0.reuse, -R38.reuse ;  /* 0x0000000067a57223 */ /* 0x180fe20000010826 */
[----:B------:R-:W-:Y:S01]  /*2790*/  ISETP.GT.AND P4, PT, R9, 0x28, PT ;  /* 0x000000280900780c */ /* 0x000fe20003f84270 */
        /* <DEDUP_REMOVED lines=16> */
[-CC-:B------:R-:W-:Y:S01]  /*28a0*/  FFMA.FTZ R71, R71, R0.reuse, -R38.reuse ;  /* 0x0000000047477223 */ /* 0x180fe20000010826 */
[----:B------:R-:W-:Y:S01]  /*28b0*/  ISETP.GT.AND P3, PT, R9, 0x31, PT ;  /* 0x000000310900780c */ /* 0x000fe20003f64270 */
[----:B------:R-:W-:Y:S01]  /*28c0*/  MUFU.EX2 R179, R179 ;  /* 0x000000b300b37308 */ /* 0x000fe20000000800 */
[----:B------:R-:W-:Y:S01]  /*28d0*/  FSEL R31, R48, -INF , P4 ;  /* 0xff800000301f7808 */ /* 0x000fe20002000000 */
[--C-:B------:R-:W-:Y:S01]  /*28e0*/  FFMA.FTZ R115, R115, R0, -R38.reuse ;  /* 0x0000000073737223 */ /* 0x100fe20000010826 */
        /* <DEDUP_REMOVED lines=17> */
[----:B------:R-:W-:Y:S01]  /*2a00*/  FFMA.FTZ R38, R87, R0, -R38 ;  /* 0x0000000057267223 */ /* 0x000fe20000010826 */
[----:B------:R-:W-:-:S02]  /*2a10*/  FMNMX.FTZ R12, R35, R12, !PT ;  /* 0x0000000c230c7209 */ /* 0x000fc40007810000 */
[----:B------:R-:W-:Y:S02]  /*2a20*/  CS2R R106, SRZ ;  /* 0x00000000006a7805 */ /* 0x000fe4000001ff00 */
[----:B------:R-:W-:Y:S01]  /*2a30*/  ISETP.GT.AND P3, PT, R9, 0x41, PT ;  /* 0x000000410900780c */ /* 0x000fe20003f64270 */
[----:B------:R-:W-:Y:S01]  /*2a40*/  MUFU.EX2 R24, R24 ;  /* 0x0000001800187308 */ /* 0x000fe20000000800 */
[----:B------:R-:W-:Y:S02]  /*2a50*/  FSEL R39, R56, -INF , P4 ;  /* 0xff80000038277808 */ /* 0x000fe40002000000 */
[----:B------:R-:W-:Y:S02]  /*2a60*/  CS2R R104, SRZ ;  /* 0x0000000000687805 */ /* 0x000fe4000001ff00 */
[----:B------:R-:W-:Y:S01]  /*2a70*/  FMNMX.FTZ R12, R53, R12, !PT ;  /* 0x0000000c350c7209 */ /* 0x000fe20007810000 */
[----:B------:R-:W1:Y:S01]  /*2a80*/  @P2 LDC R56, c[0x0][0x450] ;  /* 0x00011400ff382b82 */ /* 0x000e620000000800 */
[----:B------:R-:W-:-:S02]  /*2a90*/  ISETP.GT.AND P4, PT, R9, 0x48, PT ;  /* 0x000000480900780c */ /* 0x000fc40003f84270 */
[----:B------:R-:W-:Y:S02]  /*2aa0*/  CS2R R102, SRZ ;  /* 0x0000000000667805 */ /* 0x000fe4000001ff00 */
[----:B------:R-:W-:Y:S01]  /*2ab0*/  FSEL R57, R57, -INF , P3 ;  /* 0xff80000039397808 */ /* 0x000fe20001800000 */
[----:B------:R-:W-:Y:S01]  /*2ac0*/  MUFU.EX2 R175, R175 ;  /* 0x000000af00af7308 */ /* 0x000fe20000000800 */
[----:B------:R-:W-:Y:S02]  /*2ad0*/  FMNMX.FTZ R12, R39, R12, !PT ;  /* 0x0000000c270c7209 */ /* 0x000fe40007810000 */
[----:B------:R-:W-:Y:S02]  /*2ae0*/  CS2R R100, SRZ ;  /* 0x0000000000647805 */ /* 0x000fe4000001ff00 */
[----:B------:R-:W-:Y:S02]  /*2af0*/  ISETP.GT.AND P3, PT, R9, 0x49, PT ;  /* 0x000000490900780c */ /* 0x000fe40003f64270 */
[----:B------:R-:W-:-:S02]  /*2b00*/  CS2R R98, SRZ ;  /* 0x0000000000627805 */ /* 0x000fc4000001ff00 */
[----:B------:R-:W-:Y:S02]  /*2b10*/  FSEL R43, R60, -INF , P4 ;  /* 0xff8000003c2b7808 */ /* 0x000fe40002000000 */
[----:B------:R-:W-:Y:S02]  /*2b20*/  CS2R R96, SRZ ;  /* 0x0000000000607805 */ /* 0x000fe4000001ff00 */
[----:B------:R-:W-:Y:S01]  /*2b30*/  FMNMX.FTZ R12, R57, R12, !PT ;  /* 0x0000000c390c7209 */ /* 0x000fe20007810000 */
[----:B------:R-:W-:Y:S01]  /*2b40*/  MUFU.EX2 R26, R26 ;  /* 0x0000001a001a7308 */ /* 0x000fe20000000800 */
[----:B------:R-:W-:Y:S02]  /*2b50*/  ISETP.GT.AND P4, PT, R9, 0x50, PT ;  /* 0x000000500900780c */ /* 0x000fe40003f84270 */
[----:B------:R-:W-:Y:S02]  /*2b60*/  CS2R R94, SRZ ;  /* 0x00000000005e7805 */ /* 0x000fe4000001ff00 */
[----:B------:R-:W-:-:S02]  /*2b70*/  FSEL R61, R61, -INF , P3 ;  /* 0xff8000003d3d7808 */ /* 0x000fc40001800000 */
[----:B------:R-:W-:Y:S02]  /*2b80*/  CS2R R92, SRZ ;  /* 0x00000000005c7805 */ /* 0x000fe4000001ff00 */
[----:B------:R-:W-:Y:S02]  /*2b90*/  FMNMX.FTZ R12, R43, R12, !PT ;  /* 0x0000000c2b0c7209 */ /* 0x000fe40007810000 */
[----:B------:R-:W-:Y:S02]  /*2ba0*/  CS2R R90, SRZ ;  /* 0x00000000005a7805 */ /* 0x000fe4000001ff00 */
[----:B------:R-:W-:Y:S01]  /*2bb0*/  ISETP.GT.AND P3, PT, R9, 0x51, PT ;  /* 0x000000510900780c */ /* 0x000fe20003f64270 */
[----:B------:R-:W-:Y:S01]  /*2bc0*/  MUFU.EX2 R169, R169 ;  /* 0x000000a900a97308 */ /* 0x000fe20000000800 */
[----:B------:R-:W-:Y:S02]  /*2bd0*/  FSEL R47, R64, -INF , P4 ;  /* 0xff800000402f7808 */ /* 0x000fe40002000000 */
[----:B------:R-:W-:-:S02]  /*2be0*/  FMNMX.FTZ R12, R61, R12, !PT ;  /* 0x0000000c3d0c7209 */ /* 0x000fc40007810000 */
[----:B------:R-:W-:Y:S02]  /*2bf0*/  ISETP.GT.AND P4, PT, R9, 0x58, PT ;  /* 0x000000580900780c */ /* 0x000fe40003f84270 */
[----:B------:R-:W-:Y:S01]  /*2c00*/  FSEL R65, R65, -INF , P3 ;  /* 0xff80000041417808 */ /* 0x000fe20001800000 */
[----:B------:R-:W-:Y:S01]  /*2c10*/  MUFU.EX2 R28, R28 ;  /* 0x0000001c001c7308 */ /* 0x000fe20000000800 */
[----:B------:R-:W-:Y:S02]  /*2c20*/  FMNMX.FTZ R12, R47, R12, !PT ;  /* 0x0000000c2f0c7209 */ /* 0x000fe40007810000 */
[----:B------:R-:W-:Y:S02]  /*2c30*/  ISETP.GT.AND P3, PT, R9, 0x59, PT ;  /* 0x000000590900780c */ /* 0x000fe40003f64270 */
[----:B------:R-:W-:Y:S02]  /*2c40*/  FSEL R51, R68, -INF , P4 ;  /* 0xff80000044337808 */ /* 0x000fe40002000000 */
[----:B------:R-:W-:Y:S01]  /*2c50*/  FMNMX.FTZ R12, R65, R12, !PT ;  /* 0x0000000c410c7209 */ /* 0x000fe20007810000 */
[----:B------:R-:W-:Y:S01]  /*2c60*/  MUFU.EX2 R171, R171 ;  /* 0x000000ab00ab7308 */ /* 0x000fe20000000800 */
[----:B------:R-:W-:-:S02]  /*2c70*/  ISETP.GT.AND P4, PT, R9, 0x60, PT ;  /* 0x000000600900780c */ /* 0x000fc40003f84270 */
[----:B------:R-:W-:Y:S02]  /*2c80*/  FSEL R69, R69, -INF , P3 ;  /* 0xff80000045457808 */ /* 0x000fe40001800000 */
[----:B------:R-:W-:Y:S02]  /*2c90*/  FMNMX.FTZ R12, R51, R12, !PT ;  /* 0x0000000c330c7209 */ /* 0x000fe40007810000 */
[----:B------:R-:W-:Y:S01]  /*2ca0*/  ISETP.GT.AND P3, PT, R9, 0x61, PT ;  /* 0x000000610900780c */ /* 0x000fe20003f64270 */
[----:B------:R-:W-:Y:S01]  /*2cb0*/  MUFU.EX2 R30, R30 ;  /* 0x0000001e001e7308 */ /* 0x000fe20000000800 */
[----:B------:R-:W-:Y:S02]  /*2cc0*/  FSEL R55, R72, -INF , P4 ;  /* 0xff80000048377808 */ /* 0x000fe40002000000 */
[----:B------:R-:W-:Y:S02]  /*2cd0*/  FMNMX.FTZ R12, R69, R12, !PT ;  /* 0x0000000c450c7209 */ /* 0x000fe40007810000 */
[----:B------:R-:W-:-:S02]  /*2ce0*/  ISETP.GT.AND P4, PT, R9, 0x68, PT ;  /* 0x000000680900780c */ /* 0x000fc40003f84270 */
        /* <DEDUP_REMOVED lines=16> */
[----:B------:R2:W-:Y:S01]  /*2df0*/  MUFU.EX2 R36, R109 ;  /* 0x0000006d00247308 */ /* 0x0005e20000000800 */
[----:B------:R-:W-:Y:S02]  /*2e00*/  FMNMX.FTZ R12, R63, R12, !PT ;  /* 0x0000000c3f0c7209 */ /* 0x000fe40007810000 */
[----:B------:R-:W-:Y:S02]  /*2e10*/  ISETP.GT.AND P3, PT, R9, 0x79, PT ;  /* 0x000000790900780c */ /* 0x000fe40003f64270 */
[----:B------:R-:W-:Y:S02]  /*2e20*/  FSEL R9, R84, -INF , P4 ;  /* 0xff80000054097808 */ /* 0x000fe40002000000 */
[----:B------:R-:W-:Y:S01]  /*2e30*/  FMNMX.FTZ R12, R81, R12, !PT ;  /* 0x0000000c510c7209 */ /* 0x000fe20007810000 */
[----:B------:R-:W-:Y:S01]  /*2e40*/  MUFU.EX2 R111, R111 ;  /* 0x0000006f006f7308 */ /* 0x000fe20000000800 */
[----:B------:R-:W-:-:S02]  /*2e50*/  FSEL R85, R85, -INF , P3 ;  /* 0xff80000055557808 */ /* 0x000fc40001800000 */
[----:B--2---:R-:W-:Y:S02]  /*2e60*/  CS2R R108, SRZ ;  /* 0x00000000006c7805 */ /* 0x004fe4000001ff00 */
[----:B------:R-:W-:Y:S02]  /*2e70*/  FMNMX.FTZ R12, R9, R12, !PT ;  /* 0x0000000c090c7209 */ /* 0x000fe40007810000 */
[----:B------:R-:W-:Y:S02]  /*2e80*/  F2FP.BF16.F32.PACK_AB R181, R2, R181 ;  /* 0x000000b502b5723e */ /* 0x000fe400000010ff */
[----:B------:R-:W-:Y:S01]  /*2e90*/  FMNMX.FTZ R12, R85, R12, !PT ;  /* 0x0000000c550c7209 */ /* 0x000fe20007810000 */
[----:B------:R-:W2:Y:S04]  /*2ea0*/  MUFU.EX2 R40, R67 ;  /* 0x0000004300287308 */ /* 0x000ea80000000800 */
[----:B------:R-:W3:Y:S04]  /*2eb0*/  SHFL.BFLY PT, R89, R12, 0x2, 0x1f ;  /* 0x0c401f000c597f89 */ /* 0x000ee800000e0000 */
[----:B------:R-:W-:Y:S08]  /*2ec0*/  MUFU.EX2 R113, R113 ;  /* 0x0000007100717308 */ /* 0x000ff00000000800 */
[----:B------:R-:W4:Y:S01]  /*2ed0*/  MUFU.EX2 R42, R71 ;  /* 0x00000047002a7308 */ /* 0x000f220000000800 */
[----:B--2---:R-:W-:-:S07]  /*2ee0*/  F2FP.BF16.F32.PACK_AB R161, R40, R111 ;  /* 0x0000006f28a1723e */ /* 0x004fce00000010ff */
[----:B------:R-:W-:Y:S01]  /*2ef0*/  MUFU.EX2 R115, R115 ;  /* 0x0000007300737308 */ /* 0x000fe20000000800 */
[----:B---3--:R-:W-:-:S07]  /*2f00*/  FMNMX.FTZ R89, R12, R89, !PT ;  /* 0x000000590c597209 */ /* 0x008fce0007810000 */
[----:B------:R-:W2:Y:S01]  /*2f10*/  MUFU.EX2 R44, R75 ;  /* 0x0000004b002c7308 */ /* 0x000ea20000000800 */
[----:B------:R-:W3:Y:S01]  /*2f20*/  SHFL.BFLY PT, R12, R89, 0x1, 0x1f ;  /* 0x0c201f00590c7f89 */ /* 0x000ee200000e0000 */
[----:B----4-:R-:W-:-:S06]  /*2f30*/  F2FP.BF16.F32.PACK_AB R163, R42, R113 ;  /* 0x000000712aa3723e */ /* 0x010fcc00000010ff */
[----:B------:R-:W-:Y:S08]  /*2f40*/  MUFU.EX2 R117, R117 ;  /* 0x0000007500757308 */ /* 0x000ff00000000800 */
[----:B------:R-:W4:Y:S01]  /*2f50*/  MUFU.EX2 R46, R79 ;  /* 0x0000004f002e7308 */ /* 0x000f220000000800 */
[----:B--2---:R-:W-:-:S07]  /*2f60*/  F2FP.BF16.F32.PACK_AB R157, R44, R115 ;  /* 0x000000732c9d723e */ /* 0x004fce00000010ff */
[----:B------:R-:W-:Y:S01]  /*2f70*/  MUFU.EX2 R119, R119 ;  /* 0x0000007700777308 */ /* 0x000fe20000000800 */
[----:B---3--:R-:W-:Y:S02]  /*2f80*/  FMNMX.FTZ R12, R89, R12, !PT ;  /* 0x0000000c590c7209 */ /* 0x008fe40007810000 */
[----:B------:R-:W-:Y:S02]  /*2f90*/  CS2R R88, SRZ ;  /* 0x0000000000587805 */ /* 0x000fe4000001ff00 */
[C---:B------:R-:W-:Y:S01]  /*2fa0*/  FSETP.NEU.FTZ.AND P3, PT, R12.reuse, -INF , PT ;  /* 0xff8000000c00780b */ /* 0x040fe20003f7d000 */
[----:B------:R-:W-:Y:S02]  /*2fb0*/  FMUL.FTZ R34, R12, R0 ;  /* 0x000000000c227220 */ /* 0x000fe40000410000 */
[----:B------:R-:W-:Y:S01]  /*2fc0*/  MUFU.EX2 R48, R83 ;  /* 0x0000005300307308 */ /* 0x000fe20000000800 */
[----:B----4-:R-:W-:Y:S02]  /*2fd0*/  F2FP.BF16.F32.PACK_AB R159, R46, R117 ;  /* 0x000000752e9f723e */ /* 0x010fe400000010ff */
[----:B------:R-:W-:-:S05]  /*2fe0*/  FSEL R34, R34, RZ, P3 ;  /* 0x000000ff22227208 */ /* 0x000fca0001800000 */
        /* <DEDUP_REMOVED lines=13> */
[----:B------:R-:W3:Y:S01]  /*30c0*/  MUFU.EX2 R25, R25 ;  /* 0x0000001900197308 */ /* 0x000ee20000000800 */
[----:B--2---:R-:W-:Y:S01]  /*30d0*/  FADD.FTZ R5, R183, R50 ;  /* 0x00000032b7057221 */ /* 0x004fe20000010000 */
[-CC-:B------:R-:W-:Y:S01]  /*30e0*/  FFMA.FTZ R31, R31, R0.reuse, -R34.reuse ;  /* 0x000000001f1f7223 */ /* 0x180fe20000010822 */
[-CC-:B------:R-:W-:Y:S01]  /*30f0*/  FFMA.FTZ R49, R49, R0.reuse, -R34.reuse ;  /* 0x0000000031317223 */ /* 0x180fe20000010822 */
[-CC-:B------:R-:W-:Y:S01]  /*3100*/  FFMA.FTZ R35, R35, R0.reuse, -R34.reuse ;  /* 0x0000000023237223 */ /* 0x180fe20000010822 */
[----:B------:R-:W-:Y:S01]  /*3110*/  FADD.FTZ R50, R8, R5 ;  /* 0x0000000508327221 */ /* 0x000fe20000010000 */
[-CC-:B------:R-:W-:Y:S01]  /*3120*/  FFMA.FTZ R53, R53, R0.reuse, -R34.reuse ;  /* 0x0000000035357223 */ /* 0x180fe20000010822 */
[-C--:B------:R-:W-:Y:S01]  /*3130*/  FFMA.FTZ R39, R39, R0.reuse, -R34 ;  /* 0x0000000027277223 */ /* 0x080fe20000010822 */
[----:B------:R-:W2:Y:S01]  /*3140*/  MUFU.EX2 R13, R13 ;  /* 0x0000000d000d7308 */ /* 0x000ea20000000800 */
[----:B------:R-:W-:Y:S01]  /*3150*/  FADD.FTZ R5, R177, R50 ;  /* 0x00000032b1057221 */ /* 0x000fe20000010000 */
[-CC-:B------:R-:W-:Y:S01]  /*3160*/  FFMA.FTZ R57, R57, R0.reuse, -R34.reuse ;  /* 0x0000000039397223 */ /* 0x180fe20000010822 */
[-CC-:B------:R-:W-:Y:S01]  /*3170*/  FFMA.FTZ R43, R43, R0.reuse, -R34.reuse ;  /* 0x000000002b2b7223 */ /* 0x180fe20000010822 */
[-CC-:B------:R-:W-:Y:S01]  /*3180*/  FFMA.FTZ R61, R61, R0.reuse, -R34.reuse ;  /* 0x000000003d3d7223 */ /* 0x180fe20000010822 */
[----:B------:R-:W-:Y:S01]  /*3190*/  FADD.FTZ R50, R14, R5 ;  /* 0x000000050e327221 */ /* 0x000fe20000010000 */
[-CC-:B------:R-:W-:Y:S01]  /*31a0*/  FFMA.FTZ R47, R47, R0.reuse, -R34.reuse ;  /* 0x000000002f2f7223 */ /* 0x180fe20000010822 */
[-CC-:B------:R-:W-:Y:S01]  /*31b0*/  FFMA.FTZ R65, R65, R0.reuse, -R34.reuse ;  /* 0x0000000041417223 */ /* 0x180fe20000010822 */
[----:B------:R4:W5:Y:S01]  /*31c0*/  MUFU.EX2 R182, R29 ;  /* 0x0000001d00b67308 */ /* 0x0009620000000800 */
[-CC-:B------:R-:W-:Y:S01]  /*31d0*/  FFMA.FTZ R51, R51, R0.reuse, -R34.reuse ;  /* 0x0000000033337223 */ /* 0x180fe20000010822 */
[----:B------:R-:W-:Y:S01]  /*31e0*/  F2FP.BF16.F32.PACK_AB R183, R8, R183 ;  /* 0x000000b708b7723e */ /* 0x000fe200000010ff */
[-CC-:B------:R-:W-:Y:S01]  /*31f0*/  FFMA.FTZ R69, R69, R0.reuse, -R34.reuse ;  /* 0x0000000045457223 */ /* 0x180fe20000010822 */
[-CC-:B------:R-:W-:Y:S01]  /*3200*/  FFMA.FTZ R55, R55, R0.reuse, -R34.reuse ;  /* 0x0000000037377223 */ /* 0x180fe20000010822 */
[-CC-:B------:R-:W-:Y:S01]  /*3210*/  FFMA.FTZ R73, R73, R0.reuse, -R34.reuse ;  /* 0x0000000049497223 */ /* 0x180fe20000010822 */
[-CC-:B------:R-:W-:Y:S01]  /*3220*/  FFMA.FTZ R59, R59, R0.reuse, -R34.reuse ;  /* 0x000000003b3b7223 */ /* 0x180fe20000010822 */
[-C--:B------:R-:W-:Y:S01]  /*3230*/  FFMA.FTZ R77, R77, R0.reuse, -R34 ;  /* 0x000000004d4d7223 */ /* 0x080fe20000010822 */
[----:B------:R-:W1:Y:S01]  /*3240*/  MUFU.EX2 R15, R15 ;  /* 0x0000000f000f7308 */ /* 0x000e620000000800 */
[----:B----4-:R-:W-:Y:S01]  /*3250*/  FADD.FTZ R29, R179, R50 ;  /* 0x00000032b31d7221 */ /* 0x010fe20000010000 */
[----:B---3--:R-:W-:Y:S01]  /*3260*/  FADD.FTZ R50, R180, R25 ;  /* 0x00000019b4327221 */ /* 0x008fe20000010000 */
[-CC-:B------:R-:W-:Y:S01]  /*3270*/  FFMA.FTZ R63, R63, R0.reuse, -R34.reuse ;  /* 0x000000003f3f7223 */ /* 0x180fe20000010822 */
[-C--:B------:R-:W-:Y:S01]  /*3280*/  FFMA.FTZ R81, R81, R0.reuse, -R34 ;  /* 0x0000000051517223 */ /* 0x080fe20000010822 */
[C---:B------:R-:W-:Y:S01]  /*3290*/  FADD.FTZ R52, R20.reuse, R29 ;  /* 0x0000001d14347221 */ /* 0x040fe20000010000 */
[----:B--2---:R-:W-:Y:S01]  /*32a0*/  FADD.FTZ R29, R13, R50 ;  /* 0x000000320d1d7221 */ /* 0x004fe20000010000 */
[-CC-:B------:R-:W-:Y:S01]  /*32b0*/  FFMA.FTZ R9, R9, R0.reuse, -R34.reuse ;  /* 0x0000000009097223 */ /* 0x180fe20000010822 */
[----:B------:R2:W3:Y:S01]  /*32c0*/  MUFU.EX2 R176, R33 ;  /* 0x0000002100b07308 */ /* 0x0004e20000000800 */
[----:B------:R-:W-:Y:S01]  /*32d0*/  F2FP.BF16.F32.PACK_AB R179, R20, R179 ;  /* 0x000000b314b3723e */ /* 0x000fe200000010ff */
[----:B-----5:R-:W-:Y:S01]  /*32e0*/  FADD.FTZ R50, R182, R29 ;  /* 0x0000001db6327221 */ /* 0x020fe20000010000 */
[----:B------:R-:W-:Y:S01]  /*32f0*/  FFMA.FTZ R34, R85, R0, -R34 ;  /* 0x0000000055227223 */ /* 0x000fe20000010822 */
[----:B------:R-:W-:Y:S01]  /*3300*/  F2FP.BF16.F32.PACK_AB R177, R14, R177 ;  /* 0x000000b10eb1723e */ /* 0x000fe200000010ff */
[----:B------:R-:W-:Y:S01]  /*3310*/  VIADD R14, R22, 0xfffffffe ;  /* 0xfffffffe160e7836 */ /* 0x000fe20000000000 */
[----:B------:R-:W-:-:S02]  /*3320*/  F2FP.BF16.F32.PACK_AB R153, R48, R119 ;  /* 0x000000773099723e */ /* 0x000fc400000010ff */
[----:B------:R-:W4:Y:S01]  /*3330*/  MUFU.EX2 R21, R21 ;  /* 0x0000001500157308 */ /* 0x000f220000000800 */
[----:B--2---:R-:W-:Y:S01]  /*3340*/  IMAD.U32 R33, RZ, RZ, UR36 ;  /* 0x00000024ff217e24 */ /* 0x004fe2000f8e00ff */
[----:B------:R-:W-:Y:S02]  /*3350*/  F2FP.BF16.F32.PACK_AB R180, R25, R180 ;  /* 0x000000b419b4723e */ /* 0x000fe400000010ff */
[----:B------:R-:W-:Y:S01]  /*3360*/  F2FP.BF16.F32.PACK_AB R182, R182, R13 ;  /* 0x0000000db6b6723e */ /* 0x000fe200000010ff */
[----:B------:R-:W-:Y:S02]  /*3370*/  @!P1 VIADD R5, R33, 0x34840 ;  /* 0x0003484021059836 */ /* 0x000fe40000000000 */
[----:B------:R-:W-:Y:S01]  /*3380*/  FADD.FTZ R33, R173, R52 ;  /* 0x00000034ad217221 */ /* 0x000fe20000010000 */
[C---:B------:R-:W-:Y:S01]  /*3390*/  F2FP.BF16.F32.PACK_AB R173, R24.reuse, R173 ;  /* 0x000000ad18ad723e */ /* 0x040fe200000010ff */
[----:B------:R-:W2:Y:S01]  /*33a0*/  MUFU.EX2 R178, R37 ;  /* 0x0000002500b27308 */ /* 0x000ea20000000800 */
[----:B------:R-:W-:Y:S01]  /*33b0*/  @!P1 PRMT R5, RZ, 0x654, R5 ;  /* 0x00000654ff059816 */ /* 0x000fe20000000005 */
[----:B------:R-:W-:Y:S01]  /*33c0*/  FADD.FTZ R52, R24, R33 ;  /* 0x0000002118347221 */ /* 0x000fe20000010000 */
[----:B0-----:R-:W-:-:S02]  /*33d0*/  @P2 IMAD.HI.U32 R33, R19, R54, RZ ;  /* 0x0000003613212227 */ /* 0x001fc400078e00ff */
[----:B------:R0:W-:Y:S02]  /*33e0*/  @!P1 SYNCS.ARRIVE.TRANS64.RED.A1T0 RZ, [R5+URZ], RZ ;  /* 0x000000ff05ff99a7 */ /* 0x0001e4000810043f */
[----:B------:R-:W-:Y:S01]  /*33f0*/  FADD.FTZ R29, R175, R52 ;  /* 0x00000034af1d7221 */ /* 0x000fe20000010000 */
[----:B------:R-:W5:Y:S01]  /*3400*/  MUFU.EX2 R23, R23 ;  /* 0x0000001700177308 */ /* 0x000f620000000800 */
[----:B------:R-:W-:Y:S01]  /*3410*/  IMAD R54, R16, UR6, -R3 ;  /* 0x0000000610367c24 */ /* 0x000fe2000f8e0a03 */
[----:B-1----:R-:W-:Y:S01]  /*3420*/  @P2 SHF.R.U32.HI R19, RZ, R56, R33 ;  /* 0x00000038ff132219 */ /* 0x002fe20000011621 */
[C---:B------:R-:W-:Y:S01]  /*3430*/  FADD.FTZ R52, R26.reuse, R29 ;  /* 0x0000001d1a347221 */ /* 0x040fe20000010000 */
[----:B------:R-:W-:Y:S01]  /*3440*/  F2FP.BF16.F32.PACK_AB R175, R26, R175 ;  /* 0x000000af1aaf723e */ /* 0x000fe200000010ff */
[----:B0-----:R-:W-:Y:S02]  /*3450*/  FADD.FTZ R5, R15, R50 ;  /* 0x000000320f057221 */ /* 0x001fe40000010000 */
[----:B------:R-:W-:Y:S01]  /*3460*/  IMAD.IADD R54, R54, 0x1, R19 ;  /* 0x0000000136367824 */ /* 0x000fe200078e0213 */
[----:B------:R-:W0:Y:S01]  /*3470*/  MUFU.EX2 R172, R41 ;  /* 0x0000002900ac7308 */ /* 0x000e220000000800 */
[----:B---3--:R-:W-:Y:S01]  /*3480*/  FADD.FTZ R50, R176, R5 ;  /* 0x00000005b0327221 */ /* 0x008fe20000010000 */
[----:B------:R-:W-:-:S02]  /*3490*/  FADD.FTZ R5, R169, R52 ;  /* 0x00000034a9057221 */ /* 0x000fc40000010000 */
[----:B------:R-:W-:Y:S01]  /*34a0*/  SHF.R.S32.HI R19, RZ, 0x1f, R54 ;  /* 0x0000001fff137819 */ /* 0x000fe20000011436 */
[----:B----4-:R-:W-:Y:S01]  /*34b0*/  FADD.FTZ R3, R21, R50 ;  /* 0x0000003215037221 */ /* 0x010fe20000010000 */
[----:B------:R-:W-:Y:S02]  /*34c0*/  FADD.FTZ R52, R28, R5 ;  /* 0x000000051c347221 */ /* 0x000fe40000010000 */
[----:B------:R-:W1:Y:S01]  /*34d0*/  MUFU.EX2 R27, R27 ;  /* 0x0000001b001b7308 */ /* 0x000e620000000800 */
[----:B------:R-:W-:Y:S01]  /*34e0*/  LEA.HI R19, R19, R54, RZ, 0x7 ;  /* 0x0000003613137211 */ /* 0x000fe200078f38ff */
[----:B--2---:R-:W-:Y:S01]  /*34f0*/  FADD.FTZ R50, R178, R3 ;  /* 0x00000003b2327221 */ /* 0x004fe20000010000 */
[----:B------:R-:W-:Y:S01]  /*3500*/  FADD.FTZ R5, R171, R52 ;  /* 0x00000034ab057221 */ /* 0x000fe20000010000 */
[----:B------:R-:W-:Y:S02]  /*3510*/  F2FP.BF16.F32.PACK_AB R169, R28, R169 ;  /* 0x000000a91ca9723e */ /* 0x000fe400000010ff */
[----:B-----5:R-:W-:Y:S01]  /*3520*/  FADD.FTZ R3, R23, R50 ;  /* 0x0000003217037221 */ /* 0x020fe20000010000 */
[----:B------:R-:W-:Y:S01]  /*3530*/  FADD.FTZ R52, R30, R5 ;  /* 0x000000051e347221 */ /* 0x000fe20000010000 */
[----:B------:R-:W2:Y:S01]  /*3540*/  MUFU.EX2 R174, R45 ;  /* 0x0000002d00ae7308 */ /* 0x000ea20000000800 */
[----:B------:R-:W-:Y:S01]  /*3550*/  SHF.R.S32.HI R20, RZ, 0x7, R19 ;  /* 0x00000007ff147819 */ /* 0x000fe20000011413 */
[----:B0-----:R-:W-:Y:S01]  /*3560*/  FADD.FTZ R50, R172, R3 ;  /* 0x00000003ac327221 */ /* 0x001fe20000010000 */
[----:B------:R-:W-:Y:S01]  /*3570*/  FADD.FTZ R5, R165, R52 ;  /* 0x00000034a5057221 */ /* 0x000fe20000010000 */
[----:B------:R-:W-:-:S02]  /*3580*/  F2FP.BF16.F32.PACK_AB R171, R30, R171 ;  /* 0x000000ab1eab723e */ /* 0x000fc400000010ff */
[----:B------:R-:W-:Y:S01]  /*3590*/  VIMNMX R19, R17, R20, !PT ;  /* 0x0000001411137248 */ /* 0x000fe20007fe0100 */
[----:B------:R-:W-:Y:S01]  /*35a0*/  FADD.FTZ R52, R32, R5 ;  /* 0x0000000520347221 */ /* 0x000fe20000010000 */
[----:B------:R-:W0:Y:S01]  /*35b0*/  MUFU.EX2 R31, R31 ;  /* 0x0000001f001f7308 */ /* 0x000e220000000800 */
[----:B-1----:R-:W-:Y:S01]  /*35c0*/  FADD.FTZ R3, R27, R50 ;  /* 0x000000321b037221 */ /* 0x002fe20000010000 */
[----:B------:R-:W-:Y:S01]  /*35d0*/  ISETP.GE.AND P3, PT, R14, R19, PT ;  /* 0x000000130e00720c */ /* 0x000fe20003f66270 */
[----:B------:R-:W-:Y:S01]  /*35e0*/  FADD.FTZ R5, R167, R52 ;  /* 0x00000034a7057221 */ /* 0x000fe20000010000 */
[----:B------:R-:W-:Y:S02]  /*35f0*/  F2FP.BF16.F32.PACK_AB R165, R32, R165 ;  /* 0x000000a520a5723e */ /* 0x000fe400000010ff */
[C---:B------:R-:W-:Y:S01]  /*3600*/  F2FP.BF16.F32.PACK_AB R167, R36.reuse, R167 ;  /* 0x000000a724a7723e */ /* 0x040fe200000010ff */
[----:B------:R-:W-:Y:S01]  /*3610*/  FADD.FTZ R52, R36, R5 ;  /* 0x0000000524347221 */ /* 0x000fe20000010000 */
[----:B------:R-:W1:Y:S01]  /*3620*/  MUFU.EX2 R168, R49 ;  /* 0x0000003100a87308 */ /* 0x000e620000000800 */
[----:B--2---:R-:W-:Y:S01]  /*3630*/  FADD.FTZ R50, R174, R3 ;  /* 0x00000003ae327221 */ /* 0x004fe20000010000 */
[----:B------:R-:W-:Y:S01]  /*3640*/  F2FP.BF16.F32.PACK_AB R176, R176, R15 ;  /* 0x0000000fb0b0723e */ /* 0x000fe200000010ff */
[----:B------:R-:W-:Y:S01]  /*3650*/  FADD.FTZ R5, R111, R52 ;  /* 0x000000346f057221 */ /* 0x000fe20000010000 */
[----:B------:R-:W-:-:S02]  /*3660*/  F2FP.BF16.F32.PACK_AB R178, R178, R21 ;  /* 0x00000015b2b2723e */ /* 0x000fc400000010ff */
[----:B------:R-:W-:Y:S02]  /*3670*/  CS2R R110, SRZ ;  /* 0x00000000006e7805 */ /* 0x000fe4000001ff00 */
[----:B------:R-:W-:Y:S01]  /*3680*/  F2FP.BF16.F32.PACK_AB R172, R172, R23 ;  /* 0x00000017acac723e */ /* 0x000fe200000010ff */
[----:B------:R-:W-:Y:S01]  /*3690*/  FADD.FTZ R52, R40, R5 ;  /* 0x0000000528347221 */ /* 0x000fe20000010000 */
[----:B------:R-:W2:Y:S01]  /*36a0*/  MUFU.EX2 R35, R35 ;  /* 0x0000002300237308 */ /* 0x000ea20000000800 */
[----:B0-----:R-:W-:Y:S01]  /*36b0*/  FADD.FTZ R3, R31, R50 ;  /* 0x000000321f037221 */ /* 0x001fe20000010000 */
[----:B------:R-:W-:Y:S01]  /*36c0*/  F2FP.BF16.F32.PACK_AB R174, R174, R27 ;  /* 0x0000001baeae723e */ /* 0x000fe200000010ff */
[----:B------:R-:W-:Y:S01]  /*36d0*/  FADD.FTZ R5, R113, R52 ;  /* 0x0000003471057221 */ /* 0x000fe20000010000 */
[----:B------:R-:W-:-:S03]  /*36e0*/  CS2R R112, SRZ ;  /* 0x0000000000707805 */ /* 0x000fc6000001ff00 */
[----:B------:R-:W-:Y:S01]  /*36f0*/  FADD.FTZ R8, R42, R5 ;  /* 0x000000052a087221 */ /* 0x000fe20000010000 */
[----:B------:R-:W0:Y:S01]  /*3700*/  MUFU.EX2 R170, R53 ;  /* 0x0000003500aa7308 */ /* 0x000e220000000800 */
[C---:B-1----:R-:W-:Y:S01]  /*3710*/  FADD.FTZ R50, R168.reuse, R3 ;  /* 0x00000003a8327221 */ /* 0x042fe20000010000 */
[----:B------:R-:W-:Y:S01]  /*3720*/  F2FP.BF16.F32.PACK_AB R168, R168, R31 ;  /* 0x0000001fa8a8723e */ /* 0x000fe200000010ff */
[----:B------:R-:W-:Y:S01]  /*3730*/  FADD.FTZ R5, R115, R8 ;  /* 0x0000000873057221 */ /* 0x000fe20000010000 */
[----:B------:R-:W-:-:S03]  /*3740*/  CS2R R114, SRZ ;  /* 0x0000000000727805 */ /* 0x000fc6000001ff00 */
[----:B------:R-:W-:Y:S01]  /*3750*/  FADD.FTZ R8, R44, R5 ;  /* 0x000000052c087221 */ /* 0x000fe20000010000 */
[----:B------:R-:W1:Y:S01]  /*3760*/  MUFU.EX2 R39, R39 ;  /* 0x0000002700277308 */ /* 0x000e620000000800 */
[----:B--2---:R-:W-:Y:S02]  /*3770*/  FADD.FTZ R3, R35, R50 ;  /* 0x0000003223037221 */ /* 0x004fe40000010000 */
[----:B------:R-:W-:Y:S01]  /*3780*/  FADD.FTZ R5, R117, R8 ;  /* 0x0000000875057221 */ /* 0x000fe20000010000 */
[----:B------:R-:W-:-:S03]  /*3790*/  CS2R R116, SRZ ;  /* 0x0000000000747805 */ /* 0x000fc6000001ff00 */
[----:B------:R-:W-:Y:S01]  /*37a0*/  FADD.FTZ R8, R46, R5 ;  /* 0x000000052e087221 */ /* 0x000fe20000010000 */
[----:B------:R-:W2:Y:S01]  /*37b0*/  MUFU.EX2 R164, R57 ;  /* 0x0000003900a47308 */ /* 0x000ea20000000800 */
[C---:B0-----:R-:W-:Y:S01]  /*37c0*/  FADD.FTZ R50, R170.reuse, R3 ;  /* 0x00000003aa327221 */ /* 0x041fe20000010000 */
[----:B------:R-:W-:Y:S01]  /*37d0*/  F2FP.BF16.F32.PACK_AB R170, R170, R35 ;  /* 0x00000023aaaa723e */ /* 0x000fe200000010ff */
[----:B------:R-:W-:Y:S01]  /*37e0*/  FADD.FTZ R5, R119, R8 ;  /* 0x0000000877057221 */ /* 0x000fe20000010000 */
[----:B------:R-:W-:-:S03]  /*37f0*/  CS2R R118, SRZ ;  /* 0x0000000000767805 */ /* 0x000fc6000001ff00 */
[----:B------:R-:W-:Y:S01]  /*3800*/  FADD.FTZ R8, R48, R5 ;  /* 0x0000000530087221 */ /* 0x000fe20000010000 */
        /* <DEDUP_REMOVED lines=29> */
[----:B------:R-:W-:Y:S02]  /*39e0*/  F2FP.BF16.F32.PACK_AB R155, R38, R121 ;  /* 0x00000079269b723e */ /* 0x000fe400000010ff */
[----:B------:R-:W-:-:S04]  /*39f0*/  CS2R R120, SRZ ;  /* 0x0000000000787805 */ /* 0x000fc8000001ff00 */
        /* <DEDUP_REMOVED lines=10> */
[----:B--2---:R-:W-:Y:S01]  /*3aa0*/  FADD.FTZ R2, R154, R5 ;  /* 0x000000059a027221 */ /* 0x004fe20000010000 */
[----:B------:R-:W-:-:S03]  /*3ab0*/  IMAD.MOV.U32 R5, RZ, RZ, RZ ;  /* 0x000000ffff057224 */ /* 0x000fc600078e00ff */
[C---:B0-----:R-:W-:Y:S01]  /*3ac0*/  FADD.FTZ R9, R3.reuse, R2 ;  /* 0x0000000203097221 */ /* 0x041fe20000010000 */
[----:B------:R-:W-:Y:S01]  /*3ad0*/  F2FP.BF16.F32.PACK_AB R154, R3, R154 ;  /* 0x0000009a039a723e */ /* 0x000fe200000010ff */
[----:B------:R-:W-:Y:S02]  /*3ae0*/  IMAD.MOV.U32 R2, RZ, RZ, 0x3f800000 ;  /* 0x3f800000ff027424 */ /* 0x000fe400078e00ff */
[----:B------:R-:W-:Y:S01]  /*3af0*/  IMAD.MOV.U32 R3, RZ, RZ, 0x3f800000 ;  /* 0x3f800000ff037424 */ /* 0x000fe200078e00ff */
[----:B------:R-:W-:Y:S06]  /*3b00*/  @!P3 BRA `(.L_x_2048) ;  /* 0x000000280080b947 */ /* 0x000fec0003800000 */
[----:B------:R-:W-:Y:S01]  /*3b10*/  IMAD.MOV.U32 R13, RZ, RZ, R4 ;  /* 0x000000ffff0d7224 */ /* 0x000fe200078e0004 */
[----:B------:R-:W-:Y:S01]  /*3b20*/  UMOV UR39, URZ ;  /* 0x0000003f00277c82 */ /* 0x000fe20008000000 */
[----:B------:R-:W-:Y:S01]  /*3b30*/  IMAD.MOV.U32 R15, RZ, RZ, R12 ;  /* 0x000000ffff0f7224 */ /* 0x000fe200078e000c */
[----:B------:R-:W-:Y:S01]  /*3b40*/  ULDC UR41, c[0x0][0x288] ;  /* 0x0000a20000297ab9 */ /* 0x000fe20000000800 */
[----:B------:R-:W-:Y:S01]  /*3b50*/  IMAD.MOV.U32 R20, RZ, RZ, RZ ;  /* 0x000000ffff147224 */ /* 0x000fe200078e00ff */
[----:B------:R-:W-:Y:S01]  /*3b60*/  ULDC UR40, c[0x0][0x2f0] ;  /* 0x0000bc0000287ab9 */ /* 0x000fe20000000800 */
[----:B------:R-:W-:Y:S02]  /*3b70*/  IMAD.MOV.U32 R2, RZ, RZ, 0x3f800000 ;  /* 0x3f800000ff027424 */ /* 0x000fe400078e00ff */
[----:B------:R-:W-:-:S07]  /*3b80*/  IMAD.MOV.U32 R151, RZ, RZ, RZ ;  /* 0x000000ffff977224 */ /* 0x000fce00078e00ff */
.L_x_2057:
[----:B------:R-:W-:-:S04]  /*3b90*/  UIADD3 UR6, UR39, 0x1, URZ ;  /* 0x0000000127067890 */ /* 0x000fc8000fffe03f */
[----:B------:R-:W-:-:S04]  /*3ba0*/  UISETP.NE.AND UP0, UPT, UR6, 0x2, UPT ;  /* 0x000000020600788c */ /* 0x000fc8000bf05270 */
[----:B------:R-:W-:Y:S02]  /*3bb0*/  USEL UR7, URZ, 0x1, UP0 ;  /* 0x000000013f077887 */ /* 0x000fe40008000000 */
[----:B------:R-:W-:-:S04]  /*3bc0*/  USEL UR37, UR6, URZ, UP0 ;  /* 0x0000003f06257287 */ /* 0x000fc80008000000 */
[----:B------:R-:W-:Y:S01]  /*3bd0*/  LOP3.LUT R5, R20, UR7, RZ, 0x3c, !PT ;  /* 0x0000000714057c12 */ /* 0x000fe2000f8e3cff */
[----:B------:R-:W-:Y:S07]  /*3be0*/  @!P0 BRA `(.L_x_2049) ;  /* 0x0000000000048947 */ /* 0x000fee0003800000 */
[----:B------:R-:W-:Y:S01]  /*3bf0*/  BPT.TRAP 0x1 ;  /* 0x000000040000795c */ /* 0x000fe20000300000 */
.L_x_2049:
[----:B------:R-:W-:Y:S01]  /*3c00*/  ULEA UR60, UR37, UR36, 0x3 ;  /* 0x00000024253c7291 */ /* 0x000fe2000f8e183f */
[----:B------:R-:W-:-:S08]  /*3c10*/  SHF.L.U32 R0, R5, 0x1f, RZ ;  /* 0x0000001f05007819 */ /* 0x000fd000000006ff */
[----:B------:R0:W1:Y:S01]  /*3c20*/  SYNCS.PHASECHK.TRANS64.TRYWAIT P3, [UR60+0x34830], R0 ;  /* 0x03483000ff0075a7 */ /* 0x000062000806017c */
[----:B------:R-:W-:Y:S05]  /*3c30*/  @!P0 BRA `(.L_x_2050) ;  /* 0x0000000000048947 */ /* 0x000fea0003800000 */
[----:B------:R-:W-:Y:S01]  /*3c40*/  BPT.TRAP 0x1 ;  /* 0x000000040000795c */ /* 0x000fe20000300000 */
.L_x_2050:
[----:B-1----:R-:W-:Y:S05]  /*3c50*/  @P3 BRA `(.L_x_2051) ;  /* 0x0000000000083947 */ /* 0x002fea0003800000 */
[----:B------:R-:W1:Y:S02]  /*3c60*/  SYNCS.PHASECHK.TRANS64.TRYWAIT P3, [UR60+0x34830], R0 ;  /* 0x03483000ff0075a7 */ /* 0x000e64000806017c */
[----:B-1----:R-:W-:Y:S05]  /*3c70*/  @!P3 BRA `(.L_x_2052) ;  /* 0x000000ac00a8b947 */ /* 0x002fea0003800000 */
.L_x_2051:
        /* <DEDUP_REMOVED lines=12> */
[----:B------:R-:W-:Y:S01]  /*3d40*/  FMUL.FTZ R92, R92, R3 ;  /* 0x000000035c5c7220 */ /* 0x000fe20000410000 */
[----:B------:R-:W-:Y:S01]  /*3d50*/  UMOV UR15, 0x40000040 ;  /* 0x40000040000f7882 */ /* 0x000fe20000000000 */
[----:B------:R-:W-:-:S02]  /*3d60*/  UIADD3 UR18, UR58, 0x400, URZ ;  /* 0x000004003a127890 */ /* 0x000fc4000fffe03f */
[----:B------:R-:W-:Y:S01]  /*3d70*/  HGMMA.64x128x16.F32.BF16 R24, gdesc[UR56], RZ, !UPT, gsb0 ;  /* 0x01e00000381879f0 */ /* 0x000fe2000c0018ff */
        /* <DEDUP_REMOVED lines=112> */
.L_x_2053:
[----:B------:R-:W-:Y:S01]  /*4480*/  ULEA UR7, UR39, UR36, 0x3 ;  /* 0x0000002427077291 */ /* 0x000fe2000f8e183f */
[----:B01----:R-:W-:-:S08]  /*4490*/  SHF.L.U32 R0, R20, 0x1f, RZ ;  /* 0x0000001f14007819 */ /* 0x003fd000000006ff */
[----:B------:R0:W1:Y:S01]  /*44a0*/  SYNCS.PHASECHK.TRANS64.TRYWAIT P3, [UR7+0x34850], R0 ;  /* 0x03485000ff0075a7 */ /* 0x0000620008060147 */
[----:B------:R-:W-:Y:S05]  /*44b0*/  @!P0 BRA `(.L_x_2054) ;  /* 0x0000000000048947 */ /* 0x000fea0003800000 */
[----:B------:R-:W-:Y:S01]  /*44c0*/  BPT.TRAP 0x1 ;  /* 0x000000040000795c */ /* 0x000fe20000300000 */
.L_x_2054:
[----:B-1----:R-:W-:Y:S05]  /*44d0*/  @P3 BRA `(.L_x_2055) ;  /* 0x0000000000083947 */ /* 0x002fea0003800000 */
[----:B------:R-:W1:Y:S02]  /*44e0*/  SYNCS.PHASECHK.TRANS64.TRYWAIT P3, [UR7+0x34850], R0 ;  /* 0x03485000ff0075a7 */ /* 0x000e640008060147 */
[----:B-1----:R-:W-:Y:S05]  /*44f0*/  @!P3 BRA `(.L_x_2056) ;  /* 0x000000a400a0b947 */ /* 0x002fea0003800000 */
.L_x_2055:
[----:B------:R-:W-:Y:S01]  /*4500*/  UIADD3 UR6, UR36, 0x400, URZ ;  /* 0x0000040024067890 */ /* 0x000fe2000fffe03f */
[----:B------:R-:W-:Y:S01]  /*4510*/  WARPGROUP.ARRIVE ;  /* 0x00000000000079c5 */ /* 0x000fe20000000000 */
[----:B------:R-:W-:Y:S01]  /*4520*/  UMOV UR11, 0x40000040 ;  /* 0x40000040000b7882 */ /* 0x000fe20000000000 */
[----:B-1----:R-:W0:Y:S01]  /*4530*/  @P2 LDC R3, c[0x0][0x44c] ;  /* 0x00011300ff032b82 */ /* 0x002e220000000800 */
[----:B------:R-:W-:-:S04]  /*4540*/  USHF.R.U32.HI UR6, URZ, 0x4, UR6 ;  /* 0x000000043f067899 */ /* 0x000fc80008011606 */
[----:B------:R-:W-:-:S03]  /*4550*/  ULOP3.LUT UR6, UR6, 0x3fff, URZ, 0xc0, !UPT ;  /* 0x00003fff06067892 */ /* 0x000fc6000f8ec03f */
[----:B------:R-:W1:Y:S01]  /*4560*/  @P2 LDC R21, c[0x0][0x450] ;  /* 0x00011400ff152b82 */ /* 0x000e620000000800 */
[----:B------:R-:W-:-:S04]  /*4570*/  ULOP3.LUT UR6, UR6, 0x4000000, URZ, 0xfc, !UPT ;  /* 0x0400000006067892 */ /* 0x000fc8000f8efc3f */
[----:B------:R-:W-:-:S03]  /*4580*/  ULEA UR6, UR39, UR6, 0xb ;  /* 0x0000000627067291 */ /* 0x000fc6000f8e583f */
[----:B------:R-:W-:-:S04]  /*4590*/  UMOV UR39, UR37 ;  /* 0x0000002500277c82 */ /* 0x000fc80008000000 */
[----:B------:R-:W-:Y:S02]  /*45a0*/  UMOV UR10, UR6 ;  /* 0x00000006000a7c82 */ /* 0x000fe40008000000 */
[----:B------:R-:W-:Y:S01]  /*45b0*/  HGMMA.64x128x16.F32.BF16 R88, R180, gdesc[UR8].tnspB, R88, gsb0 ;  /* 0x41e00008b4587df0 */ /* 0x000fe20008001858 */
[----:B------:R-:W-:Y:S01]  /*45c0*/  UIADD3 UR10, UR6, 0x80, URZ ;  /* 0x00000080060a7890 */ /* 0x000fe2000fffe03f */
[----:B0-----:R-:W-:Y:S01]  /*45d0*/  @P2 IMAD.HI.U32 R0, R10, R3, RZ ;  /* 0x000000030a002227 */ /* 0x001fe200078e00ff */
[----:B------:R-:W-:-:S03]  /*45e0*/  UMOV UR11, 0x40000040 ;  /* 0x40000040000b7882 */ /* 0x000fc60000000000 */
[----:B------:R-:W-:Y:S01]  /*45f0*/  IMAD.MOV.U32 R3, RZ, RZ, R10 ;  /* 0x000000ffff037224 */ /* 0x000fe200078e000a */
[----:B-1----:R-:W-:Y:S01]  /*4600*/  @P2 SHF.R.U32.HI R3, RZ, R21, R0 ;  /* 0x00000015ff032219 */ /* 0x002fe20000011600 */
[----:B------:R-:W-:-:S04]  /*4610*/  IMAD.MOV.U32 R21, RZ, RZ, -0x80 ;  /* 0xffffff80ff157424 */ /* 0x000fc800078e00ff */
[----:B------:R-:W0:Y:S01]  /*4620*/  SHFL.IDX PT, R2, R3, 0x1, 0x1c1f ;  /* 0x003c1f0003027f89 */ /* 0x000e2200000e0000 */
[----:B------:R-:W-:-:S04]  /*4630*/  IMAD R0, R14, R21, 0x1 ;  /* 0x000000010e007424 */ /* 0x000fc800078e0215 */
[----:B------:R-:W-:-:S04]  /*4640*/  IMAD R21, R11, -0x2, R0 ;  /* 0xfffffffe0b157824 */ /* 0x000fc800078e0200 */
[----:B------:R-:W-:-:S05]  /*4650*/  IMAD R21, R16, UR40, R21 ;  /* 0x0000002810157c24 */ /* 0x000fca000f8e0215 */
[----:B0-----:R-:W-:-:S04]  /*4660*/  IADD3 R0, R2, -UR41, R21 ;  /* 0x8000002902007c10 */ /* 0x001fc8000fffe015 */
[C---:B------:R-:W-:Y:S02]  /*4670*/  ISETP.GT.AND P3, PT, R0.reuse, RZ, PT ;  /* 0x000000ff0000720c */ /* 0x040fe40003f64270 */
[----:B------:R-:W-:Y:S02]  /*4680*/  ISETP.GT.AND P4, PT, R0, 0x1, PT ;  /* 0x000000010000780c */ /* 0x000fe40003f84270 */
[----:B------:R-:W-:Y:S02]  /*4690*/  FSEL R20, R26, -INF , P3 ;  /* 0xff8000001a147808 */ /* 0x000fe40001800000 */
[----:B------:R-:W-:Y:S02]  /*46a0*/  ISETP.GT.AND P3, PT, R0, 0x8, PT ;  /* 0x000000080000780c */ /* 0x000fe40003f64270 */
        /* <DEDUP_REMOVED lines=15> */
[----:B------:R-:W-:Y:S01]  /*47a0*/  FMNMX.FTZ R23, R184, R23, !PT ;  /* 0x00000017b8177209 */ /* 0x000fe20007810000 */
[----:B------:R-:W-:Y:S02]  /*47b0*/  WARPGROUP.DEPBAR.LE gsb0, 0x0 ;  /* 0x00008000000079c5 */ /* 0x000fe40000010000 */
[----:B------:R-:W-:Y:S01]  /*47c0*/  WARPGROUP.ARRIVE ;  /* 0x00000000000079c5 */ /* 0x000fe20000000000 */
[----:B------:R-:W-:Y:S02]  /*47d0*/  FSEL R182, R38, -INF , P3 ;  /* 0xff80000026b67808 */ /* 0x000fe40001800000 */
[----:B------:R-:W-:Y:S02]  /*47e0*/  ISETP.GT.AND P3, PT, R0, 0x20, PT ;  /* 0x000000200000780c */ /* 0x000fe40003f64270 */
[----:B------:R-:W-:Y:S01]  /*47f0*/  FSEL R180, R39, -INF , P4 ;  /* 0xff80000027b47808 */ /* 0x000fe20002000000 */
[----:B------:R-:W-:Y:S01]  /*4800*/  HGMMA.64x128x16.F32.BF16 R88, R176, gdesc[UR8].tnspB, R88, gsb0 ;  /* 0x41e00008b0587df0 */ /* 0x000fe20008001858 */
[----:B------:R-:W-:Y:S01]  /*4810*/  UIADD3 UR10, UR6, 0x100, URZ ;  /* 0x00000100060a7890 */ /* 0x000fe2000fffe03f */
[----:B------:R-:W-:Y:S01]  /*4820*/  FMNMX.FTZ R23, R182, R23, !PT ;  /* 0x00000017b6177209 */ /* 0x000fe20007810000 */
[----:B------:R-:W-:Y:S01]  /*4830*/  UMOV UR11, 0x40000040 ;  /* 0x40000040000b7882 */ /* 0x000fe20000000000 */
[----:B------:R-:W-:-:S02]  /*4840*/  ISETP.GT.AND P4, PT, R0, 0x21, PT ;  /* 0x000000210000780c */ /* 0x000fc40003f84270 */
        /* <DEDUP_REMOVED lines=22> */
[----:B------:R-:W-:Y:S02]  /*49b0*/  FSEL R50, R50, -INF , P3 ;  /* 0xff80000032327808 */ /* 0x000fe40001800000 */
[----:B------:R-:W-:Y:S02]  /*49c0*/  FMNMX.FTZ R23, R172, R23, !PT ;  /* 0x00000017ac177209 */ /* 0x000fe40007810000 */
[----:B------:R-:W-:Y:S02]  /*49d0*/  ISETP.GT.AND P3, PT, R0, 0x38, PT ;  /* 0x000000380000780c */ /* 0x000fe40003f64270 */
[----:B------:R-:W-:Y:S02]  /*49e0*/  FSEL R46, R51, -INF , P4 ;  /* 0xff800000332e7808 */ /* 0x000fe40002000000 */
[----:B------:R-:W-:Y:S02]  /*49f0*/  FMNMX.FTZ R23, R50, R23, !PT ;  /* 0x0000001732177209 */ /* 0x000fe40007810000 */
        /* <DEDUP_REMOVED lines=51> */
[----:B------:R-:W-:Y:S02]  /*4d30*/  FSEL R87, R87, -INF , P4 ;  /* 0xff80000057577808 */ /* 0x000fe40002000000 */
[----:B------:R-:W-:-:S04]  /*4d40*/  FMNMX.FTZ R0, R86, R23, !PT ;  /* 0x0000001756007209 */ /* 0x000fc80007810000 */
[----:B------:R-:W-:-:S05]  /*4d50*/  FMNMX.FTZ R23, R87, R0, !PT ;  /* 0x0000000057177209 */ /* 0x000fca0007810000 */
[----:B------:R-:W0:Y:S01]  /*4d60*/  SHFL.BFLY PT, R0, R23, 0x2, 0x1f ;  /* 0x0c401f0017007f89 */ /* 0x000e2200000e0000 */
[----:B------:R-:W-:Y:S02]  /*4d70*/  WARPGROUP.DEPBAR.LE gsb0, 0x0 ;  /* 0x00008000000079c5 */ /* 0x000fe40000010000 */
[----:B------:R-:W-:Y:S01]  /*4d80*/  WARPGROUP.ARRIVE ;  /* 0x00000000000079c5 */ /* 0x000fe20000000000 */
[----:B------:R-:W1:Y:S05]  /*4d90*/  SHFL.IDX PT, R168, R3, RZ, 0x1c1f ;  /* 0x001c1fff03a87589 */ /* 0x000e6a00000e0000 */
[----:B------:R-:W-:Y:S01]  /*4da0*/  HGMMA.64x128x16.F32.BF16 R88, R164, gdesc[UR8].tnspB, R88, gsb0 ;  /* 0x41e00008a4587df0 */ /* 0x000fe20008001858 */
[----:B------:R-:W-:Y:S01]  /*4db0*/  UIADD3 UR10, UR6, 0x280, URZ ;  /* 0x00000280060a7890 */ /* 0x000fe2000fffe03f */
[----:B------:R-:W-:Y:S01]  /*4dc0*/  UMOV UR11, 0x40000040 ;  /* 0x40000040000b7882 */ /* 0x000fe20000000000 */
[----:B0-----:R-:W-:-:S02]  /*4dd0*/  FMNMX.FTZ R27, R23, R0, !PT ;  /* 0x00000000171b7209 */ /* 0x001fc40007810000 */
[----:B------:R-:W0:Y:S03]  /*4de0*/  LDC R0, c[0x0][0x988] ;  /* 0x00026200ff007b82 */ /* 0x000e260000000800 */
[----:B------:R-:W2:Y:S01]  /*4df0*/  SHFL.BFLY PT, R4, R27, 0x1, 0x1f ;  /* 0x0c201f001b047f89 */ /* 0x000ea200000e0000 */
[----:B-1----:R-:W-:-:S04]  /*4e00*/  IADD3 R79, R168, -UR41, R21 ;  /* 0x80000029a84f7c10 */ /* 0x002fc8000fffe015 */
[C---:B------:R-:W-:Y:S02]  /*4e10*/  ISETP.GT.AND P4, PT, R79.reuse, RZ, PT ;  /* 0x000000ff4f00720c */ /* 0x040fe40003f84270 */
[C---:B------:R-:W-:Y:S02]  /*4e20*/  ISETP.GT.AND P5, PT, R79.reuse, 0x1, PT ;  /* 0x000000014f00780c */ /* 0x040fe40003fa4270 */
        /* <DEDUP_REMOVED lines=10> */
[----:B--2---:R-:W-:Y:S02]  /*4ed0*/  FMNMX.FTZ R4, R27, R4, !PT ;  /* 0x000000041b047209 */ /* 0x004fe40007810000 */
[----:B------:R-:W-:Y:S02]  /*4ee0*/  ISETP.GT.AND P5, PT, R79, 0x11, PT ;  /* 0x000000114f00780c */ /* 0x000fe40003fa4270 */
[----:B------:R-:W-:Y:S01]  /*4ef0*/  FSEL R27, R32, -INF , P4 ;  /* 0xff800000201b7808 */ /* 0x000fe20002000000 */
[C---:B0-----:R-:W-:Y:S01]  /*4f00*/  FMUL.FTZ R31, R4.reuse, R0 ;  /* 0x00000000041f7220 */ /* 0x041fe20000410000 */
[----:B------:R-:W-:Y:S02]  /*4f10*/  FMNMX.FTZ R24, R29, R24, !PT ;  /* 0x000000181d187209 */ /* 0x000fe40007810000 */
[----:B------:R-:W-:Y:S02]  /*4f20*/  FSETP.NEU.FTZ.AND P3, PT, R4, -INF , PT ;  /* 0xff8000000400780b */ /* 0x000fe40003f7d000 */
[----:B------:R-:W-:-:S02]  /*4f30*/  ISETP.GT.AND P4, PT, R79, 0x18, PT ;  /* 0x000000184f00780c */ /* 0x000fc40003f84270 */
[----:B------:R-:W-:Y:S02]  /*4f40*/  FSEL R33, R33, -INF , P5 ;  /* 0xff80000021217808 */ /* 0x000fe40002800000 */
[----:B------:R-:W-:Y:S02]  /*4f50*/  FMNMX.FTZ R28, R27, R24, !PT ;  /* 0x000000181b1c7209 */ /* 0x000fe40007810000 */
[----:B------:R-:W-:Y:S02]  /*4f60*/  FSEL R21, R31, RZ, P3 ;  /* 0x000000ff1f157208 */ /* 0x000fe40001800000 */
[----:B------:R-:W-:Y:S02]  /*4f70*/  ISETP.GT.AND P5, PT, R79, 0x19, PT ;  /* 0x000000194f00780c */ /* 0x000fe40003fa4270 */
[----:B------:R-:W-:Y:S01]  /*4f80*/  FSEL R31, R36, -INF , P4 ;  /* 0xff800000241f7808 */ /* 0x000fe20002000000 */
[--C-:B------:R-:W-:Y:S01]  /*4f90*/  FFMA.FTZ R169, R50, R0, -R21.reuse ;  /* 0x0000000032a97223 */ /* 0x100fe20000010815 */
        /* <DEDUP_REMOVED lines=46> */
[----:B------:R-:W-:-:S02]  /*5280*/  FSEL R55, R52, -INF , P4 ;  /* 0xff80000034377808 */ /* 0x000fc40002000000 */
[----:B------:R-:W-:Y:S02]  /*5290*/  FMNMX.FTZ R36, R49, R36, !PT ;  /* 0x0000002431247209 */ /* 0x000fe40007810000 */
[----:B------:R-:W-:Y:S02]  /*52a0*/  ISETP.GT.AND P4, PT, R79, 0x40, PT ;  /* 0x000000404f00780c */ /* 0x000fe40003f84270 */
[----:B------:R-:W-:Y:S01]  /*52b0*/  FSEL R53, R53, -INF , P5 ;  /* 0xff80000035357808 */ /* 0x000fe20002800000 */
[----:B------:R-:W-:Y:S01]  /*52c0*/  MUFU.EX2 R177, R177 ;  /* 0x000000b100b17308 */ /* 0x000fe20000000800 */
[----:B------:R-:W-:Y:S02]  /*52d0*/  FMNMX.FTZ R36, R55, R36, !PT ;  /* 0x0000002437247209 */ /* 0x000fe40007810000 */
[----:B------:R-:W-:Y:S02]  /*52e0*/  ISETP.GT.AND P5, PT, R79, 0x41, PT ;  /* 0x000000414f00780c */ /* 0x000fe40003fa4270 */
[----:B------:R-:W-:-:S02]  /*52f0*/  FSEL R59, R56, -INF , P4 ;  /* 0xff800000383b7808 */ /* 0x000fc40002000000 */
[----:B------:R-:W-:Y:S01]  /*5300*/  FMNMX.FTZ R36, R53, R36, !PT ;  /* 0x0000002435247209 */ /* 0x000fe20007810000 */
[----:B------:R-:W-:Y:S01]  /*5310*/  MUFU.EX2 R28, R184 ;  /* 0x000000b8001c7308 */ /* 0x000fe20000000800 */
[----:B------:R-:W-:Y:S02]  /*5320*/  ISETP.GT.AND P4, PT, R79, 0x48, PT ;  /* 0x000000484f00780c */ /* 0x000fe40003f84270 */
[----:B------:R-:W-:Y:S02]  /*5330*/  FSEL R57, R57, -INF , P5 ;  /* 0xff80000039397808 */ /* 0x000fe40002800000 */
[----:B------:R-:W-:Y:S02]  /*5340*/  FMNMX.FTZ R40, R59, R36, !PT ;  /* 0x000000243b287209 */ /* 0x000fe40007810000 */
[----:B------:R-:W-:Y:S01]  /*5350*/  ISETP.GT.AND P5, PT, R79, 0x49, PT ;  /* 0x000000494f00780c */ /* 0x000fe20003fa4270 */
[----:B------:R-:W-:Y:S01]  /*5360*/  MUFU.EX2 R36, R176 ;  /* 0x000000b000247308 */ /* 0x000fe20000000800 */
[----:B------:R-:W-:-:S02]  /*5370*/  FSEL R47, R60, -INF , P4 ;  /* 0xff8000003c2f7808 */ /* 0x000fc40002000000 */
[----:B------:R-:W-:Y:S01]  /*5380*/  FMNMX.FTZ R40, R57, R40, !PT ;  /* 0x0000002839287209 */ /* 0x000fe20007810000 */
[----:B------:R-:W-:Y:S02]  /*5390*/  WARPGROUP.DEPBAR.LE gsb0, 0x0 ;  /* 0x00008000000079c5 */ /* 0x000fe40000010000 */
[----:B------:R-:W-:Y:S01]  /*53a0*/  WARPGROUP.ARRIVE ;  /* 0x00000000000079c5 */ /* 0x000fe20000000000 */
[----:B------:R-:W-:Y:S01]  /*53b0*/  ISETP.GT.AND P4, PT, R79, 0x50, PT ;  /* 0x000000504f00780c */ /* 0x000fe20003f84270 */
[----:B------:R-:W-:Y:S01]  /*53c0*/  MUFU.EX2 R179, R179 ;  /* 0x000000b300b37308 */ /* 0x000fe20000000800 */
[----:B------:R-:W-:Y:S01]  /*53d0*/  FSEL R61, R61, -INF , P5 ;  /* 0xff8000003d3d7808 */ /* 0x000fe20002800000 */
[--C-:B------:R-:W-:Y:S01]  /*53e0*/  FFMA.FTZ R165, R58, R0, -R21.reuse ;  /* 0x000000003aa57223 */ /* 0x100fe20000010815 */
[----:B------:R-:W-:Y:S01]  /*53f0*/  FMNMX.FTZ R40, R47, R40, !PT ;  /* 0x000000282f287209 */ /* 0x000fe20007810000 */
[----:B------:R-:W-:Y:S01]  /*5400*/  HGMMA.64x128x16.F32.BF16 R88, R160, gdesc[UR8].tnspB, R88, gsb0 ;  /* 0x41e00008a0587df0 */ /* 0x000fe20008001858 */
[----:B------:R-:W-:Y:S01]  /*5410*/  UIADD3 UR10, UR6, 0x300, URZ ;  /* 0x00000300060a7890 */ /* 0x000fe2000fffe03f */
[----:B------:R-:W-:Y:S01]  /*5420*/  ISETP.GT.AND P5, PT, R79, 0x51, PT ;  /* 0x000000514f00780c */ /* 0x000fe20003fa4270 */
[----:B------:R-:W-:Y:S01]  /*5430*/  UMOV UR11, 0x40000040 ;  /* 0x40000040000b7882 */ /* 0x000fe20000000000 */
[----:B------:R-:W-:Y:S01]  /*5440*/  FSEL R51, R64, -INF , P4 ;  /* 0xff80000040337808 */ /* 0x000fe20002000000 */
[----:B------:R-:W-:Y:S01]  /*5450*/  UIADD3 UR6, UR6, 0x380, URZ ;  /* 0x0000038006067890 */ /* 0x000fe2000fffe03f */
[----:B------:R-:W-:Y:S01]  /*5460*/  FMNMX.FTZ R40, R61, R40, !PT ;  /* 0x000000283d287209 */ /* 0x000fe20007810000 */
[----:B------:R-:W-:Y:S01]  /*5470*/  MUFU.EX2 R173, R173 ;  /* 0x000000ad00ad7308 */ /* 0x000fe20000000800 */
[----:B------:R-:W-:Y:S01]  /*5480*/  ISETP.GT.AND P4, PT, R79, 0x58, PT ;  /* 0x000000584f00780c */ /* 0x000fe20003f84270 */
[----:B------:R-:W-:Y:S01]  /*5490*/  FFMA.FTZ R167, R62, R0, -R21 ;  /* 0x000000003ea77223 */ /* 0x000fe20000010815 */
[----:B------:R-:W-:-:S02]  /*54a0*/  FSEL R65, R65, -INF , P5 ;  /* 0xff80000041417808 */ /* 0x000fc40002800000 */
[----:B------:R-:W-:Y:S02]  /*54b0*/  FMNMX.FTZ R44, R51, R40, !PT ;  /* 0x00000028332c7209 */ /* 0x000fe40007810000 */
[----:B------:R-:W-:Y:S01]  /*54c0*/  ISETP.GT.AND P5, PT, R79, 0x59, PT ;  /* 0x000000594f00780c */ /* 0x000fe20003fa4270 */
[----:B------:R-:W-:Y:S01]  /*54d0*/  MUFU.EX2 R40, R172 ;  /* 0x000000ac00287308 */ /* 0x000fe20000000800 */
[----:B------:R-:W-:Y:S02]  /*54e0*/  FSEL R63, R68, -INF , P4 ;  /* 0xff800000443f7808 */ /* 0x000fe40002000000 */
[----:B------:R-:W-:Y:S02]  /*54f0*/  FMNMX.FTZ R44, R65, R44, !PT ;  /* 0x0000002c412c7209 */ /* 0x000fe40007810000 */
[----:B------:R-:W-:Y:S02]  /*5500*/  ISETP.GT.AND P4, PT, R79, 0x60, PT ;  /* 0x000000604f00780c */ /* 0x000fe40003f84270 */
[----:B------:R-:W-:Y:S01]  /*5510*/  FSEL R69, R69, -INF , P5 ;  /* 0xff80000045457808 */ /* 0x000fe20002800000 */
[----:B------:R-:W-:Y:S01]  /*5520*/  MUFU.EX2 R175, R175 ;  /* 0x000000af00af7308 */ /* 0x000fe20000000800 */
[----:B------:R-:W-:-:S02]  /*5530*/  FMNMX.FTZ R44, R63, R44, !PT ;  /* 0x0000002c3f2c7209 */ /* 0x000fc40007810000 */
[----:B------:R-:W-:Y:S02]  /*5540*/  ISETP.GT.AND P5, PT, R79, 0x61, PT ;  /* 0x000000614f00780c */ /* 0x000fe40003fa4270 */
[----:B------:R-:W-:Y:S02]  /*5550*/  FSEL R67, R72, -INF , P4 ;  /* 0xff80000048437808 */ /* 0x000fe40002000000 */
[----:B------:R-:W-:Y:S01]  /*5560*/  FMNMX.FTZ R44, R69, R44, !PT ;  /* 0x0000002c452c7209 */ /* 0x000fe20007810000 */
[----:B------:R-:W-:Y:S01]  /*5570*/  MUFU.EX2 R169, R169 ;  /* 0x000000a900a97308 */ /* 0x000fe20000000800 */
[----:B------:R-:W-:Y:S02]  /*5580*/  ISETP.GT.AND P4, PT, R79, 0x68, PT ;  /* 0x000000684f00780c */ /* 0x000fe40003f84270 */
[----:B------:R-:W-:Y:S02]  /*5590*/  FSEL R73, R73, -INF , P5 ;  /* 0xff80000049497808 */ /* 0x000fe40002800000 */
[----:B------:R-:W-:-:S02]  /*55a0*/  FMNMX.FTZ R46, R67, R44, !PT ;  /* 0x0000002c432e7209 */ /* 0x000fc40007810000 */
[----:B------:R-:W-:Y:S01]  /*55b0*/  ISETP.GT.AND P5, PT, R79, 0x69, PT ;  /* 0x000000694f00780c */ /* 0x000fe20003fa4270 */
[----:B------:R0:W-:Y:S01]  /*55c0*/  MUFU.EX2 R44, R48 ;  /* 0x00000030002c7308 */ /* 0x0001e20000000800 */
[----:B------:R-:W-:Y:S02]  /*55d0*/  FSEL R71, R76, -INF , P4 ;  /* 0xff8000004c477808 */ /* 0x000fe40002000000 */
[----:B------:R-:W-:Y:S02]  /*55e0*/  FMNMX.FTZ R46, R73, R46, !PT ;  /* 0x0000002e492e7209 */ /* 0x000fe40007810000 */
[----:B------:R-:W-:Y:S02]  /*55f0*/  ISETP.GT.AND P4, PT, R79, 0x70, PT ;  /* 0x000000704f00780c */ /* 0x000fe40003f84270 */
[----:B------:R-:W-:Y:S01]  /*5600*/  FSEL R77, R77, -INF , P5 ;  /* 0xff8000004d4d7808 */ /* 0x000fe20002800000 */
[----:B------:R-:W-:Y:S01]  /*5610*/  MUFU.EX2 R171, R171 ;  /* 0x000000ab00ab7308 */ /* 0x000fe20000000800 */
[----:B------:R-:W-:Y:S01]  /*5620*/  FMNMX.FTZ R46, R71, R46, !PT ;  /* 0x0000002e472e7209 */ /* 0x000fe20007810000 */
[-CC-:B0-----:R-:W-:Y:S01]  /*5630*/  FFMA.FTZ R48, R22, R0.reuse, -R21.reuse ;  /* 0x0000000016307223 */ /* 0x181fe20000010815 */
[----:B------:R-:W-:Y:S01]  /*5640*/  ISETP.GT.AND P5, PT, R79, 0x71, PT ;  /* 0x000000714f00780c */ /* 0x000fe20003fa4270 */
[----:B------:R-:W-:Y:S01]  /*5650*/  FFMA.FTZ R22, R12, R0, -R21 ;  /* 0x000000000c167223 */ /* 0x000fe20000010815 */
        /* <DEDUP_REMOVED lines=9> */
[----:B------:R-:W-:Y:S02]  /*56f0*/  FMNMX.FTZ R46, R81, R46, !PT ;  /* 0x0000002e512e7209 */ /* 0x000fe40007810000 */
[----:B------:R-:W-:Y:S02]  /*5700*/  FSEL R187, R85, -INF , P5 ;  /* 0xff80000055bb7808 */ /* 0x000fe40002800000 */
        /* <DEDUP_REMOVED lines=9> */
[----:B------:R-:W-:-:S06]  /*57a0*/  FFMA.FTZ R50, R74, R0, -R21 ;  /* 0x000000004a327223 */ /* 0x000fcc0000010815 */
[----:B------:R-:W-:Y:S01]  /*57b0*/  MUFU.EX2 R30, R30 ;  /* 0x0000001e001e7308 */ /* 0x000fe20000000800 */
[-CC-:B------:R-:W-:Y:S01]  /*57c0*/  FFMA.FTZ R79, R26, R0.reuse, -R21.reuse ;  /* 0x000000001a4f7223 */ /* 0x180fe20000010815 */
[-CC-:B------:R-:W-:Y:S01]  /*57d0*/  FFMA.FTZ R26, R78, R0.reuse, -R21.reuse ;  /* 0x000000004e1a7223 */ /* 0x180fe20000010815 */
[----:B------:R-:W0:Y:S05]  /*57e0*/  SHFL.BFLY PT, R85, R2, 0x1, 0x1f ;  /* 0x0c201f0002557f89 */ /* 0x000e2a00000e0000 */
[----:B------:R-:W-:Y:S08]  /*57f0*/  MUFU.EX2 R50, R50 ;  /* 0x0000003200327308 */ /* 0x000ff00000000800 */
[----:B------:R-:W-:Y:S08]  /*5800*/  MUFU.EX2 R79, R79 ;  /* 0x0000004f004f7308 */ /* 0x000ff00000000800 */
[----:B------:R-:W-:Y:S01]  /*5810*/  MUFU.EX2 R26, R26 ;  /* 0x0000001a001a7308 */ /* 0x000fe20000000800 */
[----:B0-----:R-:W-:Y:S01]  /*5820*/  FMNMX.FTZ R12, R2, R85, !PT ;  /* 0x00000055020c7209 */ /* 0x001fe20007810000 */
[-CC-:B------:R-:W-:Y:S01]  /*5830*/  FFMA.FTZ R85, R38, R0.reuse, -R21.reuse ;  /* 0x0000000026557223 */ /* 0x180fe20000010815 */
[----:B------:R-:W-:Y:S01]  /*5840*/  FSEL R2, R4, RZ, P3 ;  /* 0x000000ff04027208 */ /* 0x000fe20001800000 */
[-C--:B------:R-:W-:Y:S01]  /*5850*/  FFMA.FTZ R38, R86, R0.reuse, -R21 ;  /* 0x0000000056267223 */ /* 0x080fe20000010815 */
[C---:B------:R-:W-:Y:S01]  /*5860*/  FSETP.NEU.FTZ.AND P4, PT, R12.reuse, -INF , PT ;  /* 0xff8000000c00780b */ /* 0x040fe20003f9d000 */
[----:B------:R-:W-:-:S02]  /*5870*/  FMUL.FTZ R52, R12, R0 ;  /* 0x000000000c347220 */ /* 0x000fc40000410000 */
[----:B------:R-:W-:Y:S01]  /*5880*/  MUFU.EX2 R83, R83 ;  /* 0x0000005300537308 */ /* 0x000fe20000000800 */
[C---:B------:R-:W-:Y:S01]  /*5890*/  ISETP.GT.AND P3, PT, R14.reuse, R19, PT ;  /* 0x000000130e00720c */ /* 0x040fe20003f64270 */
[----:B------:R-:W-:Y:S01]  /*58a0*/  VIADD R14, R14, 0xffffffff ;  /* 0xffffffff0e0e7836 */ /* 0x000fe20000000000 */
[----:B------:R-:W-:Y:S02]  /*58b0*/  WARPGROUP.DEPBAR.LE gsb0, 0x0 ;  /* 0x00008000000079c5 */ /* 0x000fe40000010000 */
[----:B------:R-:W-:Y:S01]  /*58c0*/  WARPGROUP.ARRIVE ;  /* 0x00000000000079c5 */ /* 0x000fe20000000000 */
[----:B------:R-:W-:Y:S01]  /*58d0*/  FSEL R52, R52, RZ, P4 ;  /* 0x000000ff34347208 */ /* 0x000fe20002000000 */
[-CC-:B------:R-:W-:Y:S01]  /*58e0*/  FFMA.FTZ R161, R66, R0.reuse, -R21.reuse ;  /* 0x0000000042a17223 */ /* 0x180fe20000010815 */
[-CC-:B------:R-:W-:Y:S01]  /*58f0*/  FFMA.FTZ R163, R70, R0.reuse, -R21.reuse ;  /* 0x0000000046a37223 */ /* 0x180fe20000010815 */
[----:B------:R-:W-:Y:S01]  /*5900*/  MUFU.EX2 R42, R42 ;  /* 0x0000002a002a7308 */ /* 0x000fe20000000800 */
[-C--:B------:R-:W-:Y:S01]  /*5910*/  FFMA.FTZ R21, R87, R0.reuse, -R21 ;  /* 0x0000000057157223 */ /* 0x080fe20000010815 */
[----:B------:R-:W-:Y:S01]  /*5920*/  HGMMA.64x128x16.F32.BF16 R88, R156, gdesc[UR8].tnspB, R88, gsb0 ;  /* 0x41e000089c587df0 */ /* 0x000fe20008001858 */
[----:B------:R-:W-:Y:S01]  /*5930*/  UMOV UR10, UR6 ;  /* 0x00000006000a7c82 */ /* 0x000fe20008000000 */
[----:B------:R-:W-:Y:S01]  /*5940*/  UMOV UR11, 0x40000040 ;  /* 0x40000040000b7882 */ /* 0x000fe20000000000 */
[-CC-:B------:R-:W-:Y:S01]  /*5950*/  FFMA.FTZ R180, R3, R0.reuse, -R52.reuse ;  /* 0x0000000003b47223 */ /* 0x180fe20000010834 */
[----:B------:R-:W-:Y:S01]  /*5960*/  FADD.FTZ R3, -R2, R13 ;  /* 0x0000000d02037221 */ /* 0x000fe20000010100 */
[----:B------:R-:W-:Y:S01]  /*5970*/  FSEL R2, R12, RZ, P4 ;  /* 0x000000ff0c027208 */ /* 0x000fe20002000000 */
[-CC-:B------:R-:W-:Y:S01]  /*5980*/  FFMA.FTZ R174, R39, R0.reuse, -R52.reuse ;  /* 0x0000000027ae7223 */ /* 0x180fe20000010834 */
[-CC-:B------:R-:W-:Y:S01]  /*5990*/  FFMA.FTZ R25, R25, R0.reuse, -R52.reuse ;  /* 0x0000000019197223 */ /* 0x180fe20000010834 */
[-C--:B------:R-:W-:Y:S01]  /*59a0*/  FMUL.FTZ R39, R3, R0.reuse ;  /* 0x0000000003277220 */ /* 0x080fe20000410000 */
[----:B------:R-:W-:Y:S01]  /*59b0*/  MUFU.EX2 R180, R180 ;  /* 0x000000b400b47308 */ /* 0x000fe20000000800 */
[----:B------:R-:W-:Y:S01]  /*59c0*/  FADD.FTZ R3, -R2, R15 ;  /* 0x0000000f02037221 */ /* 0x000fe20000010100 */
[-CC-:B------:R-:W-:Y:S01]  /*59d0*/  FFMA.FTZ R182, R23, R0.reuse, -R52.reuse ;  /* 0x0000000017b67223 */ /* 0x180fe20000010834 */
[----:B------:R-:W-:Y:S01]  /*59e0*/  FFMA.FTZ R23, R29, R0, -R52 ;  /* 0x000000001d177223 */ /* 0x000fe20000010834 */
[----:B------:R-:W-:-:S02]  /*59f0*/  IMAD.U32 R15, RZ, RZ, UR60 ;  /* 0x0000003cff0f7e24 */ /* 0x000fc4000f8e00ff */
[-C--:B------:R-:W-:Y:S01]  /*5a00*/  FMUL.FTZ R3, R3, R0.reuse ;  /* 0x0000000003037220 */ /* 0x080fe20000410000 */
[-CC-:B------:R-:W-:Y:S01]  /*5a10*/  FFMA.FTZ R176, R27, R0.reuse, -R52.reuse ;  /* 0x000000001bb07223 */ /* 0x180fe20000010834 */
[-CC-:B------:R-:W-:Y:S01]  /*5a20*/  FFMA.FTZ R33, R33, R0.reuse, -R52.reuse ;  /* 0x0000000021217223 */ /* 0x180fe20000010834 */
[----:B------:R-:W-:Y:S01]  /*5a30*/  MUFU.EX2 R2, R39 ;  /* 0x0000002700027308 */ /* 0x000fe20000000800 */
[----:B------:R-:W-:Y:S02]  /*5a40*/  @!P1 VIADD R15, R15, 0x34840 ;  /* 0x000348400f0f9836 */ /* 0x000fe40000000000 */
[-CC-:B------:R-:W-:Y:S01]  /*5a50*/  FFMA.FTZ R178, R31, R0.reuse, -R52.reuse ;  /* 0x000000001fb27223 */ /* 0x180fe20000010834 */
[-CC-:B------:R-:W-:Y:S01]  /*5a60*/  FFMA.FTZ R37, R37, R0.reuse, -R52.reuse ;  /* 0x0000000025257223 */ /* 0x180fe20000010834 */
[-CC-:B------:R-:W-:Y:S01]  /*5a70*/  FFMA.FTZ R172, R35, R0.reuse, -R52.reuse ;  /* 0x0000000023ac7223 */ /* 0x180fe20000010834 */
[-CC-:B------:R-:W-:Y:S01]  /*5a80*/  FFMA.FTZ R35, R41, R0.reuse, -R52.reuse ;  /* 0x0000000029237223 */ /* 0x180fe20000010834 */
[----:B------:R-:W-:Y:S01]  /*5a90*/  @!P1 PRMT R15, RZ, 0x654, R15 ;  /* 0x00000654ff0f9816 */ /* 0x000fe2000000000f */
        /* <DEDUP_REMOVED lines=12> */
[-CC-:B------:R-:W-:Y:S01]  /*5b60*/  FFMA.FTZ R65, R65, R0.reuse, -R52.reuse ;  /* 0x0000000041417223 */ /* 0x180fe20000010834 */
[-CC-:B------:R-:W-:Y:S01]  /*5b70*/  FFMA.FTZ R63, R63, R0.reuse, -R52.reuse ;  /* 0x000000003f3f7223 */ /* 0x180fe20000010834 */
[-CC-:B------:R-:W-:Y:S01]  /*5b80*/  FFMA.FTZ R69, R69, R0.reuse, -R52.reuse ;  /* 0x0000000045457223 */ /* 0x180fe20000010834 */
[-CC-:B------:R-:W-:Y:S01]  /*5b90*/  FFMA.FTZ R67, R67, R0.reuse, -R52.reuse ;  /* 0x0000000043437223 */ /* 0x180fe20000010834 */
[----:B------:R-:W-:Y:S01]  /*5ba0*/  FFMA.FTZ R73, R73, R0, -R52 ;  /* 0x0000000049497223 */ /* 0x000fe20000010834 */
[----:B------:R-:W-:Y:S01]  /*5bb0*/  MUFU.EX2 R182, R182 ;  /* 0x000000b600b67308 */ /* 0x000fe20000000800 */
[----:B0-----:R-:W-:Y:S01]  /*5bc0*/  FFMA.FTZ R54, R3, R9, R180 ;  /* 0x0000000903367223 */ /* 0x001fe200000100b4 */
[----:B------:R-:W-:Y:S01]  /*5bd0*/  FFMA.FTZ R9, R2, R8, R181 ;  /* 0x0000000802097223 */ /* 0x000fe200000100b5 */
[C---:B------:R-:W-:Y:S01]  /*5be0*/  F2FP.BF16.F32.PACK_AB R181, R20.reuse, R181 ;  /* 0x000000b514b5723e */ /* 0x040fe200000010ff */
[-CC-:B------:R-:W-:Y:S01]  /*5bf0*/  FFMA.FTZ R71, R71, R0.reuse, -R52.reuse ;  /* 0x0000000047477223 */ /* 0x180fe20000010834 */
[-CC-:B------:R-:W-:Y:S01]  /*5c00*/  FFMA.FTZ R77, R77, R0.reuse, -R52.reuse ;  /* 0x000000004d4d7223 */ /* 0x180fe20000010834 */
[----:B------:R-:W-:Y:S01]  /*5c10*/  FADD.FTZ R8, R20, R9 ;  /* 0x0000000914087221 */ /* 0x000fe20000010000 */
[-CC-:B------:R-:W-:Y:S01]  /*5c20*/  FFMA.FTZ R75, R75, R0.reuse, -R52.reuse ;  /* 0x000000004b4b7223 */ /* 0x180fe20000010834 */
[----:B------:R-:W-:Y:S01]  /*5c30*/  MUFU.EX2 R23, R23 ;  /* 0x0000001700177308 */ /* 0x000fe20000000800 */
[-C--:B------:R-:W-:Y:S01]  /*5c40*/  FFMA.FTZ R81, R81, R0.reuse, -R52 ;  /* 0x0000000051517223 */ /* 0x080fe20000010834 */
[----:B------:R-:W-:Y:S01]  /*5c50*/  FADD.FTZ R9, R183, R8 ;  /* 0x00000008b7097221 */ /* 0x000fe20000010000 */
[-CC-:B------:R-:W-:Y:S01]  /*5c60*/  FFMA.FTZ R185, R185, R0.reuse, -R52.reuse ;  /* 0x00000000b9b97223 */ /* 0x180fe20000010834 */
[----:B------:R-:W-:Y:S01]  /*5c70*/  FFMA.FTZ R52, R187, R0, -R52 ;  /* 0x00000000bb347223 */ /* 0x000fe20000010834 */
[----:B------:R-:W-:-:S02]  /*5c80*/  IMAD.U32 R39, RZ, RZ, UR7 ;  /* 0x00000007ff277e24 */ /* 0x000fc4000f8e00ff */
[C---:B------:R-:W-:Y:S01]  /*5c90*/  FADD.FTZ R8, R24.reuse, R9 ;  /* 0x0000000918087221 */ /* 0x040fe20000010000 */
[----:B------:R-:W-:Y:S01]  /*5ca0*/  F2FP.BF16.F32.PACK_AB R183, R24, R183 ;  /* 0x000000b718b7723e */ /* 0x000fe200000010ff */
[----:B------:R-:W-:Y:S01]  /*5cb0*/  MUFU.EX2 R176, R176 ;  /* 0x000000b000b07308 */ /* 0x000fe20000000800 */
[----:B------:R-:W-:Y:S02]  /*5cc0*/  @!P1 VIADD R39, R39, 0x34860 ;  /* 0x0003486027279836 */ /* 0x000fe40000000000 */
[----:B------:R-:W-:Y:S01]  /*5cd0*/  FADD.FTZ R9, R177, R8 ;  /* 0x00000008b1097221 */ /* 0x000fe20000010000 */
[C---:B------:R-:W-:Y:S02]  /*5ce0*/  F2FP.BF16.F32.PACK_AB R177, R28.reuse, R177 ;  /* 0x000000b11cb1723e */ /* 0x040fe400000010ff */
[----:B-1----:R-:W-:Y:S01]  /*5cf0*/  F2FP.BF16.F32.PACK_AB R180, R25, R180 ;  /* 0x000000b419b4723e */ /* 0x002fe200000010ff */
[----:B------:R-:W-:Y:S01]  /*5d00*/  FADD.FTZ R8, R28, R9 ;  /* 0x000000091c087221 */ /* 0x000fe20000010000 */
[----:B------:R-:W-:Y:S01]  /*5d10*/  @!P1 PRMT R39, RZ, 0x654, R39 ;  /* 0x00000654ff279816 */ /* 0x000fe20000000027 */
[----:B------:R-:W-:Y:S02]  /*5d20*/  MUFU.EX2 R33, R33 ;  /* 0x0000002100217308 */ /* 0x000fe40000000800 */
[----:B------:R-:W-:Y:S01]  /*5d30*/  FADD.FTZ R9, R179, R8 ;  /* 0x00000008b3097221 */ /* 0x000fe20000010000 */
[----:B------:R-:W-:-:S03]  /*5d40*/  F2FP.BF16.F32.PACK_AB R179, R32, R179 ;  /* 0x000000b320b3723e */ /* 0x000fc600000010ff */
[----:B------:R-:W-:Y:S02]  /*5d50*/  FADD.FTZ R8, R32, R9 ;  /* 0x0000000920087221 */ /* 0x000fe40000010000 */
        /* <DEDUP_REMOVED lines=24> */
[----:B------:R-:W-:Y:S08]  /*5ee0*/  MUFU.EX2 R168, R168 ;  /* 0x000000a800a87308 */ /* 0x000ff00000000800 */
[----:B------:R-:W-:Y:S08]  /*5ef0*/  MUFU.EX2 R27, R27 ;  /* 0x0000001b001b7308 */ /* 0x000ff00000000800 */
[----:B------:R-:W-:Y:S01]  /*5f00*/  MUFU.EX2 R170, R170 ;  /* 0x000000aa00aa7308 */ /* 0x000fe20000000800 */
[----:B------:R-:W-:-:S02]  /*5f10*/  WARPGROUP.DEPBAR.LE gsb0, 0x0 ;  /* 0x00008000000079c5 */ /* 0x000fc40000010000 */
[----:B------:R-:W-:-:S05]  /*5f20*/  WARPGROUP.ARRIVE ;  /* 0x00000000000079c5 */ /* 0x000fca0000000000 */
[----:B------:R-:W-:Y:S01]  /*5f30*/  MUFU.EX2 R29, R29 ;  /* 0x0000001d001d7308 */ /* 0x000fe20000000800 */
[----:B------:R-:W-:Y:S02]  /*5f40*/  F2FP.BF16.F32.PACK_AB R157, R79, R50 ;  /* 0x000000324f9d723e */ /* 0x000fe400000010ff */
[----:B------:R-:W-:Y:S01]  /*5f50*/  F2FP.BF16.F32.PACK_AB R159, R83, R26 ;  /* 0x0000001a539f723e */ /* 0x000fe200000010ff */
[----:B------:R-:W-:Y:S04]  /*5f60*/  HGMMA.64x128x16.F32.BF16 R88, R152, gdesc[UR8].tnspB, R88, gsb0 ;  /* 0x41e0000898587df0 */ /* 0x000fe80008001858 */
[----:B------:R-:W-:Y:S08]  /*5f70*/  MUFU.EX2 R164, R164 ;  /* 0x000000a400a47308 */ /* 0x000ff00000000800 */
[----:B------:R-:W-:Y:S08]  /*5f80*/  MUFU.EX2 R13, R13 ;  /* 0x0000000d000d7308 */ /* 0x000ff00000000800 */
[----:B------:R-:W-:Y:S08]  /*5f90*/  MUFU.EX2 R166, R166 ;  /* 0x000000a600a67308 */ /* 0x000ff00000000800 */
[----:B------:R-:W-:Y:S08]  /*5fa0*/  MUFU.EX2 R61, R61 ;  /* 0x0000003d003d7308 */ /* 0x000ff00000000800 */
[----:B------:R-:W-:Y:S08]  /*5fb0*/  MUFU.EX2 R160, R51 ;  /* 0x0000003300a07308 */ /* 0x000ff00000000800 */
[----:B------:R-:W0:Y:S08]  /*5fc0*/  MUFU.EX2 R161, R161 ;  /* 0x000000a100a17308 */ /* 0x000e300000000800 */
[----:B------:R-:W-:Y:S08]  /*5fd0*/  MUFU.EX2 R65, R65 ;  /* 0x0000004100417308 */ /* 0x000ff00000000800 */
[----:B------:R-:W-:Y:S01]  /*5fe0*/  MUFU.EX2 R162, R63 ;  /* 0x0000003f00a27308 */ /* 0x000fe20000000800 */
[----:B0-----:R-:W-:Y:S01]  /*5ff0*/  FADD.FTZ R9, R161, R8 ;  /* 0x00000008a1097221 */ /* 0x001fe20000010000 */
[----:B------:R-:W-:-:S03]  /*6000*/  F2FP.BF16.F32.PACK_AB R161, R22, R161 ;  /* 0x000000a116a1723e */ /* 0x000fc600000010ff */
[----:B------:R-:W-:-:S03]  /*6010*/  FADD.FTZ R8, R22, R9 ;  /* 0x0000000916087221 */ /* 0x000fc60000010000 */
[----:B------:R-:W0:Y:S08]  /*6020*/  MUFU.EX2 R163, R163 ;  /* 0x000000a300a37308 */ /* 0x000e300000000800 */
[----:B------:R-:W-:Y:S08]  /*6030*/  MUFU.EX2 R69, R69 ;  /* 0x0000004500457308 */ /* 0x000ff00000000800 */
[----:B------:R-:W-:Y:S01]  /*6040*/  MUFU.EX2 R156, R67 ;  /* 0x00000043009c7308 */ /* 0x000fe20000000800 */
[----:B0-----:R-:W-:Y:S01]  /*6050*/  FADD.FTZ R9, R163, R8 ;  /* 0x00000008a3097221 */ /* 0x001fe20000010000 */
[----:B------:R-:W-:-:S03]  /*6060*/  F2FP.BF16.F32.PACK_AB R163, R30, R163 ;  /* 0x000000a31ea3723e */ /* 0x000fc600000010ff */
[----:B------:R-:W-:-:S03]  /*6070*/  FADD.FTZ R9, R30, R9 ;  /* 0x000000091e097221 */ /* 0x000fc60000010000 */
[----:B------:R-:W-:Y:S01]  /*6080*/  MUFU.EX2 R73, R73 ;  /* 0x0000004900497308 */ /* 0x000fe20000000800 */
[----:B------:R-:W-:-:S04]  /*6090*/  FADD.FTZ R8, R50, R9 ;  /* 0x0000000932087221 */ /* 0x000fc80000010000 */
[----:B------:R-:W-:-:S03]  /*60a0*/  FADD.FTZ R9, R79, R8 ;  /* 0x000000084f097221 */ /* 0x000fc60000010000 */
[----:B------:R-:W-:Y:S01]  /*60b0*/  MUFU.EX2 R158, R71 ;  /* 0x00000047009e7308 */ /* 0x000fe20000000800 */
[----:B------:R-:W-:-:S04]  /*60c0*/  FADD.FTZ R8, R26, R9 ;  /* 0x000000091a087221 */ /* 0x000fc80000010000 */
[----:B------:R-:W-:-:S03]  /*60d0*/  FADD.FTZ R9, R83, R8 ;  /* 0x0000000853097221 */ /* 0x000fc60000010000 */
[----:B------:R-:W-:Y:S01]  /*60e0*/  MUFU.EX2 R77, R77 ;  /* 0x0000004d004d7308 */ /* 0x000fe20000000800 */
[----:B------:R-:W-:-:S07]  /*60f0*/  FADD.FTZ R8, R42, R9 ;  /* 0x000000092a087221 */ /* 0x000fce0000010000 */
[----:B------:R-:W-:Y:S08]  /*6100*/  MUFU.EX2 R81, R81 ;  /* 0x0000005100517308 */ /* 0x000ff00000000800 */
[----:B------:R-:W0:Y:S08]  /*6110*/  MUFU.EX2 R85, R85 ;  /* 0x0000005500557308 */ /* 0x000e300000000800 */
[----:B------:R-:W1:Y:S08]  /*6120*/  MUFU.EX2 R38, R38 ;  /* 0x0000002600267308 */ /* 0x000e700000000800 */
[----:B------:R-:W-:Y:S01]  /*6130*/  MUFU.EX2 R52, R52 ;  /* 0x0000003400347308 */ /* 0x000fe20000000800 */
[----:B0-----:R-:W-:Y:S01]  /*6140*/  FADD.FTZ R9, R85, R8 ;  /* 0x0000000855097221 */ /* 0x001fe20000010000 */
[----:B------:R-:W-:-:S02]  /*6150*/  WARPGROUP.DEPBAR.LE gsb0, 0x0 ;  /* 0x00008000000079c5 */ /* 0x000fc40000010000 */
[----:B------:R0:W-:Y:S01]  /*6160*/  @!P1 SYNCS.ARRIVE.TRANS64.RED.A1T0 RZ, [R15+URZ], RZ ;  /* 0x000000ff0fff99a7 */ /* 0x0001e2000810043f */
[----:B------:R-:W-:-:S03]  /*6170*/  F2FP.BF16.F32.PACK_AB R153, R85, R42 ;  /* 0x0000002a5599723e */ /* 0x000fc600000010ff */
[----:B------:R-:W-:Y:S01]  /*6180*/  MUFU.EX2 R152, R75 ;  /* 0x0000004b00987308 */ /* 0x000fe20000000800 */
[----:B-1----:R-:W-:Y:S01]  /*6190*/  FADD.FTZ R8, R38, R9 ;  /* 0x0000000926087221 */ /* 0x002fe20000010000 */
[----:B0-----:R-:W-:Y:S01]  /*61a0*/  FADD.FTZ R15, R25, R54 ;  /* 0x00000036190f7221 */ /* 0x001fe20000010000 */
[----:B------:R0:W-:Y:S05]  /*61b0*/  @!P1 SYNCS.ARRIVE.TRANS64.RED.A1T0 RZ, [R39+URZ], RZ ;  /* 0x000000ff27ff99a7 */ /* 0x0001ea000810043f */
[----:B------:R-:W-:Y:S01]  /*61c0*/  MUFU.EX2 R154, R185 ;  /* 0x000000b9009a7308 */ /* 0x000fe20000000800 */
[----:B------:R-:W-:Y:S01]  /*61d0*/  FADD.FTZ R54, R182, R15 ;  /* 0x0000000fb6367221 */ /* 0x000fe20000010000 */
[----:B------:R-:W-:-:S03]  /*61e0*/  F2FP.BF16.F32.PACK_AB R182, R23, R182 ;  /* 0x000000b617b6723e */ /* 0x000fc600000010ff */
[----:B------:R-:W-:-:S03]  /*61f0*/  FADD.FTZ R15, R23, R54 ;  /* 0x00000036170f7221 */ /* 0x000fc60000010000 */
[----:B------:R-:W1:Y:S01]  /*6200*/  MUFU.EX2 R21, R21 ;  /* 0x0000001500157308 */ /* 0x000e620000000800 */
[----:B------:R-:W-:Y:S01]  /*6210*/  FADD.FTZ R54, R176, R15 ;  /* 0x0000000fb0367221 */ /* 0x000fe20000010000 */
[----:B------:R-:W-:-:S03]  /*6220*/  F2FP.BF16.F32.PACK_AB R176, R33, R176 ;  /* 0x000000b021b0723e */ /* 0x000fc600000010ff */
[----:B------:R-:W-:-:S04]  /*6230*/  FADD.FTZ R15, R33, R54 ;  /* 0x00000036210f7221 */ /* 0x000fc80000010000 */
[----:B------:R-:W-:Y:S01]  /*6240*/  FADD.FTZ R54, R178, R15 ;  /* 0x0000000fb2367221 */ /* 0x000fe20000010000 */
[----:B------:R-:W-:-:S03]  /*6250*/  F2FP.BF16.F32.PACK_AB R178, R37, R178 ;  /* 0x000000b225b2723e */ /* 0x000fc600000010ff */
[----:B------:R-:W-:-:S04]  /*6260*/  FADD.FTZ R15, R37, R54 ;  /* 0x00000036250f7221 */ /* 0x000fc80000010000 */
[----:B------:R-:W-:Y:S01]  /*6270*/  FADD.FTZ R54, R172, R15 ;  /* 0x0000000fac367221 */ /* 0x000fe20000010000 */
[----:B------:R-:W-:Y:S01]  /*6280*/  F2FP.BF16.F32.PACK_AB R172, R35, R172 ;  /* 0x000000ac23ac723e */ /* 0x000fe200000010ff */
[C---:B-1----:R-:W-:Y:S01]  /*6290*/  FADD.FTZ R8, R21.reuse, R8 ;  /* 0x0000000815087221 */ /* 0x042fe20000010000 */
[----:B------:R-:W-:Y:S01]  /*62a0*/  F2FP.BF16.F32.PACK_AB R155, R21, R38 ;  /* 0x00000026159b723e */ /* 0x000fe200000010ff */
        /* <DEDUP_REMOVED lines=13> */
[----:B------:R-:W-:Y:S02]  /*6380*/  IMAD.MOV.U32 R20, RZ, RZ, R5 ;  /* 0x000000ffff147224 */ /* 0x000fe400078e0005 */
[----:B------:R-:W-:Y:S02]  /*6390*/  IMAD.MOV.U32 R13, RZ, RZ, R4 ;  /* 0x000000ffff0d7224 */ /* 0x000fe400078e0004 */
        /* <DEDUP_REMOVED lines=21> */
[----:B------:R-:W-:Y:S01]  /*64f0*/  IMAD.MOV.U32 R15, RZ, RZ, R12 ;  /* 0x000000ffff0f7224 */ /* 0x000fe200078e000c */
[----:B0-----:R-:W-:Y:S06]  /*6500*/  @P3 BRA `(.L_x_2057) ;  /* 0xffffffd400a03947 */ /* 0x001fec000383ffff */
.L_x_2048:
[----:B------:R-:W-:-:S13]  /*6510*/  ISETP.GE.AND P2, PT, R14, R17, PT ;  /* 0x000000110e00720c */ /* 0x000fda0003f46270 */
[----:B------:R-:W-:Y:S05]  /*6520*/  @!P2 BRA `(.L_x_2058) ;  /* 0x000000200024a947 */ /* 0x000fea0003800000 */
[----:B------:R-:W-:Y:S01]  /*6530*/  IMAD.MOV.U32 R11, RZ, RZ, R4 ;  /* 0x000000ffff0b7224 */ /* 0x000fe200078e0004 */
[----:B------:R-:W-:Y:S01]  /*6540*/  UMOV UR40, UR37 ;  /* 0x0000002500287c82 */ /* 0x000fe20008000000 */
[----:B------:R-:W-:Y:S02]  /*6550*/  IMAD.MOV.U32 R13, RZ, RZ, R12 ;  /* 0x000000ffff0d7224 */ /* 0x000fe400078e000c */
[----:B------:R-:W-:-:S07]  /*6560*/  IMAD.MOV.U32 R10, RZ, RZ, R5 ;  /* 0x000000ffff0a7224 */ /* 0x000fce00078e0005 */
.L_x_2067:
[----:B------:R-:W-:-:S04]  /*6570*/  UIADD3 UR37, UR40, 0x1, URZ ;  /* 0x0000000128257890 */ /* 0x000fc8000fffe03f */
[----:B------:R-:W-:-:S04]  /*6580*/  UISETP.NE.AND UP0, UPT, UR37, 0x2, UPT ;  /* 0x000000022500788c */ /* 0x000fc8000bf05270 */
[----:B------:R-:W-:Y:S02]  /*6590*/  USEL UR6, URZ, 0x1, UP0 ;  /* 0x000000013f067887 */ /* 0x000fe40008000000 */
[----:B------:R-:W-:-:S04]  /*65a0*/  USEL UR37, UR37, URZ, UP0 ;  /* 0x0000003f25257287 */ /* 0x000fc80008000000 */
[----:B------:R-:W-:Y:S01]  /*65b0*/  LOP3.LUT R5, R10, UR6, RZ, 0x3c, !PT ;  /* 0x000000060a057c12 */ /* 0x000fe2000f8e3cff */
[----:B------:R-:W-:Y:S07]  /*65c0*/  @!P0 BRA `(.L_x_2059) ;  /* 0x0000000000048947 */ /* 0x000fee0003800000 */
[----:B------:R-:W-:Y:S01]  /*65d0*/  BPT.TRAP 0x1 ;  /* 0x000000040000795c */ /* 0x000fe20000300000 */
.L_x_2059:
[----:B------:R-:W-:Y:S01]  /*65e0*/  ULEA UR39, UR37, UR36, 0x3 ;  /* 0x0000002425277291 */ /* 0x000fe2000f8e183f */
[----:B------:R-:W-:-:S08]  /*65f0*/  SHF.L.U32 R0, R5, 0x1f, RZ ;  /* 0x0000001f05007819 */ /* 0x000fd000000006ff */
[----:B------:R0:W1:Y:S01]  /*6600*/  SYNCS.PHASECHK.TRANS64.TRYWAIT P2, [UR39+0x34830], R0 ;  /* 0x03483000ff0075a7 */ /* 0x0000620008040167 */
[----:B------:R-:W-:Y:S05]  /*6610*/  @!P0 BRA `(.L_x_2060) ;  /* 0x0000000000048947 */ /* 0x000fea0003800000 */
[----:B------:R-:W-:Y:S01]  /*6620*/  BPT.TRAP 0x1 ;  /* 0x000000040000795c */ /* 0x000fe20000300000 */
.L_x_2060:
[----:B-1----:R-:W-:Y:S05]  /*6630*/  @P2 BRA `(.L_x_2061) ;  /* 0x0000000000082947 */ /* 0x002fea0003800000 */
[----:B------:R-:W1:Y:S02]  /*6640*/  SYNCS.PHASECHK.TRANS64.TRYWAIT P2, [UR39+0x34830], R0 ;  /* 0x03483000ff0075a7 */ /* 0x000e640008040167 */
[----:B-1----:R-:W-:Y:S05]  /*6650*/  @!P2 BRA `(.L_x_2062) ;  /* 0x000000840060a947 */ /* 0x002fea0003800000 */
.L_x_2061:
        /* <DEDUP_REMOVED lines=128> */
.L_x_2063:
[----:B------:R-:W-:Y:S01]  /*6e60*/  ULEA UR7, UR40, UR36, 0x3 ;  /* 0x0000002428077291 */ /* 0x000fe2000f8e183f */
[----:B01----:R-:W-:-:S08]  /*6e70*/  SHF.L.U32 R0, R10, 0x1f, RZ ;  /* 0x0000001f0a007819 */ /* 0x003fd000000006ff */
[----:B------:R0:W1:Y:S01]  /*6e80*/  SYNCS.PHASECHK.TRANS64.TRYWAIT P2, [UR7+0x34850], R0 ;  /* 0x03485000ff0075a7 */ /* 0x0000620008040147 */
[----:B------:R-:W-:Y:S05]  /*6e90*/  @!P0 BRA `(.L_x_2064) ;  /* 0x0000000000048947 */ /* 0x000fea0003800000 */
[----:B------:R-:W-:Y:S01]  /*6ea0*/  BPT.TRAP 0x1 ;  /* 0x000000040000795c */ /* 0x000fe20000300000 */
.L_x_2064:
[----:B-1----:R-:W-:Y:S05]  /*6eb0*/  @P2 BRA `(.L_x_2065) ;  /* 0x0000000000082947 */ /* 0x002fea0003800000 */
[----:B------:R-:W1:Y:S02]  /*6ec0*/  SYNCS.PHASECHK.TRANS64.TRYWAIT P2, [UR7+0x34850], R0 ;  /* 0x03485000ff0075a7 */ /* 0x000e640008040147 */
[----:B-1----:R-:W-:Y:S05]  /*6ed0*/  @!P2 BRA `(.L_x_2066) ;  /* 0x0000007c0058a947 */ /* 0x002fea0003800000 */
.L_x_2065:
[----:B------:R-:W-:Y:S01]  /*6ee0*/  UIADD3 UR6, UR36, 0x400, URZ ;  /* 0x0000040024067890 */ /* 0x000fe2000fffe03f */
[----:B------:R-:W-:Y:S01]  /*6ef0*/  WARPGROUP.ARRIVE ;  /* 0x00000000000079c5 */ /* 0x000fe20000000000 */
[----:B------:R-:W-:Y:S01]  /*6f00*/  UMOV UR11, 0x40000040 ;  /* 0x40000040000b7882 */ /* 0x000fe20000000000 */
[----:B01----:R-:W-:Y:S01]  /*6f10*/  FMNMX.FTZ R0, R24, R13, !PT ;  /* 0x0000000d18007209 */ /* 0x003fe20007810000 */
[----:B------:R-:W-:Y:S01]  /*6f20*/  USHF.R.U32.HI UR6, URZ, 0x4, UR6 ;  /* 0x000000043f067899 */ /* 0x000fe20008011606 */
[C---:B------:R-:W-:Y:S01]  /*6f30*/  ISETP.GT.AND P2, PT, R14.reuse, R17, PT ;  /* 0x000000110e00720c */ /* 0x040fe20003f44270 */
[----:B------:R-:W-:Y:S01]  /*6f40*/  VIADD R14, R14, 0xffffffff ;  /* 0xffffffff0e0e7836 */ /* 0x000fe20000000000 */
[----:B------:R-:W-:Y:S01]  /*6f50*/  FMNMX.FTZ R3, R25, R0, !PT ;  /* 0x0000000019037209 */ /* 0x000fe20007810000 */
[----:B------:R-:W-:-:S03]  /*6f60*/  ULOP3.LUT UR6, UR6, 0x3fff, URZ, 0xc0, !UPT ;  /* 0x00003fff06067892 */ /* 0x000fc6000f8ec03f */
[----:B------:R-:W-:Y:S01]  /*6f70*/  FMNMX.FTZ R0, R28, R3, !PT ;  /* 0x000000031c007209 */ /* 0x000fe20007810000 */
[----:B------:R-:W-:-:S03]  /*6f80*/  ULOP3.LUT UR6, UR6, 0x4000000, URZ, 0xfc, !UPT ;  /* 0x0400000006067892 */ /* 0x000fc6000f8efc3f */
[----:B------:R-:W-:Y:S01]  /*6f90*/  FMNMX.FTZ R3, R29, R0, !PT ;  /* 0x000000001d037209 */ /* 0x000fe20007810000 */
[----:B------:R-:W-:-:S03]  /*6fa0*/  ULEA UR6, UR40, UR6, 0xb ;  /* 0x0000000628067291 */ /* 0x000fc6000f8e583f */
[----:B------:R-:W-:Y:S01]  /*6fb0*/  FMNMX.FTZ R0, R32, R3, !PT ;  /* 0x0000000320007209 */ /* 0x000fe20007810000 */
[----:B------:R-:W-:-:S03]  /*6fc0*/  UMOV UR40, UR37 ;  /* 0x0000002500287c82 */ /* 0x000fc60008000000 */
        /* <DEDUP_REMOVED lines=36> */
[----:B------:R-:W-:Y:S01]  /*7210*/  FMNMX.FTZ R21, R27, R2, !PT ;  /* 0x000000021b157209 */ /* 0x000fe20007810000 */
[----:B------:R-:W-:Y:S02]  /*7220*/  WARPGROUP.DEPBAR.LE gsb0, 0x0 ;  /* 0x00008000000079c5 */ /* 0x000fe40000010000 */
        /* <DEDUP_REMOVED lines=10> */
[C---:B0-----:R-:W-:Y:S01]  /*72d0*/  FMUL.FTZ R19, R12.reuse, R0 ;  /* 0x000000000c137220 */ /* 0x041fe20000410000 */
[----:B------:R-:W-:-:S03]  /*72e0*/  FADD.FTZ R3, -R12, R13 ;  /* 0x0000000d0c037221 */ /* 0x000fc60000010100 */
[--C-:B------:R-:W-:Y:S01]  /*72f0*/  FFMA.FTZ R13, R25, R0, -R19.reuse ;  /* 0x00000000190d7223 */ /* 0x100fe20000010813 */
[----:B------:R-:W-:Y:S01]  /*7300*/  FMNMX.FTZ R25, R39, R2, !PT ;  /* 0x0000000227197209 */ /* 0x000fe20007810000 */
[-CC-:B------:R-:W-:Y:S01]  /*7310*/  FFMA.FTZ R15, R29, R0.reuse, -R19.reuse ;  /* 0x000000001d0f7223 */ /* 0x180fe20000010813 */
[-CC-:B------:R-:W-:Y:S01]  /*7320*/  FFMA.FTZ R33, R33, R0.reuse, -R19.reuse ;  /* 0x0000000021217223 */ /* 0x180fe20000010813 */
[-CC-:B------:R-:W-:Y:S01]  /*7330*/  FFMA.FTZ R37, R37, R0.reuse, -R19.reuse ;  /* 0x0000000025257223 */ /* 0x180fe20000010813 */
[----:B------:R-:W-:Y:S01]  /*7340*/  FMNMX.FTZ R2, R42, R25, !PT ;  /* 0x000000192a027209 */ /* 0x000fe20007810000 */
[-CC-:B------:R-:W-:Y:S01]  /*7350*/  FFMA.FTZ R41, R41, R0.reuse, -R19.reuse ;  /* 0x0000000029297223 */ /* 0x180fe20000010813 */
[----:B------:R0:W-:Y:S01]  /*7360*/  MUFU.EX2 R21, R33 ;  /* 0x0000002100157308 */ /* 0x0001e20000000800 */
        /* <DEDUP_REMOVED lines=15> */
[----:B------:R-:W-:Y:S01]  /*7460*/  MUFU.EX2 R25, R41 ;  /* 0x0000002900197308 */ /* 0x000fe20000000800 */
[--C-:B------:R-:W-:Y:S01]  /*7470*/  FFMA.FTZ R20, R80, R0, -R19.reuse ;  /* 0x0000000050147223 */ /* 0x100fe20000010813 */
[----:B------:R-:W-:Y:S01]  /*7480*/  FMNMX.FTZ R29, R51, R2, !PT ;  /* 0x00000002331d7209 */ /* 0x000fe20007810000 */
[-CC-:B------:R-:W-:Y:S01]  /*7490*/  FFMA.FTZ R22, R84, R0.reuse, -R19.reuse ;  /* 0x0000000054167223 */ /* 0x180fe20000010813 */
[-C--:B------:R-:W-:Y:S01]  /*74a0*/  FFMA.FTZ R85, R85, R0.reuse, -R19 ;  /* 0x0000000055557223 */ /* 0x080fe20000010813 */
[----:B------:R-:W-:Y:S01]  /*74b0*/  FMUL.FTZ R3, R3, R0 ;  /* 0x0000000003037220 */ /* 0x000fe20000410000 */
[----:B------:R-:W-:-:S02]  /*74c0*/  FMNMX.FTZ R2, R54, R29, !PT ;  /* 0x0000001d36027209 */ /* 0x000fc40007810000 */
[----:B------:R-:W-:Y:S02]  /*74d0*/  MUFU.EX2 R29, R45 ;  /* 0x0000002d001d7308 */ /* 0x000fe40000000800 */
[----:B0-----:R-:W-:-:S04]  /*74e0*/  FMNMX.FTZ R33, R55, R2, !PT ;  /* 0x0000000237217209 */ /* 0x001fc80007810000 */
[----:B------:R-:W-:Y:S02]  /*74f0*/  FMNMX.FTZ R2, R58, R33, !PT ;  /* 0x000000213a027209 */ /* 0x000fe40007810000 */
[----:B------:R-:W-:Y:S02]  /*7500*/  MUFU.EX2 R3, R3 ;  /* 0x0000000300037308 */ /* 0x000fe40000000800 */
[----:B------:R-:W-:-:S04]  /*7510*/  FMNMX.FTZ R33, R59, R2, !PT ;  /* 0x000000023b217209 */ /* 0x000fc80007810000 */
[----:B------:R-:W-:Y:S02]  /*7520*/  FMNMX.FTZ R2, R62, R33, !PT ;  /* 0x000000213e027209 */ /* 0x000fe40007810000 */
[----:B------:R0:W-:Y:S02]  /*7530*/  MUFU.EX2 R33, R49 ;  /* 0x0000003100217308 */ /* 0x0001e40000000800 */
[----:B-1----:R-:W-:-:S04]  /*7540*/  FMNMX.FTZ R37, R63, R2, !PT ;  /* 0x000000023f257209 */ /* 0x002fc80007810000 */
[----:B------:R-:W-:Y:S02]  /*7550*/  FMNMX.FTZ R2, R66, R37, !PT ;  /* 0x0000002542027209 */ /* 0x000fe40007810000 */
[----:B------:R-:W1:Y:S01]  /*7560*/  MUFU.EX2 R180, R180 ;  /* 0x000000b400b47308 */ /* 0x000e620000000800 */
[--C-:B0-----:R-:W-:Y:S01]  /*7570*/  FFMA.FTZ R49, R65, R0, -R19.reuse ;  /* 0x0000000041317223 */ /* 0x101fe20000010813 */
[----:B------:R-:W-:Y:S01]  /*7580*/  FMNMX.FTZ R37, R67, R2, !PT ;  /* 0x0000000243257209 */ /* 0x000fe20007810000 */
[----:B------:R-:W-:-:S03]  /*7590*/  FFMA.FTZ R65, R81, R0, -R19 ;  /* 0x0000000051417223 */ /* 0x000fc60000010813 */
[----:B------:R-:W-:Y:S02]  /*75a0*/  FMNMX.FTZ R2, R70, R37, !PT ;  /* 0x0000002546027209 */ /* 0x000fe40007810000 */
[----:B------:R0:W-:Y:S02]  /*75b0*/  MUFU.EX2 R37, R53 ;  /* 0x0000003500257308 */ /* 0x0001e40000000800 */
[----:B------:R-:W-:-:S04]  /*75c0*/  FMNMX.FTZ R41, R71, R2, !PT ;  /* 0x0000000247297209 */ /* 0x000fc80007810000 */
[----:B------:R-:W-:Y:S02]  /*75d0*/  FMNMX.FTZ R2, R74, R41, !PT ;  /* 0x000000294a027209 */ /* 0x000fe40007810000 */
[----:B------:R-:W2:Y:S01]  /*75e0*/  MUFU.EX2 R13, R13 ;  /* 0x0000000d000d7308 */ /* 0x000ea20000000800 */
[----:B0-----:R-:W-:Y:S01]  /*75f0*/  FFMA.FTZ R53, R69, R0, -R19 ;  /* 0x0000000045357223 */ /* 0x001fe20000010813 */
[----:B------:R-:W-:Y:S01]  /*7600*/  FMNMX.FTZ R41, R75, R2, !PT ;  /* 0x000000024b297209 */ /* 0x000fe20007810000 */
[----:B-1----:R-:W-:-:S03]  /*7610*/  FFMA.FTZ R28, R3, R9, R180 ;  /* 0x00000009031c7223 */ /* 0x002fc600000100b4 */
[----:B------:R-:W-:Y:S02]  /*7620*/  FMNMX.FTZ R2, R78, R41, !PT ;  /* 0x000000294e027209 */ /* 0x000fe40007810000 */
[----:B------:R0:W-:Y:S02]  /*7630*/  MUFU.EX2 R41, R57 ;  /* 0x0000003900297308 */ /* 0x0001e40000000800 */
[----:B------:R-:W-:-:S04]  /*7640*/  FMNMX.FTZ R45, R79, R2, !PT ;  /* 0x000000024f2d7209 */ /* 0x000fc80007810000 */
[----:B------:R-:W-:Y:S02]  /*7650*/  FMNMX.FTZ R2, R82, R45, !PT ;  /* 0x0000002d52027209 */ /* 0x000fe40007810000 */
[----:B------:R-:W1:Y:S01]  /*7660*/  MUFU.EX2 R182, R182 ;  /* 0x000000b600b67308 */ /* 0x000e620000000800 */
[----:B--2---:R-:W-:Y:S01]  /*7670*/  FADD.FTZ R9, R13, R28 ;  /* 0x0000001c0d097221 */ /* 0x004fe20000010000 */
[----:B------:R-:W-:Y:S02]  /*7680*/  FMNMX.FTZ R45, R83, R2, !PT ;  /* 0x00000002532d7209 */ /* 0x000fe40007810000 */
[----:B------:R-:W-:Y:S02]  /*7690*/  F2FP.BF16.F32.PACK_AB R180, R13, R180 ;  /* 0x000000b40db4723e */ /* 0x000fe400000010ff */
[----:B------:R-:W-:Y:S02]  /*76a0*/  FMNMX.FTZ R2, R86, R45, !PT ;  /* 0x0000002d56027209 */ /* 0x000fe40007810000 */
[----:B------:R2:W-:Y:S02]  /*76b0*/  MUFU.EX2 R45, R61 ;  /* 0x0000003d002d7308 */ /* 0x0005e40000000800 */
[----:B------:R-:W-:-:S05]  /*76c0*/  FMNMX.FTZ R2, R87, R2, !PT ;  /* 0x0000000257027209 */ /* 0x000fca0007810000 */
[----:B0-----:R-:W0:Y:S01]  /*76d0*/  SHFL.BFLY PT, R57, R2, 0x2, 0x1f ;  /* 0x0c401f0002397f89 */ /* 0x001e2200000e0000 */
[----:B------:R-:W3:Y:S01]  /*76e0*/  MUFU.EX2 R15, R15 ;  /* 0x0000000f000f7308 */ /* 0x000ee20000000800 */
[----:B--2---:R-:W-:Y:S01]  /*76f0*/  FFMA.FTZ R61, R77, R0, -R19 ;  /* 0x000000004d3d7223 */ /* 0x004fe20000010813 */
[----:B-1----:R-:W-:-:S06]  /*7700*/  FADD.FTZ R28, R182, R9 ;  /* 0x00000009b61c7221 */ /* 0x002fcc0000010000 */
[----:B------:R-:W-:Y:S08]  /*7710*/  MUFU.EX2 R49, R49 ;  /* 0x0000003100317308 */ /* 0x000ff00000000800 */
[----:B------:R-:W-:Y:S01]  /*7720*/  MUFU.EX2 R53, R53 ;  /* 0x0000003500357308 */ /* 0x000fe20000000800 */
[----:B---3--:R-:W-:Y:S01]  /*7730*/  FADD.FTZ R9, R15, R28 ;  /* 0x0000001c0f097221 */ /* 0x008fe20000010000 */
[----:B------:R-:W-:-:S02]  /*7740*/  WARPGROUP.DEPBAR.LE gsb0, 0x0 ;  /* 0x00008000000079c5 */ /* 0x000fc40000010000 */
[----:B------:R-:W-:Y:S01]  /*7750*/  WARPGROUP.ARRIVE ;  /* 0x00000000000079c5 */ /* 0x000fe20000000000 */
[-CC-:B------:R-:W-:Y:S01]  /*7760*/  FFMA.FTZ R176, R32, R0.reuse, -R19.reuse ;  /* 0x0000000020b07223 */ /* 0x180fe20000010813 */
[----:B------:R-:W-:Y:S01]  /*7770*/  FFMA.FTZ R178, R36, R0, -R19 ;  /* 0x0000000024b27223 */ /* 0x000fe20000010813 */
[----:B0-----:R-:W-:Y:S01]  /*7780*/  FMNMX.FTZ R24, R2, R57, !PT ;  /* 0x0000003902187209 */ /* 0x001fe20007810000 */
[----:B------:R-:W-:Y:S01]  /*7790*/  MUFU.EX2 R10, R10 ;  /* 0x0000000a000a7308 */ /* 0x000fe20000000800 */
[----:B------:R-:W-:Y:S01]  /*77a0*/  F2FP.BF16.F32.PACK_AB R182, R15, R182 ;  /* 0x000000b60fb6723e */ /* 0x000fe200000010ff */
[----:B------:R-:W-:Y:S01]  /*77b0*/  HGMMA.64x128x16.F32.BF16 R88, R172, gdesc[UR8].tnspB, R88, gsb0 ;  /* 0x41e00008ac587df0 */ /* 0x000fe20008001858 */
[----:B------:R-:W-:Y:S01]  /*77c0*/  UIADD3 UR10, UR6, 0x180, URZ ;  /* 0x00000180060a7890 */ /* 0x000fe2000fffe03f */
[----:B------:R-:W0:Y:S01]  /*77d0*/  SHFL.BFLY PT, R69, R24, 0x1, 0x1f ;  /* 0x0c201f0018457f89 */ /* 0x000e2200000e0000 */
[----:B------:R-:W-:-:S03]  /*77e0*/  UMOV UR11, 0x40000040 ;  /* 0x40000040000b7882 */ /* 0x000fc60000000000 */
[----:B------:R-:W1:Y:S08]  /*77f0*/  MUFU.EX2 R176, R176 ;  /* 0x000000b000b07308 */ /* 0x000e700000000800 */
[----:B------:R-:W2:Y:S08]  /*7800*/  MUFU.EX2 R178, R178 ;  /* 0x000000b200b27308 */ /* 0x000eb00000000800 */
[----:B------:R-:W-:Y:S01]  /*7810*/  MUFU.EX2 R57, R73 ;  /* 0x0000004900397308 */ /* 0x000fe20000000800 */
[----:B-1----:R-:W-:Y:S01]  /*7820*/  FADD.FTZ R28, R176, R9 ;  /* 0x00000009b01c7221 */ /* 0x002fe20000010000 */
[----:B------:R-:W-:-:S02]  /*7830*/  F2FP.BF16.F32.PACK_AB R176, R21, R176 ;  /* 0x000000b015b0723e */ /* 0x000fc400000010ff */
[----:B0-----:R-:W-:Y:S01]  /*7840*/  FMNMX.FTZ R4, R24, R69, !PT ;  /* 0x0000004518047209 */ /* 0x001fe20007810000 */
[----:B------:R-:W-:-:S03]  /*7850*/  FADD.FTZ R9, R21, R28 ;  /* 0x0000001c15097221 */ /* 0x000fc60000010000 */
[----:B------:R-:W-:Y:S01]  /*7860*/  MUFU.EX2 R16, R16 ;  /* 0x0000001000107308 */ /* 0x000fe20000000800 */
[----:B------:R-:W-:Y:S01]  /*7870*/  FMUL.FTZ R69, R4, R0 ;  /* 0x0000000004457220 */ /* 0x000fe20000410000 */
[----:B--2---:R-:W-:Y:S01]  /*7880*/  FADD.FTZ R28, R178, R9 ;  /* 0x00000009b21c7221 */ /* 0x004fe20000010000 */
[----:B------:R-:W-:Y:S02]  /*7890*/  F2FP.BF16.F32.PACK_AB R178, R23, R178 ;  /* 0x000000b217b2723e */ /* 0x000fe400000010ff */
        /* <DEDUP_REMOVED lines=11> */
[----:B------:R-:W-:Y:S01]  /*7950*/  FADD.FTZ R9, R23, R28 ;  /* 0x0000001c17097221 */ /* 0x000fe20000010000 */
        /* <DEDUP_REMOVED lines=33> */
[----:B------:R-:W-:Y:S01]  /*7b70*/  FFMA.FTZ R175, R46, R0, -R69 ;  /* 0x000000002eaf7223 */ /* 0x000fe20000010845 */
[----:B------:R-:W-:Y:S01]  /*7b80*/  MUFU.EX2 R63, R63 ;  /* 0x0000003f003f7308 */ /* 0x000fe20000000800 */
[----:B------:R-:W-:Y:S01]  /*7b90*/  HGMMA.64x128x16.F32.BF16 R88, R168, gdesc[UR8].tnspB, R88, gsb0 ;  /* 0x41e00008a8587df0 */ /* 0x000fe20008001858 */
[----:B------:R-:W-:Y:S01]  /*7ba0*/  UIADD3 UR10, UR6, 0x200, URZ ;  /* 0x00000200060a7890 */ /* 0x000fe2000fffe03f */
[----:B------:R-:W-:-:S05]  /*7bb0*/  UMOV UR11, 0x40000040 ;  /* 0x40000040000b7882 */ /* 0x000fca0000000000 */
[----:B------:R-:W0:Y:S08]  /*7bc0*/  MUFU.EX2 R172, R172 ;  /* 0x000000ac00ac7308 */ /* 0x000e300000000800 */
[----:B------:R-:W-:Y:S08]  /*7bd0*/  MUFU.EX2 R173, R173 ;  /* 0x000000ad00ad7308 */ /* 0x000ff00000000800 */
[----:B------:R-:W1:Y:S01]  /*7be0*/  MUFU.EX2 R174, R174 ;  /* 0x000000ae00ae7308 */ /* 0x000e620000000800 */
[----:B0-----:R-:W-:Y:S01]  /*7bf0*/  FADD.FTZ R28, R172, R9 ;  /* 0x00000009ac1c7221 */ /* 0x001fe20000010000 */
[----:B------:R-:W-:-:S03]  /*7c00*/  F2FP.BF16.F32.PACK_AB R172, R25, R172 ;  /* 0x000000ac19ac723e */ /* 0x000fc600000010ff */
[----:B------:R-:W-:-:S03]  /*7c10*/  FADD.FTZ R9, R25, R28 ;  /* 0x0000001c19097221 */ /* 0x000fc60000010000 */
[----:B------:R-:W-:Y:S08]  /*7c20*/  MUFU.EX2 R175, R175 ;  /* 0x000000af00af7308 */ /* 0x000ff00000000800 */
[----:B------:R-:W-:Y:S01]  /*7c30*/  MUFU.EX2 R67, R67 ;  /* 0x0000004300437308 */ /* 0x000fe20000000800 */
[----:B-1----:R-:W-:Y:S01]  /*7c40*/  FADD.FTZ R28, R174, R9 ;  /* 0x00000009ae1c7221 */ /* 0x002fe20000010000 */
[----:B------:R-:W-:-:S03]  /*7c50*/  F2FP.BF16.F32.PACK_AB R174, R29, R174 ;  /* 0x000000ae1dae723e */ /* 0x000fc600000010ff */
[----:B------:R-:W-:-:S03]  /*7c60*/  FADD.FTZ R9, R29, R28 ;  /* 0x0000001c1d097221 */ /* 0x000fc60000010000 */
        /* <DEDUP_REMOVED lines=16> */
[----:B------:R-:W0:Y:S01]  /*7d70*/  MUFU.EX2 R168, R168 ;  /* 0x000000a800a87308 */ /* 0x000e220000000800 */
[----:B------:R-:W-:-:S07]  /*7d80*/  UMOV UR11, 0x40000040 ;  /* 0x40000040000b7882 */ /* 0x000fce0000000000 */
[----:B------:R-:W-:Y:S08]  /*7d90*/  MUFU.EX2 R169, R169 ;  /* 0x000000a900a97308 */ /* 0x000ff00000000800 */
[----:B------:R-:W1:Y:S01]  /*7da0*/  MUFU.EX2 R170, R170 ;  /* 0x000000aa00aa7308 */ /* 0x000e620000000800 */
[----:B0-----:R-:W-:Y:S01]  /*7db0*/  FADD.FTZ R28, R168, R9 ;  /* 0x00000009a81c7221 */ /* 0x001fe20000010000 */
[----:B------:R-:W-:-:S03]  /*7dc0*/  F2FP.BF16.F32.PACK_AB R168, R33, R168 ;  /* 0x000000a821a8723e */ /* 0x000fc600000010ff */
[----:B------:R-:W-:-:S03]  /*7dd0*/  FADD.FTZ R13, R33, R28 ;  /* 0x0000001c210d7221 */ /* 0x000fc60000010000 */
[----:B------:R-:W-:Y:S01]  /*7de0*/  MUFU.EX2 R171, R171 ;  /* 0x000000ab00ab7308 */ /* 0x000fe20000000800 */
[----:B-1----:R-:W-:Y:S01]  /*7df0*/  FADD.FTZ R28, R170, R13 ;  /* 0x0000000daa1c7221 */ /* 0x002fe20000010000 */
[----:B------:R-:W-:-:S03]  /*7e00*/  F2FP.BF16.F32.PACK_AB R170, R37, R170 ;  /* 0x000000aa25aa723e */ /* 0x000fc600000010ff */
[----:B------:R-:W-:Y:S01]  /*7e10*/  FADD.FTZ R13, R37, R28 ;  /* 0x0000001c250d7221 */ /* 0x000fe20000010000 */
[----:B------:R-:W-:Y:S02]  /*7e20*/  WARPGROUP.DEPBAR.LE gsb0, 0x0 ;  /* 0x00008000000079c5 */ /* 0x000fe40000010000 */
[----:B------:R-:W-:Y:S01]  /*7e30*/  WARPGROUP.ARRIVE ;  /* 0x00000000000079c5 */ /* 0x000fe20000000000 */
[-CC-:B------:R-:W-:Y:S01]  /*7e40*/  FFMA.FTZ R164, R56, R0.reuse, -R19.reuse ;  /* 0x0000000038a47223 */ /* 0x180fe20000010813 */
[-C--:B------:R-:W-:Y:S01]  /*7e50*/  FFMA.FTZ R166, R60, R0.reuse, -R19 ;  /* 0x000000003ca67223 */ /* 0x080fe20000010813 */
[-CC-:B------:R-:W-:Y:S01]  /*7e60*/  FFMA.FTZ R165, R58, R0.reuse, -R69.reuse ;  /* 0x000000003aa57223 */ /* 0x180fe20000010845 */
[----:B------:R-:W-:Y:S01]  /*7e70*/  MUFU.EX2 R167, R62 ;  /* 0x0000003e00a77308 */ /* 0x000fe20000000800 */
[----:B------:R-:W-:Y:S01]  /*7e80*/  FFMA.FTZ R69, R87, R0, -R69 ;  /* 0x0000000057457223 */ /* 0x000fe20000010845 */
[----:B------:R-:W-:Y:S01]  /*7e90*/  HGMMA.64x128x16.F32.BF16 R88, R160, gdesc[UR8].tnspB, R88, gsb0 ;  /* 0x41e00008a0587df0 */ /* 0x000fe20008001858 */
[----:B------:R-:W-:Y:S01]  /*7ea0*/  UIADD3 UR10, UR6, 0x300, URZ ;  /* 0x00000300060a7890 */ /* 0x000fe2000fffe03f */
[----:B------:R-:W-:Y:S01]  /*7eb0*/  UMOV UR11, 0x40000040 ;  /* 0x40000040000b7882 */ /* 0x000fe20000000000 */
[----:B------:R-:W-:-:S03]  /*7ec0*/  UIADD3 UR6, UR6, 0x380, URZ ;  /* 0x0000038006067890 */ /* 0x000fc6000fffe03f */
[----:B------:R-:W0:Y:S08]  /*7ed0*/  MUFU.EX2 R164, R164 ;  /* 0x000000a400a47308 */ /* 0x000e300000000800 */
[----:B------:R-:W-:Y:S08]  /*7ee0*/  MUFU.EX2 R165, R165 ;  /* 0x000000a500a57308 */ /* 0x000ff00000000800 */
[----:B------:R-:W-:Y:S01]  /*7ef0*/  MUFU.EX2 R166, R166 ;  /* 0x000000a600a67308 */ /* 0x000fe20000000800 */
[----:B0-----:R-:W-:Y:S01]  /*7f00*/  FADD.FTZ R28, R164, R13 ;  /* 0x0000000da41c7221 */ /* 0x001fe20000010000 */
[----:B------:R-:W-:Y:S01]  /*7f10*/  F2FP.BF16.F32.PACK_AB R164, R41, R164 ;  /* 0x000000a429a4723e */ /* 0x000fe200000010ff */
[----:B------:R-:W-:-:S05]  /*7f20*/  IMAD.MOV.U32 R13, RZ, RZ, R12 ;  /* 0x000000ffff0d7224 */ /* 0x000fca00078e000c */
[----:B------:R-:W-:Y:S01]  /*7f30*/  MUFU.EX2 R69, R69 ;  /* 0x0000004500457308 */ /* 0x000fe20000000800 */
[----:B------:R-:W-:Y:S02]  /*7f40*/  WARPGROUP.DEPBAR.LE gsb0, 0x0 ;  /* 0x00008000000079c5 */ /* 0x000fe40000010000 */
[----:B------:R-:W-:Y:S01]  /*7f50*/  WARPGROUP.ARRIVE ;  /* 0x00000000000079c5 */ /* 0x000fe20000000000 */
[-CC-:B------:R-:W-:Y:S01]  /*7f60*/  FFMA.FTZ R160, R64, R0.reuse, -R19.reuse ;  /* 0x0000000040a07223 */ /* 0x180fe20000010813 */
[-C--:B------:R-:W-:Y:S01]  /*7f70*/  FFMA.FTZ R162, R68, R0.reuse, -R19 ;  /* 0x0000000044a27223 */ /* 0x080fe20000010813 */
[----:B------:R-:W-:Y:S02]  /*7f80*/  FADD.FTZ R19, -R4, R11 ;  /* 0x0000000b04137221 */ /* 0x000fe40000010100 */
[----:B------:R-:W-:Y:S01]  /*7f90*/  MUFU.EX2 R161, R66 ;  /* 0x0000004200a17308 */ /* 0x000fe20000000800 */
[----:B------:R-:W-:Y:S01]  /*7fa0*/  HGMMA.64x128x16.F32.BF16 R88, R156, gdesc[UR8].tnspB, R88, gsb0 ;  /* 0x41e000089c587df0 */ /* 0x000fe20008001858 */
[----:B------:R-:W-:Y:S01]  /*7fb0*/  FMUL.FTZ R19, R19, R0 ;  /* 0x0000000013137220 */ /* 0x000fe20000410000 */
[----:B------:R-:W-:Y:S01]  /*7fc0*/  UMOV UR10, UR6 ;  /* 0x00000006000a7c82 */ /* 0x000fe20008000000 */
[----:B------:R-:W-:-:S04]  /*7fd0*/  UMOV UR11, 0x40000040 ;  /* 0x40000040000b7882 */ /* 0x000fc80000000000 */
[----:B------:R0:W1:Y:S08]  /*7fe0*/  MUFU.EX2 R2, R19 ;  /* 0x0000001300027308 */ /* 0x0000700000000800 */
[----:B------:R-:W2:Y:S01]  /*7ff0*/  MUFU.EX2 R160, R160 ;  /* 0x000000a000a07308 */ /* 0x000ea20000000800 */
[----:B0-----:R-:W-:-:S04]  /*8000*/  IMAD.U32 R19, RZ, RZ, UR39 ;  /* 0x00000027ff137e24 */ /* 0x001fc8000f8e00ff */
[----:B------:R-:W-:-:S03]  /*8010*/  @!P1 VIADD R19, R19, 0x34840 ;  /* 0x0003484013139836 */ /* 0x000fc60000000000 */
[----:B------:R-:W0:Y:S01]  /*8020*/  MUFU.EX2 R162, R162 ;  /* 0x000000a200a27308 */ /* 0x000e220000000800 */
[----:B-1----:R-:W-:Y:S01]  /*8030*/  FFMA.FTZ R8, R2, R8, R181 ;  /* 0x0000000802087223 */ /* 0x002fe200000100b5 */
[----:B------:R-:W-:Y:S02]  /*8040*/  @!P1 PRMT R19, RZ, 0x654, R19 ;  /* 0x00000654ff139816 */ /* 0x000fe40000000013 */
[C---:B------:R-:W-:Y:S01]  /*8050*/  F2FP.BF16.F32.PACK_AB R181, R27.reuse, R181 ;  /* 0x000000b51bb5723e */ /* 0x040fe200000010ff */
[----:B------:R-:W-:-:S03]  /*8060*/  FADD.FTZ R8, R27, R8 ;  /* 0x000000081b087221 */ /* 0x000fc60000010000 */
[----:B------:R-:W1:Y:S01]  /*8070*/  MUFU.EX2 R163, R70 ;  /* 0x0000004600a37308 */ /* 0x000e620000000800 */
[----:B------:R-:W-:Y:S01]  /*8080*/  FADD.FTZ R8, R183, R8 ;  /* 0x00000008b7087221 */ /* 0x000fe20000010000 */
[----:B------:R-:W-:-:S03]  /*8090*/  F2FP.BF16.F32.PACK_AB R183, R31, R183 ;  /* 0x000000b71fb7723e */ /* 0x000fc600000010ff */
[----:B------:R-:W-:-:S03]  /*80a0*/  FADD.FTZ R8, R31, R8 ;  /* 0x000000081f087221 */ /* 0x000fc60000010000 */
[----:B------:R-:W3:Y:S01]  /*80b0*/  MUFU.EX2 R11, R85 ;  /* 0x00000055000b7308 */ /* 0x000ee20000000800 */
        /* <DEDUP_REMOVED lines=19> */
[----:B------:R-:W-:Y:S01]  /*81f0*/  FADD.FTZ R8, R165, R8 ;  /* 0x00000008a5087221 */ /* 0x000fe20000010000 */
[----:B------:R-:W-:Y:S01]  /*8200*/  FADD.FTZ R28, R166, R9 ;  /* 0x00000009a61c7221 */ /* 0x000fe20000010000 */
[C---:B------:R-:W-:Y:S02]  /*8210*/  F2FP.BF16.F32.PACK_AB R165, R59.reuse, R165 ;  /* 0x000000a53ba5723e */ /* 0x040fe400000010ff */
[----:B------:R-:W-:Y:S01]  /*8220*/  FADD.FTZ R8, R59, R8 ;  /* 0x000000083b087221 */ /* 0x000fe20000010000 */
[C---:B------:R-:W-:Y:S01]  /*8230*/  FADD.FTZ R9, R45.reuse, R28 ;  /* 0x0000001c2d097221 */ /* 0x040fe20000010000 */
[----:B------:R-:W-:Y:S02]  /*8240*/  F2FP.BF16.F32.PACK_AB R166, R45, R166 ;  /* 0x000000a62da6723e */ /* 0x000fe400000010ff */
[----:B------:R-:W-:Y:S01]  /*8250*/  FADD.FTZ R8, R167, R8 ;  /* 0x00000008a7087221 */ /* 0x000fe20000010000 */
[----:B--2---:R-:W-:Y:S01]  /*8260*/  FADD.FTZ R28, R160, R9 ;  /* 0x00000009a01c7221 */ /* 0x004fe20000010000 */
[----:B------:R-:W-:-:S02]  /*8270*/  F2FP.BF16.F32.PACK_AB R167, R63, R167 ;  /* 0x000000a73fa7723e */ /* 0x000fc400000010ff */
[----:B------:R-:W-:Y:S01]  /*8280*/  FADD.FTZ R8, R63, R8 ;  /* 0x000000083f087221 */ /* 0x000fe20000010000 */
[C---:B------:R-:W-:Y:S01]  /*8290*/  FADD.FTZ R9, R49.reuse, R28 ;  /* 0x0000001c31097221 */ /* 0x040fe20000010000 */
[----:B------:R-:W-:Y:S02]  /*82a0*/  F2FP.BF16.F32.PACK_AB R160, R49, R160 ;  /* 0x000000a031a0723e */ /* 0x000fe400000010ff */
[----:B------:R-:W-:Y:S01]  /*82b0*/  FADD.FTZ R8, R161, R8 ;  /* 0x00000008a1087221 */ /* 0x000fe20000010000 */
[----:B0-----:R-:W-:Y:S01]  /*82c0*/  FADD.FTZ R26, R162, R9 ;  /* 0x00000009a21a7221 */ /* 0x001fe20000010000 */
[C---:B------:R-:W-:Y:S02]  /*82d0*/  F2FP.BF16.F32.PACK_AB R161, R67.reuse, R161 ;  /* 0x000000a143a1723e */ /* 0x040fe400000010ff */
[----:B------:R-:W-:Y:S01]  /*82e0*/  FADD.FTZ R8, R67, R8 ;  /* 0x0000000843087221 */ /* 0x000fe20000010000 */
[C---:B------:R-:W-:Y:S01]  /*82f0*/  FADD.FTZ R9, R53.reuse, R26 ;  /* 0x0000001a35097221 */ /* 0x040fe20000010000 */
[----:B------:R-:W-:-:S02]  /*8300*/  F2FP.BF16.F32.PACK_AB R162, R53, R162 ;  /* 0x000000a235a2723e */ /* 0x000fc400000010ff */
[----:B-1----:R-:W-:Y:S01]  /*8310*/  FADD.FTZ R8, R163, R8 ;  /* 0x00000008a3087221 */ /* 0x002fe20000010000 */
[----:B------:R-:W-:Y:S01]  /*8320*/  FADD.FTZ R24, R10, R9 ;  /* 0x000000090a187221 */ /* 0x000fe20000010000 */
[C---:B------:R-:W-:Y:S02]  /*8330*/  F2FP.BF16.F32.PACK_AB R163, R71.reuse, R163 ;  /* 0x000000a347a3723e */ /* 0x040fe400000010ff */
[----:B------:R-:W-:Y:S01]  /*8340*/  FADD.FTZ R8, R71, R8 ;  /* 0x0000000847087221 */ /* 0x000fe20000010000 */
[----:B------:R-:W-:-:S04]  /*8350*/  FADD.FTZ R9, R57, R24 ;  /* 0x0000001839097221 */ /* 0x000fc80000010000 */
[----:B------:R-:W-:-:S04]  /*8360*/  FADD.FTZ R24, R16, R9 ;  /* 0x0000000910187221 */ /* 0x000fc80000010000 */
[----:B------:R-:W-:-:S04]  /*8370*/  FADD.FTZ R9, R61, R24 ;  /* 0x000000183d097221 */ /* 0x000fc80000010000 */
[----:B------:R-:W-:-:S04]  /*8380*/  FADD.FTZ R24, R20, R9 ;  /* 0x0000000914187221 */ /* 0x000fc80000010000 */
[----:B------:R-:W-:Y:S01]  /*8390*/  FADD.FTZ R9, R65, R24 ;  /* 0x0000001841097221 */ /* 0x000fe20000010000 */
[----:B------:R-:W-:Y:S02]  /*83a0*/  WARPGROUP.DEPBAR.LE gsb0, 0x0 ;  /* 0x00008000000079c5 */ /* 0x000fe40000010000 */
[----:B------:R-:W-:Y:S01]  /*83b0*/  WARPGROUP.ARRIVE ;  /* 0x00000000000079c5 */ /* 0x000fe20000000000 */
[----:B------:R-:W0:Y:S01]  /*83c0*/  MUFU.EX2 R157, R74 ;  /* 0x0000004a009d7308 */ /* 0x000e220000000800 */
[----:B------:R-:W-:Y:S01]  /*83d0*/  F2FP.BF16.F32.PACK_AB R156, R57, R10 ;  /* 0x0000000a399c723e */ /* 0x000fe200000010ff */
[----:B------:R-:W-:Y:S01]  /*83e0*/  FADD.FTZ R10, R22, R9 ;  /* 0x00000009160a7221 */ /* 0x000fe20000010000 */
[----:B------:R-:W-:Y:S02]  /*83f0*/  F2FP.BF16.F32.PACK_AB R158, R61, R16 ;  /* 0x000000103d9e723e */ /* 0x000fe400000010ff */
[----:B------:R-:W-:Y:S01]  /*8400*/  HGMMA.64x128x16.F32.BF16 R88, R152, gdesc[UR8].tnspB, R88, gsb0 ;  /* 0x41e0000898587df0 */ /* 0x000fe20008001858 */
[----:B---3--:R-:W-:Y:S01]  /*8410*/  FADD.FTZ R9, R11, R10 ;  /* 0x0000000a0b097221 */ /* 0x008fe20000010000 */
[----:B------:R-:W-:Y:S01]  /*8420*/  IMAD.MOV.U32 R10, RZ, RZ, R5 ;  /* 0x000000ffff0a7224 */ /* 0x000fe200078e0005 */
[----:B------:R-:W1:Y:S01]  /*8430*/  MUFU.EX2 R159, R78 ;  /* 0x0000004e009f7308 */ /* 0x000e620000000800 */
[----:B0-----:R-:W-:Y:S01]  /*8440*/  FADD.FTZ R8, R157, R8 ;  /* 0x000000089d087221 */ /* 0x001fe20000010000 */
[----:B------:R-:W-:-:S03]  /*8450*/  F2FP.BF16.F32.PACK_AB R157, R75, R157 ;  /* 0x0000009d4b9d723e */ /* 0x000fc600000010ff */
[----:B------:R-:W-:-:S04]  /*8460*/  FADD.FTZ R8, R75, R8 ;  /* 0x000000084b087221 */ /* 0x000fc80000010000 */
[----:B-1----:R-:W-:Y:S01]  /*8470*/  FADD.FTZ R8, R159, R8 ;  /* 0x000000089f087221 */ /* 0x002fe20000010000 */
[----:B------:R-:W-:-:S03]  /*8480*/  F2FP.BF16.F32.PACK_AB R159, R79, R159 ;  /* 0x0000009f4f9f723e */ /* 0x000fc600000010ff */
[----:B------:R-:W-:Y:S01]  /*8490*/  FADD.FTZ R8, R79, R8 ;  /* 0x000000084f087221 */ /* 0x000fe20000010000 */
[----:B------:R-:W-:Y:S02]  /*84a0*/  WARPGROUP.DEPBAR.LE gsb0, 0x0 ;  /* 0x00008000000079c5 */ /* 0x000fe40000010000 */
[----:B------:R-:W0:Y:S01]  /*84b0*/  MUFU.EX2 R153, R82 ;  /* 0x0000005200997308 */ /* 0x000e220000000800 */
[----:B------:R1:W-:Y:S01]  /*84c0*/  @!P1 SYNCS.ARRIVE.TRANS64.RED.A1T0 RZ, [R19+URZ], RZ ;  /* 0x000000ff13ff99a7 */ /* 0x0003e2000810043f */
[----:B------:R-:W-:Y:S01]  /*84d0*/  F2FP.BF16.F32.PACK_AB R154, R11, R22 ;  /* 0x000000160b9a723e */ /* 0x000fe200000010ff */
[----:B------:R-:W-:Y:S01]  /*84e0*/  IMAD.MOV.U32 R11, RZ, RZ, R4 ;  /* 0x000000ffff0b7224 */ /* 0x000fe200078e0004 */
[----:B------:R-:W-:-:S04]  /*84f0*/  F2FP.BF16.F32.PACK_AB R152, R65, R20 ;  /* 0x000000144198723e */ /* 0x000fc800000010ff */
[----:B------:R-:W2:Y:S01]  /*8500*/  MUFU.EX2 R155, R86 ;  /* 0x00000056009b7308 */ /* 0x000ea20000000800 */
[----:B-1----:R-:W-:-:S04]  /*8510*/  IMAD.U32 R19, RZ, RZ, UR7 ;  /* 0x00000007ff137e24 */ /* 0x002fc8000f8e00ff */
[----:B------:R-:W-:Y:S02]  /*8520*/  @!P1 VIADD R19, R19, 0x34860 ;  /* 0x0003486013139836 */ /* 0x000fe40000000000 */
[----:B0-----:R-:W-:-:S03]  /*8530*/  FADD.FTZ R8, R153, R8 ;  /* 0x0000000899087221 */ /* 0x001fc60000010000 */
[----:B------:R-:W-:Y:S02]  /*8540*/  @!P1 PRMT R19, RZ, 0x654, R19 ;  /* 0x00000654ff139816 */ /* 0x000fe40000000013 */
[C---:B------:R-:W-:Y:S01]  /*8550*/  F2FP.BF16.F32.PACK_AB R153, R83.reuse, R153 ;  /* 0x000000995399723e */ /* 0x040fe200000010ff */
[----:B------:R-:W-:Y:S01]  /*8560*/  FADD.FTZ R8, R83, R8 ;  /* 0x0000000853087221 */ /* 0x000fe20000010000 */
[----:B------:R0:W-:Y:S03]  /*8570*/  @!P1 SYNCS.ARRIVE.TRANS64.RED.A1T0 RZ, [R19+URZ], RZ ;  /* 0x000000ff13ff99a7 */ /* 0x0001e6000810043f */
[----:B--2---:R-:W-:Y:S01]  /*8580*/  FADD.FTZ R8, R155, R8 ;  /* 0x000000089b087221 */ /* 0x004fe20000010000 */
[----:B------:R-:W-:-:S03]  /*8590*/  F2FP.BF16.F32.PACK_AB R155, R69, R155 ;  /* 0x0000009b459b723e */ /* 0x000fc600000010ff */
[----:B------:R-:W-:Y:S01]  /*85a0*/  FADD.FTZ R8, R69, R8 ;  /* 0x0000000845087221 */ /* 0x000fe20000010000 */
[----:B0-----:R-:W-:Y:S06]  /*85b0*/  @P2 BRA `(.L_x_2067) ;  /* 0xffffffdc00ec2947 */ /* 0x001fec000383ffff */
.L_x_2058:
        /* <DEDUP_REMOVED lines=67> */
.L_x_2068:
[----:B------:R-:W-:Y:S01]  /*89f0*/  ULEA UR5, UR37, UR36, 0x3 ;  /* 0x0000002425057291 */ /* 0x000fe2000f8e183f */
[----:B------:R-:W-:-:S08]  /*8a00*/  SHF.L.U32 R5, R5, 0x1f, RZ ;  /* 0x0000001f05057819 */ /* 0x000fd000000006ff */
[----:B------:R0:W1:Y:S01]  /*8a10*/  SYNCS.PHASECHK.TRANS64.TRYWAIT P2, [UR5+0x34850], R5 ;  /* 0x03485005ff0075a7 */ /* 0x0000620008040145 */
[----:B------:R-:W-:Y:S05]  /*8a20*/  @!P0 BRA `(.L_x_2069) ;  /* 0x0000000000048947 */ /* 0x000fea0003800000 */
[----:B------:R-:W-:Y:S01]  /*8a30*/  BPT.TRAP 0x1 ;  /* 0x000000040000795c */ /* 0x000fe20000300000 */
.L_x_2069:
[----:B-1----:R-:W-:Y:S05]  /*8a40*/  @P2 BRA `(.L_x_2070) ;  /* 0x0000000000082947 */ /* 0x002fea0003800000 */
[----:B------:R-:W1:Y:S02]  /*8a50*/  SYNCS.PHASECHK.TRANS64.TRYWAIT P0, [UR5+0x34850], R5 ;  /* 0x03485005ff0075a7 */ /* 0x000e640008000145 */
[----:B-1----:R-:W-:Y:S05]  /*8a60*/  @!P0 BRA `(.L_x_2071) ;  /* 0x00000060008c8947 */ /* 0x002fea0003800000 */
.L_x_2070:
[----:B------:R-:W-:Y:S01]  /*8a70*/  UIADD3 UR36, UR36, 0x400, URZ ;  /* 0x0000040024247890 */ /* 0x000fe2000fffe03f */
[----:B------:R-:W-:Y:S01]  /*8a80*/  WARPGROUP.ARRIVE ;  /* 0x00000000000079c5 */ /* 0x000fe20000000000 */
[----:B------:R-:W-:Y:S01]  /*8a90*/  UMOV UR7, 0x40000040 ;  /* 0x4000004000077882 */ /* 0x000fe20000000000 */
[----:B-1----:R-:W1:Y:S01]  /*8aa0*/  SHFL.BFLY PT, R2, R9, 0x2, 0x1f ;  /* 0x0c401f0009027f89 */ /* 0x002e6200000e0000 */
[----:B------:R-:W-:Y:S01]  /*8ab0*/  USHF.R.U32.HI UR36, URZ, 0x4, UR36 ;  /* 0x000000043f247899 */ /* 0x000fe20008011624 */
[----:B------:R-:W-:Y:S02]  /*8ac0*/  IMAD.U32 R10, RZ, RZ, UR5 ;  /* 0x00000005ff0a7e24 */ /* 0x000fe4000f8e00ff */
[----:B------:R-:W0:Y:S01]  /*8ad0*/  SHFL.BFLY PT, R3, R8, 0x2, 0x1f ;  /* 0x0c401f0008037f89 */ /* 0x000e2200000e0000 */
[----:B------:R-:W-:Y:S01]  /*8ae0*/  ULOP3.LUT UR36, UR36, 0x3fff, URZ, 0xc0, !UPT ;  /* 0x00003fff24247892 */ /* 0x000fe2000f8ec03f */
[----:B------:R-:W-:-:S03]  /*8af0*/  @!P1 VIADD R10, R10, 0x34860 ;  /* 0x000348600a0a9836 */ /* 0x000fc60000000000 */
[----:B------:R-:W-:Y:S02]  /*8b00*/  ULOP3.LUT UR4, UR36, 0x4000000, URZ, 0xfc, !UPT ;  /* 0x0400000024047892 */ /* 0x000fe4000f8efc3f */
[----:B------:R-:W-:Y:S02]  /*8b10*/  @!P1 PRMT R10, RZ, 0x654, R10 ;  /* 0x00000654ff0a9816 */ /* 0x000fe4000000000a */
[----:B------:R-:W-:-:S07]  /*8b20*/  ULEA UR4, UR37, UR4, 0xb ;  /* 0x0000000425047291 */ /* 0x000fce000f8e583f */
[----:B------:R-:W-:Y:S02]  /*8b30*/  UMOV UR6, UR4 ;  /* 0x0000000400067c82 */ /* 0x000fe40008000000 */
[----:B------:R-:W-:Y:S01]  /*8b40*/  HGMMA.64x128x16.F32.BF16 R24, R180, gdesc[UR4].tnspB, R24, gsb0 ;  /* 0x41e00004b4187df0 */ /* 0x000fe20008001818 */
[----:B------:R-:W-:Y:S01]  /*8b50*/  UIADD3 UR6, UR4, 0x80, URZ ;  /* 0x0000008004067890 */ /* 0x000fe2000fffe03f */
[----:B-1----:R-:W-:Y:S01]  /*8b60*/  FADD.FTZ R2, R2, R9 ;  /* 0x0000000902027221 */ /* 0x002fe20000010000 */
[----:B------:R-:W-:Y:S01]  /*8b70*/  UMOV UR7, 0x40000040 ;  /* 0x4000004000077882 */ /* 0x000fe20000000000 */
[----:B0-----:R-:W-:Y:S01]  /*8b80*/  FADD.FTZ R5, R3, R8 ;  /* 0x0000000803057221 */ /* 0x001fe20000010000 */
[----:B------:R-:W-:Y:S02]  /*8b90*/  IMAD.MOV.U32 R8, RZ, RZ, RZ ;  /* 0x000000ffff087224 */ /* 0x000fe400078e00ff */
[----:B------:R-:W0:Y:S04]  /*8ba0*/  SHFL.BFLY PT, R3, R2, 0x1, 0x1f ;  /* 0x0c201f0002037f89 */ /* 0x000e2800000e0000 */
[----:B------:R-:W1:Y:S01]  /*8bb0*/  SHFL.BFLY PT, R6, R5, 0x1, 0x1f ;  /* 0x0c201f0005067f89 */ /* 0x000e6200000e0000 */
[----:B0-----:R-:W-:Y:S01]  /*8bc0*/  FADD.FTZ R11, R2, R3 ;  /* 0x00000003020b7221 */ /* 0x001fe20000010000 */
[----:B------:R-:W-:-:S02]  /*8bd0*/  IMAD.MOV.U32 R3, RZ, RZ, -0x800000 ;  /* 0xff800000ff037424 */ /* 0x000fc400078e00ff */
[----:B------:R-:W-:Y:S02]  /*8be0*/  IMAD.MOV.U32 R2, RZ, RZ, -0x800000 ;  /* 0xff800000ff027424 */ /* 0x000fe400078e00ff */
[----:B-1----:R-:W-:Y:S01]  /*8bf0*/  FADD.FTZ R13, R5, R6 ;  /* 0x00000006050d7221 */ /* 0x002fe20000010000 */
[----:B------:R-:W-:Y:S01]  /*8c00*/  FSETP.NE.FTZ.AND P0, PT, R11, RZ, PT ;  /* 0x000000ff0b00720b */ /* 0x000fe20003f15000 */
[----:B------:R-:W-:-:S03]  /*8c10*/  IMAD.MOV.U32 R6, RZ, RZ, RZ ;  /* 0x000000ffff067224 */ /* 0x000fc600078e00ff */
[----:B------:R-:W-:-:S09]  /*8c20*/  FSETP.NE.FTZ.AND P2, PT, R13, RZ, PT ;  /* 0x000000ff0d00720b */ /* 0x000fd20003f55000 */
        /* <DEDUP_REMOVED lines=111> */
.L_x_2041:
[----:B------:R-:W-:Y:S05]  /*9320*/  @P0 BRA `(.L_x_2072) ;  /* 0x0000001400340947 */ /* 0x000fea0003800000 */
[----:B------:R-:W1:Y:S01]  /*9330*/  S2R R0, SR_TID.X ;  /* 0x0000000000007919 */ /* 0x000e620000002100 */
[----:B------:R-:W2:Y:S01]  /*9340*/  LDC R17, c[0x0][0xbe8] ;  /* 0x0002fa00ff117b82 */ /* 0x000ea20000000800 */
[----:B------:R-:W-:Y:S01]  /*9350*/  ULDC.64 UR4, c[0x0][0xbd0] ;  /* 0x0002f40000047ab9 */ /* 0x000fe20000000a00 */
[----:B------:R-:W-:Y:S01]  /*9360*/  ULDC.64 UR6, c[0x0][0xb38] ;  /* 0x0002ce0000067ab9 */ /* 0x000fe20000000a00 */
[----:B------:R-:W3:Y:S01]  /*9370*/  S2R R19, SR_CTAID.X ;  /* 0x0000000000137919 */ /* 0x000ee20000002500 */
[----:B------:R-:W-:Y:S04]  /*9380*/  BSSY B0, `(.L_x_2073) ;  /* 0x00000e3000007945 */ /* 0x000fe80003800000 */
[----:B------:R-:W4:Y:S08]  /*9390*/  S2UR UR9, SR_CTAID.Z ;  /* 0x00000000000979c3 */ /* 0x000f300000002700 */
[----:B------:R-:W5:Y:S08]  /*93a0*/  LDC.64 R20, c[0x0][0xbd8] ;  /* 0x0002f600ff147b82 */ /* 0x000f700000000a00 */
[----:B------:R-:W-:Y:S01]  /*93b0*/  BAR.SYNC.DEFER_BLOCKING 0x1, 0x100 ;  /* 0x0044000000007b1d */ /* 0x000fe20000010000 */
[----:B--2---:R-:W-:-:S07]  /*93c0*/  ISETP.NE.AND P0, PT, R17, 0x1, PT ;  /* 0x000000011100780c */ /* 0x004fce0003f05270 */
[----:B------:R-:W2:Y:S01]  /*93d0*/  S2UR UR8, SR_CTAID.Y ;  /* 0x00000000000879c3 */ /* 0x000ea20000002600 */
[----:B-1----:R-:W-:-:S07]  /*93e0*/  VIADD R0, R0, 0xffffff80 ;  /* 0xffffff8000007836 */ /* 0x002fce0000000000 */
[----:B------:R-:W2:Y:S01]  /*93f0*/  LDC R89, c[0x0][0xc50] ;  /* 0x00031400ff597b82 */ /* 0x000ea20000000800 */
[----:B------:R-:W-:-:S04]  /*9400*/  SHF.R.S32.HI R5, RZ, 0x1f, R0 ;  /* 0x0000001fff057819 */ /* 0x000fc80000011400 */
[----:B------:R-:W-:-:S03]  /*9410*/  LEA.HI R6, R5, R0, RZ, 0x7 ;  /* 0x0000000005067211 */ /* 0x000fc600078f38ff */
[----:B------:R-:W1:Y:S01]  /*9420*/  LDC.64 R22, c[0x0][0xb40] ;  /* 0x0002d000ff167b82 */ /* 0x000e620000000a00 */
[----:B------:R-:W-:Y:S02]  /*9430*/  LEA.HI R5, R5, R0, RZ, 0x2 ;  /* 0x0000000005057211 */ /* 0x000fe400078f10ff */
[----:B------:R-:W-:Y:S02]  /*9440*/  LOP3.LUT R7, R6, 0xffffff80, RZ, 0xc0, !PT ;  /* 0xffffff8006077812 */ /* 0x000fe400078ec0ff */
[----:B------:R-:W-:Y:S02]  /*9450*/  LOP3.LUT R11, R5, 0xfffffffc, RZ, 0xc0, !PT ;  /* 0xfffffffc050b7812 */ /* 0x000fe400078ec0ff */
[----:B------:R-:W-:Y:S01]  /*9460*/  SHF.R.S32.HI R5, RZ, 0x7, R6 ;  /* 0x00000007ff057819 */ /* 0x000fe20000011406 */
[C---:B------:R-:W-:Y:S01]  /*9470*/  IMAD.IADD R88, R0.reuse, 0x1, -R7 ;  /* 0x0000000100587824 */ /* 0x040fe200078e0a07 */
[----:B------:R-:W2:Y:S01]  /*9480*/  @P0 LDC R13, c[0x0][0xbec] ;  /* 0x0002fb00ff0d0b82 */ /* 0x000ea20000000800 */
[----:B------:R-:W-:Y:S01]  /*9490*/  IMAD.IADD R11, R0, 0x1, -R11 ;  /* 0x00000001000b7824 */ /* 0x000fe200078e0a0b */
[----:B------:R-:W-:-:S02]  /*94a0*/  LEA.HI R0, R6, R5, RZ, 0x1 ;  /* 0x0000000506007211 */ /* 0x000fc400078f08ff */
[----:B------:R-:W-:Y:S02]  /*94b0*/  SHF.R.S32.HI R7, RZ, 0x1f, R88 ;  /* 0x0000001fff077819 */ /* 0x000fe40000011458 */
[----:B------:R-:W-:Y:S02]  /*94c0*/  LEA.HI R6, R11, R11, RZ, 0x1 ;  /* 0x0000000b0b067211 */ /* 0x000fe400078f08ff */
[-C--:B------:R-:W-:Y:S01]  /*94d0*/  LEA.HI R90, R7, R88.reuse, RZ, 0x2 ;  /* 0x00000058075a7211 */ /* 0x080fe200078f10ff */
[----:B------:R-:W2:Y:S01]  /*94e0*/  @P0 LDC R93, c[0x0][0xbec] ;  /* 0x0002fb00ff5d0b82 */ /* 0x000ea20000000800 */
[----:B------:R-:W-:Y:S02]  /*94f0*/  LOP3.LUT R6, R6, 0x1ffffffe, RZ, 0xc0, !PT ;  /* 0x1ffffffe06067812 */ /* 0x000fe400078ec0ff */
[--C-:B0-----:R-:W-:Y:S02]  /*9500*/  SHF.R.S32.HI R4, RZ, 0x2, R90.reuse ;  /* 0x00000002ff047819 */ /* 0x101fe4000001145a */
[----:B------:R-:W-:Y:S01]  /*9510*/  SHF.R.S32.HI R9, RZ, 0x1f, R90 ;  /* 0x0000001fff097819 */ /* 0x000fe2000001145a */
[----:B------:R-:W-:Y:S01]  /*9520*/  IMAD.IADD R91, R11, 0x1, -R6 ;  /* 0x000000010b5b7824 */ /* 0x000fe200078e0a06 */
[----:B------:R-:W-:Y:S01]  /*9530*/  LEA.HI R7, R7, R88, RZ, 0x5 ;  /* 0x0000005807077211 */ /* 0x000fe200078f28ff */
[----:B------:R-:W0:Y:S01]  /*9540*/  @P0 LDC R15, c[0x0][0xbf0] ;  /* 0x0002fc00ff0f0b82 */ /* 0x000e220000000800 */
[----:B------:R-:W-:-:S02]  /*9550*/  LEA.HI R9, R9, R4, RZ, 0x3 ;  /* 0x0000000409097211 */ /* 0x000fc400078f18ff */
[----:B------:R-:W-:Y:S02]  /*9560*/  LOP3.LUT R0, R0, 0x3fffffe, RZ, 0xc0, !PT ;  /* 0x03fffffe00007812 */ /* 0x000fe400078ec0ff */
[----:B------:R-:W-:Y:S02]  /*9570*/  LOP3.LUT R9, R9, 0xfffffff8, RZ, 0xc0, !PT ;  /* 0xfffffff809097812 */ /* 0x000fe400078ec0ff */
[----:B------:R-:W-:Y:S01]  /*9580*/  SHF.R.S32.HI R7, RZ, 0x5, R7 ;  /* 0x00000005ff077819 */ /* 0x000fe20000011407 */
[----:B------:R-:W-:Y:S01]  /*9590*/  IMAD.IADD R0, R5, 0x1, -R0 ;  /* 0x0000000105007824 */ /* 0x000fe200078e0a00 */
[----:B------:R-:W-:Y:S01]  /*95a0*/  SHF.R.S32.HI R11, RZ, 0x1f, R18 ;  /* 0x0000001fff0b7819 */ /* 0x000fe20000011412 */
[----:B------:R-:W-:Y:S01]  /*95b0*/  IMAD.IADD R4, R4, 0x1, -R9 ;  /* 0x0000000104047824 */ /* 0x000fe200078e0a09 */
[----:B------:R-:W0:Y:S03]  /*95c0*/  @P0 LDC R14, c[0x0][0xbf0] ;  /* 0x0002fc00ff0e0b82 */ /* 0x000e260000000800 */
[----:B------:R-:W-:-:S02]  /*95d0*/  IMAD R5, R7, 0x10, R4 ;  /* 0x0000001007057824 */ /* 0x000fc400078e0204 */
[----:B------:R-:W-:Y:S02]  /*95e0*/  IMAD R7, R11, UR4, RZ ;  /* 0x000000040b077c24 */ /* 0x000fe4000f8e02ff */
[----:B------:R-:W-:Y:S02]  /*95f0*/  IMAD R0, R0, 0x40, R5 ;  /* 0x0000004000007824 */ /* 0x000fe400078e0205 */
[----:B------:R-:W-:Y:S01]  /*9600*/  IMAD.WIDE.U32 R4, R18, UR4, RZ ;  /* 0x0000000412047c25 */ /* 0x000fe2000f8e00ff */
[----:B----4-:R-:W-:-:S03]  /*9610*/  USHF.R.S32.HI UR4, URZ, 0x1f, UR9 ;  /* 0x0000001f3f047899 */ /* 0x010fc60008011409 */
        /* <DEDUP_REMOVED lines=8> */
[----:B-----5:R-:W-:Y:S02]  /*96a0*/  IMAD R10, R20, UR4, RZ ;  /* 0x00000004140a7c24 */ /* 0x020fe4000f8e02ff */
[----:B---3--:R-:W-:Y:S02]  /*96b0*/  IMAD R8, R19, 0x80, R8 ;  /* 0x0000008013087824 */ /* 0x008fe400078e0208 */
[----:B-1----:R-:W-:Y:S01]  /*96c0*/  IMAD R12, R22, UR4, RZ ;  /* 0x00000004160c7c24 */ /* 0x002fe2000f8e02ff */
[----:B------:R-:W-:Y:S01]  /*96d0*/  ULDC.64 UR4, c[0x0][0xbe0] ;  /* 0x0002f80000047ab9 */ /* 0x000fe20000000a00 */
[----:B--2---:R-:W-:-:S02]  /*96e0*/  IMAD R89, R89, R18, UR8 ;  /* 0x0000000859597e24 */ /* 0x004fc4000f8e0212 */
[----:B------:R-:W-:Y:S02]  /*96f0*/  IMAD.IADD R7, R7, 0x1, R9 ;  /* 0x0000000107077824 */ /* 0x000fe400078e0209 */
[----:B------:R-:W-:Y:S02]  /*9700*/  IMAD R11, R21, UR9, R10 ;  /* 0x00000009150b7c24 */ /* 0x000fe4000f8e020a */
[----:B------:R-:W-:-:S04]  /*9710*/  IMAD.WIDE.U32 R4, R20, UR9, R4 ;  /* 0x0000000914047c25 */ /* 0x000fc8000f8e0004 */
[----:B------:R-:W-:-:S04]  /*9720*/  @P0 IMAD.HI.U32 R10, R8, R13, RZ ;  /* 0x0000000d080a0227 */ /* 0x000fc800078e00ff */
        /* <DEDUP_REMOVED lines=8> */
[----:B0-----:R-:W-:Y:S01]  /*97b0*/  @P0 SHF.R.U32.HI R9, RZ, R15, R10 ;  /* 0x0000000fff090219 */ /* 0x001fe2000001160a */
        /* <DEDUP_REMOVED lines=65> */
[C---:B------:R-:W-:Y:S01]  /*9bd0*/  VIADD R0, R19.reuse, 0x8 ;  /* 0x0000000813007836 */ /* 0x040fe20000000000 */
[----:B------:R-:W-:Y:S01]  /*9be0*/  ULDC UR4, c[0x0][0xac8] ;  /* 0x0002b20000047ab9 */ /* 0x000fe20000000800 */
[C---:B---3--:R-:W-:Y:S01]  /*9bf0*/  VIADD R6, R19.reuse, 0x10 ;  /* 0x0000001013067836 */ /* 0x048fe20000000000 */
        /* <DEDUP_REMOVED lines=91> */
.L_x_2074:
[----:B------:R-:W-:Y:S05]  /*a1b0*/  BSYNC B0 ;  /* 0x0000000000007941 */ /* 0x000fea0003800000 */
.L_x_2073:
[----:B------:R-:W-:Y:S01]  /*a1c0*/  ISETP.GE.AND P0, PT, R16, R17, PT ;  /* 0x000000111000720c */ /* 0x000fe20003f06270 */
[----:B0-----:R2:W0:Y:S04]  /*a1d0*/  SHFL.IDX PT, R13, R22, 0x1, 0x1c1f ;  /* 0x003c1f00160d7f89 */ /* 0x00142800000e0000 */
[----:B------:R2:W0:Y:S08]  /*a1e0*/  SHFL.IDX PT, R12, R20, 0x1, 0x1c1f ;  /* 0x003c1f00140c7f89 */ /* 0x00043000000e0000 */
[----:B--2---:R-:W-:Y:S05]  /*a1f0*/  @P0 BRA `(.L_x_2039) ;  /* 0x0000004800100947 */ /* 0x004fea0003800000 */
[----:B------:R-:W-:Y:S01]  /*a200*/  ULDC UR4, c[0x0][0xac8] ;  /* 0x0002b20000047ab9 */ /* 0x000fe20000000800 */
[C---:B------:R-:W-:Y:S01]  /*a210*/  VIADD R0, R19.reuse, 0x8 ;  /* 0x0000000813007836 */ /* 0x040fe20000000000 */
[C---:B------:R-:W-:Y:S01]  /*a220*/  ISETP.GE.AND P0, PT, R19.reuse, UR4, PT ;  /* 0x0000000413007c0c */ /* 0x040fe2000bf06270 */
[C---:B---3--:R-:W-:Y:S01]  /*a230*/  VIADD R4, R19.reuse, 0x10 ;  /* 0x0000001013047836 */ /* 0x048fe20000000000 */
[C---:B------:R-:W-:Y:S01]  /*a240*/  IADD3 R9, R19.reuse, 0x28, RZ ;  /* 0x0000002813097810 */ /* 0x040fe20007ffe0ff */
        /* <DEDUP_REMOVED lines=8> */
[C---:B------:R-:W-:Y:S01]  /*a2d0*/  VIADD R16, R19.reuse, 0x40 ;  /* 0x0000004013107836 */ /* 0x040fe20000000000 */
[----:B------:R-:W-:Y:S01]  /*a2e0*/  ISETP.GE.AND P2, PT, R10, UR4, PT ;  /* 0x000000040a007c0c */ /* 0x000fe2000bf46270 */
[----:B0-----:R-:W-:Y:S01]  /*a2f0*/  @!P0 IMAD.WIDE R2, R19, 0x4, R12 ;  /* 0x0000000413028825 */ /* 0x001fe200078e020c */
[----:B------:R-:W-:-:S03]  /*a300*/  ISETP.GE.AND P1, PT, R11, UR4, PT ;  /* 0x000000040b007c0c */ /* 0x000fc6000bf26270 */
[----:B------:R-:W-:Y:S01]  /*a310*/  @!P5 LEA.HI R0, R0, R0, RZ, 0x1 ;  /* 0x000000000000d211 */ /* 0x000fe200078f08ff */
[----:B------:R0:W-:Y:S01]  /*a320*/  @!P0 ST.E.64 desc[UR42][R2.64], R26 ;  /* 0x0000001a02008985 */ /* 0x0001e2000c101b2a */
[----:B------:R-:W-:Y:S01]  /*a330*/  ISETP.GE.AND P0, PT, R6, UR4, PT ;  /* 0x0000000406007c0c */ /* 0x000fe2000bf06270 */
[C---:B------:R-:W-:Y:S01]  /*a340*/  VIADD R18, R19.reuse, 0x48 ;  /* 0x0000004813127836 */ /* 0x040fe20000000000 */
[----:B------:R-:W-:Y:S01]  /*a350*/  @!P6 LEA.HI R4, R4, R4, RZ, 0x1 ;  /* 0x000000040404e211 */ /* 0x000fe200078f08ff */
[----:B------:R-:W-:Y:S01]  /*a360*/  VIADD R20, R19, 0x70 ;  /* 0x0000007013147836 */ /* 0x000fe20000000000 */
[----:B------:R-:W-:Y:S02]  /*a370*/  @!P5 LOP3.LUT R5, R0, 0xfffffffe, RZ, 0xc0, !PT ;  /* 0xfffffffe0005d812 */ /* 0x000fe400078ec0ff */
[----:B------:R-:W-:Y:S02]  /*a380*/  @!P6 LOP3.LUT R7, R4, 0xfffffffe, RZ, 0xc0, !PT ;  /* 0xfffffffe0407e812 */ /* 0x000fe400078ec0ff */
[----:B------:R-:W-:-:S02]  /*a390*/  @!P4 LEA.HI R8, R8, R8, RZ, 0x1 ;  /* 0x000000080808c211 */ /* 0x000fc400078f08ff */
[----:B------:R-:W-:Y:S02]  /*a3a0*/  @!P3 LEA.HI R0, R9, R9, RZ, 0x1 ;  /* 0x000000090900b211 */ /* 0x000fe400078f08ff */
[----:B------:R-:W-:Y:S01]  /*a3b0*/  @!P2 LEA.HI R10, R10, R10, RZ, 0x1 ;  /* 0x0000000a0a0aa211 */ /* 0x000fe200078f08ff */
[--C-:B0-----:R-:W-:Y:S01]  /*a3c0*/  @!P5 IMAD.WIDE R2, R5, 0x4, R12.reuse ;  /* 0x000000040502d825 */ /* 0x101fe200078e020c */
[----:B------:R-:W-:Y:S02]  /*a3d0*/  @!P0 LEA.HI R6, R6, R6, RZ, 0x1 ;  /* 0x0000000606068211 */ /* 0x000fe400078f08ff */
[----:B----4-:R-:W-:Y:S01]  /*a3e0*/  @!P1 LEA.HI R14, R11, R11, RZ, 0x1 ;  /* 0x0000000b0b0e9211 */ /* 0x010fe200078f08ff */
[----:B------:R-:W-:Y:S01]  /*a3f0*/  @!P6 IMAD.WIDE R4, R7, 0x4, R12 ;  /* 0x000000040704e825 */ /* 0x000fe200078e020c */
[----:B------:R-:W-:Y:S01]  /*a400*/  @!P0 LOP3.LUT R7, R6, 0xfffffffe, RZ, 0xc0, !PT ;  /* 0xfffffffe06078812 */ /* 0x000fe200078ec0ff */
[----:B------:R0:W-:Y:S01]  /*a410*/  @!P5 ST.E.64 desc[UR42][R2.64], R30 ;  /* 0x0000001e0200d985 */ /* 0x0001e2000c101b2a */
[----:B------:R-:W-:-:S02]  /*a420*/  @!P4 LOP3.LUT R9, R8, 0xfffffffe, RZ, 0xc0, !PT ;  /* 0xfffffffe0809c812 */ /* 0x000fc400078ec0ff */
[----:B------:R-:W-:Y:S01]  /*a430*/  @!P3 LOP3.LUT R11, R0, 0xfffffffe, RZ, 0xc0, !PT ;  /* 0xfffffffe000bb812 */ /* 0x000fe200078ec0ff */
[----:B------:R2:W-:Y:S01]  /*a440*/  @!P6 ST.E.64 desc[UR42][R4.64], R34 ;  /* 0x000000220400e985 */ /* 0x0005e2000c101b2a */
[----:B-1----:R-:W-:Y:S01]  /*a450*/  @!P2 LOP3.LUT R15, R10, 0xfffffffe, RZ, 0xc0, !PT ;  /* 0xfffffffe0a0fa812 */ /* 0x002fe200078ec0ff */
[C---:B------:R-:W-:Y:S01]  /*a460*/  VIADD R0, R19.reuse, 0x50 ;  /* 0x0000005013007836 */ /* 0x040fe20000000000 */
[----:B------:R-:W-:Y:S01]  /*a470*/  @!P1 LOP3.LUT R17, R14, 0xfffffffe, RZ, 0xc0, !PT ;  /* 0xfffffffe0e119812 */ /* 0x000fe200078ec0ff */
        /* <DEDUP_REMOVED lines=56> */
.L_x_2072:
[----:B------:R-:W1:Y:S02]  /*a800*/  S2R R0, SR_TID.X ;  /* 0x0000000000007919 */ /* 0x000e640000002100 */
[----:B-1----:R-:W-:-:S05]  /*a810*/  VIADD R2, R0, 0xffffff80 ;  /* 0xffffff8000027836 */ /* 0x002fca0000000000 */
[----:B------:R-:W-:-:S13]  /*a820*/  ISETP.GT.AND P0, PT, R2, 0x7f, PT ;  /* 0x0000007f0200780c */ /* 0x000fda0003f04270 */
[----:B------:R-:W-:Y:S05]  /*a830*/  @P0 BRA `(.L_x_2039) ;  /* 0x0000004000800947 */ /* 0x000fea0003800000 */
[----:B------:R-:W1:Y:S01]  /*a840*/  S2R R3, SR_CTAID.X ;  /* 0x0000000000037919 */ /* 0x000e620000002500 */
[----:B------:R-:W2:Y:S01]  /*a850*/  LDC R6, c[0x0][0xbe8] ;  /* 0x0002fa00ff067b82 */ /* 0x000ea20000000800 */
[----:B------:R-:W-:Y:S01]  /*a860*/  ULDC UR4, c[0x0][0xa88] ;  /* 0x0002a20000047ab9 */ /* 0x000fe20000000800 */
[----:B-1----:R-:W-:Y:S02]  /*a870*/  IMAD R0, R3, 0x80, R0 ;  /* 0x0000008003007824 */ /* 0x002fe400078e0200 */
[----:B--2---:R-:W-:Y:S02]  /*a880*/  IMAD R3, R6, UR4, RZ ;  /* 0x0000000406037c24 */ /* 0x004fe4000f8e02ff */
[----:B------:R-:W-:-:S05]  /*a890*/  VIADD R0, R0, 0xffffff80 ;  /* 0xffffff8000007836 */ /* 0x000fca0000000000 */
[----:B------:R-:W-:-:S13]  /*a8a0*/  ISETP.GE.AND P0, PT, R0, R3, PT ;  /* 0x000000030000720c */ /* 0x000fda0003f06270 */
[----:B------:R-:W-:Y:S05]  /*a8b0*/  @P0 BRA `(.L_x_2039) ;  /* 0x0000004000600947 */ /* 0x000fea0003800000 */
[----:B------:R-:W-:Y:S01]  /*a8c0*/  ISETP.NE.AND P0, PT, R6, 0x1, PT ;  /* 0x000000010600780c */ /* 0x000fe20003f05270 */
[----:B------:R-:W1:Y:S01]  /*a8d0*/  S2UR UR4, SR_CTAID.Z ;  /* 0x00000000000479c3 */ /* 0x000e620000002700 */
[----:B------:R-:W-:Y:S01]  /*a8e0*/  SHF.R.S32.HI R5, RZ, 0x1f, R18 ;  /* 0x0000001fff057819 */ /* 0x000fe20000011412 */
[----:B------:R-:W-:Y:S02]  /*a8f0*/  ULDC.64 UR6, c[0x0][0xbd0] ;  /* 0x0002f40000067ab9 */ /* 0x000fe40000000a00 */
[----:B------:R-:W-:-:S04]  /*a900*/  IMAD.WIDE.U32 R2, R18, UR6, RZ ;  /* 0x0000000612027c25 */ /* 0x000fc8000f8e00ff */
[----:B------:R-:W2:Y:S01]  /*a910*/  LDC.64 R12, c[0x0][0xbd8] ;  /* 0x0002f600ff0c7b82 */ /* 0x000ea20000000a00 */
[----:B------:R-:W-:-:S04]  /*a920*/  IMAD R5, R5, UR6, RZ ;  /* 0x0000000605057c24 */ /* 0x000fc8000f8e02ff */
[----:B------:R-:W-:Y:S02]  /*a930*/  IMAD R5, R18, UR7, R5 ;  /* 0x0000000712057c24 */ /* 0x000fe4000f8e0205 */
[----:B------:R-:W-:Y:S01]  /*a940*/  IMAD.MOV R18, RZ, RZ, -R18 ;  /* 0x000000ffff127224 */ /* 0x000fe200078e0a12 */
[----:B------:R-:W0:Y:S01]  /*a950*/  @P0 LDC R9, c[0x0][0xbec] ;  /* 0x0002fb00ff090b82 */ /* 0x000e220000000800 */
[----:B------:R-:W-:Y:S02]  /*a960*/  IMAD.IADD R3, R3, 0x1, R5 ;  /* 0x0000000103037824 */ /* 0x000fe400078e0205 */
[----:B------:R-:W-:-:S05]  /*a970*/  IMAD.MOV.U32 R5, RZ, RZ, R0 ;  /* 0x000000ffff057224 */ /* 0x000fca00078e0000 */
[----:B------:R-:W3:Y:S01]  /*a980*/  S2UR UR8, SR_CTAID.Y ;  /* 0x00000000000879c3 */ /* 0x000ee20000002600 */
[----:B-1----:R-:W-:-:S07]  /*a990*/  USHF.R.S32.HI UR5, URZ, 0x1f, UR4 ;  /* 0x0000001f3f057899 */ /* 0x002fce0008011404 */
[----:B------:R-:W3:Y:S01]  /*a9a0*/  LDC R7, c[0x0][0xc50] ;  /* 0x00031400ff077b82 */ /* 0x000ee20000000800 */
[C---:B--2---:R-:W-:Y:S02]  /*a9b0*/  IMAD R8, R12.reuse, UR5, RZ ;  /* 0x000000050c087c24 */ /* 0x044fe4000f8e02ff */
[----:B------:R-:W-:-:S04]  /*a9c0*/  IMAD.WIDE.U32 R2, R12, UR4, R2 ;  /* 0x000000040c027c25 */ /* 0x000fc8000f8e0002 */
[----:B------:R-:W-:Y:S01]  /*a9d0*/  IMAD R13, R13, UR4, R8 ;  /* 0x000000040d0d7c24 */ /* 0x000fe2000f8e0208 */
[----:B------:R-:W1:Y:S01]  /*a9e0*/  @P0 LDC R11, c[0x0][0xbf0] ;  /* 0x0002fc00ff0b0b82 */ /* 0x000e620000000800 */
[----:B0-----:R-:W-:Y:S01]  /*a9f0*/  @P0 IMAD.HI.U32 R4, R0, R9, RZ ;  /* 0x0000000900040227 */ /* 0x001fe200078e00ff */
[----:B------:R-:W-:-:S03]  /*aa00*/  ULDC.64 UR4, c[0x0][0xbe0] ;  /* 0x0002f80000047ab9 */ /* 0x000fc60000000a00 */
[----:B------:R-:W-:Y:S02]  /*aa10*/  IMAD.IADD R3, R13, 0x1, R3 ;  /* 0x000000010d037824 */ /* 0x000fe400078e0203 */
[----:B---3--:R-:W-:-:S04]  /*aa20*/  IMAD R9, R7, R18, UR8 ;  /* 0x0000000807097e24 */ /* 0x008fc8000f8e0212 */
[----:B------:R-:W-:Y:S01]  /*aa30*/  IMAD.WIDE.U32 R2, R9, UR4, R2 ;  /* 0x0000000409027c25 */ /* 0x000fe2000f8e0002 */
[----:B-1----:R-:W-:Y:S02]  /*aa40*/  @P0 SHF.R.U32.HI R5, RZ, R11, R4 ;  /* 0x0000000bff050219 */ /* 0x002fe40000011604 */
        /* <DEDUP_REMOVED lines=20> */
.L_x_2037:
        /* <DEDUP_REMOVED lines=18> */
.L_x_2075:
[----:B------:R-:W-:Y:S01]  /*acb0*/  ULDC UR39, c[0x0][0xc50] ;  /* 0x0003140000277ab9 */ /* 0x000fe20000000800 */
[----:B------:R-:W-:Y:S01]  /*acc0*/  UMOV UR36, UR6 ;  /* 0x0000000600247c82 */ /* 0x000fe20008000000 */
[----:B------:R-:W-:-:S11]  /*acd0*/  UISETP.NE.AND UP0, UPT, UR39, 0x1, UPT ;  /* 0x000000012700788c */ /* 0x000fd6000bf05270 */
[----:B------:R-:W-:Y:S01]  /*ace0*/  @UP0 ULDC UR4, c[0x0][0xc54] ;  /* 0x0003150000040ab9 */ /* 0x000fe20000000800 */
[----:B------:R-:W-:Y:S01]  /*acf0*/  @UP0 ULDC UR7, c[0x0][0xc58] ;  /* 0x0003160000070ab9 */ /* 0x000fe20000000800 */
[----:B------:R-:W-:-:S04]  /*ad00*/  UIMAD.WIDE.U32 UR4, UR6, UR4, URZ ;  /* 0x00000004060472a5 */ /* 0x000fc8000f8e003f */
[----:B------:R-:W-:-:S12]  /*ad10*/  @UP0 USHF.R.U32.HI UR36, URZ, UR7, UR5 ;  /* 0x000000073f240299 */ /* 0x000fd80008011605 */
.L_x_2076:
        /* <DEDUP_REMOVED lines=10> */
[----:B------:R-:W-:Y:S01]  /*adc0*/  UISETP.NE.AND UP1, UPT, UR5, 0x1, UPT ;  /* 0x000000010500788c */ /* 0x000fe2000bf25270 */
[----:B------:R1:W-:Y:S01]  /*add0*/  STL [R1+0xc], RZ ;  /* 0x00000cff01007387 */ /* 0x0003e20000100800 */
[----:B------:R-:W-:Y:S01]  /*ade0*/  UISETP.NE.U32.AND UP0, UPT, UR6, URZ, UPT ;  /* 0x0000003f0600728c */ /* 0x000fe2000bf05070 */
[----:B------:R-:W-:Y:S02]  /*adf0*/  ULDC UR5, c[0x0][0x288] ;  /* 0x0000a20000057ab9 */ /* 0x000fe40000000800 */
[----:B------:R-:W-:Y:S01]  /*ae00*/  ULDC UR6, c[0x0][0x424] ;  /* 0x0001090000067ab9 */ /* 0x000fe20000000800 */
[----:B------:R-:W-:Y:S02]  /*ae10*/  UISETP.NE.AND.EX UP0, UPT, UR7, URZ, UPT, UP0 ;  /* 0x0000003f0700728c */ /* 0x000fe4000bf05300 */
[----:B------:R-:W-:-:S02]  /*ae20*/  UIADD3 UR10, -UR5, 0x80, URZ ;  /* 0x00000080050a7890 */ /* 0x000fc4000fffe13f */
[----:B------:R-:W-:Y:S01]  /*ae30*/  USEL UR7, UR6, 0x1, UP0 ;  /* 0x0000000106077887 */ /* 0x000fe20008000000 */
[----:B------:R-:W-:-:S03]  /*ae40*/  ULDC UR9, c[0x0][0x2f0] ;  /* 0x0000bc0000097ab9 */ /* 0x000fc60000000800 */
[----:B------:R-:W-:Y:S02]  /*ae50*/  UIMAD UR10, UR7, UR9, UR10 ;  /* 0x00000009070a72a4 */ /* 0x000fe4000f8e020a */
[----:B------:R-:W-:Y:S02]  /*ae60*/  UIMAD UR7, UR7, UR9, 0x7f ;  /* 0x0000007f070774a4 */ /* 0x000fe4000f8e0209 */
[----:B0-----:R-:W-:-:S03]  /*ae70*/  ULEA UR8, UR4, 0x7f, 0x7 ;  /* 0x0000007f04087891 */ /* 0x001fc6000f8e383f */
[----:B------:R-:W-:Y:S02]  /*ae80*/  @UP1 ULDC UR4, c[0x0][0x44c] ;  /* 0x0001130000041ab9 */ /* 0x000fe40000000800 */
[----:B------:R-:W-:Y:S02]  /*ae90*/  UIMAD.WIDE.U32 UR4, UR8, UR4, URZ ;  /* 0x00000004080472a5 */ /* 0x000fe4000f8e003f */
[----:B------:R-:W-:Y:S01]  /*aea0*/  UMOV UR6, UR8 ;  /* 0x0000000800067c82 */ /* 0x000fe20008000000 */
[----:B------:R-:W-:Y:S02]  /*aeb0*/  @UP1 ULDC UR8, c[0x0][0x450] ;  /* 0x0001140000081ab9 */ /* 0x000fe40000000800 */
[----:B------:R-:W-:Y:S02]  /*aec0*/  @UP1 USHF.R.U32.HI UR6, URZ, UR8, UR5 ;  /* 0x000000083f061299 */ /* 0x000fe40008011605 */
[----:B------:R-:W-:Y:S02]  /*aed0*/  USHF.R.S32.HI UR5, URZ, 0x1f, UR7 ;  /* 0x0000001f3f057899 */ /* 0x000fe40008011407 */
[----:B------:R-:W-:-:S02]  /*aee0*/  UIADD3 UR6, UR10, UR6, URZ ;  /* 0x000000060a067290 */ /* 0x000fc4000fffe03f */
[----:B------:R-:W-:Y:S02]  /*aef0*/  ULEA.HI UR5, UR5, UR7, URZ, 0x7 ;  /* 0x0000000705057291 */ /* 0x000fe4000f8f383f */
[----:B------:R-:W-:Y:S02]  /*af00*/  USHF.R.S32.HI UR4, URZ, 0x1f, UR6 ;  /* 0x0000001f3f047899 */ /* 0x000fe40008011406 */
[----:B------:R-:W-:Y:S02]  /*af10*/  USHF.R.S32.HI UR5, URZ, 0x7, UR5 ;  /* 0x000000073f057899 */ /* 0x000fe40008011405 */
[----:B------:R-:W-:-:S04]  /*af20*/  ULEA.HI UR4, UR4, UR6, URZ, 0x7 ;  /* 0x0000000604047291 */ /* 0x000fc8000f8f383f */
[----:B------:R-:W-:-:S04]  /*af30*/  USHF.R.S32.HI UR4, URZ, 0x7, UR4 ;  /* 0x000000073f047899 */ /* 0x000fc80008011404 */
[----:B------:R-:W-:-:S04]  /*af40*/  UISETP.LT.AND UP0, UPT, UR5, UR4, UPT ;  /* 0x000000040500728c */ /* 0x000fc8000bf01270 */
[----:B------:R-:W-:Y:S02]  /*af50*/  USEL UR40, UR5, UR4, UP0 ;  /* 0x0000000405287287 */ /* 0x000fe40008000000 */
[----:B------:R-:W-:Y:S02]  /*af60*/  USHF.R.U32.HI UR5, URZ, 0x10, UR39 ;  /* 0x000000103f057899 */ /* 0x000fe40008011627 */
[----:B------:R-:W-:Y:S02]  /*af70*/  UISETP.GE.AND UP1, UPT, UR40, 0x1, UPT ;  /* 0x000000012800788c */ /* 0x000fe4000bf26270 */
[----:B------:R-:W-:Y:S02]  /*af80*/  UISETP.NE.AND UP0, UPT, UR5, URZ, UPT ;  /* 0x0000003f0500728c */ /* 0x000fe4000bf05270 */
[----:B------:R-:W-:Y:S02]  /*af90*/  ULOP3.LUT UR39, UR39, 0xffff, URZ, 0xc0, !UPT ;  /* 0x0000ffff27277892 */ /* 0x000fe4000f8ec03f */
[----:B------:R-:W-:-:S07]  /*afa0*/  PLOP3.LUT P0, PT, PT, PT, UP1, 0x80, 0x0 ;  /* 0x000000000000781c */ /* 0x000fce0003f0f018 */
[----:B------:R-:W-:-:S06]  /*afb0*/  @!UP0 ULDC UR5, c[0x0][0x9f0] ;  /* 0x00027c0000058ab9 */ /* 0x000fcc0000000800 */
[----:B-1----:R-:W-:Y:S05]  /*afc0*/  @!P0 BRA `(.L_x_2078) ;  /* 0x0000000000708947 */ /* 0x002fea0003800000 */
[----:B------:R-:W-:Y:S01]  /*afd0*/  IMAD.U32 R6, RZ, RZ, UR5 ;  /* 0x00000005ff067e24 */ /* 0x000fe2000f8e00ff */
[----:B------:R-:W-:-:S04]  /*afe0*/  UIADD3 UR4, UR5, -0x1, UR40 ;  /* 0xffffffff05047890 */ /* 0x000fc8000fffe028 */
[-C--:B------:R-:W-:Y:S02]  /*aff0*/  IABS R0, R6.reuse ;  /* 0x0000000600007213 */ /* 0x080fe40000000000 */
[----:B------:R-:W-:Y:S02]  /*b000*/  IABS R6, R6 ;  /* 0x0000000600067213 */ /* 0x000fe40000000000 */
[----:B------:R-:W0:Y:S08]  /*b010*/  I2F.RP R4, R0 ;  /* 0x0000000000047306 */ /* 0x000e300000209400 */
[----:B0-----:R-:W0:Y:S02]  /*b020*/  MUFU.RCP R4, R4 ;  /* 0x0000000400047308 */ /* 0x001e240000001000 */
[----:B0-----:R-:W-:-:S06]  /*b030*/  VIADD R2, R4, 0xffffffe ;  /* 0x0ffffffe04027836 */ /* 0x001fcc0000000000 */
        /* <DEDUP_REMOVED lines=21> */
.L_x_2078:
        /* <DEDUP_REMOVED lines=32> */
.L_x_2079:
        /* <DEDUP_REMOVED lines=20> */
.L_x_2081:
        /* <DEDUP_REMOVED lines=15> */
.L_x_2080:
[----:B------:R-:W0:Y:S02]  /*b5c0*/  LDC.64 R2, c[0x0][0x9f8] ;  /* 0x00027e00ff027b82 */ /* 0x000e240000000a00 */
[----:B0-----:R-:W-:-:S04]  /*b5d0*/  ISETP.NE.U32.AND P0, PT, R2, RZ, PT ;  /* 0x000000ff0200720c */ /* 0x001fc80003f05070 */
[----:B------:R-:W-:-:S13]  /*b5e0*/  ISETP.NE.AND.EX P0, PT, R3, RZ, PT, P0 ;  /* 0x000000ff0300720c */ /* 0x000fda0003f05300 */
[----:B------:R-:W0:Y:S02]  /*b5f0*/  @P0 LDC.64 R2, c[0x0][0x9f8] ;  /* 0x00027e00ff020b82 */ /* 0x000e240000000a00 */
[----:B0-----:R-:W-:-:S05]  /*b600*/  @P0 IMAD.WIDE R2, R18, 0x4, R2 ;  /* 0x0000000412020825 */ /* 0x001fca00078e0202 */
[----:B------:R0:W2:Y:S01]  /*b610*/  @P0 LDG.E R18, desc[UR42][R2.64] ;  /* 0x0000002a02120981 */ /* 0x0000a2000c1e1900 */
[----:B------:R-:W-:Y:S01]  /*b620*/  UMOV UR4, 0xffffffff ;  /* 0xffffffff00047882 */ /* 0x000fe20000000000 */
[----:B------:R-:W-:Y:S01]  /*b630*/  VIADD R17, R17, 0xffffffff ;  /* 0xffffffff11117836 */ /* 0x000fe20000000000 */
[----:B------:R-:W1:Y:S01]  /*b640*/  S2R R16, SR_TID.X ;  /* 0x0000000000107919 */ /* 0x000e620000002100 */
[----:B0-----:R-:W0:Y:S02]  /*b650*/  LDC.64 R2, c[0x0][0x418] ;  /* 0x00010600ff027b82 */ /* 0x001e240000000a00 */
[----:B0-----:R-:W-:Y:S02]  /*b660*/  ISETP.NE.U32.AND P0, PT, R2, RZ, PT ;  /* 0x000000ff0200720c */ /* 0x001fe40003f05070 */
[----:B-1----:R-:W-:Y:S02]  /*b670*/  SHF.R.U32.HI R0, RZ, 0x5, R16 ;  /* 0x00000005ff007819 */ /* 0x002fe40000011610 */
[----:B------:R-:W-:-:S02]  /*b680*/  ISETP.NE.AND.EX P1, PT, R3, RZ, PT, P0 ;  /* 0x000000ff0300720c */ /* 0x000fc40003f25300 */
[----:B------:R-:W-:Y:S02]  /*b690*/  LOP3.LUT R0, R0, 0x3, RZ, 0xc0, !PT ;  /* 0x0000000300007812 */ /* 0x000fe400078ec0ff */
[----:B------:R-:W-:-:S05]  /*b6a0*/  P2R R4, PR, RZ, 0x2 ;  /* 0x00000002ff047803 */ /* 0x000fca0000000000 */
[----:B------:R0:W-:Y:S01]  /*b6b0*/  STL [R1+0x4], R4 ;  /* 0x0000040401007387 */ /* 0x0001e20000100800 */
[----:B--2---:R-:W-:Y:S02]  /*b6c0*/  SHF.R.S32.HI R19, RZ, 0x1f, R18 ;  /* 0x0000001fff137819 */ /* 0x004fe40000011412 */
[----:B------:R-:W-:Y:S01]  /*b6d0*/  SEL R16, R18, RZ, !P1 ;  /* 0x000000ff12107207 */ /* 0x000fe20004800000 */
[----:B0-----:R-:W-:Y:S06]  /*b6e0*/  BRA.DIV UR4, `(.L_x_2082) ;  /* 0x0000003604847947 */ /* 0x001fec000b800000 */
[----:B------:R0:W1:Y:S02]  /*b6f0*/  SHFL.IDX PT, R14, R0, RZ, 0x1f ;  /* 0x00001fff000e7589 */ /* 0x00006400000e0000 */
.L_x_2162:
[----:B------:R-:W-:Y:S02]  /*b700*/  PLOP3.LUT P2, PT, PT, PT, PT, 0x8, 0x0 ;  /* 0x000000000000781c */ /* 0x000fe40003f4e170 */
[----:B-1----:R-:W-:Y:S02]  /*b710*/  ISETP.NE.AND P0, PT, R14, RZ, PT ;  /* 0x000000ff0e00720c */ /* 0x002fe40003f05270 */
[----:B0-----:R-:W-:-:S05]  /*b720*/  P2R R0, PR, RZ, 0x4 ;  /* 0x00000004ff007803 */ /* 0x001fca0000000000 */
[----:B------:R0:W-:Y:S06]  /*b730*/  STL [R1], R0 ;  /* 0x0000000001007387 */ /* 0x0001ec0000100800 */
[----:B------:R-:W-:Y:S05]  /*b740*/  @P0 BRA `(.L_x_2083) ;  /* 0x0000000400100947 */ /* 0x000fea0003800000 */
[----:B------:R-:W-:-:S03]  /*b750*/  UMOV UR4, 0xffffffff ;  /* 0xffffffff00047882 */ /* 0x000fc60000000000 */
[----:B------:R-:W-:Y:S05]  /*b760*/  BRA.DIV UR4, `(.L_x_2084) ;  /* 0x0000003604847947 */ /* 0x000fea000b800000 */
[----:B------:R-:W-:-:S13]  /*b770*/  ELECT P6, URZ, PT ;  /* 0x00000000003f782f */ /* 0x000fda00038c0000 */
.L_x_2165:
[----:B------:R-:W-:Y:S05]  /*b780*/  @!P6 BRA `(.L_x_2083) ;  /* 0x000000040000e947 */ /* 0x000fea0003800000 */
[----:B------:R-:W-:Y:S01]  /*b790*/  IMAD.MOV.U32 R16, RZ, RZ, R18 ;  /* 0x000000ffff107224 */ /* 0x000fe200078e0012 */
[----:B------:R-:W-:Y:S06]  /*b7a0*/  @!P1 BRA `(.L_x_2085) ;  /* 0x0000000000489947 */ /* 0x000fec0003800000 */
[----:B------:R-:W1:Y:S01]  /*b7b0*/  LDC R6, c[0x0][0x43c] ;  /* 0x00010f00ff067b82 */ /* 0x000e620000000800 */
[----:B0-----:R-:W-:Y:S01]  /*b7c0*/  IMAD.MOV.U32 R0, RZ, RZ, R17 ;  /* 0x000000ffff007224 */ /* 0x001fe200078e0011 */
[----:B------:R-:W-:Y:S02]  /*b7d0*/  ULDC.64 UR4, c[0x0][0x428] ;  /* 0x00010a0000047ab9 */ /* 0x000fe40000000a00 */
[----:B------:R-:W-:-:S04]  /*b7e0*/  IMAD R7, R19, UR4, RZ ;  /* 0x0000000413077c24 */ /* 0x000fc8000f8e02ff */
[----:B------:R-:W-:Y:S01]  /*b7f0*/  IMAD R7, R18, UR5, R7 ;  /* 0x0000000512077c24 */ /* 0x000fe2000f8e0207 */
[----:B-1----:R-:W-:-:S13]  /*b800*/  ISETP.NE.AND P0, PT, R6, 0x1, PT ;  /* 0x000000010600780c */ /* 0x002fda0003f05270 */
[----:B------:R-:W0:Y:S02]  /*b810*/  @P0 LDC.64 R4, c[0x0][0x440] ;  /* 0x00011000ff040b82 */ /* 0x000e240000000a00 */
[----:B0-----:R-:W-:-:S05]  /*b820*/  @P0 IMAD.HI.U32 R4, R17, R4, RZ ;  /* 0x0000000411040227 */ /* 0x001fca00078e00ff */
[----:B------:R-:W-:-:S04]  /*b830*/  @P0 SHF.R.U32.HI R0, RZ, R5, R4 ;  /* 0x00000005ff000219 */ /* 0x000fc80000011604 */
[--C-:B------:R-:W-:Y:S01]  /*b840*/  SHF.R.S32.HI R5, RZ, 0x1f, R0.reuse ;  /* 0x0000001fff057819 */ /* 0x100fe20000011400 */
[----:B------:R-:W-:-:S04]  /*b850*/  IMAD.MOV.U32 R4, RZ, RZ, R0 ;  /* 0x000000ffff047224 */ /* 0x000fc800078e0000 */
[----:B------:R-:W-:-:S04]  /*b860*/  IMAD.WIDE.U32 R4, R18, UR4, R4 ;  /* 0x0000000412047c25 */ /* 0x000fc8000f8e0004 */
[----:B------:R-:W-:Y:S01]  /*b870*/  IMAD.IADD R5, R5, 0x1, R7 ;  /* 0x0000000105057824 */ /* 0x000fe200078e0207 */
[----:B------:R-:W-:-:S04]  /*b880*/  LEA R2, P0, R4, R2, 0x2 ;  /* 0x0000000204027211 */ /* 0x000fc800078010ff */
[----:B------:R-:W-:-:S05]  /*b890*/  LEA.HI.X R3, R4, R3, R5, 0x2, P0 ;  /* 0x0000000304037211 */ /* 0x000fca00000f1405 */
[----:B------:R1:W5:Y:S01]  /*b8a0*/  LDG.E R16, desc[UR42][R2.64] ;  /* 0x0000002a02107981 */ /* 0x000362000c1e1900 */
[----:B------:R-:W-:-:S04]  /*b8b0*/  IMAD.MOV R0, RZ, RZ, -R0 ;  /* 0x000000ffff007224 */ /* 0x000fc800078e0a00 */
[----:B------:R-:W-:-:S07]  /*b8c0*/  IMAD R17, R6, R0, R17 ;  /* 0x0000000006117224 */ /* 0x000fce00078e0211 */
.L_x_2085:
[----:B0-----:R-:W-:Y:S01]  /*b8d0*/  IMAD.MOV.U32 R0, RZ, RZ, 0x1 ;  /* 0x00000001ff007424 */ /* 0x001fe200078e00ff */
[----:B------:R-:W1:Y:S04]  /*b8e0*/  S2R R8, SR_TID.X ;  /* 0x0000000000087919 */ /* 0x000e680000002100 */
[----:B------:R-:W-:-:S04]  /*b8f0*/  SHF.L.U32 R0, R0, 0x1f, RZ ;  /* 0x0000001f00007819 */ /* 0x000fc800000006ff */
[----:B------:R-:W0:Y:S01]  /*b900*/  SYNCS.PHASECHK.TRANS64.TRYWAIT P0, [UR38+0x34840], R0 ;  /* 0x03484000ff0075a7 */ /* 0x000e220008000166 */
[----:B-1----:R-:W-:-:S04]  /*b910*/  LOP3.LUT R2, R8, 0x7f, RZ, 0xc0, !PT ;  /* 0x0000007f08027812 */ /* 0x002fc800078ec0ff */
[----:B------:R-:W-:Y:S01]  /*b920*/  ISETP.NE.AND P1, PT, R2, RZ, PT ;  /* 0x000000ff0200720c */ /* 0x000fe20003f25270 */
[----:B0-----:R-:W-:-:S12]  /*b930*/  @!P0 BRA `(.L_x_2086) ;  /* 0x0000003400308947 */ /* 0x001fd80003800000 */
.L_x_2166:
[----:B------:R-:W-:Y:S05]  /*b940*/  @P1 BRA `(.L_x_2087) ;  /* 0x0000000000181947 */ /* 0x000fea0003800000 */
[----:B------:R-:W1:Y:S01]  /*b950*/  S2R R2, SR_TID.X ;  /* 0x0000000000027919 */ /* 0x000e620000002100 */
[----:B0-----:R-:W-:-:S04]  /*b960*/  IMAD.MOV.U32 R0, RZ, RZ, 0xc000 ;  /* 0x0000c000ff007424 */ /* 0x001fc800078e00ff */
[----:B------:R2:W-:Y:S01]  /*b970*/  SYNCS.ARRIVE.TRANS64 RZ, [UR38+0x34830], R0 ;  /* 0x03483000ffff79a7 */ /* 0x0005e20008000026 */
[----:B-1----:R-:W-:-:S13]  /*b980*/  LOP3.LUT P0, RZ, R2, 0x1f, RZ, 0xc0, !PT ;  /* 0x0000001f02ff7812 */ /* 0x002fda000780c0ff */
[----:B--2---:R-:W-:Y:S05]  /*b990*/  @!P0 BRA `(.L_x_2087) ;  /* 0x0000000000048947 */ /* 0x004fea0003800000 */
[----:B------:R-:W-:Y:S01]  /*b9a0*/  BPT.TRAP 0x1 ;  /* 0x000000040000795c */ /* 0x000fe20000300000 */
.L_x_2087:
[----:B------:R-:W-:Y:S01]  /*b9b0*/  R2UR UR11, R17 ;  /* 0x00000000110b72ca */ /* 0x000fe200000e0000 */
[----:B------:R-:W-:Y:S01]  /*b9c0*/  ULDC.64 UR4, c[0x0][0x198] ;  /* 0x0000660000047ab9 */ /* 0x000fe20000000a00 */
[----:B-----5:R-:W-:Y:S01]  /*b9d0*/  R2UR UR13, R16 ;  /* 0x00000000100d72ca */ /* 0x020fe200000e0000 */
[----:B------:R-:W-:Y:S01]  /*b9e0*/  UIADD3 UR4, UP0, UR4, 0x370, URZ ;  /* 0x0000037004047890 */ /* 0x000fe2000ff1e03f */
[----:B------:R-:W-:Y:S01]  /*b9f0*/  PLOP3.LUT P0, PT, PT, PT, PT, 0x80, 0x0 ;  /* 0x000000000000781c */ /* 0x000fe20003f0f070 */
[----:B------:R-:W-:Y:S02]  /*ba00*/  UIADD3 UR8, UR38, 0x1c400, URZ ;  /* 0x0001c40026087890 */ /* 0x000fe4000fffe03f */
[----:B------:R-:W-:Y:S01]  /*ba10*/  UIADD3 UR9, UR38, 0x34830, URZ ;  /* 0x0003483026097890 */ /* 0x000fe2000fffe03f */
[----:B0-----:R-:W-:Y:S01]  /*ba20*/  P2R R0, PR, RZ, 0x1 ;  /* 0x00000001ff007803 */ /* 0x001fe20000000000 */
[----:B------:R-:W-:Y:S02]  /*ba30*/  UIADD3.X UR5, URZ, UR5, URZ, UP0, !UPT ;  /* 0x000000053f057290 */ /* 0x000fe400087fe43f */
[----:B------:R-:W-:-:S02]  /*ba40*/  UIADD3 UR16, UR38, 0x20400, URZ ;  /* 0x0002040026107890 */ /* 0x000fc4000fffe03f */
[----:B------:R-:W-:Y:S01]  /*ba50*/  USHF.L.U32 UR11, UR11, 0x7, URZ ;  /* 0x000000070b0b7899 */ /* 0x000fe2000800063f */
[----:B------:R1:W-:Y:S01]  /*ba60*/  STL [R1], R0 ;  /* 0x0000000001007387 */ /* 0x0003e20000100800 */
        /* <DEDUP_REMOVED lines=15> */
[----:B------:R1:W-:Y:S01]  /*bb60*/  UTMALDG.4D [UR16], [UR4], desc[UR6] ;  /* 0x00000610040075b4 */ /* 0x0003e20008019000 */
[----:B------:R1:W-:Y:S02]  /*bb70*/  UTMALDG.4D [UR32], [UR4], desc[UR6] ;  /* 0x00000620040075b4 */ /* 0x0003e40008019000 */
[----:B-1----:R-:W-:Y:S01]  /*bb80*/  NOP ;  /* 0x0000000000007918 */ /* 0x002fe20000000000 */
.L_x_2083:
        /* <DEDUP_REMOVED lines=21> */
[----:B01----:R-:W-:Y:S05]  /*bce0*/  CALL.ABS.NOINC R2 ;  /* 0x0000000002007343 */ /* 0x003fea0003c00000 */
.L_x_2088:
[----:B------:R-:W1:Y:S01]  /*bcf0*/  S2R R4, SR_CTAID.Z ;  /* 0x0000000000047919 */ /* 0x000e620000002700 */
[----:B------:R-:W2:Y:S01]  /*bd00*/  LDC R8, c[0x0][0x448] ;  /* 0x00011200ff087b82 */ /* 0x000ea20000000800 */
[----:B------:R-:W-:Y:S01]  /*bd10*/  USHF.R.S32.HI UR4, URZ, 0x1f, UR36 ;  /* 0x0000001f3f047899 */ /* 0x000fe20008011424 */
[----:B------:R-:W3:Y:S01]  /*bd20*/  S2R R12, SR_TID.X ;  /* 0x00000000000c7919 */ /* 0x000ee20000002100 */
[----:B------:R-:W-:Y:S02]  /*bd30*/  ULDC.64 UR8, c[0x0][0x2d8] ;  /* 0x0000b60000087ab9 */ /* 0x000fe40000000a00 */
[----:B------:R-:W-:Y:S01]  /*bd40*/  UIMAD UR6, UR4, UR8, URZ ;  /* 0x00000008040672a4 */ /* 0x000fe2000f8e023f */
[----:B------:R-:W4:Y:S02]  /*bd50*/  S2R R9, SR_CTAID.X ;  /* 0x0000000000097919 */ /* 0x000f240000002500 */
[----:B------:R-:W0:Y:S01]  /*bd60*/  LDC.64 R2, c[0x0][0x2e0] ;  /* 0x0000b800ff027b82 */ /* 0x000e220000000a00 */
[----:B------:R-:W-:-:S02]  /*bd70*/  UIMAD.WIDE.U32 UR4, UR36, UR8, URZ ;  /* 0x00000008240472a5 */ /* 0x000fc4000f8e003f */
[----:B------:R-:W-:-:S04]  /*bd80*/  UIMAD UR6, UR36, UR9, UR6 ;  /* 0x00000009240672a4 */ /* 0x000fc8000f8e0206 */
[----:B------:R-:W-:Y:S01]  /*bd90*/  UIADD3 UR5, UR5, UR6, URZ ;  /* 0x0000000605057290 */ /* 0x000fe2000fffe03f */
[----:B--2---:R-:W-:Y:S02]  /*bda0*/  ISETP.NE.AND P0, PT, R8, 0x1, PT ;  /* 0x000000010800780c */ /* 0x004fe40003f05270 */
[----:B-1----:R-:W-:Y:S02]  /*bdb0*/  SHF.R.S32.HI R5, RZ, 0x1f, R4 ;  /* 0x0000001fff057819 */ /* 0x002fe40000011404 */
[----:B---3--:R-:W-:-:S03]  /*bdc0*/  LOP3.LUT R11, R12, 0x7f, RZ, 0xc0, !PT ;  /* 0x0000007f0c0b7812 */ /* 0x008fc600078ec0ff */
[----:B0-----:R-:W-:Y:S01]  /*bdd0*/  IMAD R0, R5, R2, RZ ;  /* 0x0000000205007224 */ /* 0x001fe200078e02ff */
[----:B------:R-:W-:-:S03]  /*bde0*/  SHF.R.U32.HI R6, RZ, 0x3, R11 ;  /* 0x00000003ff067819 */ /* 0x000fc6000001160b */
[C---:B------:R-:W-:Y:S02]  /*bdf0*/  IMAD R5, R4.reuse, R3, R0 ;  /* 0x0000000304057224 */ /* 0x040fe400078e0200 */
[----:B------:R-:W-:Y:S01]  /*be00*/  IMAD.WIDE.U32 R2, R4, R2, UR4 ;  /* 0x0000000404027e25 */ /* 0x000fe2000f8e0002 */
[----:B------:R-:W0:Y:S01]  /*be10*/  @P0 LDC R0, c[0x0][0x450] ;  /* 0x00011400ff000b82 */ /* 0x000e220000000800 */
[----:B------:R-:W-:Y:S02]  /*be20*/  ULDC.64 UR4, c[0x0][0x2d0] ;  /* 0x0000b40000047ab9 */ /* 0x000fe40000000a00 */
[----:B------:R-:W-:Y:S02]  /*be30*/  IMAD.IADD R3, R3, 0x1, R5 ;  /* 0x0000000103037824 */ /* 0x000fe400078e0205 */
[----:B------:R-:W-:-:S03]  /*be40*/  IMAD.SHL.U32 R5, R12, 0x10, RZ ;  /* 0x000000100c057824 */ /* 0x000fc600078e00ff */
[----:B------:R-:W1:Y:S02]  /*be50*/  @P0 LDC R4, c[0x0][0x44c] ;  /* 0x00011300ff040b82 */ /* 0x000e640000000800 */
[----:B------:R-:W-:-:S05]  /*be60*/  LOP3.LUT R10, R6, 0x70, R5, 0xf8, !PT ;  /* 0x00000070060a7812 */ /* 0x000fca00078ef805 */
[----:B----4-:R-:W-:-:S04]  /*be70*/  IMAD R5, R9, 0x80, R10 ;  /* 0x0000008009057824 */ /* 0x010fc800078e020a */
[----:B-1----:R-:W-:-:S04]  /*be80*/  @P0 IMAD.HI.U32 R7, R5, R4, RZ ;  /* 0x0000000405070227 */ /* 0x002fc800078e00ff */
[----:B------:R-:W-:Y:S01]  /*be90*/  IMAD.MOV.U32 R4, RZ, RZ, R5 ;  /* 0x000000ffff047224 */ /* 0x000fe200078e0005 */
[----:B0-----:R-:W-:Y:S01]  /*bea0*/  @P0 SHF.R.U32.HI R4, RZ, R0, R7 ;  /* 0x00000000ff040219 */ /* 0x001fe20000011607 */
[----:B------:R-:W-:-:S04]  /*beb0*/  IMAD.SHL.U32 R7, R11, 0x8, RZ ;  /* 0x000000080b077824 */ /* 0x000fc800078e00ff */
        /* <DEDUP_REMOVED lines=14> */
[----:B------:R-:W-:Y:S01]  /*bfa0*/  IMAD.IADD R5, R3, 0x1, R4 ;  /* 0x0000000103057824 */ /* 0x000fe200078e0204 */
[----:B------:R-:W-:-:S04]  /*bfb0*/  ULDC UR4, c[0x0][0x2b8] ;  /* 0x0000ae0000047ab9 */ /* 0x000fc80000000800 */
[----:B------:R-:W-:Y:S02]  /*bfc0*/  LEA.HI.X R5, R2, UR5, R5, 0x1, P0 ;  /* 0x0000000502057c11 */ /* 0x000fe400080f0c05 */
[----:B------:R-:W-:-:S04]  /*bfd0*/  SHF.L.U32 R2, R12, 0x3, RZ ;  /* 0x000000030c027819 */ /* 0x000fc800000006ff */
        /* <DEDUP_REMOVED lines=14> */
[----:B------:R-:W-:Y:S02]  /*c0c0*/  IMAD R6, R9, 0x80, R6 ;  /* 0x0000008009067824 */ /* 0x000fe400078e0206 */
[----:B------:R-:W0:Y:S01]  /*c0d0*/  SHFL.IDX PT, R3, R0, RZ, 0x181f ;  /* 0x00181fff00037589 */ /* 0x000e2200000e0000 */
[----:B------:R-:W-:Y:S02]  /*c0e0*/  IMAD R4, R8, UR4, RZ ;  /* 0x0000000408047c24 */ /* 0x000fe4000f8e02ff */
[C---:B------:R-:W-:Y:S01]  /*c0f0*/  VIADD R9, R6.reuse, 0x10 ;  /* 0x0000001006097836 */ /* 0x040fe20000000000 */
[----:B------:R-:W1:Y:S02]  /*c100*/  SHFL.IDX PT, R8, R5, 0x1, 0x181f ;  /* 0x00381f0005087f89 */ /* 0x000e6400000e0000 */
[----:B------:R-:W-:-:S02]  /*c110*/  ISETP.GE.AND P3, PT, R6, R4, PT ;  /* 0x000000040600720c */ /* 0x000fc40003f66270 */
[----:B------:R-:W2:Y:S11]  /*c120*/  SHFL.IDX PT, R14, R0, 0x1, 0x181f ;  /* 0x00381f00000e7f89 */ /* 0x000eb600000e0000 */
[----:B------:R-:W-:-:S02]  /*c130*/  @!P3 LEA R21, R7, UR38, 0x1 ;  /* 0x000000260715bc11 */ /* 0x000fc4000f8e08ff */
[----:B0-----:R-:W-:-:S04]  /*c140*/  LOP3.LUT R3, R3, R2, RZ, 0x3c, !PT ;  /* 0x0000000203037212 */ /* 0x001fc800078e3cff */
[----:B------:R-:W-:-:S04]  /*c150*/  LOP3.LUT R2, R3, R2, RZ, 0x3c, !PT ;  /* 0x0000000203027212 */ /* 0x000fc800078e3cff */
[----:B------:R-:W-:-:S03]  /*c160*/  LOP3.LUT R3, R3, R2, RZ, 0x3c, !PT ;  /* 0x0000000203037212 */ /* 0x000fc600078e3cff */
[----:B------:R-:W-:-:S05]  /*c170*/  @!P3 IMAD.WIDE.U32 R2, R10, 0x2, R2 ;  /* 0x000000020a02b825 */ /* 0x000fca00078e0002 */
[----:B------:R-:W-:Y:S04]  /*c180*/  @!P3 LDGSTS.E.BYPASS.LTC128B.128 [R21+0x10400], desc[UR42][R2.64], !P2 ;  /* 0x104000000215bfae */ /* 0x000fe8000d101d6a */
[----:B------:R-:W-:Y:S04]  /*c190*/  @!P3 LDGSTS.E.BYPASS.LTC128B.128 [R21+0x14400], desc[UR42][R2.64+0x80], !P0 ;  /* 0x144000800215bfae */ /* 0x000fe8000c101d6a */
[----:B------:R0:W-:Y:S01]  /*c1a0*/  @!P3 LDGSTS.E.BYPASS.LTC128B.128 [R21+0x18400], desc[UR42][R2.64+0x100], !P1 ;  /* 0x184001000215bfae */ /* 0x0001e2000c901d6a */
[----:B------:R-:W-:Y:S01]  /*c1b0*/  ISETP.GE.AND P3, PT, R9, R4, PT ;  /* 0x000000040900720c */ /* 0x000fe20003f66270 */
[----:B-1----:R-:W-:-:S02]  /*c1c0*/  IMAD.MOV.U32 R9, RZ, RZ, R8 ;  /* 0x000000ffff097224 */ /* 0x002fc400078e0008 */
[----:B--2---:R-:W-:Y:S02]  /*c1d0*/  IMAD.MOV.U32 R8, RZ, RZ, R14 ;  /* 0x000000ffff087224 */ /* 0x004fe400078e000e */
[----:B------:R-:W-:Y:S04]  /*c1e0*/  SHFL.IDX PT, R14, R0, 0x2, 0x181f ;  /* 0x00581f00000e7f89 */ /* 0x000fe800000e0000 */
[----:B0-----:R-:W0:Y:S01]  /*c1f0*/  SHFL.IDX PT, R2, R5, 0x2, 0x181f ;  /* 0x00581f0005027f89 */ /* 0x001e2200000e0000 */
[----:B------:R-:W-:-:S03]  /*c200*/  VIADD R3, R6, 0x20 ;  /* 0x0000002006037836 */ /* 0x000fc60000000000 */
[----:B------:R-:W-:Y:S01]  /*c210*/  @!P3 LEA R20, R7, UR38, 0x1 ;  /* 0x000000260714bc11 */ /* 0x000fe2000f8e08ff */
[----:B------:R-:W-:-:S05]  /*c220*/  @!P3 IMAD.WIDE.U32 R8, R10, 0x2, R8 ;  /* 0x000000020a08b825 */ /* 0x000fca00078e0008 */
[----:B------:R-:W-:Y:S04]  /*c230*/  @!P3 LDGSTS.E.BYPASS.LTC128B.128 [R20+0x10c00], desc[UR42][R8.64], !P2 ;  /* 0x10c000000814bfae */ /* 0x000fe8000d101d6a */
[----:B------:R-:W-:Y:S04]  /*c240*/  @!P3 LDGSTS.E.BYPASS.LTC128B.128 [R20+0x14c00], desc[UR42][R8.64+0x80], !P0 ;  /* 0x14c000800814bfae */ /* 0x000fe8000c101d6a */
[----:B------:R1:W-:Y:S01]  /*c250*/  @!P3 LDGSTS.E.BYPASS.LTC128B.128 [R20+0x18c00], desc[UR42][R8.64+0x100], !P1 ;  /* 0x18c001000814bfae */ /* 0x0003e2000c901d6a */
[----:B------:R-:W-:Y:S01]  /*c260*/  ISETP.GE.AND P3, PT, R3, R4, PT ;  /* 0x000000040300720c */ /* 0x000fe20003f66270 */
[----:B0-----:R-:W-:-:S02]  /*c270*/  IMAD.MOV.U32 R3, RZ, RZ, R2 ;  /* 0x000000ffff037224 */ /* 0x001fc400078e0002 */
[----:B------:R-:W-:Y:S01]  /*c280*/  IMAD.MOV.U32 R2, RZ, RZ, R14 ;  /* 0x000000ffff027224 */ /* 0x000fe200078e000e */
[----:B-1----:R-:W0:Y:S01]  /*c290*/  SHFL.IDX PT, R8, R5, 0x3, 0x181f ;  /* 0x00781f0005087f89 */ /* 0x002e2200000e0000 */
[----:B------:R-:W-:-:S08]  /*c2a0*/  VIADD R9, R6, 0x30 ;  /* 0x0000003006097836 */ /* 0x000fd00000000000 */
[----:B------:R-:W-:Y:S01]  /*c2b0*/  @!P3 LEA R21, R7, UR38, 0x1 ;  /* 0x000000260715bc11 */ /* 0x000fe2000f8e08ff */
[----:B------:R-:W-:Y:S01]  /*c2c0*/  @!P3 IMAD.WIDE.U32 R2, R10, 0x2, R2 ;  /* 0x000000020a02b825 */ /* 0x000fe200078e0002 */
        /* <DEDUP_REMOVED lines=47> */
.L_x_2183:
[----:B0-----:R-:W-:Y:S01]  /*c5c0*/  VIADD R3, R6, 0x70 ;  /* 0x0000007006037836 */ /* 0x001fe20000000000 */
[----:B------:R-:W-:Y:S01]  /*c5d0*/  BSSY B0, `(.L_x_2090) ;  /* 0x000000d000007945 */ /* 0x000fe20003800000 */
[----:B--2---:R-:W-:-:S03]  /*c5e0*/  IMAD.MOV.U32 R2, RZ, RZ, R14 ;  /* 0x000000ffff027224 */ /* 0x004fc600078e000e */
        /* <DEDUP_REMOVED lines=11> */
.L_x_2091:
[----:B------:R-:W-:Y:S05]  /*c6a0*/  BSYNC B0 ;  /* 0x0000000000007941 */ /* 0x000fea0003800000 */
.L_x_2090:
        /* <DEDUP_REMOVED lines=13> */
.L_x_2184:
[----:B------:R-:W-:Y:S02]  /*c780*/  IMAD.MOV.U32 R9, RZ, RZ, 0x1 ;  /* 0x00000001ff097424 */ /* 0x000fe400078e00ff */
[----:B------:R-:W-:Y:S01]  /*c790*/  IMAD.MOV.U32 R8, RZ, RZ, RZ ;  /* 0x000000ffff087224 */ /* 0x000fe200078e00ff */
[----:B------:R-:W-:Y:S06]  /*c7a0*/  @!P1 BRA `(.L_x_2093) ;  /* 0x0000001800e89947 */ /* 0x000fec0003800000 */
[----:B------:R-:W2:Y:S04]  /*c7b0*/  LDL.LU R4, [R1+0xc] ;  /* 0x00000c0001047983 */ /* 0x000ea80000300800 */
[----:B-1----:R-:W3:Y:S01]  /*c7c0*/  LDL.LU R3, [R1+0x8] ;  /* 0x0000080001037983 */ /* 0x002ee20000300800 */
        /* <DEDUP_REMOVED lines=17> */
[----:B------:R-:W-:Y:S02]  /*c8e0*/  IMAD.IADD R6, R5, 0x1, -R12 ;  /* 0x0000000105067824 */ /* 0x000fe400078e0a0c */
[----:B------:R-:W-:Y:S02]  /*c8f0*/  IMAD.MOV.U32 R7, RZ, RZ, 0x1 ;  /* 0x00000001ff077424 */ /* 0x000fe400078e00ff */
[----:B------:R-:W-:-:S07]  /*c900*/  IMAD.MOV.U32 R4, RZ, RZ, R16 ;  /* 0x000000ffff047224 */ /* 0x000fce00078e0010 */
.L_x_2127:
[----:B------:R-:W2:Y:S01]  /*c910*/  LDL R2, [R1] ;  /* 0x0000000001027983 */ /* 0x000ea20000100800 */
[----:B------:R-:W-:Y:S01]  /*c920*/  VIADD R6, R6, 0xfffffffe ;  /* 0xfffffffe06067836 */ /* 0x000fe20000000000 */
[----:B------:R-:W-:Y:S04]  /*c930*/  BSSY B1, `(.L_x_2095) ;  /* 0x0000088000017945 */ /* 0x000fe80003800000 */
[----:B------:R-:W-:Y:S02]  /*c940*/  ISETP.NE.AND P1, PT, R6, RZ, PT ;  /* 0x000000ff0600720c */ /* 0x000fe40003f25270 */
[----:B--2---:R-:W-:-:S13]  /*c950*/  ISETP.NE.AND P0, PT, R2, RZ, PT ;  /* 0x000000ff0200720c */ /* 0x004fda0003f05270 */
[----:B------:R-:W-:Y:S05]  /*c960*/  @!P0 BRA `(.L_x_2096) ;  /* 0x0000000800108947 */ /* 0x000fea0003800000 */
[----:B------:R-:W2:Y:S01]  /*c970*/  LDL R2, [R1+0x4] ;  /* 0x0000040001027983 */ /* 0x000ea20000100800 */
[----:B------:R-:W-:Y:S01]  /*c980*/  IMAD.MOV.U32 R9, RZ, RZ, R0 ;  /* 0x000000ffff097224 */ /* 0x000fe200078e0000 */
[----:B--2---:R-:W-:-:S13]  /*c990*/  ISETP.NE.AND P0, PT, R2, RZ, PT ;  /* 0x000000ff0200720c */ /* 0x004fda0003f05270 */
[----:B------:R-:W-:Y:S05]  /*c9a0*/  @!P0 BRA `(.L_x_2097) ;  /* 0x0000000000488947 */ /* 0x000fea0003800000 */
[----:B------:R-:W0:Y:S01]  /*c9b0*/  LDC R9, c[0x0][0x43c] ;  /* 0x00010f00ff097b82 */ /* 0x000e220000000800 */
[----:B------:R-:W-:Y:S02]  /*c9c0*/  ULDC.64 UR4, c[0x0][0x428] ;  /* 0x00010a0000047ab9 */ /* 0x000fe40000000a00 */
[----:B------:R-:W-:Y:S01]  /*c9d0*/  IMAD R5, R19, UR4, RZ ;  /* 0x0000000413057c24 */ /* 0x000fe2000f8e02ff */
[----:B0-----:R-:W-:-:S13]  /*c9e0*/  ISETP.NE.AND P0, PT, R9, 0x1, PT ;  /* 0x000000010900780c */ /* 0x001fda0003f05270 */
[----:B------:R-:W0:Y:S02]  /*c9f0*/  @P0 LDC.64 R2, c[0x0][0x440] ;  /* 0x00011000ff020b82 */ /* 0x000e240000000a00 */
[----:B0-----:R-:W-:-:S04]  /*ca00*/  @P0 IMAD.HI.U32 R4, R0, R2, RZ ;  /* 0x0000000200040227 */ /* 0x001fc800078e00ff */
[----:B------:R-:W-:Y:S01]  /*ca10*/  IMAD.MOV.U32 R2, RZ, RZ, R0 ;  /* 0x000000ffff027224 */ /* 0x000fe200078e0000 */
[----:B------:R-:W-:Y:S01]  /*ca20*/  @P0 SHF.R.U32.HI R2, RZ, R3, R4 ;  /* 0x00000003ff020219 */ /* 0x000fe20000011604 */
[----:B------:R-:W-:-:S04]  /*ca30*/  IMAD R4, R18, UR5, R5 ;  /* 0x0000000512047c24 */ /* 0x000fc8000f8e0205 */
[----:B------:R-:W-:-:S04]  /*ca40*/  IMAD.MOV R3, RZ, RZ, -R2 ;  /* 0x000000ffff037224 */ /* 0x000fc800078e0a02 */
[----:B------:R-:W-:Y:S01]  /*ca50*/  IMAD R9, R9, R3, R0 ;  /* 0x0000000309097224 */ /* 0x000fe200078e0200 */
[----:B------:R-:W-:-:S03]  /*ca60*/  SHF.R.S32.HI R3, RZ, 0x1f, R2 ;  /* 0x0000001fff037819 */ /* 0x000fc60000011402 */
[----:B------:R-:W-:Y:S01]  /*ca70*/  IMAD.WIDE.U32 R2, R18, UR4, R2 ;  /* 0x0000000412027c25 */ /* 0x000fe2000f8e0002 */
[----:B------:R-:W-:-:S03]  /*ca80*/  ULDC.64 UR4, c[0x0][0x418] ;  /* 0x0001060000047ab9 */ /* 0x000fc60000000a00 */
[----:B------:R-:W-:Y:S01]  /*ca90*/  IMAD.IADD R3, R4, 0x1, R3 ;  /* 0x0000000104037824 */ /* 0x000fe200078e0203 */
[----:B------:R-:W-:-:S04]  /*caa0*/  LEA R4, P0, R2, UR4, 0x2 ;  /* 0x0000000402047c11 */ /* 0x000fc8000f8010ff */
[----:B------:R-:W-:-:S05]  /*cab0*/  LEA.HI.X R5, R2, UR5, R3, 0x2, P0 ;  /* 0x0000000502057c11 */ /* 0x000fca00080f1403 */
[----:B------:R0:W5:Y:S04]  /*cac0*/  LDG.E R4, desc[UR42][R4.64] ;  /* 0x0000002a04047981 */ /* 0x000168000c1e1900 */
.L_x_2097:
[----:B------:R-:W1:Y:S01]  /*cad0*/  S2R R2, SR_TID.X ;  /* 0x0000000000027919 */ /* 0x000e620000002100 */
[----:B------:R-:W-:Y:S01]  /*cae0*/  BSSY B2, `(.L_x_2098) ;  /* 0x0000006000027945 */ /* 0x000fe20003800000 */
[----:B-1----:R-:W-:Y:S02]  /*caf0*/  LOP3.LUT R3, R2, 0x7f, RZ, 0xc0, !PT ;  /* 0x0000007f02037812 */ /* 0x002fe400078ec0ff */
[----:B------:R-:W-:Y:S02]  /*cb00*/  SHF.L.U32 R2, R7, 0x1f, RZ ;  /* 0x0000001f07027819 */ /* 0x000fe400000006ff */
[----:B------:R-:W-:Y:S02]  /*cb10*/  ISETP.NE.AND P2, PT, R3, RZ, PT ;  /* 0x000000ff0300720c */ /* 0x000fe40003f45270 */
[----:B------:R-:W1:Y:S02]  /*cb20*/  SYNCS.PHASECHK.TRANS64.TRYWAIT P0, [UR38+0x34848], R2 ;  /* 0x03484802ff0075a7 */ /* 0x000e640008000166 */
[----:B-1----:R-:W-:Y:S09]  /*cb30*/  @!P0 BRA `(.L_x_2099) ;  /* 0x0000002c00988947 */ /* 0x002ff20003800000 */
.L_x_2185:
[----:B------:R-:W-:Y:S05]  /*cb40*/  BSYNC B2 ;  /* 0x0000000000027941 */ /* 0x000fea0003800000 */
.L_x_2098:
[----:B------:R-:W-:Y:S04]  /*cb50*/  BSSY B2, `(.L_x_2100) ;  /* 0x0000007000027945 */ /* 0x000fe80003800000 */
[----:B------:R-:W-:Y:S05]  /*cb60*/  @P2 BRA `(.L_x_2101) ;  /* 0x0000000000142947 */ /* 0x000fea0003800000 */
[----:B------:R-:W-:Y:S01]  /*cb70*/  ISETP.NE.AND P0, PT, R10, RZ, PT ;  /* 0x000000ff0a00720c */ /* 0x000fe20003f05270 */
[----:B-1----:R-:W-:-:S04]  /*cb80*/  IMAD.MOV.U32 R3, RZ, RZ, 0xc000 ;  /* 0x0000c000ff037424 */ /* 0x002fc800078e00ff */
[----:B------:R2:W-:Y:S08]  /*cb90*/  SYNCS.ARRIVE.TRANS64 RZ, [UR38+0x34838], R3 ;  /* 0x03483803ffff79a7 */ /* 0x0005f00008000026 */
[----:B--2---:R-:W-:Y:S05]  /*cba0*/  @!P0 BRA `(.L_x_2101) ;  /* 0x0000000000048947 */ /* 0x004fea0003800000 */
[----:B------:R-:W-:Y:S01]  /*cbb0*/  BPT.TRAP 0x1 ;  /* 0x000000040000795c */ /* 0x000fe20000300000 */
.L_x_2101:
[----:B------:R-:W-:Y:S05]  /*cbc0*/  BSYNC B2 ;  /* 0x0000000000027941 */ /* 0x000fea0003800000 */
.L_x_2100:
        /* <DEDUP_REMOVED lines=11> */
.L_x_2102:
        /* <DEDUP_REMOVED lines=13> */
.L_x_2103:
        /* <DEDUP_REMOVED lines=14> */
.L_x_2104:
        /* <DEDUP_REMOVED lines=12> */
.L_x_2186:
[----:B------:R-:W-:Y:S05]  /*cef0*/  BSYNC B2 ;  /* 0x0000000000027941 */ /* 0x000fea0003800000 */
.L_x_2105:
        /* <DEDUP_REMOVED lines=9> */
.L_x_2108:
[----:B------:R-:W-:Y:S05]  /*cf90*/  BSYNC B2 ;  /* 0x0000000000027941 */ /* 0x000fea0003800000 */
.L_x_2107:
        /* <DEDUP_REMOVED lines=10> */
.L_x_2109:
        /* <DEDUP_REMOVED lines=13> */
.L_x_2110:
        /* <DEDUP_REMOVED lines=10> */
.L_x_2096:
[----:B------:R-:W-:Y:S05]  /*d1b0*/  BSYNC B1 ;  /* 0x0000000000017941 */ /* 0x000fea0003800000 */
.L_x_2095:
[----:B------:R-:W2:Y:S01]  /*d1c0*/  LDL R2, [R1] ;  /* 0x0000000001027983 */ /* 0x000ea20000100800 */
[----:B------:R-:W-:Y:S01]  /*d1d0*/  BSSY B1, `(.L_x_2111) ;  /* 0x0000088000017945 */ /* 0x000fe20003800000 */
[----:B------:R-:W-:Y:S02]  /*d1e0*/  LOP3.LUT R9, R7, 0x1, RZ, 0x3c, !PT ;  /* 0x0000000107097812 */ /* 0x000fe400078e3cff */
[----:B--2---:R-:W-:-:S13]  /*d1f0*/  ISETP.NE.AND P0, PT, R2, RZ, PT ;  /* 0x000000ff0200720c */ /* 0x004fda0003f05270 */
[----:B------:R-:W-:Y:S05]  /*d200*/  @!P0 BRA `(.L_x_2112) ;  /* 0x0000000800108947 */ /* 0x000fea0003800000 */
[----:B------:R-:W2:Y:S01]  /*d210*/  LDL R2, [R1+0x4] ;  /* 0x0000040001027983 */ /* 0x000ea20000100800 */
[----:B------:R-:W-:Y:S01]  /*d220*/  VIADD R11, R0, 0xffffffff ;  /* 0xffffffff000b7836 */ /* 0x000fe20000000000 */
[----:B--2---:R-:W-:-:S13]  /*d230*/  ISETP.NE.AND P0, PT, R2, RZ, PT ;  /* 0x000000ff0200720c */ /* 0x004fda0003f05270 */
[----:B------:R-:W-:Y:S05]  /*d240*/  @!P0 BRA `(.L_x_2113) ;  /* 0x0000000000488947 */ /* 0x000fea0003800000 */
        /* <DEDUP_REMOVED lines=10> */
[----:B------:R-:W-:-:S04]  /*d2f0*/  IMAD R4, R19, UR4, RZ ;  /* 0x0000000413047c24 */ /* 0x000fc8000f8e02ff */
[C---:B------:R-:W-:Y:S02]  /*d300*/  IMAD R4, R18.reuse, UR5, R4 ;  /* 0x0000000512047c24 */ /* 0x040fe4000f8e0204 */
[----:B------:R-:W-:Y:S01]  /*d310*/  IMAD.WIDE.U32 R2, R18, UR4, R2 ;  /* 0x0000000412027c25 */ /* 0x000fe2000f8e0002 */
[----:B------:R-:W-:-:S03]  /*d320*/  ULDC.64 UR4, c[0x0][0x418] ;  /* 0x0001060000047ab9 */ /* 0x000fc60000000a00 */
[----:B------:R-:W-:Y:S01]  /*d330*/  IMAD.IADD R3, R4, 0x1, R3 ;  /* 0x0000000104037824 */ /* 0x000fe200078e0203 */
[----:B------:R-:W-:-:S04]  /*d340*/  LEA R4, P0, R2, UR4, 0x2 ;  /* 0x0000000402047c11 */ /* 0x000fc8000f8010ff */
[----:B------:R-:W-:-:S05]  /*d350*/  LEA.HI.X R5, R2, UR5, R3, 0x2, P0 ;  /* 0x0000000502057c11 */ /* 0x000fca00080f1403 */
[----:B------:R0:W5:Y:S04]  /*d360*/  LDG.E R4, desc[UR42][R4.64] ;  /* 0x0000002a04047981 */ /* 0x000168000c1e1900 */
.L_x_2113:
[----:B------:R-:W1:Y:S01]  /*d370*/  S2R R2, SR_TID.X ;  /* 0x0000000000027919 */ /* 0x000e620000002100 */
[----:B------:R-:W-:Y:S01]  /*d380*/  BSSY B2, `(.L_x_2114) ;  /* 0x0000006000027945 */ /* 0x000fe20003800000 */
[----:B-1----:R-:W-:Y:S02]  /*d390*/  LOP3.LUT R3, R2, 0x7f, RZ, 0xc0, !PT ;  /* 0x0000007f02037812 */ /* 0x002fe400078ec0ff */
[----:B------:R-:W-:Y:S02]  /*d3a0*/  SHF.L.U32 R2, R9, 0x1f, RZ ;  /* 0x0000001f09027819 */ /* 0x000fe400000006ff */
[----:B------:R-:W-:Y:S02]  /*d3b0*/  ISETP.NE.AND P2, PT, R3, RZ, PT ;  /* 0x000000ff0300720c */ /* 0x000fe40003f45270 */
[----:B------:R-:W1:Y:S02]  /*d3c0*/  SYNCS.PHASECHK.TRANS64.TRYWAIT P0, [UR38+0x34840], R2 ;  /* 0x03484002ff0075a7 */ /* 0x000e640008000166 */
[----:B-1----:R-:W-:Y:S09]  /*d3d0*/  @!P0 BRA `(.L_x_2115) ;  /* 0x0000002400a08947 */ /* 0x002ff20003800000 */
.L_x_2187:
[----:B------:R-:W-:Y:S05]  /*d3e0*/  BSYNC B2 ;  /* 0x0000000000027941 */ /* 0x000fea0003800000 */
.L_x_2114:
[----:B------:R-:W-:Y:S04]  /*d3f0*/  BSSY B2, `(.L_x_2116) ;  /* 0x0000007000027945 */ /* 0x000fe80003800000 */
[----:B------:R-:W-:Y:S05]  /*d400*/  @P2 BRA `(.L_x_2117) ;  /* 0x0000000000142947 */ /* 0x000fea0003800000 */
[----:B------:R-:W-:Y:S01]  /*d410*/  ISETP.NE.AND P0, PT, R10, RZ, PT ;  /* 0x000000ff0a00720c */ /* 0x000fe20003f05270 */
[----:B-1----:R-:W-:-:S04]  /*d420*/  IMAD.MOV.U32 R2, RZ, RZ, 0xc000 ;  /* 0x0000c000ff027424 */ /* 0x002fc800078e00ff */
[----:B------:R2:W-:Y:S08]  /*d430*/  SYNCS.ARRIVE.TRANS64 RZ, [UR38+0x34830], R2 ;  /* 0x03483002ffff79a7 */ /* 0x0005f00008000026 */
[----:B--2---:R-:W-:Y:S05]  /*d440*/  @!P0 BRA `(.L_x_2117) ;  /* 0x0000000000048947 */ /* 0x004fea0003800000 */
[----:B------:R-:W-:Y:S01]  /*d450*/  BPT.TRAP 0x1 ;  /* 0x000000040000795c */ /* 0x000fe20000300000 */
.L_x_2117:
[----:B------:R-:W-:Y:S05]  /*d460*/  BSYNC B2 ;  /* 0x0000000000027941 */ /* 0x000fea0003800000 */
.L_x_2116:
        /* <DEDUP_REMOVED lines=11> */
.L_x_2118:
        /* <DEDUP_REMOVED lines=14> */
.L_x_2119:
        /* <DEDUP_REMOVED lines=13> */
.L_x_2120:
        /* <DEDUP_REMOVED lines=12> */
.L_x_2188:
[----:B------:R-:W-:Y:S05]  /*d790*/  BSYNC B2 ;  /* 0x0000000000027941 */ /* 0x000fea0003800000 */
.L_x_2121:
        /* <DEDUP_REMOVED lines=9> */
.L_x_2124:
[----:B------:R-:W-:Y:S05]  /*d830*/  BSYNC B2 ;  /* 0x0000000000027941 */ /* 0x000fea0003800000 */
.L_x_2123:
        /* <DEDUP_REMOVED lines=10> */
.L_x_2125:
        /* <DEDUP_REMOVED lines=13> */
.L_x_2126:
        /* <DEDUP_REMOVED lines=10> */
.L_x_2112:
[----:B------:R-:W-:Y:S05]  /*da50*/  BSYNC B1 ;  /* 0x0000000000017941 */ /* 0x000fea0003800000 */
.L_x_2111:
[----:B------:R-:W-:Y:S02]  /*da60*/  VIADD R0, R0, 0xfffffffe ;  /* 0xfffffffe00007836 */ /* 0x000fe40000000000 */
[----:B------:R-:W-:Y:S01]  /*da70*/  IMAD.MOV.U32 R7, RZ, RZ, R9 ;  /* 0x000000ffff077224 */ /* 0x000fe200078e0009 */
[----:B------:R-:W-:Y:S06]  /*da80*/  @P1 BRA `(.L_x_2127) ;  /* 0xffffffec00a01947 */ /* 0x000fec000383ffff */
[----:B------:R-:W-:Y:S05]  /*da90*/  BSYNC B0 ;  /* 0x0000000000007941 */ /* 0x000fea0003800000 */
.L_x_2094:
[----:B------:R-:W-:Y:S01]  /*daa0*/  ISETP.NE.AND P0, PT, R12, RZ, PT ;  /* 0x000000ff0c00720c */ /* 0x000fe20003f05270 */
[----:B------:R-:W-:-:S12]  /*dab0*/  BSSY B0, `(.L_x_2093) ;  /* 0x0000089000007945 */ /* 0x000fd80003800000 */
[----:B------:R-:W-:Y:S05]  /*dac0*/  @!P0 BRA `(.L_x_2128) ;  /* 0x00000008001c8947 */ /* 0x000fea0003800000 */
[----:B------:R-:W2:Y:S01]  /*dad0*/  LDL R2, [R1] ;  /* 0x0000000001027983 */ /* 0x000ea20000100800 */
[----:B------:R-:W-:Y:S01]  /*dae0*/  IMAD.MOV.U32 R8, RZ, RZ, 0x1 ;  /* 0x00000001ff087424 */ /* 0x000fe200078e00ff */
[----:B--2---:R-:W-:-:S13]  /*daf0*/  ISETP.NE.AND P1, PT, R2, RZ, PT ;  /* 0x000000ff0200720c */ /* 0x004fda0003f25270 */
[----:B------:R-:W-:Y:S05]  /*db00*/  @!P1 BRA `(.L_x_2128) ;  /* 0x00000008000c9947 */ /* 0x000fea0003800000 */
[----:B------:R-:W2:Y:S02]  /*db10*/  LDL.LU R2, [R1+0x4] ;  /* 0x0000040001027983 */ /* 0x000ea40000300800 */
[----:B--2---:R-:W-:-:S13]  /*db20*/  ISETP.NE.AND P1, PT, R2, RZ, PT ;  /* 0x000000ff0200720c */ /* 0x004fda0003f25270 */
[----:B------:R-:W-:Y:S05]  /*db30*/  @!P1 BRA `(.L_x_2129) ;  /* 0x00000000004c9947 */ /* 0x000fea0003800000 */
[----:B------:R-:W0:Y:S01]  /*db40*/  LDC R7, c[0x0][0x43c] ;  /* 0x00010f00ff077b82 */ /* 0x000e220000000800 */
[----:B------:R-:W-:Y:S01]  /*db50*/  IMAD.MOV.U32 R6, RZ, RZ, R0 ;  /* 0x000000ffff067224 */ /* 0x000fe200078e0000 */
[----:B------:R-:W-:Y:S02]  /*db60*/  ULDC.64 UR4, c[0x0][0x428] ;  /* 0x00010a0000047ab9 */ /* 0x000fe40000000a00 */
[----:B------:R-:W-:-:S04]  /*db70*/  IMAD R19, R19, UR4, RZ ;  /* 0x0000000413137c24 */ /* 0x000fc8000f8e02ff */
[----:B------:R-:W-:Y:S01]  /*db80*/  IMAD R19, R18, UR5, R19 ;  /* 0x0000000512137c24 */ /* 0x000fe2000f8e0213 */
[----:B0-----:R-:W-:-:S13]  /*db90*/  ISETP.NE.AND P0, PT, R7, 0x1, PT ;  /* 0x000000010700780c */ /* 0x001fda0003f05270 */
[----:B------:R-:W0:Y:S02]  /*dba0*/  @P0 LDC.64 R2, c[0x0][0x440] ;  /* 0x00011000ff020b82 */ /* 0x000e240000000a00 */
[----:B0-----:R-:W-:-:S05]  /*dbb0*/  @P0 IMAD.HI.U32 R2, R0, R2, RZ ;  /* 0x0000000200020227 */ /* 0x001fca00078e00ff */
[----:B------:R-:W-:-:S04]  /*dbc0*/  @P0 SHF.R.U32.HI R6, RZ, R3, R2 ;  /* 0x00000003ff060219 */ /* 0x000fc80000011602 */
[--C-:B------:R-:W-:Y:S01]  /*dbd0*/  SHF.R.S32.HI R3, RZ, 0x1f, R6.reuse ;  /* 0x0000001fff037819 */ /* 0x100fe20000011406 */
        /* <DEDUP_REMOVED lines=9> */
.L_x_2129:
[----:B------:R-:W1:Y:S01]  /*dc70*/  S2R R2, SR_TID.X ;  /* 0x0000000000027919 */ /* 0x000e620000002100 */
[----:B------:R-:W-:Y:S01]  /*dc80*/  BSSY B1, `(.L_x_2130) ;  /* 0x0000006000017945 */ /* 0x000fe20003800000 */
[----:B-1----:R-:W-:Y:S02]  /*dc90*/  LOP3.LUT R3, R2, 0x7f, RZ, 0xc0, !PT ;  /* 0x0000007f02037812 */ /* 0x002fe400078ec0ff */
[----:B------:R-:W-:Y:S02]  /*dca0*/  SHF.L.U32 R2, R9, 0x1f, RZ ;  /* 0x0000001f09027819 */ /* 0x000fe400000006ff */
[----:B------:R-:W-:Y:S02]  /*dcb0*/  ISETP.NE.AND P1, PT, R3, RZ, PT ;  /* 0x000000ff0300720c */ /* 0x000fe40003f25270 */
[----:B------:R-:W1:Y:S02]  /*dcc0*/  SYNCS.PHASECHK.TRANS64.TRYWAIT P0, [UR38+0x34848], R2 ;  /* 0x03484802ff0075a7 */ /* 0x000e640008000166 */
[----:B-1----:R-:W-:Y:S09]  /*dcd0*/  @!P0 BRA `(.L_x_2131) ;  /* 0x0000001c00908947 */ /* 0x002ff20003800000 */
.L_x_2189:
[----:B------:R-:W-:Y:S05]  /*dce0*/  BSYNC B1 ;  /* 0x0000000000017941 */ /* 0x000fea0003800000 */
.L_x_2130:
[----:B------:R-:W-:Y:S04]  /*dcf0*/  BSSY B1, `(.L_x_2132) ;  /* 0x0000007000017945 */ /* 0x000fe80003800000 */
[----:B------:R-:W-:Y:S05]  /*dd00*/  @P1 BRA `(.L_x_2133) ;  /* 0x0000000000141947 */ /* 0x000fea0003800000 */
[----:B------:R-:W-:Y:S01]  /*dd10*/  ISETP.NE.AND P0, PT, R10, RZ, PT ;  /* 0x000000ff0a00720c */ /* 0x000fe20003f05270 */
[----:B-1----:R-:W-:-:S04]  /*dd20*/  IMAD.MOV.U32 R3, RZ, RZ, 0xc000 ;  /* 0x0000c000ff037424 */ /* 0x002fc800078e00ff */
[----:B------:R2:W-:Y:S08]  /*dd30*/  SYNCS.ARRIVE.TRANS64 RZ, [UR38+0x34838], R3 ;  /* 0x03483803ffff79a7 */ /* 0x0005f00008000026 */
[----:B--2---:R-:W-:Y:S05]  /*dd40*/  @!P0 BRA `(.L_x_2133) ;  /* 0x0000000000048947 */ /* 0x004fea0003800000 */
[----:B------:R-:W-:Y:S01]  /*dd50*/  BPT.TRAP 0x1 ;  /* 0x000000040000795c */ /* 0x000fe20000300000 */
.L_x_2133:
[----:B------:R-:W-:Y:S05]  /*dd60*/  BSYNC B1 ;  /* 0x0000000000017941 */ /* 0x000fea0003800000 */
.L_x_2132:
        /* <DEDUP_REMOVED lines=11> */
.L_x_2134:
        /* <DEDUP_REMOVED lines=14> */
.L_x_2135:
        /* <DEDUP_REMOVED lines=13> */
.L_x_2136:
        /* <DEDUP_REMOVED lines=11> */
.L_x_2190:
[----:B------:R-:W-:Y:S05]  /*e080*/  BSYNC B1 ;  /* 0x0000000000017941 */ /* 0x000fea0003800000 */
.L_x_2137:
        /* <DEDUP_REMOVED lines=9> */
.L_x_2140:
[----:B------:R-:W-:Y:S05]  /*e120*/  BSYNC B1 ;  /* 0x0000000000017941 */ /* 0x000fea0003800000 */
.L_x_2139:
        /* <DEDUP_REMOVED lines=10> */
.L_x_2141:
        /* <DEDUP_REMOVED lines=13> */
.L_x_2142:
        /* <DEDUP_REMOVED lines=10> */
.L_x_2128:
[----:B------:R-:W-:Y:S05]  /*e340*/  BSYNC B0 ;  /* 0x0000000000007941 */ /* 0x000fea0003800000 */
.L_x_2093:
[----:B------:R-:W2:Y:S01]  /*e350*/  LDL.LU R0, [R1] ;  /* 0x0000000001007983 */ /* 0x000ea20000300800 */
[----:B------:R-:W-:Y:S01]  /*e360*/  BSSY B0, `(.L_x_2143) ;  /* 0x0000037000007945 */ /* 0x000fe20003800000 */
[----:B--2---:R-:W-:-:S13]  /*e370*/  ISETP.NE.AND P0, PT, R0, RZ, PT ;  /* 0x000000ff0000720c */ /* 0x004fda0003f05270 */
[----:B------:R-:W-:Y:S05]  /*e380*/  @!P0 BRA `(.L_x_2144) ;  /* 0x0000000000d08947 */ /* 0x000fea0003800000 */
[----:B------:R-:W2:Y:S01]  /*e390*/  S2R R0, SR_TID.X ;  /* 0x0000000000007919 */ /* 0x000ea20000002100 */
[----:B-1----:R-:W-:Y:S01]  /*e3a0*/  LEA R3, R8, UR38, 0x3 ;  /* 0x0000002608037c11 */ /* 0x002fe2000f8e18ff */
[----:B------:R-:W-:Y:S01]  /*e3b0*/  BSSY B1, `(.L_x_2145) ;  /* 0x0000006000017945 */ /* 0x000fe20003800000 */
[----:B--2---:R-:W-:Y:S02]  /*e3c0*/  LOP3.LUT R2, R0, 0x7f, RZ, 0xc0, !PT ;  /* 0x0000007f00027812 */ /* 0x004fe400078ec0ff */
[----:B------:R-:W-:Y:S02]  /*e3d0*/  SHF.L.U32 R0, R9, 0x1f, RZ ;  /* 0x0000001f09007819 */ /* 0x000fe400000006ff */
[----:B------:R-:W-:Y:S02]  /*e3e0*/  ISETP.NE.AND P1, PT, R2, RZ, PT ;  /* 0x000000ff0200720c */ /* 0x000fe40003f25270 */
[----:B------:R-:W1:Y:S02]  /*e3f0*/  SYNCS.PHASECHK.TRANS64.TRYWAIT P0, [R3+URZ+0x34860], R0 ;  /* 0x03486000030075a7 */ /* 0x000e64000800017f */
[----:B-1----:R-:W-:Y:S09]  /*e400*/  @!P0 BRA `(.L_x_2146) ;  /* 0x0000001400f48947 */ /* 0x002ff20003800000 */
.L_x_2191:
[----:B------:R-:W-:Y:S05]  /*e410*/  BSYNC B1 ;  /* 0x0000000000017941 */ /* 0x000fea0003800000 */
.L_x_2145:
        /* <DEDUP_REMOVED lines=8> */
.L_x_2148:
[----:B------:R-:W-:Y:S05]  /*e4a0*/  BSYNC B1 ;  /* 0x0000000000017941 */ /* 0x000fea0003800000 */
.L_x_2147:
        /* <DEDUP_REMOVED lines=13> */
.L_x_2149:
        /* <DEDUP_REMOVED lines=13> */
.L_x_2150:
        /* <DEDUP_REMOVED lines=8> */
.L_x_2144:
[----:B------:R-:W-:Y:S05]  /*e6d0*/  BSYNC B0 ;  /* 0x0000000000007941 */ /* 0x000fea0003800000 */
.L_x_2143:
[----:B-1----:R-:W-:Y:S02]  /*e6e0*/  VIADD R0, R8, 0x1 ;  /* 0x0000000108007836 */ /* 0x002fe40000000000 */
[----:B------:R-:W-:-:S03]  /*e6f0*/  IMAD.MOV.U32 R3, RZ, RZ, RZ ;  /* 0x000000ffff037224 */ /* 0x000fc600078e00ff */
[----:B------:R-:W-:-:S04]  /*e700*/  ISETP.NE.AND P0, PT, R0, 0x2, PT ;  /* 0x000000020000780c */ /* 0x000fc80003f05270 */
[----:B------:R-:W-:Y:S02]  /*e710*/  SEL R2, RZ, 0x1, P0 ;  /* 0x00000001ff027807 */ /* 0x000fe40000000000 */
[----:B------:R-:W-:Y:S02]  /*e720*/  SEL R0, R0, RZ, P0 ;  /* 0x000000ff00007207 */ /* 0x000fe40000000000 */
[----:B------:R-:W-:-:S07]  /*e730*/  LOP3.LUT R9, R9, R2, RZ, 0x3c, !PT ;  /* 0x0000000209097212 */ /* 0x000fce00078e3cff */
.L_x_2077:
[----:B------:R-:W1:Y:S01]  /*e740*/  S2R R5, SR_CgaCtaId ;  /* 0x0000000000057919 */ /* 0x000e620000008800 */
[----:B------:R-:W-:Y:S02]  /*e750*/  MOV R2, 0x400 ;  /* 0x0000040000027802 */ /* 0x000fe40000000f00 */
[----:B------:R-:W-:Y:S02]  /*e760*/  SHF.L.U32 R3, R3, 0x1f, RZ ;  /* 0x0000001f03037819 */ /* 0x000fe400000006ff */
[----:B-1----:R-:W-:-:S04]  /*e770*/  LEA R2, R5, R2, 0x18 ;  /* 0x0000000205027211 */ /* 0x002fc800078ec0ff */
[----:B------:R-:W1:Y:S02]  /*e780*/  SYNCS.PHASECHK.TRANS64.TRYWAIT P0, [R2+URZ+0x34820], R3 ;  /* 0x03482003020075a7 */ /* 0x000e64000800017f */
[----:B-1----:R-:W-:Y:S05]  /*e790*/  @!P0 BRA `(.L_x_2151) ;  /* 0x0000001400248947 */ /* 0x002fea0003800000 */
.L_x_2192:
[----:B------:R-:W-:-:S03]  /*e7a0*/  UMOV UR4, 0xffffffff ;  /* 0xffffffff00047882 */ /* 0x000fc60000000000 */
[----:B------:R-:W-:Y:S05]  /*e7b0*/  BRA.DIV UR4, `(.L_x_2152) ;  /* 0x0000001604307947 */ /* 0x000fea000b800000 */
[----:B-1----:R-:W1:Y:S02]  /*e7c0*/  S2R R3, SR_TID.X ;  /* 0x0000000000037919 */ /* 0x002e640000002100 */
[----:B-1----:R-:W-:-:S04]  /*e7d0*/  SHF.R.U32.HI R3, RZ, 0x5, R3 ;  /* 0x00000005ff037819 */ /* 0x002fc80000011603 */
[----:B------:R-:W-:-:S05]  /*e7e0*/  LOP3.LUT R3, R3, 0x3, RZ, 0xc0, !PT ;  /* 0x0000000303037812 */ /* 0x000fca00078ec0ff */
[----:B------:R1:W2:Y:S02]  /*e7f0*/  SHFL.IDX PT, R14, R3, RZ, 0x1f ;  /* 0x00001fff030e7589 */ /* 0x0002a400000e0000 */
.L_x_2195:
[----:B--2---:R-:W-:-:S13]  /*e800*/  ISETP.NE.AND P0, PT, R14, RZ, PT ;  /* 0x000000ff0e00720c */ /* 0x004fda0003f05270 */
[----:B------:R-:W-:Y:S05]  /*e810*/  @P0 BRA `(.L_x_2039) ;  /* 0x0000000000880947 */ /* 0x000fea0003800000 */
[----:B------:R-:W-:-:S03]  /*e820*/  UMOV UR4, 0xffffffff ;  /* 0xffffffff00047882 */ /* 0x000fc60000000000 */
[----:B------:R-:W-:Y:S05]  /*e830*/  BRA.DIV UR4, `(.L_x_2153) ;  /* 0x0000001604447947 */ /* 0x000fea000b800000 */
[----:B------:R-:W-:-:S13]  /*e840*/  ELECT P6, URZ, PT ;  /* 0x00000000003f782f */ /* 0x000fda00038c0000 */
.L_x_2198:
[----:B------:R-:W-:Y:S05]  /*e850*/  @!P6 BRA `(.L_x_2039) ;  /* 0x000000000078e947 */ /* 0x000fea0003800000 */
[----:B-1----:R-:W2:Y:S02]  /*e860*/  LDL.LU R3, [R1+0x14] ;  /* 0x0000140001037983 */ /* 0x002ea40000300800 */
[----:B--2---:R-:W-:-:S04]  /*e870*/  LOP3.LUT R3, R3, 0x2, RZ, 0xfc, !PT ;  /* 0x0000000203037812 */ /* 0x004fc800078efcff */
[----:B------:R-:W-:-:S13]  /*e880*/  ISETP.NE.AND P2, PT, R3, 0x3, PT ;  /* 0x000000030300780c */ /* 0x000fda0003f45270 */
[----:B------:R-:W-:Y:S05]  /*e890*/  @!P2 BRA `(.L_x_2154) ;  /* 0x000000000004a947 */ /* 0x000fea0003800000 */
[----:B------:R-:W-:Y:S01]  /*e8a0*/  BPT.TRAP 0x1 ;  /* 0x000000040000795c */ /* 0x000fe20000300000 */
.L_x_2154:
[----:B0-----:R-:W-:Y:S01]  /*e8b0*/  VIADD R7, R2, 0x34840 ;  /* 0x0003484002077836 */ /* 0x001fe20000000000 */
        /* <DEDUP_REMOVED lines=11> */
.L_x_2199:
[----:B------:R-:W1:Y:S02]  /*e970*/  SYNCS.PHASECHK.TRANS64.TRYWAIT P0, [R3+URZ], R4 ;  /* 0x00000004030075a7 */ /* 0x000e64000800017f */
[----:B-1----:R-:W-:Y:S05]  /*e980*/  @!P0 BRA `(.L_x_2156) ;  /* 0x0000001400248947 */ /* 0x002fea0003800000 */
.L_x_2200:
[----:B------:R-:W-:Y:S05]  /*e990*/  @!P2 BRA `(.L_x_2157) ;  /* 0x000000000004a947 */ /* 0x000fea0003800000 */
[----:B------:R-:W-:Y:S01]  /*e9a0*/  BPT.TRAP 0x1 ;  /* 0x000000040000795c */ /* 0x000fe20000300000 */
.L_x_2157:
[----:B-1----:R-:W-:-:S04]  /*e9b0*/  VIADD R3, R2, 0x34860 ;  /* 0x0003486002037836 */ /* 0x002fc80000000000 */
[----:B------:R-:W-:-:S04]  /*e9c0*/  IMAD R0, R0, 0x8, R3 ;  /* 0x0000000800007824 */ /* 0x000fc800078e0203 */
[----:B------:R-:W1:Y:S02]  /*e9d0*/  SYNCS.PHASECHK.TRANS64.TRYWAIT P0, [R0+URZ], R5 ;  /* 0x00000005000075a7 */ /* 0x000e64000800017f */
[----:B-1----:R-:W-:Y:S05]  /*e9e0*/  @!P0 BRA `(.L_x_2158) ;  /* 0x0000001400208947 */ /* 0x002fea0003800000 */
.L_x_2201:
[----:B------:R-:W-:-:S07]  /*e9f0*/  IMAD R3, R8, 0x8, R3 ;  /* 0x0000000808037824 */ /* 0x000fce00078e0203 */
.L_x_2159:
[----:B--2---:R2:W3:Y:S02]  /*ea00*/  SYNCS.PHASECHK.TRANS64.TRYWAIT P0, [R3+URZ], R4 ;  /* 0x00000004030075a7 */ /* 0x0044e4000800017f */
[----:B---3--:R-:W-:Y:S05]  /*ea10*/  @!P0 NANOSLEEP.SYNCS 0x989680 ;  /* 0x009896800000895d */ /* 0x008fea0003900000 */
[----:B------:R-:W3:Y:S02]  /*ea20*/  @!P0 SYNCS.PHASECHK.TRANS64 P0, [R3+URZ], R4 ;  /* 0x00000004030085a7 */ /* 0x000ee4000800007f */
[----:B---3--:R-:W-:Y:S05]  /*ea30*/  @!P0 BRA `(.L_x_2159) ;  /* 0xfffffffc00f08947 */ /* 0x008fea000383ffff */
.L_x_2039:
[----:B------:R-:W-:Y:S05]  /*ea40*/  BSYNC B6 ;  /* 0x0000000000067941 */ /* 0x000fea0003800000 */
.L_x_2036:
[----:B------:R-:W-:Y:S05]  /*ea50*/  EXIT ;  /* 0x000000000000794d */ /* 0x000fea0003800000 */
.L_x_2043:
[----:B-1----:R-:W-:-:S04]  /*ea60*/  IMAD.U32 R3, RZ, RZ, UR36 ;  /* 0x00000024ff037e24 */ /* 0x002fc8000f8e00ff */
[----:B------:R1:W2:Y:S03]  /*ea70*/  SYNCS.PHASECHK.TRANS64.TRYWAIT P1, [R3+URZ+0x34800], R2 ;  /* 0x03480002030075a7 */ /* 0x0002a6000802017f */
[----:B--2---:R-:W-:Y:S05]  /*ea80*/  @!P1 NANOSLEEP.SYNCS 0x989680 ;  /* 0x009896800000995d */ /* 0x004fea0003900000 */
[----:B------:R-:W2:Y:S02]  /*ea90*/  @!P1 SYNCS.PHASECHK.TRANS64 P1, [R3+URZ+0x34800], R2 ;  /* 0x03480002030095a7 */ /* 0x000ea4000802007f */
[----:B--2---:R-:W-:Y:S05]  /*eaa0*/  @!P1 BRA `(.L_x_2043) ;  /* 0xfffffffc00ec9947 */ /* 0x004fea000383ffff */
[----:B------:R-:W-:Y:S05]  /*eab0*/  BRA `(.L_x_2160) ;  /* 0xffffff28002c7947 */ /* 0x000fea000383ffff */
.L_x_2047:
[----:B-1----:R-:W-:-:S04]  /*eac0*/  IMAD.U32 R3, RZ, RZ, UR36 ;  /* 0x00000024ff037e24 */ /* 0x002fc8000f8e00ff */
[----:B------:R1:W3:Y:S03]  /*ead0*/  SYNCS.PHASECHK.TRANS64.TRYWAIT P2, [R3+URZ+0x34830], R2 ;  /* 0x03483002030075a7 */ /* 0x0002e6000804017f */
[----:B---3--:R-:W-:Y:S05]  /*eae0*/  @!P2 NANOSLEEP.SYNCS 0x989680 ;  /* 0x009896800000a95d */ /* 0x008fea0003900000 */
[----:B------:R-:W3:Y:S02]  /*eaf0*/  @!P2 SYNCS.PHASECHK.TRANS64 P2, [R3+URZ+0x34830], R2 ;  /* 0x034830020300a5a7 */ /* 0x000ee4000804007f */
[----:B---3--:R-:W-:Y:S05]  /*eb00*/  @!P2 BRA `(.L_x_2047) ;  /* 0xfffffffc00eca947 */ /* 0x008fea000383ffff */
[----:B------:R-:W-:Y:S05]  /*eb10*/  BRA `(.L_x_2046) ;  /* 0xffffff2800487947 */ /* 0x000fea000383ffff */
.L_x_2052:
[----:B-1----:R-:W-:-:S04]  /*eb20*/  IMAD.U32 R21, RZ, RZ, UR60 ;  /* 0x0000003cff157e24 */ /* 0x002fc8000f8e00ff */
[----:B------:R1:W2:Y:S03]  /*eb30*/  SYNCS.PHASECHK.TRANS64.TRYWAIT P3, [R21+URZ+0x34830], R0 ;  /* 0x03483000150075a7 */ /* 0x0002a6000806017f */
[----:B--2---:R-:W-:Y:S05]  /*eb40*/  @!P3 NANOSLEEP.SYNCS 0x989680 ;  /* 0x009896800000b95d */ /* 0x004fea0003900000 */
[----:B------:R-:W2:Y:S02]  /*eb50*/  @!P3 SYNCS.PHASECHK.TRANS64 P3, [R21+URZ+0x34830], R0 ;  /* 0x034830001500b5a7 */ /* 0x000ea4000806007f */
[----:B--2---:R-:W-:Y:S05]  /*eb60*/  @!P3 BRA `(.L_x_2052) ;  /* 0xfffffffc00ecb947 */ /* 0x004fea000383ffff */
[----:B------:R-:W-:Y:S05]  /*eb70*/  BRA `(.L_x_2051) ;  /* 0xffffff5000407947 */ /* 0x000fea000383ffff */
.L_x_2056:
[----:B-1----:R-:W-:-:S04]  /*eb80*/  IMAD.U32 R3, RZ, RZ, UR7 ;  /* 0x00000007ff037e24 */ /* 0x002fc8000f8e00ff */
[----:B------:R1:W2:Y:S03]  /*eb90*/  SYNCS.PHASECHK.TRANS64.TRYWAIT P3, [R3+URZ+0x34850], R0 ;  /* 0x03485000030075a7 */ /* 0x0002a6000806017f */
[----:B--2---:R-:W-:Y:S05]  /*eba0*/  @!P3 NANOSLEEP.SYNCS 0x989680 ;  /* 0x009896800000b95d */ /* 0x004fea0003900000 */
[----:B------:R-:W2:Y:S02]  /*ebb0*/  @!P3 SYNCS.PHASECHK.TRANS64 P3, [R3+URZ+0x34850], R0 ;  /* 0x034850000300b5a7 */ /* 0x000ea4000806007f */
[----:B--2---:R-:W-:Y:S05]  /*ebc0*/  @!P3 BRA `(.L_x_2056) ;  /* 0xfffffffc00ecb947 */ /* 0x004fea000383ffff */
[----:B------:R-:W-:Y:S05]  /*ebd0*/  BRA `(.L_x_2055) ;  /* 0xffffff5800487947 */ /* 0x000fea000383ffff */
.L_x_2062:
[----:B-1----:R-:W-:-:S04]  /*ebe0*/  IMAD.U32 R15, RZ, RZ, UR39 ;  /* 0x00000027ff0f7e24 */ /* 0x002fc8000f8e00ff */
[----:B------:R1:W2:Y:S03]  /*ebf0*/  SYNCS.PHASECHK.TRANS64.TRYWAIT P2, [R15+URZ+0x34830], R0 ;  /* 0x034830000f0075a7 */ /* 0x0002a6000804017f */
[----:B--2---:R-:W-:Y:S05]  /*ec00*/  @!P2 NANOSLEEP.SYNCS 0x989680 ;  /* 0x009896800000a95d */ /* 0x004fea0003900000 */
[----:B------:R-:W2:Y:S02]  /*ec10*/  @!P2 SYNCS.PHASECHK.TRANS64 P2, [R15+URZ+0x34830], R0 ;  /* 0x034830000f00a5a7 */ /* 0x000ea4000804007f */
[----:B--2---:R-:W-:Y:S05]  /*ec20*/  @!P2 BRA `(.L_x_2062) ;  /* 0xfffffffc00eca947 */ /* 0x004fea000383ffff */
[----:B------:R-:W-:Y:S05]  /*ec30*/  BRA `(.L_x_2061) ;  /* 0xffffff7800887947 */ /* 0x000fea000383ffff */
.L_x_2066:
[----:B-1----:R-:W-:-:S04]  /*ec40*/  IMAD.U32 R3, RZ, RZ, UR7 ;  /* 0x00000007ff037e24 */ /* 0x002fc8000f8e00ff */
[----:B------:R1:W2:Y:S03]  /*ec50*/  SYNCS.PHASECHK.TRANS64.TRYWAIT P2, [R3+URZ+0x34850], R0 ;  /* 0x03485000030075a7 */ /* 0x0002a6000804017f */
[----:B--2---:R-:W-:Y:S05]  /*ec60*/  @!P2 NANOSLEEP.SYNCS 0x989680 ;  /* 0x009896800000a95d */ /* 0x004fea0003900000 */
[----:B------:R-:W2:Y:S02]  /*ec70*/  @!P2 SYNCS.PHASECHK.TRANS64 P2, [R3+URZ+0x34850], R0 ;  /* 0x034850000300a5a7 */ /* 0x000ea4000804007f */
[----:B--2---:R-:W-:Y:S05]  /*ec80*/  @!P2 BRA `(.L_x_2066) ;  /* 0xfffffffc00eca947 */ /* 0x004fea000383ffff */
[----:B------:R-:W-:Y:S05]  /*ec90*/  BRA `(.L_x_2065) ;  /* 0xffffff8000907947 */ /* 0x000fea000383ffff */
.L_x_2071:
[----:B-1----:R-:W-:-:S04]  /*eca0*/  IMAD.U32 R2, RZ, RZ, UR5 ;  /* 0x00000005ff027e24 */ /* 0x002fc8000f8e00ff */
[----:B------:R1:W2:Y:S03]  /*ecb0*/  SYNCS.PHASECHK.TRANS64.TRYWAIT P0, [R2+URZ+0x34850], R5 ;  /* 0x03485005020075a7 */ /* 0x0002a6000800017f */
[----:B--2---:R-:W-:Y:S05]  /*ecc0*/  @!P0 NANOSLEEP.SYNCS 0x989680 ;  /* 0x009896800000895d */ /* 0x004fea0003900000 */
[----:B------:R-:W2:Y:S02]  /*ecd0*/  @!P0 SYNCS.PHASECHK.TRANS64 P0, [R2+URZ+0x34850], R5 ;  /* 0x03485005020085a7 */ /* 0x000ea4000800007f */
[----:B--2---:R-:W-:Y:S05]  /*ece0*/  @!P0 BRA `(.L_x_2071) ;  /* 0xfffffffc00ec8947 */ /* 0x004fea000383ffff */
[----:B------:R-:W-:Y:S05]  /*ecf0*/  BRA `(.L_x_2070) ;  /* 0xffffff9c005c7947 */ /* 0x000fea000383ffff */
.L_x_2082:
[----:B------:R-:W-:Y:S02]  /*ed00*/  IMAD.MOV.U32 R13, RZ, RZ, R0 ;  /* 0x000000ffff0d7224 */ /* 0x000fe400078e0000 */
[----:B------:R-:W-:Y:S02]  /*ed10*/  IMAD.MOV.U32 R12, RZ, RZ, RZ ;  /* 0x000000ffff0c7224 */ /* 0x000fe400078e00ff */
[----:B------:R-:W-:Y:S02]  /*ed20*/  IMAD.MOV.U32 R11, RZ, RZ, 0x1f ;  /* 0x0000001fff0b7424 */ /* 0x000fe400078e00ff */
[----:B------:R-:W-:-:S07]  /*ed30*/  IMAD.MOV.U32 R15, RZ, RZ, -0x1 ;  /* 0xffffffffff0f7424 */ /* 0x000fce00078e00ff */
[----:B------:R-:W-:Y:S05]  /*ed40*/  WARPSYNC.COLLECTIVE R15, `(.L_x_2161) ;  /* 0x000000000f087348 */ /* 0x000fea0003c00000 */
[----:B------:R0:W1:Y:S02]  /*ed50*/  SHFL.IDX P6, R14, R13, R12, R11 ;  /* 0x0000000c0d0e7389 */ /* 0x00006400000c000b */
[----:B01----:R-:W-:Y:S01]  /*ed60*/  ENDCOLLECTIVE ;  /* 0x000000000000791b */ /* 0x003fe20003800000 */
.L_x_2161:
[----:B------:R-:W-:Y:S05]  /*ed70*/  BRA `(.L_x_2162) ;  /* 0xffffffc800607947 */ /* 0x000fea000383ffff */
.L_x_2084:
[----:B------:R-:W-:Y:S01]  /*ed80*/  BSSY B0, `(.L_x_2163) ;  /* 0x0000006000007945 */ /* 0x000fe20003800000 */
[----:B------:R-:W-:-:S07]  /*ed90*/  IMAD.MOV.U32 R15, RZ, RZ, -0x1 ;  /* 0xffffffffff0f7424 */ /* 0x000fce00078e00ff */
[----:B0-----:R-:W-:Y:S05]  /*eda0*/  WARPSYNC.COLLECTIVE R15, `(.L_x_2164) ;  /* 0x000000000f0c7348 */ /* 0x001fea0003c00000 */
[----:B------:R-:W-:Y:S02]  /*edb0*/  ELECT P6, UR62, PT ;  /* 0x00000000003e782f */ /* 0x000fe400038c0000 */
[----:B------:R-:W-:Y:S01]  /*edc0*/  MOV R14, UR62 ;  /* 0x0000003e000e7c02 */ /* 0x000fe20008000f00 */
[----:B0-----:R-:W-:Y:S10]  /*edd0*/  ENDCOLLECTIVE ;  /* 0x000000000000791b */ /* 0x001ff40003800000 */
.L_x_2164:
[----:B------:R-:W-:Y:S05]  /*ede0*/  BSYNC B0 ;  /* 0x0000000000007941 */ /* 0x000fea0003800000 */
.L_x_2163:
[----:B------:R-:W-:Y:S05]  /*edf0*/  BRA `(.L_x_2165) ;  /* 0xffffffc800607947 */ /* 0x000fea000383ffff */
.L_x_2086:
[----:B0-----:R-:W-:-:S04]  /*ee00*/  IMAD.U32 R3, RZ, RZ, UR38 ;  /* 0x00000026ff037e24 */ /* 0x001fc8000f8e00ff */
[----:B------:R0:W1:Y:S03]  /*ee10*/  SYNCS.PHASECHK.TRANS64.TRYWAIT P0, [R3+URZ+0x34840], R0 ;  /* 0x03484000030075a7 */ /* 0x000066000800017f */
[----:B-1----:R-:W-:Y:S05]  /*ee20*/  @!P0 NANOSLEEP.SYNCS 0x989680 ;  /* 0x009896800000895d */ /* 0x002fea0003900000 */
[----:B------:R-:W1:Y:S02]  /*ee30*/  @!P0 SYNCS.PHASECHK.TRANS64 P0, [R3+URZ+0x34840], R0 ;  /* 0x03484000030085a7 */ /* 0x000e64000800007f */
[----:B-1----:R-:W-:Y:S05]  /*ee40*/  @!P0 BRA `(.L_x_2086) ;  /* 0xfffffffc00ec8947 */ /* 0x002fea000383ffff */
[----:B------:R-:W-:Y:S05]  /*ee50*/  BRA `(.L_x_2166) ;  /* 0xffffffc800b87947 */ /* 0x000fea000383ffff */
.L_x_2089:
[----:B------:R-:W-:Y:S02]  /*ee60*/  IMAD.MOV.U32 R13, RZ, RZ, R5 ;  /* 0x000000ffff0d7224 */ /* 0x000fe400078e0005 */
[----:B------:R-:W-:Y:S02]  /*ee70*/  IMAD.MOV.U32 R12, RZ, RZ, RZ ;  /* 0x000000ffff0c7224 */ /* 0x000fe400078e00ff */
[----:B------:R-:W-:Y:S02]  /*ee80*/  IMAD.MOV.U32 R11, RZ, RZ, 0x181f ;  /* 0x0000181fff0b7424 */ /* 0x000fe400078e00ff */
[----:B------:R-:W-:Y:S02]  /*ee90*/  IMAD.MOV.U32 R15, RZ, RZ, -0x1 ;  /* 0xffffffffff0f7424 */ /* 0x000fe400078e00ff */
[----:B------:R-:W-:-:S07]  /*eea0*/  IMAD R6, R9, 0x80, R6 ;  /* 0x0000008009067824 */ /* 0x000fce00078e0206 */
[----:B------:R-:W-:Y:S05]  /*eeb0*/  WARPSYNC.COLLECTIVE R15, `(.L_x_2167) ;  /* 0x000000000f087348 */ /* 0x000fea0003c00000 */
[----:B------:R0:W1:Y:S02]  /*eec0*/  SHFL.IDX P6, R14, R13, R12, R11 ;  /* 0x0000000c0d0e7389 */ /* 0x00006400000c000b */
[----:B01----:R-:W-:Y:S01]  /*eed0*/  ENDCOLLECTIVE ;  /* 0x000000000000791b */ /* 0x003fe20003800000 */
.L_x_2167:
[----:B------:R-:W-:Y:S02]  /*eee0*/  VIADD R9, R6, 0x10 ;  /* 0x0000001006097836 */ /* 0x000fe40000000000 */
[----:B------:R-:W-:Y:S02]  /*eef0*/  IMAD.MOV.U32 R13, RZ, RZ, R0 ;  /* 0x000000ffff0d7224 */ /* 0x000fe400078e0000 */
[----:B------:R-:W-:-:S07]  /*ef00*/  IMAD.MOV.U32 R2, RZ, RZ, R14 ;  /* 0x000000ffff027224 */ /* 0x000fce00078e000e */
[----:B------:R-:W-:Y:S05]  /*ef10*/  WARPSYNC.COLLECTIVE R15, `(.L_x_2168) ;  /* 0x000000000f087348 */ /* 0x000fea0003c00000 */
[----:B------:R0:W1:Y:S02]  /*ef20*/  SHFL.IDX P6, R14, R13, R12, R11 ;  /* 0x0000000c0d0e7389 */ /* 0x00006400000c000b */
[----:B01----:R-:W-:Y:S01]  /*ef30*/  ENDCOLLECTIVE ;  /* 0x000000000000791b */ /* 0x003fe20003800000 */
.L_x_2168:
[----:B------:R-:W-:Y:S02]  /*ef40*/  ULDC UR4, c[0x0][0x288] ;  /* 0x0000a20000047ab9 */ /* 0x000fe40000000800 */
[----:B------:R-:W-:-:S05]  /*ef50*/  IMAD R4, R8, UR4, RZ ;  /* 0x0000000408047c24 */ /* 0x000fca000f8e02ff */
        /* <DEDUP_REMOVED lines=8> */
.L_x_2169:
        /* <DEDUP_REMOVED lines=14> */
.L_x_2170:
[----:B------:R-:W-:Y:S01]  /*f0c0*/  @!PT LDS RZ, [RZ] ;  /* 0x00000000fffff984 */ /* 0x000fe20000000800 */
[----:B------:R-:W-:Y:S01]  /*f0d0*/  @!PT LDS RZ, [RZ] ;  /* 0x00000000fffff984 */ /* 0x000fe20000000800 */
[----:B------:R-:W-:Y:S01]  /*f0e0*/  @!PT LDS RZ, [RZ] ;  /* 0x00000000fffff984 */ /* 0x000fe20000000800 */
[----:B------:R0:W-:Y:S01]  /*f0f0*/  @!P3 LDGSTS.E.BYPASS.LTC128B.128 [R21+0x18400], desc[UR42][R2.64+0x100], !P1 ;  /* 0x184001000215bfae */ /* 0x0001e2000c901d6a */
[----:B------:R-:W-:Y:S01]  /*f100*/  ISETP.GE.AND P3, PT, R9, R4, PT ;  /* 0x000000040900720c */ /* 0x000fe20003f66270 */
[----:B------:R-:W-:Y:S02]  /*f110*/  IMAD.MOV.U32 R9, RZ, RZ, R8 ;  /* 0x000000ffff097224 */ /* 0x000fe400078e0008 */
[----:B------:R-:W-:Y:S02]  /*f120*/  IMAD.MOV.U32 R13, RZ, RZ, R5 ;  /* 0x000000ffff0d7224 */ /* 0x000fe400078e0005 */
[----:B------:R-:W-:-:S08]  /*f130*/  IMAD.MOV.U32 R12, RZ, RZ, 0x2 ;  /* 0x00000002ff0c7424 */ /* 0x000fd000078e00ff */
[----:B------:R-:W-:Y:S01]  /*f140*/  @!P3 LEA R20, R7, UR38, 0x1 ;  /* 0x000000260714bc11 */ /* 0x000fe2000f8e08ff */
[----:B0-----:R-:W-:Y:S02]  /*f150*/  VIADD R3, R6, 0x20 ;  /* 0x0000002006037836 */ /* 0x001fe40000000000 */
[----:B------:R-:W-:-:S07]  /*f160*/  IMAD.MOV.U32 R8, RZ, RZ, R14 ;  /* 0x000000ffff087224 */ /* 0x000fce00078e000e */
[----:B------:R-:W-:Y:S05]  /*f170*/  WARPSYNC.COLLECTIVE R15, `(.L_x_2171) ;  /* 0x000000000f087348 */ /* 0x000fea0003c00000 */
[----:B------:R0:W1:Y:S02]  /*f180*/  SHFL.IDX P6, R14, R13, R12, R11 ;  /* 0x0000000c0d0e7389 */ /* 0x00006400000c000b */
[----:B01----:R-:W-:Y:S01]  /*f190*/  ENDCOLLECTIVE ;  /* 0x000000000000791b */ /* 0x003fe20003800000 */
.L_x_2171:
        /* <DEDUP_REMOVED lines=13> */
.L_x_2172:
        /* <DEDUP_REMOVED lines=9> */
.L_x_2173:
        /* <DEDUP_REMOVED lines=13> */
.L_x_2174:
        /* <DEDUP_REMOVED lines=9> */
.L_x_2175:
        /* <DEDUP_REMOVED lines=13> */
.L_x_2176:
        /* <DEDUP_REMOVED lines=9> */
.L_x_2177:
        /* <DEDUP_REMOVED lines=13> */
.L_x_2178:
        /* <DEDUP_REMOVED lines=9> */
.L_x_2179:
        /* <DEDUP_REMOVED lines=13> */
.L_x_2180:
        /* <DEDUP_REMOVED lines=8> */
.L_x_2181:
        /* <DEDUP_REMOVED lines=12> */
.L_x_2182:
[----:B------:R-:W-:Y:S05]  /*f930*/  BRA `(.L_x_2183) ;  /* 0xffffffcc00207947 */ /* 0x000fea000383ffff */
.L_x_2092:
[----:B-1----:R-:W-:-:S04]  /*f940*/  IMAD.U32 R3, RZ, RZ, UR38 ;  /* 0x00000026ff037e24 */ /* 0x002fc8000f8e00ff */
[----:B------:R1:W2:Y:S03]  /*f950*/  SYNCS.PHASECHK.TRANS64.TRYWAIT P0, [R3+URZ+0x34820], R2 ;  /* 0x03482002030075a7 */ /* 0x0002a6000800017f */
[----:B--2---:R-:W-:Y:S05]  /*f960*/  @!P0 NANOSLEEP.SYNCS 0x989680 ;  /* 0x009896800000895d */ /* 0x004fea0003900000 */
[----:B------:R-:W2:Y:S02]  /*f970*/  @!P0 SYNCS.PHASECHK.TRANS64 P0, [R3+URZ+0x34820], R2 ;  /* 0x03482002030085a7 */ /* 0x000ea4000800007f */
[----:B--2---:R-:W-:Y:S05]  /*f980*/  @!P0 BRA `(.L_x_2092) ;  /* 0xfffffffc00ec8947 */ /* 0x004fea000383ffff */
[----:B------:R-:W-:Y:S05]  /*f990*/  BRA `(.L_x_2184) ;  /* 0xffffffcc00787947 */ /* 0x000fea000383ffff */
.L_x_2099:
[----:B-1----:R-:W-:-:S04]  /*f9a0*/  IMAD.U32 R3, RZ, RZ, UR38 ;  /* 0x00000026ff037e24 */ /* 0x002fc8000f8e00ff */
[----:B------:R1:W2:Y:S03]  /*f9b0*/  SYNCS.PHASECHK.TRANS64.TRYWAIT P0, [R3+URZ+0x34848], R2 ;  /* 0x03484802030075a7 */ /* 0x0002a6000800017f */
[----:B--2---:R-:W-:Y:S05]  /*f9c0*/  @!P0 NANOSLEEP.SYNCS 0x989680 ;  /* 0x009896800000895d */ /* 0x004fea0003900000 */
[----:B------:R-:W2:Y:S02]  /*f9d0*/  @!P0 SYNCS.PHASECHK.TRANS64 P0, [R3+URZ+0x34848], R2 ;  /* 0x03484802030085a7 */ /* 0x000ea4000800007f */
[----:B--2---:R-:W-:Y:S05]  /*f9e0*/  @!P0 BRA `(.L_x_2099) ;  /* 0xfffffffc00ec8947 */ /* 0x004fea000383ffff */
[----:B------:R-:W-:Y:S05]  /*f9f0*/  BRA `(.L_x_2185) ;  /* 0xffffffd000507947 */ /* 0x000fea000383ffff */
.L_x_2106:
[----:B0-----:R-:W-:-:S04]  /*fa00*/  IMAD.U32 R3, RZ, RZ, UR38 ;  /* 0x00000026ff037e24 */ /* 0x001fc8000f8e00ff */
[----:B------:R0:W1:Y:S03]  /*fa10*/  SYNCS.PHASECHK.TRANS64.TRYWAIT P0, [R3+URZ+0x34860], R2 ;  /* 0x03486002030075a7 */ /* 0x000066000800017f */
[----:B-1----:R-:W-:Y:S05]  /*fa20*/  @!P0 NANOSLEEP.SYNCS 0x989680 ;  /* 0x009896800000895d */ /* 0x002fea0003900000 */
[----:B------:R-:W1:Y:S02]  /*fa30*/  @!P0 SYNCS.PHASECHK.TRANS64 P0, [R3+URZ+0x34860], R2 ;  /* 0x03486002030085a7 */ /* 0x000e64000800007f */
[----:B-1----:R-:W-:Y:S05]  /*fa40*/  @!P0 BRA `(.L_x_2106) ;  /* 0xfffffffc00ec8947 */ /* 0x002fea000383ffff */
[----:B------:R-:W-:Y:S05]  /*fa50*/  BRA `(.L_x_2186) ;  /* 0xffffffd400247947 */ /* 0x000fea000383ffff */
.L_x_2115:
[----:B-1----:R-:W-:-:S04]  /*fa60*/  IMAD.U32 R3, RZ, RZ, UR38 ;  /* 0x00000026ff037e24 */ /* 0x002fc8000f8e00ff */
[----:B------:R1:W2:Y:S03]  /*fa70*/  SYNCS.PHASECHK.TRANS64.TRYWAIT P0, [R3+URZ+0x34840], R2 ;  /* 0x03484002030075a7 */ /* 0x0002a6000800017f */
[----:B--2---:R-:W-:Y:S05]  /*fa80*/  @!P0 NANOSLEEP.SYNCS 0x989680 ;  /* 0x009896800000895d */ /* 0x004fea0003900000 */
[----:B------:R-:W2:Y:S02]  /*fa90*/  @!P0 SYNCS.PHASECHK.TRANS64 P0, [R3+URZ+0x34840], R2 ;  /* 0x03484002030085a7 */ /* 0x000ea4000800007f */
[----:B--2---:R-:W-:Y:S05]  /*faa0*/  @!P0 BRA `(.L_x_2115) ;  /* 0xfffffffc00ec8947 */ /* 0x004fea000383ffff */
[----:B------:R-:W-:Y:S05]  /*fab0*/  BRA `(.L_x_2187) ;  /* 0xffffffd800487947 */ /* 0x000fea000383ffff */
.L_x_2122:
[----:B0-----:R-:W-:-:S04]  /*fac0*/  IMAD.U32 R3, RZ, RZ, UR38 ;  /* 0x00000026ff037e24 */ /* 0x001fc8000f8e00ff */
[----:B------:R0:W1:Y:S03]  /*fad0*/  SYNCS.PHASECHK.TRANS64.TRYWAIT P0, [R3+URZ+0x34868], R2 ;  /* 0x03486802030075a7 */ /* 0x000066000800017f */
[----:B-1----:R-:W-:Y:S05]  /*fae0*/  @!P0 NANOSLEEP.SYNCS 0x989680 ;  /* 0x009896800000895d */ /* 0x002fea0003900000 */
[----:B------:R-:W1:Y:S02]  /*faf0*/  @!P0 SYNCS.PHASECHK.TRANS64 P0, [R3+URZ+0x34868], R2 ;  /* 0x03486802030085a7 */ /* 0x000e64000800007f */
[----:B-1----:R-:W-:Y:S05]  /*fb00*/  @!P0 BRA `(.L_x_2122) ;  /* 0xfffffffc00ec8947 */ /* 0x002fea000383ffff */
[----:B------:R-:W-:Y:S05]  /*fb10*/  BRA `(.L_x_2188) ;  /* 0xffffffdc001c7947 */ /* 0x000fea000383ffff */
.L_x_2131:
[----:B-1----:R-:W-:-:S04]  /*fb20*/  IMAD.U32 R3, RZ, RZ, UR38 ;  /* 0x00000026ff037e24 */ /* 0x002fc8000f8e00ff */
[----:B------:R1:W2:Y:S03]  /*fb30*/  SYNCS.PHASECHK.TRANS64.TRYWAIT P0, [R3+URZ+0x34848], R2 ;  /* 0x03484802030075a7 */ /* 0x0002a6000800017f */
[----:B--2---:R-:W-:Y:S05]  /*fb40*/  @!P0 NANOSLEEP.SYNCS 0x989680 ;  /* 0x009896800000895d */ /* 0x004fea0003900000 */
[----:B------:R-:W2:Y:S02]  /*fb50*/  @!P0 SYNCS.PHASECHK.TRANS64 P0, [R3+URZ+0x34848], R2 ;  /* 0x03484802030085a7 */ /* 0x000ea4000800007f */
[----:B--2---:R-:W-:Y:S05]  /*fb60*/  @!P0 BRA `(.L_x_2131) ;  /* 0xfffffffc00ec8947 */ /* 0x004fea000383ffff */
[----:B------:R-:W-:Y:S05]  /*fb70*/  BRA `(.L_x_2189) ;  /* 0xffffffe000587947 */ /* 0x000fea000383ffff */
.L_x_2138:
[----:B0-----:R-:W-:-:S04]  /*fb80*/  IMAD.U32 R3, RZ, RZ, UR38 ;  /* 0x00000026ff037e24 */ /* 0x001fc8000f8e00ff */
[----:B------:R0:W1:Y:S03]  /*fb90*/  SYNCS.PHASECHK.TRANS64.TRYWAIT P0, [R3+URZ+0x34860], R2 ;  /* 0x03486002030075a7 */ /* 0x000066000800017f */
[----:B-1----:R-:W-:Y:S05]  /*fba0*/  @!P0 NANOSLEEP.SYNCS 0x989680 ;  /* 0x009896800000895d */ /* 0x002fea0003900000 */
[----:B------:R-:W1:Y:S02]  /*fbb0*/  @!P0 SYNCS.PHASECHK.TRANS64 P0, [R3+URZ+0x34860], R2 ;  /* 0x03486002030085a7 */ /* 0x000e64000800007f */
[----:B-1----:R-:W-:Y:S05]  /*fbc0*/  @!P0 BRA `(.L_x_2138) ;  /* 0xfffffffc00ec8947 */ /* 0x002fea000383ffff */
[----:B------:R-:W-:Y:S05]  /*fbd0*/  BRA `(.L_x_2190) ;  /* 0xffffffe400287947 */ /* 0x000fea000383ffff */
.L_x_2146:
[----:B-1----:R1:W2:Y:S02]  /*fbe0*/  SYNCS.PHASECHK.TRANS64.TRYWAIT P0, [R3+URZ+0x34860], R0 ;  /* 0x03486000030075a7 */ /* 0x0022a4000800017f */
[----:B--2---:R-:W-:Y:S05]  /*fbf0*/  @!P0 NANOSLEEP.SYNCS 0x989680 ;  /* 0x009896800000895d */ /* 0x004fea0003900000 */
[----:B------:R-:W2:Y:S02]  /*fc00*/  @!P0 SYNCS.PHASECHK.TRANS64 P0, [R3+URZ+0x34860], R0 ;  /* 0x03486000030085a7 */ /* 0x000ea4000800007f */
[----:B--2---:R-:W-:Y:S05]  /*fc10*/  @!P0 BRA `(.L_x_2146) ;  /* 0xfffffffc00f08947 */ /* 0x004fea000383ffff */
[----:B------:R-:W-:Y:S05]  /*fc20*/  BRA `(.L_x_2191) ;  /* 0xffffffe400f87947 */ /* 0x000fea000383ffff */
.L_x_2151:
[----:B-1----:R1:W2:Y:S02]  /*fc30*/  SYNCS.PHASECHK.TRANS64.TRYWAIT P0, [R2+URZ+0x34820], R3 ;  /* 0x03482003020075a7 */ /* 0x0022a4000800017f */
[----:B--2---:R-:W-:Y:S05]  /*fc40*/  @!P0 NANOSLEEP.SYNCS 0x989680 ;  /* 0x009896800000895d */ /* 0x004fea0003900000 */
[----:B------:R-:W2:Y:S02]  /*fc50*/  @!P0 SYNCS.PHASECHK.TRANS64 P0, [R2+URZ+0x34820], R3 ;  /* 0x03482003020085a7 */ /* 0x000ea4000800007f */
[----:B--2---:R-:W-:Y:S05]  /*fc60*/  @!P0 BRA `(.L_x_2151) ;  /* 0xfffffffc00f08947 */ /* 0x004fea000383ffff */
[----:B------:R-:W-:Y:S05]  /*fc70*/  BRA `(.L_x_2192) ;  /* 0xffffffe800c87947 */ /* 0x000fea000383ffff */
.L_x_2152:
        /* <DEDUP_REMOVED lines=11> */
.L_x_2194:
[----:B------:R-:W-:Y:S05]  /*fd30*/  BSYNC B0 ;  /* 0x0000000000007941 */ /* 0x000fea0003800000 */
.L_x_2193:
[----:B------:R-:W-:Y:S05]  /*fd40*/  BRA `(.L_x_2195) ;  /* 0xffffffe800ac7947 */ /* 0x000fea000383ffff */
.L_x_2153:
[----:B------:R-:W-:Y:S01]  /*fd50*/  BSSY B0, `(.L_x_2196) ;  /* 0x0000006000007945 */ /* 0x000fe20003800000 */
[----:B------:R-:W-:-:S07]  /*fd60*/  IMAD.MOV.U32 R15, RZ, RZ, -0x1 ;  /* 0xffffffffff0f7424 */ /* 0x000fce00078e00ff */
[----:B01----:R-:W-:Y:S05]  /*fd70*/  WARPSYNC.COLLECTIVE R15, `(.L_x_2197) ;  /* 0x000000000f0c7348 */ /* 0x003fea0003c00000 */
[----:B------:R-:W-:Y:S02]  /*fd80*/  ELECT P6, UR62, PT ;  /* 0x00000000003e782f */ /* 0x000fe400038c0000 */
[----:B------:R-:W-:Y:S01]  /*fd90*/  MOV R14, UR62 ;  /* 0x0000003e000e7c02 */ /* 0x000fe20008000f00 */
[----:B01----:R-:W-:Y:S10]  /*fda0*/  ENDCOLLECTIVE ;  /* 0x000000000000791b */ /* 0x003ff40003800000 */
.L_x_2197:
[----:B------:R-:W-:Y:S05]  /*fdb0*/  BSYNC B0 ;  /* 0x0000000000007941 */ /* 0x000fea0003800000 */
.L_x_2196:
[----:B------:R-:W-:Y:S05]  /*fdc0*/  BRA `(.L_x_2198) ;  /* 0xffffffe800a07947 */ /* 0x000fea000383ffff */
.L_x_2155:
[----:B0-----:R0:W1:Y:S02]  /*fdd0*/  SYNCS.PHASECHK.TRANS64.TRYWAIT P0, [R6+URZ], R5 ;  /* 0x00000005060075a7 */ /* 0x001064000800017f */
[----:B-1----:R-:W-:Y:S05]  /*fde0*/  @!P0 NANOSLEEP.SYNCS 0x989680 ;  /* 0x009896800000895d */ /* 0x002fea0003900000 */
[----:B------:R-:W1:Y:S02]  /*fdf0*/  @!P0 SYNCS.PHASECHK.TRANS64 P0, [R6+URZ], R5 ;  /* 0x00000005060085a7 */ /* 0x000e64000800007f */
[----:B-1----:R-:W-:Y:S05]  /*fe00*/  @!P0 BRA `(.L_x_2155) ;  /* 0xfffffffc00f08947 */ /* 0x002fea000383ffff */
[----:B------:R-:W-:Y:S05]  /*fe10*/  BRA `(.L_x_2199) ;  /* 0xffffffe800d47947 */ /* 0x000fea000383ffff */
.L_x_2156:
[----:B-1----:R1:W2:Y:S02]  /*fe20*/  SYNCS.PHASECHK.TRANS64.TRYWAIT P0, [R3+URZ], R4 ;  /* 0x00000004030075a7 */ /* 0x0022a4000800017f */
[----:B--2---:R-:W-:Y:S05]  /*fe30*/  @!P0 NANOSLEEP.SYNCS 0x989680 ;  /* 0x009896800000895d */ /* 0x004fea0003900000 */
[----:B------:R-:W2:Y:S02]  /*fe40*/  @!P0 SYNCS.PHASECHK.TRANS64 P0, [R3+URZ], R4 ;  /* 0x00000004030085a7 */ /* 0x000ea4000800007f */
[----:B--2---:R-:W-:Y:S05]  /*fe50*/  @!P0 BRA `(.L_x_2156) ;  /* 0xfffffffc00f08947 */ /* 0x004fea000383ffff */
[----:B------:R-:W-:Y:S05]  /*fe60*/  BRA `(.L_x_2200) ;  /* 0xffffffe800c87947 */ /* 0x000fea000383ffff */
.L_x_2158:
[----:B-1----:R1:W2:Y:S02]  /*fe70*/  SYNCS.PHASECHK.TRANS64.TRYWAIT P0, [R0+URZ], R5 ;  /* 0x00000005000075a7 */ /* 0x0022a4000800017f */
[----:B--2---:R-:W-:Y:S05]  /*fe80*/  @!P0 NANOSLEEP.SYNCS 0x989680 ;  /* 0x009896800000895d */ /* 0x004fea0003900000 */
[----:B------:R-:W2:Y:S02]  /*fe90*/  @!P0 SYNCS.PHASECHK.TRANS64 P0, [R0+URZ], R5 ;  /* 0x00000005000085a7 */ /* 0x000ea4000800007f */
[----:B--2---:R-:W-:Y:S05]  /*fea0*/  @!P0 BRA `(.L_x_2158) ;  /* 0xfffffffc00f08947 */ /* 0x004fea000383ffff */
[----:B------:R-:W-:Y:S05]  /*feb0*/  BRA `(.L_x_2201) ;  /* 0xffffffe800cc7947 */ /* 0x000fea000383ffff */
.L_x_2202:
        /* <DEDUP_REMOVED lines=12> */
.L_x_2987:


//--------------------- .text._ZN7cutlass13device_kernelIN5flash11enable_sm90INS1_16FlashAttnFwdSm90INS1_25CollectiveMainloopFwdSm90ILi2EN4cute5tupleIJNS5_1CILi1EEES8_S8_EEENS6_IJNS7_ILi128EEESA_NS7_ILi192EEEEEELi128ENS_10bfloat16_tEfNS_4arch4Sm90ELb1ELb0ELb0ELb1ELb0ELb0ELb0ELb1ELb1ELb1ELb1ELb0EEENS1_21CollectiveEpilogueFwdINS6_IJSA_SA_SA_EEES9_SD_SF_Li256ELb1ELb1ELb1ELb0EEENS1_36VarlenDynamicPersistentTileSchedulerILi128ELi128ELi256ELi128ELb1ELb1ELb1ELb1ELb1ELb1EEEEEEEEEvNT_6ParamsE --------------------------
	.section	.text._ZN7cutlass13device_kernelIN5flash11enable_sm90INS1_16FlashAttnFwdSm90INS1_25CollectiveMainloopFwdSm90ILi2EN4cute5tupleIJNS5_1CILi1EEES8_S8_EEENS6_IJNS7_ILi128EEESA_NS7_ILi192EEEEEELi128ENS_10bfloat16_tEfNS_4arch4Sm90ELb1ELb0ELb0ELb1ELb0ELb0ELb0ELb1ELb1ELb1ELb1ELb0EEENS1_21CollectiveEpilogueFwdINS6_IJSA_SA_SA_EEES9_SD_SF_Li256ELb1ELb1ELb1ELb0EEENS1_36VarlenDynamicPersistentTileSchedulerILi128ELi128ELi256ELi128ELb1ELb1ELb1ELb1ELb1ELb1EEEEEEEEEvNT_6ParamsE,"ax",@progbits
	.align	128
.text._ZN7cutlass13device_kernelIN5flash11enable_sm90INS1_16FlashAttnFwdSm90INS1_25CollectiveMainloopFwdSm90ILi2EN4cute5tupleIJNS5_1CILi1EEES8_S8_EEENS6_IJNS7_ILi128EEESA_NS7_ILi192EEEEEELi128ENS_10bfloat16_tEfNS_4arch4Sm90ELb1ELb0ELb0ELb1ELb0ELb0ELb0ELb1ELb1ELb1ELb1ELb0EEENS1_21CollectiveEpilogueFwdINS6_IJSA_SA_SA_EEES9_SD_SF_Li256ELb1ELb1ELb1ELb0EEENS1_36VarlenDynamicPersistentTileSchedulerILi128ELi128ELi256ELi128ELb1ELb1ELb1ELb1ELb1ELb1EEEEEEEEEvNT_6ParamsE:
        .type           _ZN7cutlass13device_kernelIN5flash11enable_sm90INS1_16FlashAttnFwdSm90INS1_25CollectiveMainloopFwdSm90ILi2EN4cute5tupleIJNS5_1CILi1EEES8_S8_EEENS6_IJNS7_ILi128EEESA_NS7_ILi192EEEEEELi128ENS_10bfloat16_tEfNS_4arch4Sm90ELb1ELb0ELb0ELb1ELb0ELb0ELb0ELb1ELb1ELb1ELb1ELb0EEENS1_21CollectiveEpilogueFwdINS6_IJSA_SA_SA_EEES9_SD_SF_Li256ELb1ELb1ELb1ELb0EEENS1_36VarlenDynamicPersistentTileSchedulerILi128ELi128ELi256ELi128ELb1ELb1ELb1ELb1ELb1ELb1EEEEEEEEEvNT_6ParamsE,@function
        .size           _ZN7cutlass13device_kernelIN5flash11enable_sm90INS1_16FlashAttnFwdSm90INS1_25CollectiveMainloopFwdSm90ILi2EN4cute5tupleIJNS5_1CILi1EEES8_S8_EEENS6_IJNS7_ILi128EEESA_NS7_ILi192EEEEEELi128ENS_10bfloat16_tEfNS_4arch4Sm90ELb1ELb0ELb0ELb1ELb0ELb0ELb0ELb1ELb1ELb1ELb1ELb0EEENS1_21CollectiveEpilogueFwdINS6_IJSA_SA_SA_EEES9_SD_SF_Li256ELb1ELb1ELb1ELb0EEENS1_36VarlenDynamicPersistentTileSchedulerILi128ELi128ELi256ELi128ELb1ELb1ELb1ELb1ELb1ELb1EEEEEEEEEvNT_6ParamsE,(.L_x_2988 - _ZN7cutlass13device_kernelIN5flash11enable_sm90INS1_16FlashAttnFwdSm90INS1_25CollectiveMainloopFwdSm90ILi2EN4cute5tupleIJNS5_1CILi1EEES8_S8_EEENS6_IJNS7_ILi128EEESA_NS7_ILi192EEEEEELi128ENS_10bfloat16_tEfNS_4arch4Sm90ELb1ELb0ELb0ELb1ELb0ELb0ELb0ELb1ELb1ELb1ELb1ELb0EEENS1_21CollectiveEpilogueFwdINS6_IJSA_SA_SA_EEES9_SD_SF_Li256ELb1ELb1ELb1ELb0EEENS1_36VarlenDynamicPersistentTileSchedulerILi128ELi128ELi256ELi128ELb1ELb1ELb1ELb1ELb1ELb1EEEEEEEEEvNT_6ParamsE)
        .other          _ZN7cutlass13device_kernelIN5flash11enable_sm90INS1_16FlashAttnFwdSm90INS1_25CollectiveMainloopFwdSm90ILi2EN4cute5tupleIJNS5_1CILi1EEES8_S8_EEENS6_IJNS7_ILi128EEESA_NS7_ILi192EEEEEELi128ENS_10bfloat16_tEfNS_4arch4Sm90ELb1ELb0ELb0ELb1ELb0ELb0ELb0ELb1ELb1ELb1ELb1ELb0EEENS1_21CollectiveEpilogueFwdINS6_IJSA_SA_SA_EEES9_SD_SF_Li256ELb1ELb1ELb1ELb0EEENS1_36VarlenDynamicPersistentTileSchedulerILi128ELi128ELi256ELi128ELb1ELb1ELb1ELb1ELb1ELb1EEEEEEEEEvNT_6ParamsE,@"STO_CUDA_ENTRY STV_DEFAULT"
_ZN7cutlass13device_kernelIN5flash11enable_sm90INS1_16FlashAttnFwdSm90INS1_25CollectiveMainloopFwdSm90ILi2EN4cute5tupleIJNS5_1CILi1EEES8_S8_EEENS6_IJNS7_ILi128EEESA_NS7_ILi192EEEEEELi128ENS_10bfloat16_tEfNS_4arch4Sm90ELb1ELb0ELb0ELb1ELb0ELb0ELb0ELb1ELb1ELb1ELb1ELb0EEENS1_21CollectiveEpilogueFwdINS6_IJSA_SA_SA_EEES9_SD_SF_Li256ELb1ELb1ELb1ELb0EEENS1_36VarlenDynamicPersistentTileSchedulerILi128ELi128ELi256ELi128ELb1ELb1ELb1ELb1ELb1ELb1EEEEEEEEEvNT_6ParamsE:
        /* <DEDUP_REMOVED lines=17> */
.L_x_2204:
[----:B------:R-:W-:Y:S05]  /*0110*/  BSYNC B0 ;  /* 0x0000000000007941 */ /* 0x000fea0003800000 */
.L_x_2203:
        /* <DEDUP_REMOVED lines=40> */
.L_x_2205:
        /* <DEDUP_REMOVED lines=22> */
.L_x_2206:
        /* <DEDUP_REMOVED lines=18> */
.L_x_2207:
        /* <DEDUP_REMOVED lines=22> */
.L_x_2208:
        /* <DEDUP_REMOVED lines=22> */
.L_x_2209:
        /* <DEDUP_REMOVED lines=8> */
.L_x_2211:
        /* <DEDUP_REMOVED lines=24> */
[----:B------:R-:W-:Y:S02]  /*0ae0*/  SHF.R.S32.HI R7, RZ, 0x1f, R6 ;  /* 0x0000001fff077819 */ /* 0x000fe40000011406 */
[----:B------:R-:W-:Y:S02]  /*0af0*/  SHF.R.S32.HI R226, RZ, 0x7, R3 ;  /* 0x00000007ffe27819 */ /* 0x000fe40000011403 */
[----:B------:R-:W-:Y:S02]  /*0b00*/  LEA.HI R10, R7, R8, RZ, 0x3 ;  /* 0x00000008070a7211 */ /* 0x000fe400078f18ff */
[----:B------:R-:W-:Y:S02]  /*0b10*/  LEA.HI R4, R0, R231, RZ, 0x5 ;  /* 0x000000e700047211 */ /* 0x000fe400078f28ff */
[----:B------:R-:W-:-:S02]  /*0b20*/  LOP3.LUT R11, R10, 0xfffffff8, RZ, 0xc0, !PT ;  /* 0xfffffff80a0b7812 */ /* 0x000fc400078ec0ff */
[----:B------:R-:W-:Y:S02]  /*0b30*/  LEA.HI R9, R9, R210, RZ, 0x5 ;  /* 0x000000d209097211 */ /* 0x000fe400078f28ff */
[----:B------:R-:W-:Y:S01]  /*0b40*/  LEA.HI R3, R3, R226, RZ, 0x1 ;  /* 0x000000e203037211 */ /* 0x000fe200078f08ff */
[----:B------:R-:W-:Y:S01]  /*0b50*/  IMAD.SHL.U32 R5, R4, 0x20, RZ ;  /* 0x0000002004057824 */ /* 0x000fe200078e00ff */
[----:B------:R-:W-:Y:S01]  /*0b60*/  SHF.R.S32.HI R9, RZ, 0x5, R9 ;  /* 0x00000005ff097819 */ /* 0x000fe20000011409 */
[----:B------:R-:W-:Y:S01]  /*0b70*/  IMAD.IADD R8, R8, 0x1, -R11 ;  /* 0x0000000108087824 */ /* 0x000fe200078e0a0b */
[----:B------:R-:W-:Y:S02]  /*0b80*/  LOP3.LUT R3, R3, 0x3fffffe, RZ, 0xc0, !PT ;  /* 0x03fffffe03037812 */ /* 0x000fe400078ec0ff */
[CC--:B0-----:R-:W-:Y:S02]  /*0b90*/  LEA.HI R2, R0.reuse, R231.reuse, RZ, 0x4 ;  /* 0x000000e700027211 */ /* 0x0c1fe400078f20ff */
[----:B------:R-:W-:Y:S01]  /*0ba0*/  LEA.HI R10, R0, R231, RZ, 0x2 ;  /* 0x000000e7000a7211 */ /* 0x000fe200078f10ff */
[----:B------:R-:W-:Y:S01]  /*0bb0*/  IMAD R8, R9, 0x10, R8 ;  /* 0x0000001009087824 */ /* 0x000fe200078e0208 */
[----:B------:R-:W-:Y:S01]  /*0bc0*/  LOP3.LUT R7, R5, 0xfffffc00, RZ, 0xc0, !PT ;  /* 0xfffffc0005077812 */ /* 0x000fe200078ec0ff */
[----:B------:R-:W-:Y:S01]  /*0bd0*/  IMAD.IADD R3, R226, 0x1, -R3 ;  /* 0x00000001e2037824 */ /* 0x000fe200078e0a03 */
[----:B------:R-:W-:-:S02]  /*0be0*/  LOP3.LUT R4, R2, 0x3fffff0, RZ, 0xc0, !PT ;  /* 0x03fffff002047812 */ /* 0x000fc400078ec0ff */
[----:B------:R-:W-:Y:S02]  /*0bf0*/  SHF.R.S32.HI R5, RZ, 0x4, R2 ;  /* 0x00000004ff057819 */ /* 0x000fe40000011402 */
[----:B------:R-:W-:Y:S02]  /*0c00*/  LOP3.LUT R10, R10, 0xfffffffc, RZ, 0xc0, !PT ;  /* 0xfffffffc0a0a7812 */ /* 0x000fe400078ec0ff */
[----:B------:R-:W-:Y:S01]  /*0c10*/  LEA.HI R0, R0, R231, RZ, 0x3 ;  /* 0x000000e700007211 */ /* 0x000fe200078f18ff */
[----:B------:R-:W-:Y:S01]  /*0c20*/  IMAD R227, R3, 0x40, R8 ;  /* 0x0000004003e37824 */ /* 0x000fe200078e0208 */
[----:B------:R-:W-:Y:S01]  /*0c30*/  LEA.HI R2, R2, R5, RZ, 0x1 ;  /* 0x0000000502027211 */ /* 0x000fe200078f08ff */
[C---:B------:R-:W-:Y:S01]  /*0c40*/  IMAD.IADD R4, R231.reuse, 0x1, -R4 ;  /* 0x00000001e7047824 */ /* 0x040fe200078e0a04 */
[----:B------:R-:W-:Y:S01]  /*0c50*/  LOP3.LUT R188, R0, 0xfffffff8, RZ, 0xc0, !PT ;  /* 0xfffffff800bc7812 */ /* 0x000fe200078ec0ff */
[C---:B------:R-:W-:Y:S01]  /*0c60*/  IMAD.IADD R10, R231.reuse, 0x1, -R10 ;  /* 0x00000001e70a7824 */ /* 0x040fe200078e0a0a */
[----:B------:R-:W-:Y:S01]  /*0c70*/  LOP3.LUT R3, R6, 0x7ffffffc, RZ, 0xc0, !PT ;  /* 0x7ffffffc06037812 */ /* 0x000fe200078ec0ff */
[----:B------:R-:W-:Y:S01]  /*0c80*/  IMAD R7, R4, 0x40, R7 ;  /* 0x0000004004077824 */ /* 0x000fe200078e0207 */
[----:B------:R-:W-:Y:S01]  /*0c90*/  LOP3.LUT R2, R2, 0x1ffffffe, RZ, 0xc0, !PT ;  /* 0x1ffffffe02027812 */ /* 0x000fe200078ec0ff */
[----:B------:R-:W-:Y:S01]  /*0ca0*/  IMAD.IADD R188, R231, 0x1, -R188 ;  /* 0x00000001e7bc7824 */ /* 0x000fe200078e0abc */
[----:B------:R-:W-:Y:S01]  /*0cb0*/  LEA.HI R4, R10, R10, RZ, 0x1 ;  /* 0x0000000a0a047211 */ /* 0x000fe200078f08ff */
[----:B------:R-:W-:-:S02]  /*0cc0*/  IMAD.IADD R3, R210, 0x1, -R3 ;  /* 0x00000001d2037824 */ /* 0x000fc400078e0a03 */
[----:B------:R-:W-:Y:S01]  /*0cd0*/  IMAD.IADD R2, R5, 0x1, -R2 ;  /* 0x0000000105027824 */ /* 0x000fe200078e0a02 */
[----:B------:R-:W-:Y:S01]  /*0ce0*/  LOP3.LUT R5, R4, 0x1ffffffe, RZ, 0xc0, !PT ;  /* 0x1ffffffe04057812 */ /* 0x000fe200078ec0ff */
[----:B------:R-:W-:Y:S02]  /*0cf0*/  IMAD.SHL.U32 R23, R188, 0x8, RZ ;  /* 0x00000008bc177824 */ /* 0x000fe400078e00ff */
[----:B------:R-:W-:Y:S02]  /*0d00*/  IMAD.SHL.U32 R184, R3, 0x2, RZ ;  /* 0x0000000203b87824 */ /* 0x000fe400078e00ff */
[----:B------:R-:W-:Y:S02]  /*0d10*/  VIADD R187, R23, 0x40 ;  /* 0x0000004017bb7836 */ /* 0x000fe40000000000 */
        /* <DEDUP_REMOVED lines=14> */
[----:B------:R-:W-:Y:S02]  /*0e00*/  VIADD R192, R184, 0x78 ;  /* 0x00000078b8c07836 */ /* 0x000fe40000000000 */
[----:B------:R-:W-:Y:S01]  /*0e10*/  IMAD.IADD R10, R10, 0x1, -R5 ;  /* 0x000000010a0a7824 */ /* 0x000fe200078e0a05 */
[----:B------:R-:W-:Y:S01]  /*0e20*/  SHF.R.S32.HI R208, RZ, 0x3, R0 ;  /* 0x00000003ffd07819 */ /* 0x000fe20000011400 */
[----:B------:R-:W-:Y:S01]  /*0e30*/  IMAD R228, R2, 0x8, R7 ;  /* 0x0000000802e47824 */ /* 0x000fe200078e0207 */
[----:B------:R-:W-:Y:S01]  /*0e40*/  SHF.R.S32.HI R230, RZ, 0x1f, R23 ;  /* 0x0000001fffe67819 */ /* 0x000fe20000011417 */
[----:B------:R-:W-:Y:S01]  /*0e50*/  IMAD.MOV.U32 R209, RZ, RZ, RZ ;  /* 0x000000ffffd17224 */ /* 0x000fe200078e00ff */
[----:B------:R-:W-:Y:S01]  /*0e60*/  SHF.R.S32.HI R229, RZ, 0x1f, R187 ;  /* 0x0000001fffe57819 */ /* 0x000fe200000114bb */
[----:B------:R-:W-:Y:S01]  /*0e70*/  IMAD R185, R10, 0x8, R227 ;  /* 0x000000080ab97824 */ /* 0x000fe200078e02e3 */
[----:B------:R-:W-:Y:S02]  /*0e80*/  SHF.R.S32.HI R225, RZ, 0x1f, R206 ;  /* 0x0000001fffe17819 */ /* 0x000fe400000114ce */
        /* <DEDUP_REMOVED lines=13> */
[----:B------:R-:W-:Y:S01]  /*0f60*/  SHF.R.S32.HI R211, RZ, 0x1f, R192 ;  /* 0x0000001fffd37819 */ /* 0x000fe200000114c0 */
[----:B------:R-:W-:Y:S01]  /*0f70*/  UMOV UR38, URZ ;  /* 0x0000003f00267c82 */ /* 0x000fe20008000000 */
[----:B------:R-:W-:Y:S01]  /*0f80*/  UMOV UR36, URZ ;  /* 0x0000003f00247c82 */ /* 0x000fe20008000000 */
[----:B--2---:R-:W-:-:S07]  /*0f90*/  LOP3.LUT R19, R12, 0x1, RZ, 0xfc, !PT ;  /* 0x000000010c137812 */ /* 0x004fce00078efcff */
.L_x_2269:
[----:B0--34-:R-:W0:Y:S01]  /*0fa0*/  LDC.64 R2, c[0x0][0xc88] ;  /* 0x00032200ff027b82 */ /* 0x019e220000000a00 */
[----:B------:R-:W-:Y:S01]  /*0fb0*/  ULDC.64 UR4, c[0x0][0xa28] ;  /* 0x00028a0000047ab9 */ /* 0x000fe20000000a00 */
[----:B------:R-:W-:-:S06]  /*0fc0*/  ULDC.64 UR6, c[0x0][0xa18] ;  /* 0x0002860000067ab9 */ /* 0x000fcc0000000a00 */
[----:B------:R-:W1:Y:S08]  /*0fd0*/  LDC R17, c[0x0][0x288] ;  /* 0x0000a200ff117b82 */ /* 0x000e700000000800 */
[----:B--2---:R-:W2:Y:S01]  /*0fe0*/  LDC.64 R8, c[0x0][0x418] ;  /* 0x00010600ff087b82 */ /* 0x004ea20000000a00 */
[----:B0-----:R-:W-:-:S07]  /*0ff0*/  IMAD.WIDE R2, R27, 0x4, R2 ;  /* 0x000000041b027825 */ /* 0x001fce00078e0202 */
[----:B------:R-:W0:Y:S01]  /*1000*/  LDC R10, c[0x0][0x424] ;  /* 0x00010900ff0a7b82 */ /* 0x000e220000000800 */
[----:B------:R-:W3:Y:S01]  /*1010*/  LDG.E R186, desc[UR56][R2.64] ;  /* 0x0000003802ba7981 */ /* 0x000ee2000c1e1900 */
[----:B------:R-:W-:Y:S01]  /*1020*/  ISETP.NE.U32.AND P1, PT, RZ, UR4, PT ;  /* 0x00000004ff007c0c */ /* 0x000fe2000bf25070 */
[----:B------:R-:W-:Y:S01]  /*1030*/  IMAD.MOV.U32 R7, RZ, RZ, RZ ;  /* 0x000000ffff077224 */ /* 0x000fe200078e00ff */
[----:B------:R-:W-:-:S04]  /*1040*/  ISETP.NE.U32.AND P0, PT, RZ, UR6, PT ;  /* 0x00000006ff007c0c */ /* 0x000fc8000bf05070 */
[----:B------:R-:W4:Y:S01]  /*1050*/  LDC R11, c[0x0][0x2f0] ;  /* 0x0000bc00ff0b7b82 */ /* 0x000f220000000800 */
[----:B------:R-:W-:Y:S02]  /*1060*/  ISETP.NE.AND.EX P1, PT, RZ, UR5, PT, P1 ;  /* 0x00000005ff007c0c */ /* 0x000fe4000bf25310 */
[----:B------:R-:W-:Y:S02]  /*1070*/  ISETP.NE.AND.EX P0, PT, RZ, UR7, PT, P0 ;  /* 0x00000007ff007c0c */ /* 0x000fe4000bf05300 */
[----:B---3--:R-:W-:-:S09]  /*1080*/  SHF.R.S32.HI R191, RZ, 0x1f, R186 ;  /* 0x0000001fffbf7819 */ /* 0x008fd200000114ba */
[----:B------:R-:W-:-:S04]  /*1090*/  @P1 LEA R4, P2, R186, UR4, 0x2 ;  /* 0x00000004ba041c11 */ /* 0x000fc8000f8410ff */
[C-C-:B------:R-:W-:Y:S02]  /*10a0*/  @P1 LEA.HI.X R5, R186.reuse, UR5, R191.reuse, 0x2, P2 ;  /* 0x00000005ba051c11 */ /* 0x140fe400090f14bf */
[----:B------:R-:W-:Y:S02]  /*10b0*/  @P0 LEA R2, P2, R186, UR6, 0x2 ;  /* 0x00000006ba020c11 */ /* 0x000fe4000f8410ff */
[----:B------:R-:W-:Y:S01]  /*10c0*/  LOP3.LUT R6, R26, 0xff000000, RZ, 0xc0, !PT ;  /* 0xff0000001a067812 */ /* 0x000fe200078ec0ff */
[----:B------:R3:W5:Y:S01]  /*10d0*/  @P1 LDG.E R7, desc[UR56][R4.64] ;  /* 0x0000003804071981 */ /* 0x000762000c1e1900 */
[----:B------:R-:W-:Y:S01]  /*10e0*/  @P0 LEA.HI.X R3, R186, UR7, R191, 0x2, P2 ;  /* 0x00000007ba030c11 */ /* 0x000fe200090f14bf */
[----:B------:R-:W-:-:S04]  /*10f0*/  ULDC.64 UR6, c[0x0][0xa20] ;  /* 0x0002880000067ab9 */ /* 0x000fc80000000a00 */
[----:B-1----:R1:W5:Y:S01]  /*1100*/  @P0 LDG.E R17, desc[UR56][R2.64] ;  /* 0x0000003802110981 */ /* 0x002362000c1e1900 */
[----:B--2---:R-:W-:Y:S02]  /*1110*/  ISETP.NE.U32.AND P1, PT, R8, RZ, PT ;  /* 0x000000ff0800720c */ /* 0x004fe40003f25070 */
[----:B------:R-:W-:Y:S02]  /*1120*/  ISETP.NE.U32.AND P2, PT, RZ, UR6, PT ;  /* 0x00000006ff007c0c */ /* 0x000fe4000bf45070 */
[----:B------:R-:W-:Y:S02]  /*1130*/  LOP3.LUT R0, R26, 0xff0000, RZ, 0xc0, !PT ;  /* 0x00ff00001a007812 */ /* 0x000fe400078ec0ff */
[----:B---3--:R-:W-:Y:S02]  /*1140*/  SHF.R.U32.HI R5, RZ, 0x8, R6 ;  /* 0x00000008ff057819 */ /* 0x008fe40000011606 */
[----:B------:R-:W-:Y:S02]  /*1150*/  ISETP.NE.AND.EX P1, PT, R9, RZ, PT, P1 ;  /* 0x000000ff0900720c */ /* 0x000fe40003f25310 */
[----:B------:R-:W-:-:S02]  /*1160*/  ISETP.NE.AND.EX P2, PT, RZ, UR7, PT, P2 ;  /* 0x00000007ff007c0c */ /* 0x000fc4000bf45320 */
[----:B------:R-:W-:Y:S02]  /*1170*/  LEA.HI R190, R0, R5, RZ, 0x10 ;  /* 0x0000000500be7211 */ /* 0x000fe400078f80ff */
[----:B0-----:R-:W-:Y:S01]  /*1180*/  SEL R0, R10, 0x1, P1 ;  /* 0x000000010a007807 */ /* 0x001fe20000800000 */
[----:B-1--4-:R-:W-:Y:S08]  /*1190*/  @P0 BRA `(.L_x_2212) ;  /* 0x0000000000240947 */ /* 0x012ff00003800000 */
        /* <DEDUP_REMOVED lines=9> */
.L_x_2212:
[----:B------:R-:W-:Y:S01]  /*1230*/  IMAD R16, R0, R11, RZ ;  /* 0x0000000b00107224 */ /* 0x000fe200078e02ff */
[----:B------:R-:W-:Y:S01]  /*1240*/  LOP3.LUT R189, R26, 0xffff, RZ, 0xc0, !PT ;  /* 0x0000ffff1abd7812 */ /* 0x000fe200078ec0ff */
[----:B------:R-:W-:Y:S06]  /*1250*/  @!P2 BRA `(.L_x_2213) ;  /* 0x000000000010a947 */ /* 0x000fec0003800000 */
[----:B------:R-:W-:-:S04]  /*1260*/  LEA R2, P0, R186, UR6, 0x2 ;  /* 0x00000006ba027c11 */ /* 0x000fc8000f8010ff */
[----:B------:R-:W-:-:S05]  /*1270*/  LEA.HI.X R3, R186, UR7, R191, 0x2, P0 ;  /* 0x00000007ba037c11 */ /* 0x000fca00080f14bf */
[----:B------:R0:W5:Y:S01]  /*1280*/  LDG.E R16, desc[UR56][R2.64] ;  /* 0x0000003802107981 */ /* 0x000162000c1e1900 */
[----:B------:R-:W-:Y:S05]  /*1290*/  BRA `(.L_x_2214) ;  /* 0x0000000000247947 */ /* 0x000fea0003800000 */
.L_x_2213:
[----:B------:R-:W-:Y:S02]  /*12a0*/  ULDC.64 UR4, c[0x0][0xa08] ;  /* 0x0002820000047ab9 */ /* 0x000fe40000000a00 */
[----:B------:R-:W-:-:S04]  /*12b0*/  ISETP.NE.U32.AND P0, PT, RZ, UR4, PT ;  /* 0x00000004ff007c0c */ /* 0x000fc8000bf05070 */
[----:B------:R-:W-:-:S13]  /*12c0*/  ISETP.NE.AND.EX P0, PT, RZ, UR5, PT, P0 ;  /* 0x00000005ff007c0c */ /* 0x000fda000bf05300 */
[----:B------:R-:W-:Y:S05]  /*12d0*/  @!P0 BRA `(.L_x_2214) ;  /* 0x0000000000148947 */ /* 0x000fea0003800000 */
[----:B------:R-:W0:Y:S02]  /*12e0*/  LDC.64 R2, c[0x0][0xa08] ;  /* 0x00028200ff027b82 */ /* 0x000e240000000a00 */
[----:B0-----:R-:W-:-:S05]  /*12f0*/  IMAD.WIDE R2, R186, 0x4, R2 ;  /* 0x00000004ba027825 */ /* 0x001fca00078e0202 */
[----:B------:R-:W2:Y:S04]  /*1300*/  LDG.E R16, desc[UR56][R2.64] ;  /* 0x0000003802107981 */ /* 0x000ea8000c1e1900 */
[----:B------:R-:W2:Y:S02]  /*1310*/  LDG.E R5, desc[UR56][R2.64+0x4] ;  /* 0x0000043802057981 */ /* 0x000ea4000c1e1900 */
[----:B--2---:R-:W-:-:S07]  /*1320*/  IMAD.IADD R16, R5, 0x1, -R16 ;  /* 0x0000000105107824 */ /* 0x004fce00078e0a10 */
.L_x_2214:
[----:B------:R-:W1:Y:S01]  /*1330*/  LDC R0, c[0x0][0x448] ;  /* 0x00011200ff007b82 */ /* 0x000e620000000800 */
[----:B------:R-:W-:Y:S01]  /*1340*/  IMAD.SHL.U32 R18, R25, 0x80, RZ ;  /* 0x0000008019127824 */ /* 0x000fe200078e00ff */
[----:B------:R-:W-:Y:S01]  /*1350*/  LOP3.LUT R207, R190, 0xff, RZ, 0xc0, !PT ;  /* 0x000000ffbecf7812 */ /* 0x000fe200078ec0ff */
[----:B-----5:R-:W-:Y:S01]  /*1360*/  IMAD.IADD R16, R16, 0x1, -R7 ;  /* 0x0000000110107824 */ /* 0x020fe200078e0a07 */
[----:B------:R-:W-:Y:S01]  /*1370*/  SHF.R.U32.HI R190, RZ, 0x10, R190 ;  /* 0x00000010ffbe7819 */ /* 0x000fe200000116be */
[----:B------:R-:W-:Y:S01]  /*1380*/  IMAD.MOV.U32 R95, RZ, RZ, RZ ;  /* 0x000000ffff5f7224 */ /* 0x000fe200078e00ff */
[----:B-1----:R-:W-:Y:S01]  /*1390*/  ISETP.NE.AND P0, PT, R0, 0x1, PT ;  /* 0x000000010000780c */ /* 0x002fe20003f05270 */
[----:B------:R-:W-:-:S12]  /*13a0*/  VIADD R0, R18, 0x7f ;  /* 0x0000007f12007836 */ /* 0x000fd80000000000 */
[----:B0-----:R-:W0:Y:S08]  /*13b0*/  @P0 LDC R3, c[0x0][0x44c] ;  /* 0x00011300ff030b82 */ /* 0x001e300000000800 */
[----:B------:R-:W1:Y:S01]  /*13c0*/  @P0 LDC R5, c[0x0][0x450] ;  /* 0x00011400ff050b82 */ /* 0x000e620000000800 */
[----:B0-----:R-:W-:Y:S01]  /*13d0*/  @P0 IMAD.HI.U32 R2, R0, R3, RZ ;  /* 0x0000000300020227 */ /* 0x001fe200078e00ff */
[----:B------:R-:W-:-:S04]  /*13e0*/  IADD3 R3, R16, 0x80, -R17 ;  /* 0x0000008010037810 */ /* 0x000fc80007ffe811 */
[----:B-1----:R-:W-:Y:S01]  /*13f0*/  @P0 SHF.R.U32.HI R0, RZ, R5, R2 ;  /* 0x00000005ff000219 */ /* 0x002fe20000011602 */
[----:B------:R-:W-:-:S04]  /*1400*/  VIADD R2, R16, 0x7f ;  /* 0x0000007f10027836 */ /* 0x000fc80000000000 */
        /* <DEDUP_REMOVED lines=10> */
[----:B------:R-:W0:Y:S01]  /*14b0*/  LDC R3, c[0x0][0x9f0] ;  /* 0x00027c00ff037b82 */ /* 0x000e220000000800 */
[----:B------:R-:W-:-:S04]  /*14c0*/  ISETP.NE.AND P0, PT, R190, RZ, PT ;  /* 0x000000ffbe00720c */ /* 0x000fc80003f05270 */
[----:B0-----:R-:W-:-:S04]  /*14d0*/  SEL R9, R190, R3, P0 ;  /* 0x00000003be097207 */ /* 0x001fc80000000000 */
[-C--:B------:R-:W-:Y:S02]  /*14e0*/  IABS R5, R9.reuse ;  /* 0x0000000900057213 */ /* 0x080fe40000000000 */
        /* <DEDUP_REMOVED lines=26> */
.L_x_2215:
[-C--:B------:R-:W-:Y:S01]  /*1690*/  IMAD R22, R207, R95.reuse, RZ ;  /* 0x0000005fcf167224 */ /* 0x080fe200078e02ff */
[----:B------:R-:W-:Y:S01]  /*16a0*/  PLOP3.LUT P0, PT, PT, PT, PT, 0x80, 0x0 ;  /* 0x000000000000781c */ /* 0x000fe20003f0f070 */
[----:B------:R-:W-:Y:S01]  /*16b0*/  IMAD.MOV.U32 R94, RZ, RZ, RZ ;  /* 0x000000ffff5e7224 */ /* 0x000fe200078e00ff */
        /* <DEDUP_REMOVED lines=67> */
.L_x_2217:
[----:B------:R-:W-:Y:S02]  /*1af0*/  LEA.HI R0, R209, R209, RZ, 0x1 ;  /* 0x000000d1d1007211 */ /* 0x000fe400078f08ff */
[----:B------:R-:W-:Y:S02]  /*1b00*/  ISETP.NE.AND P0, PT, R19, 0x3, PT ;  /* 0x000000031300780c */ /* 0x000fe40003f05270 */
[----:B------:R-:W-:-:S05]  /*1b10*/  LOP3.LUT R0, R0, 0xfffffffe, RZ, 0xc0, !PT ;  /* 0xfffffffe00007812 */ /* 0x000fca00078ec0ff */
[----:B------:R-:W-:-:S05]  /*1b20*/  IMAD.IADD R0, R209, 0x1, -R0 ;  /* 0x00000001d1007824 */ /* 0x000fca00078e0a00 */
[----:B------:R-:W-:-:S04]  /*1b30*/  SHF.L.U32 R0, R0, 0x1f, RZ ;  /* 0x0000001f00007819 */ /* 0x000fc800000006ff */
[----:B------:R-:W0:Y:S02]  /*1b40*/  SYNCS.PHASECHK.TRANS64.TRYWAIT P1, [UR37+0x34800], R0 ;  /* 0x03480000ff0075a7 */ /* 0x000e240008020165 */
[----:B0-----:R-:W-:Y:S05]  /*1b50*/  @!P1 BRA `(.L_x_2218) ;  /* 0x0000011800e49947 */ /* 0x001fea0003800000 */
.L_x_2396:
[----:B------:R-:W-:Y:S05]  /*1b60*/  @!P0 BRA `(.L_x_2219) ;  /* 0x0000000000048947 */ /* 0x000fea0003800000 */
[----:B------:R-:W-:Y:S01]  /*1b70*/  BPT.TRAP 0x1 ;  /* 0x000000040000795c */ /* 0x000fe20000300000 */
.L_x_2219:
[----:B------:R-:W-:Y:S02]  /*1b80*/  IMAD.U32 R2, RZ, RZ, UR36 ;  /* 0x00000024ff027e24 */ /* 0x000fe4000f8e00ff */
[----:B0-----:R-:W-:-:S03]  /*1b90*/  IMAD.U32 R3, RZ, RZ, UR38 ;  /* 0x00000026ff037e24 */ /* 0x001fc6000f8e00ff */
[----:B------:R-:W-:Y:S02]  /*1ba0*/  LEA R2, R2, UR37, 0x3 ;  /* 0x0000002502027c11 */ /* 0x000fe4000f8e18ff */
[----:B------:R-:W-:-:S04]  /*1bb0*/  SHF.L.U32 R3, R3, 0x1f, RZ ;  /* 0x0000001f03037819 */ /* 0x000fc800000006ff */
[----:B------:R0:W1:Y:S01]  /*1bc0*/  SYNCS.PHASECHK.TRANS64.TRYWAIT P2, [R2+URZ+0x34830], R3 ;  /* 0x03483003020075a7 */ /* 0x000062000804017f */
[----:B------:R-:W-:Y:S05]  /*1bd0*/  @!P0 BRA `(.L_x_2220) ;  /* 0x0000000000048947 */ /* 0x000fea0003800000 */
[----:B------:R-:W-:Y:S01]  /*1be0*/  BPT.TRAP 0x1 ;  /* 0x000000040000795c */ /* 0x000fe20000300000 */
.L_x_2220:
[----:B------:R-:W2:Y:S02]  /*1bf0*/  S2R R0, SR_TID.X ;  /* 0x0000000000007919 */ /* 0x000ea40000002100 */
[----:B--2---:R-:W-:Y:S01]  /*1c00*/  LOP3.LUT P1, RZ, R0, 0x7f, RZ, 0xc0, !PT ;  /* 0x0000007f00ff7812 */ /* 0x004fe2000782c0ff */
[----:B-1----:R-:W-:-:S12]  /*1c10*/  @P2 BRA `(.L_x_2221) ;  /* 0x0000000000082947 */ /* 0x002fd80003800000 */
[----:B------:R-:W1:Y:S02]  /*1c20*/  SYNCS.PHASECHK.TRANS64.TRYWAIT P2, [R2+URZ+0x34830], R3 ;  /* 0x03483003020075a7 */ /* 0x000e64000804017f */
[----:B-1----:R-:W-:Y:S05]  /*1c30*/  @!P2 BRA `(.L_x_2222) ;  /* 0x0000011800c4a947 */ /* 0x002fea0003800000 */
.L_x_2221:
[----:B------:R-:W-:Y:S05]  /*1c40*/  WARPSYNC.ALL ;  /* 0x0000000000007948 */ /* 0x000fea0003800000 */
[----:B------:R-:W-:Y:S01]  /*1c50*/  UIADD3 UR4, UR37, 0x1c400, URZ ;  /* 0x0001c40025047890 */ /* 0x000fe2000fffe03f */
[----:B------:R-:W-:Y:S01]  /*1c60*/  WARPGROUP.ARRIVE ;  /* 0x00000000000079c5 */ /* 0x000fe20000000000 */
[----:B------:R-:W-:Y:S01]  /*1c70*/  ULOP3.LUT UR52, UR52, 0x10000, URZ, 0xfc, !UPT ;  /* 0x0001000034347892 */ /* 0x000fe2000f8efc3f */
[----:B------:R-:W2:Y:S01]  /*1c80*/  LDC R0, c[0x0][0x448] ;  /* 0x00011200ff007b82 */ /* 0x000ea20000000800 */
[----:B------:R-:W-:Y:S01]  /*1c90*/  USHF.R.U32.HI UR4, URZ, 0x4, UR4 ;  /* 0x000000043f047899 */ /* 0x000fe20008011604 */
[----:B01----:R-:W-:Y:S01]  /*1ca0*/  @!P1 VIADD R2, R2, 0x34840 ;  /* 0x0003484002029836 */ /* 0x003fe20000000000 */
[----:B------:R-:W-:Y:S01]  /*1cb0*/  UMOV UR53, 0x40000040 ;  /* 0x4000004000357882 */ /* 0x000fe20000000000 */
[----:B------:R-:W-:Y:S01]  /*1cc0*/  UMOV UR55, 0x40000040 ;  /* 0x4000004000377882 */ /* 0x000fe20000000000 */
[----:B------:R-:W-:Y:S01]  /*1cd0*/  ULOP3.LUT UR4, UR4, 0x3fff, URZ, 0xc0, !UPT ;  /* 0x00003fff04047892 */ /* 0x000fe2000f8ec03f */
[----:B------:R-:W-:Y:S01]  /*1ce0*/  CS2R R150, SRZ ;  /* 0x0000000000967805 */ /* 0x000fe2000001ff00 */
[----:B------:R-:W-:Y:S01]  /*1cf0*/  UMOV UR5, 0x40000040 ;  /* 0x4000004000057882 */ /* 0x000fe20000000000 */
[----:B------:R-:W-:Y:S01]  /*1d00*/  UMOV UR7, 0x40000040 ;  /* 0x4000004000077882 */ /* 0x000fe20000000000 */
[----:B------:R-:W-:Y:S01]  /*1d10*/  ULOP3.LUT UR39, UR4, 0x10000, URZ, 0xfc, !UPT ;  /* 0x0001000004277892 */ /* 0x000fe2000f8efc3f */
[----:B------:R-:W-:Y:S01]  /*1d20*/  @!P1 PRMT R2, RZ, 0x654, R2 ;  /* 0x00000654ff029816 */ /* 0x000fe20000000002 */
[----:B------:R-:W-:Y:S01]  /*1d30*/  UIADD3 UR4, UR52, 0x2, URZ ;  /* 0x0000000234047890 */ /* 0x000fe2000fffe03f */
[----:B------:R-:W-:Y:S01]  /*1d40*/  CS2R R148, SRZ ;  /* 0x0000000000947805 */ /* 0x000fe2000001ff00 */
[----:B------:R-:W-:Y:S01]  /*1d50*/  UIMAD UR54, UR36, 0xc00, UR39 ;  /* 0x00000c00243678a4 */ /* 0x000fe2000f8e0227 */
[----:B------:R-:W-:Y:S01]  /*1d60*/  CS2R R146, SRZ ;  /* 0x0000000000927805 */ /* 0x000fe2000001ff00 */
[----:B------:R-:W-:Y:S01]  /*1d70*/  UIADD3 UR8, UR52, 0x4, URZ ;  /* 0x0000000434087890 */ /* 0x000fe2000fffe03f */
[----:B------:R-:W-:Y:S01]  /*1d80*/  CS2R R144, SRZ ;  /* 0x0000000000907805 */ /* 0x000fe2000001ff00 */
[----:B------:R-:W-:Y:S01]  /*1d90*/  UIADD3 UR6, UR54, 0x2, URZ ;  /* 0x0000000236067890 */ /* 0x000fe2000fffe03f */
[----:B------:R-:W-:Y:S01]  /*1da0*/  CS2R R142, SRZ ;  /* 0x00000000008e7805 */ /* 0x000fe2000001ff00 */
[----:B------:R-:W-:Y:S01]  /*1db0*/  UIADD3 UR10, UR54, 0x4, URZ ;  /* 0x00000004360a7890 */ /* 0x000fe2000fffe03f */
[----:B------:R-:W-:Y:S01]  /*1dc0*/  CS2R R140, SRZ ;  /* 0x00000000008c7805 */ /* 0x000fe2000001ff00 */
[----:B------:R-:W-:Y:S01]  /*1dd0*/  UMOV UR9, 0x40000040 ;  /* 0x4000004000097882 */ /* 0x000fe20000000000 */
[----:B------:R-:W-:Y:S01]  /*1de0*/  HGMMA.64x128x16.F32.BF16 R24, gdesc[UR52], RZ, !UPT, gsb0 ;  /* 0x01e00000341879f0 */ /* 0x000fe2000c0018ff */
[----:B------:R-:W-:Y:S01]  /*1df0*/  UMOV UR11, 0x40000040 ;  /* 0x40000040000b7882 */ /* 0x000fe20000000000 */
[----:B------:R-:W-:Y:S01]  /*1e00*/  UIADD3 UR12, UR52, 0x6, URZ ;  /* 0x00000006340c7890 */ /* 0x000fe2000fffe03f */
[----:B--2---:R-:W-:Y:S01]  /*1e10*/  ISETP.NE.AND P2, PT, R0, 0x1, PT ;  /* 0x000000010000780c */ /* 0x004fe20003f45270 */
[----:B------:R-:W-:Y:S01]  /*1e20*/  UIADD3 UR14, UR54, 0x6, URZ ;  /* 0x00000006360e7890 */ /* 0x000fe2000fffe03f */
[----:B------:R-:W-:Y:S01]  /*1e30*/  IMAD.IADD R0, R185, 0x1, R18 ;  /* 0x00000001b9007824 */ /* 0x000fe200078e0212 */
[----:B------:R-:W-:Y:S01]  /*1e40*/  UMOV UR13, 0x40000040 ;  /* 0x40000040000d7882 */ /* 0x000fe20000000000 */
[----:B------:R-:W-:Y:S01]  /*1e50*/  UMOV UR15, 0x40000040 ;  /* 0x40000040000f7882 */ /* 0x000fe20000000000 */
[----:B------:R-:W-:Y:S01]  /*1e60*/  UIADD3 UR16, UR52, 0x400, URZ ;  /* 0x0000040034107890 */ /* 0x000fe2000fffe03f */
[----:B------:R-:W-:Y:S01]  /*1e70*/  CS2R R138, SRZ ;  /* 0x00000000008a7805 */ /* 0x000fe2000001ff00 */
[----:B------:R-:W-:Y:S01]  /*1e80*/  UIADD3 UR18, UR54, 0x400, URZ ;  /* 0x0000040036127890 */ /* 0x000fe2000fffe03f */
[----:B------:R-:W-:Y:S01]  /*1e90*/  CS2R R136, SRZ ;  /* 0x0000000000887805 */ /* 0x000fe2000001ff00 */
[----:B------:R-:W-:Y:S01]  /*1ea0*/  UMOV UR17, 0x40000040 ;  /* 0x4000004000117882 */ /* 0x000fe20000000000 */
[----:B------:R-:W-:Y:S01]  /*1eb0*/  UMOV UR19, 0x40000040 ;  /* 0x4000004000137882 */ /* 0x000fe20000000000 */
[----:B------:R-:W-:Y:S01]  /*1ec0*/  UIADD3 UR20, UR52, 0x402, URZ ;  /* 0x0000040234147890 */ /* 0x000fe2000fffe03f */
[----:B------:R-:W-:Y:S01]  /*1ed0*/  CS2R R134, SRZ ;  /* 0x0000000000867805 */ /* 0x000fe2000001ff00 */
[----:B------:R-:W-:Y:S01]  /*1ee0*/  UIADD3 UR22, UR54, 0x402, URZ ;  /* 0x0000040236167890 */ /* 0x000fe2000fffe03f */
[----:B------:R-:W0:Y:S01]  /*1ef0*/  @P2 LDC R3, c[0x0][0x44c] ;  /* 0x00011300ff032b82 */ /* 0x000e220000000800 */
        /* <DEDUP_REMOVED lines=9> */
[----:B------:R-:W1:Y:S01]  /*1f90*/  @P2 LDC R4, c[0x0][0x450] ;  /* 0x00011400ff042b82 */ /* 0x000e620000000800 */
[----:B------:R-:W-:Y:S01]  /*1fa0*/  UIADD3 UR30, UR54, 0x406, URZ ;  /* 0x00000406361e7890 */ /* 0x000fe2000fffe03f */
[----:B------:R-:W-:Y:S01]  /*1fb0*/  CS2R R128, SRZ ;  /* 0x0000000000807805 */ /* 0x000fe2000001ff00 */
        /* <DEDUP_REMOVED lines=11> */
[----:B0-----:R-:W-:Y:S01]  /*2070*/  @P2 IMAD.HI.U32 R3, R0, R3, RZ ;  /* 0x0000000300032227 */ /* 0x001fe200078e00ff */
        /* <DEDUP_REMOVED lines=9> */
[----:B-1----:R-:W-:Y:S01]  /*2110*/  @P2 SHF.R.U32.HI R0, RZ, R4, R3 ;  /* 0x00000004ff002219 */ /* 0x002fe20000011603 */
[----:B------:R-:W-:Y:S01]  /*2120*/  UIADD3 UR50, UR54, 0x806, URZ ;  /* 0x0000080636327890 */ /* 0x000fe2000fffe03f */
[----:B------:R-:W-:Y:S01]  /*2130*/  IMAD.MOV.U32 R4, RZ, RZ, -0x80 ;  /* 0xffffff80ff047424 */ /* 0x000fe200078e00ff */
[----:B------:R-:W-:Y:S01]  /*2140*/  UMOV UR49, 0x40000040 ;  /* 0x4000004000317882 */ /* 0x000fe20000000000 */
[----:B------:R-:W-:Y:S01]  /*2150*/  UMOV UR51, 0x40000040 ;  /* 0x4000004000337882 */ /* 0x000fe20000000000 */
[----:B------:R-:W0:Y:S01]  /*2160*/  SHFL.IDX PT, R5, R0, 0x1, 0x1c1f ;  /* 0x003c1f0000057f89 */ /* 0x000e2200000e0000 */
[----:B------:R-:W-:Y:S01]  /*2170*/  IMAD R3, R95, R4, 0x80 ;  /* 0x000000805f037424 */ /* 0x000fe200078e0204 */
[----:B------:R-:W-:-:S04]  /*2180*/  CS2R R116, SRZ ;  /* 0x0000000000747805 */ /* 0x000fc8000001ff00 */
[C-C-:B------:R-:W-:Y:S02]  /*2190*/  IADD3 R4, -R184.reuse, 0x1, R3.reuse ;  /* 0x00000001b8047810 */ /* 0x140fe40007ffe103 */
[----:B------:R-:W-:Y:S02]  /*21a0*/  IADD3 R6, -R184, R16, R3 ;  /* 0x00000010b8067210 */ /* 0x000fe40007ffe103 */
[----:B------:R-:W-:-:S04]  /*21b0*/  IADD3 R89, -R17, R4, R16 ;  /* 0x0000000411597210 */ /* 0x000fc80007ffe110 */
[----:B0-----:R-:W-:-:S04]  /*21c0*/  VIADDMNMX R4, R5, R89, R6, PT ;  /* 0x0000005905047246 */ /* 0x001fc80003800106 */
[C---:B------:R-:W-:Y:S02]  /*21d0*/  ISETP.GT.AND P3, PT, R4.reuse, RZ, PT ;  /* 0x000000ff0400720c */ /* 0x040fe40003f64270 */
[C---:B------:R-:W-:Y:S02]  /*21e0*/  ISETP.GT.AND P4, PT, R4.reuse, 0x1, PT ;  /* 0x000000010400780c */ /* 0x040fe40003f84270 */
[----:B------:R-:W-:Y:S01]  /*21f0*/  ISETP.GT.AND P5, PT, R4, 0x8, PT ;  /* 0x000000080400780c */ /* 0x000fe20003fa4270 */
[----:B------:R-:W-:Y:S02]  /*2200*/  WARPGROUP.DEPBAR.LE gsb0, 0x0 ;  /* 0x00008000000079c5 */ /* 0x000fe40000010000 */
[----:B------:R-:W-:-:S06]  /*2210*/  WARPGROUP.ARRIVE ;  /* 0x00000000000079c5 */ /* 0x000fcc0000000000 */
[----:B------:R-:W-:Y:S01]  /*2220*/  HGMMA.64x128x16.F32.BF16 R24, gdesc[UR4], R24, gsb0 ;  /* 0x01e00000041879f0 */ /* 0x000fe20008001818 */
[----:B------:R-:W-:Y:S02]  /*2230*/  ULDC UR6, c[0x0][0x988] ;  /* 0x0002620000067ab9 */ /* 0x000fe40000000800 */
        /* <DEDUP_REMOVED lines=31> */
[----:B------:R-:W-:Y:S01]  /*2430*/  FSEL R91, R26, -INF , P3 ;  /* 0xff8000001a5b7808 */ /* 0x000fe20001800000 */
[----:B------:R0:W-:Y:S01]  /*2440*/  @!P1 SYNCS.ARRIVE.TRANS64.RED.A1T0 RZ, [R2+URZ], RZ ;  /* 0x000000ff02ff99a7 */ /* 0x0001e2000810043f */
[----:B------:R-:W-:Y:S02]  /*2450*/  FSEL R93, R27, -INF , P4 ;  /* 0xff8000001b5d7808 */ /* 0x000fe40002000000 */
[----:B------:R-:W-:Y:S02]  /*2460*/  ISETP.GT.AND P3, PT, R4, 0x9, PT ;  /* 0x000000090400780c */ /* 0x000fe40003f64270 */
[----:B------:R-:W-:-:S02]  /*2470*/  FSEL R97, R30, -INF , P5 ;  /* 0xff8000001e617808 */ /* 0x000fc40002800000 */
[----:B------:R-:W-:Y:S02]  /*2480*/  FMNMX.FTZ R8, R91, R93, !PT ;  /* 0x0000005d5b087209 */ /* 0x000fe40007810000 */
[C---:B------:R-:W-:Y:S02]  /*2490*/  ISETP.GT.AND P4, PT, R4.reuse, 0x10, PT ;  /* 0x000000100400780c */ /* 0x040fe40003f84270 */
[----:B------:R-:W-:Y:S02]  /*24a0*/  FSEL R99, R31, -INF , P3 ;  /* 0xff8000001f637808 */ /* 0x000fe40001800000 */
[----:B------:R-:W-:Y:S02]  /*24b0*/  FMNMX.FTZ R8, R97, R8, !PT ;  /* 0x0000000861087209 */ /* 0x000fe40007810000 */
        /* <DEDUP_REMOVED lines=26> */
[----:B------:R-:W-:Y:S01]  /*2660*/  FMNMX.FTZ R8, R115, R8, !PT ;  /* 0x0000000873087209 */ /* 0x000fe20007810000 */
[----:B------:R-:W1:Y:S01]  /*2670*/  @P2 LDC R50, c[0x0][0x450] ;  /* 0x00011400ff322b82 */ /* 0x000e620000000800 */
        /* <DEDUP_REMOVED lines=54> */
[----:B------:R-:W-:Y:S02]  /*29e0*/  FSEL R87, R87, -INF , P3 ;  /* 0xff80000057577808 */ /* 0x000fe40001800000 */
[----:B------:R-:W-:-:S04]  /*29f0*/  FMNMX.FTZ R8, R21, R8, !PT ;  /* 0x0000000815087209 */ /* 0x000fc80007810000 */
[----:B------:R-:W-:Y:S02]  /*2a00*/  FMNMX.FTZ R10, R87, R8, !PT ;  /* 0x00000008570a7209 */ /* 0x000fe40007810000 */
[----:B------:R2:W3:Y:S04]  /*2a10*/  SHFL.IDX PT, R8, R0, RZ, 0x1c1f ;  /* 0x001c1fff00087589 */ /* 0x0004e800000e0000 */
[----:B------:R-:W4:Y:S01]  /*2a20*/  SHFL.BFLY PT, R35, R10, 0x2, 0x1f ;  /* 0x0c401f000a237f89 */ /* 0x000f2200000e0000 */
[----:B--2---:R-:W-:Y:S01]  /*2a30*/  IMAD.U32 R0, RZ, RZ, UR6 ;  /* 0x00000006ff007e24 */ /* 0x004fe2000f8e00ff */
[----:B---3--:R-:W-:Y:S02]  /*2a40*/  VIADDMNMX R34, R8, R89, R6, PT ;  /* 0x0000005908227246 */ /* 0x008fe40003800106 */
[----:B----4-:R-:W-:-:S02]  /*2a50*/  FMNMX.FTZ R35, R10, R35, !PT ;  /* 0x000000230a237209 */ /* 0x010fc40007810000 */
[C---:B------:R-:W-:Y:S02]  /*2a60*/  ISETP.GT.AND P4, PT, R34.reuse, 0x1, PT ;  /* 0x000000012200780c */ /* 0x040fe40003f84270 */
[----:B------:R-:W-:Y:S01]  /*2a70*/  ISETP.GT.AND P5, PT, R34, 0x8, PT ;  /* 0x000000082200780c */ /* 0x000fe20003fa4270 */
[----:B------:R-:W2:Y:S01]  /*2a80*/  SHFL.BFLY PT, R4, R35, 0x1, 0x1f ;  /* 0x0c201f0023047f89 */ /* 0x000ea200000e0000 */
[----:B------:R-:W-:Y:S02]  /*2a90*/  FSEL R30, R25, -INF , P4 ;  /* 0xff800000191e7808 */ /* 0x000fe40002000000 */
[----:B------:R-:W-:Y:S02]  /*2aa0*/  FSEL R25, R28, -INF , P5 ;  /* 0xff8000001c197808 */ /* 0x000fe40002800000 */
[----:B------:R-:W-:-:S04]  /*2ab0*/  ISETP.GT.AND P4, PT, R34, 0x10, PT ;  /* 0x000000102200780c */ /* 0x000fc80003f84270 */
[----:B------:R-:W-:Y:S02]  /*2ac0*/  FSEL R39, R32, -INF , P4 ;  /* 0xff80000020277808 */ /* 0x000fe40002000000 */
[----:B------:R-:W-:-:S04]  /*2ad0*/  ISETP.GT.AND P4, PT, R34, 0x18, PT ;  /* 0x000000182200780c */ /* 0x000fc80003f84270 */
[----:B------:R-:W-:Y:S02]  /*2ae0*/  FSEL R43, R36, -INF , P4 ;  /* 0xff800000242b7808 */ /* 0x000fe40002000000 */
[----:B------:R-:W-:-:S04]  /*2af0*/  ISETP.GT.AND P4, PT, R34, 0x20, PT ;  /* 0x000000202200780c */ /* 0x000fc80003f84270 */
[----:B------:R-:W-:Y:S02]  /*2b00*/  FSEL R47, R40, -INF , P4 ;  /* 0xff800000282f7808 */ /* 0x000fe40002000000 */
[----:B------:R-:W-:Y:S02]  /*2b10*/  ISETP.GT.AND P4, PT, R34, 0x28, PT ;  /* 0x000000282200780c */ /* 0x000fe40003f84270 */
[----:B--2---:R-:W-:Y:S02]  /*2b20*/  FMNMX.FTZ R4, R35, R4, !PT ;  /* 0x0000000423047209 */ /* 0x004fe40007810000 */
[----:B------:R-:W-:Y:S02]  /*2b30*/  FSEL R89, R44, -INF , P4 ;  /* 0xff8000002c597808 */ /* 0x000fe40002000000 */
[C---:B------:R-:W-:Y:S01]  /*2b40*/  FSETP.NEU.FTZ.AND P3, PT, R4.reuse, -INF , PT ;  /* 0xff8000000400780b */ /* 0x040fe20003f7d000 */
[----:B------:R-:W-:Y:S01]  /*2b50*/  FMUL.FTZ R26, R4, R0 ;  /* 0x00000000041a7220 */ /* 0x000fe20000410000 */
[----:B------:R-:W-:-:S04]  /*2b60*/  ISETP.GT.AND P4, PT, R34, 0x30, PT ;  /* 0x000000302200780c */ /* 0x000fc80003f84270 */
[----:B------:R-:W-:Y:S02]  /*2b70*/  FSEL R26, R26, RZ, P3 ;  /* 0x000000ff1a1a7208 */ /* 0x000fe40001800000 */
[----:B------:R-:W-:-:S03]  /*2b80*/  ISETP.GT.AND P3, PT, R34, RZ, PT ;  /* 0x000000ff2200720c */ /* 0x000fc60003f64270 */
[-CC-:B------:R-:W-:Y:S01]  /*2b90*/  FFMA.FTZ R181, R91, R0.reuse, -R26.reuse ;  /* 0x000000005bb57223 */ /* 0x180fe2000001081a */
[----:B------:R-:W-:Y:S01]  /*2ba0*/  FSEL R35, R24, -INF , P3 ;  /* 0xff80000018237808 */ /* 0x000fe20001800000 */
[-CC-:B------:R-:W-:Y:S01]  /*2bb0*/  FFMA.FTZ R93, R93, R0.reuse, -R26.reuse ;  /* 0x000000005d5d7223 */ /* 0x180fe2000001081a */
[C---:B------:R-:W-:Y:S01]  /*2bc0*/  ISETP.GT.AND P3, PT, R34.reuse, 0x9, PT ;  /* 0x000000092200780c */ /* 0x040fe20003f64270 */
[--C-:B------:R-:W-:Y:S01]  /*2bd0*/  FFMA.FTZ R183, R97, R0, -R26.reuse ;  /* 0x0000000061b77223 */ /* 0x100fe2000001081a */
[----:B------:R-:W-:Y:S01]  /*2be0*/  FMNMX.FTZ R10, R35, R30, !PT ;  /* 0x0000001e230a7209 */ /* 0x000fe20007810000 */
[----:B------:R2:W-:Y:S01]  /*2bf0*/  MUFU.EX2 R6, R93 ;  /* 0x0000005d00067308 */ /* 0x0005e20000000800 */
[----:B------:R-:W-:Y:S01]  /*2c00*/  FSEL R29, R29, -INF , P3 ;  /* 0xff8000001d1d7808 */ /* 0x000fe20001800000 */
[--C-:B------:R-:W-:Y:S01]  /*2c10*/  FFMA.FTZ R177, R101, R0, -R26.reuse ;  /* 0x0000000065b17223 */ /* 0x100fe2000001081a */
[----:B------:R-:W-:Y:S01]  /*2c20*/  FMNMX.FTZ R10, R25, R10, !PT ;  /* 0x0000000a190a7209 */ /* 0x000fe20007810000 */
[-CC-:B------:R-:W-:Y:S01]  /*2c30*/  FFMA.FTZ R8, R99, R0.reuse, -R26.reuse ;  /* 0x0000000063087223 */ /* 0x180fe2000001081a */
[C---:B------:R-:W-:Y:S01]  /*2c40*/  ISETP.GT.AND P3, PT, R34.reuse, 0x11, PT ;  /* 0x000000112200780c */ /* 0x040fe20003f64270 */
[--C-:B------:R-:W-:Y:S01]  /*2c50*/  FFMA.FTZ R169, R31, R0, -R26.reuse ;  /* 0x000000001fa97223 */ /* 0x100fe2000001081a */
[----:B------:R-:W-:Y:S01]  /*2c60*/  FMNMX.FTZ R10, R29, R10, !PT ;  /* 0x0000000a1d0a7209 */ /* 0x000fe20007810000 */
[-CC-:B------:R-:W-:Y:S01]  /*2c70*/  FFMA.FTZ R32, R51, R0.reuse, -R26.reuse ;  /* 0x0000000033207223 */ /* 0x180fe2000001081a */
        /* <DEDUP_REMOVED lines=11> */
[--C-:B------:R-:W-:Y:S01]  /*2d30*/  FFMA.FTZ R163, R7, R0, -R26.reuse ;  /* 0x0000000007a37223 */ /* 0x100fe2000001081a */
[C---:B------:R-:W-:Y:S01]  /*2d40*/  ISETP.GT.AND P3, PT, R34.reuse, 0x21, PT ;  /* 0x000000212200780c */ /* 0x040fe20003f64270 */
[----:B------:R-:W3:Y:S01]  /*2d50*/  MUFU.EX2 R181, R181 ;  /* 0x000000b500b57308 */ /* 0x000ee20000000800 */
[----:B------:R-:W-:Y:S01]  /*2d60*/  FMNMX.FTZ R12, R37, R12, !PT ;  /* 0x0000000c250c7209 */ /* 0x000fe20007810000 */
[-CC-:B------:R-:W-:Y:S01]  /*2d70*/  FFMA.FTZ R103, R103, R0.reuse, -R26.reuse ;  /* 0x0000000067677223 */ /* 0x180fe2000001081a */
[----:B------:R-:W-:Y:S01]  /*2d80*/  FSEL R41, R41, -INF , P3 ;  /* 0xff80000029297808 */ /* 0x000fe20001800000 */
[--C-:B------:R-:W-:Y:S01]  /*2d90*/  FFMA.FTZ R179, R105, R0, -R26.reuse ;  /* 0x0000000069b37223 */ /* 0x100fe2000001081a */
[----:B------:R-:W-:Y:S01]  /*2da0*/  FMNMX.FTZ R12, R47, R12, !PT ;  /* 0x0000000c2f0c7209 */ /* 0x000fe20007810000 */
[--C-:B------:R-:W-:Y:S01]  /*2db0*/  FFMA.FTZ R107, R107, R0, -R26.reuse ;  /* 0x000000006b6b7223 */ /* 0x100fe2000001081a */
[C---:B------:R-:W-:Y:S01]  /*2dc0*/  ISETP.GT.AND P3, PT, R34.reuse, 0x29, PT ;  /* 0x000000292200780c */ /* 0x040fe20003f64270 */
[----:B------:R-:W4:Y:S01]  /*2dd0*/  MUFU.EX2 R183, R183 ;  /* 0x000000b700b77308 */ /* 0x000f220000000800 */
[----:B------:R-:W-:Y:S01]  /*2de0*/  FMNMX.FTZ R14, R41, R12, !PT ;  /* 0x0000000c290e7209 */ /* 0x000fe20007810000 */
[-CC-:B------:R-:W-:Y:S01]  /*2df0*/  FFMA.FTZ R173, R109, R0.reuse, -R26.reuse ;  /* 0x000000006dad7223 */ /* 0x180fe2000001081a */
[----:B------:R-:W-:Y:S01]  /*2e00*/  FSEL R45, R45, -INF , P3 ;  /* 0xff8000002d2d7808 */ /* 0x000fe20001800000 */
[--C-:B------:R-:W-:Y:S01]  /*2e10*/  FFMA.FTZ R157, R9, R0, -R26.reuse ;  /* 0x00000000099d7223 */ /* 0x100fe2000001081a */
[----:B------:R-:W-:Y:S01]  /*2e20*/  FMNMX.FTZ R14, R89, R14, !PT ;  /* 0x0000000e590e7209 */ /* 0x000fe20007810000 */
[-CC-:B------:R-:W-:Y:S01]  /*2e30*/  FFMA.FTZ R111, R111, R0.reuse, -R26.reuse ;  /* 0x000000006f6f7223 */ /* 0x180fe2000001081a */
[----:B------:R-:W-:Y:S01]  /*2e40*/  ISETP.GT.AND P3, PT, R34, 0x31, PT ;  /* 0x000000312200780c */ /* 0x000fe20003f64270 */
[----:B------:R-:W5:Y:S01]  /*2e50*/  MUFU.EX2 R8, R8 ;  /* 0x0000000800087308 */ /* 0x000f620000000800 */
[----:B------:R-:W-:Y:S01]  /*2e60*/  FSEL R91, R48, -INF , P4 ;  /* 0xff800000305b7808 */ /* 0x000fe20002000000 */
[--C-:B------:R-:W-:Y:S01]  /*2e70*/  FFMA.FTZ R175, R113, R0, -R26.reuse ;  /* 0x0000000071af7223 */ /* 0x100fe2000001081a */
[----:B------:R-:W-:Y:S01]  /*2e80*/  FMNMX.FTZ R14, R45, R14, !PT ;  /* 0x0000000e2d0e7209 */ /* 0x000fe20007810000 */
[-CC-:B------:R-:W-:Y:S01]  /*2e90*/  FFMA.FTZ R159, R11, R0.reuse, -R26.reuse ;  /* 0x000000000b9f7223 */ /* 0x180fe2000001081a */
[C---:B------:R-:W-:Y:S01]  /*2ea0*/  ISETP.GT.AND P4, PT, R34.reuse, 0x38, PT ;  /* 0x000000382200780c */ /* 0x040fe20003f84270 */
[--C-:B------:R-:W-:Y:S01]  /*2eb0*/  FFMA.FTZ R153, R15, R0, -R26.reuse ;  /* 0x000000000f997223 */ /* 0x100fe2000001081a */
[----:B------:R-:W-:Y:S01]  /*2ec0*/  FSEL R49, R49, -INF , P3 ;  /* 0xff80000031317808 */ /* 0x000fe20001800000 */
[----:B------:R-:W0:Y:S01]  /*2ed0*/  MUFU.EX2 R177, R177 ;  /* 0x000000b100b17308 */ /* 0x000e220000000800 */
[----:B------:R-:W-:Y:S01]  /*2ee0*/  FMNMX.FTZ R14, R91, R14, !PT ;  /* 0x0000000e5b0e7209 */ /* 0x000fe20007810000 */
[-CC-:B------:R-:W-:Y:S01]  /*2ef0*/  FFMA.FTZ R115, R115, R0.reuse, -R26.reuse ;  /* 0x0000000073737223 */ /* 0x180fe2000001081a */
[----:B------:R-:W-:Y:S01]  /*2f00*/  ISETP.GT.AND P3, PT, R34, 0x39, PT ;  /* 0x000000392200780c */ /* 0x000fe20003f64270 */
[-CC-:B------:R-:W-:Y:S01]  /*2f10*/  FFMA.FTZ R155, R21, R0.reuse, -R26.reuse ;  /* 0x00000000159b7223 */ /* 0x180fe2000001081a */
[----:B--2---:R-:W-:Y:S01]  /*2f20*/  FSEL R93, R52, -INF , P4 ;  /* 0xff800000345d7808 */ /* 0x004fe20002000000 */
[--C-:B------:R-:W-:Y:S01]  /*2f30*/  FFMA.FTZ R59, R59, R0, -R26.reuse ;  /* 0x000000003b3b7223 */ /* 0x100fe2000001081a */
[----:B------:R-:W-:Y:S01]  /*2f40*/  FMNMX.FTZ R20, R49, R14, !PT ;  /* 0x0000000e31147209 */ /* 0x000fe20007810000 */
[----:B------:R2:W1:Y:S01]  /*2f50*/  MUFU.EX2 R10, R103 ;  /* 0x00000067000a7308 */ /* 0x0004620000000800 */
[C---:B------:R-:W-:Y:S01]  /*2f60*/  ISETP.GT.AND P4, PT, R34.reuse, 0x40, PT ;  /* 0x000000402200780c */ /* 0x040fe20003f84270 */
[-CC-:B------:R-:W-:Y:S01]  /*2f70*/  FFMA.FTZ R38, R71, R0.reuse, -R26.reuse ;  /* 0x0000000047267223 */ /* 0x180fe2000001081a */
[----:B------:R-:W-:Y:S01]  /*2f80*/  FSEL R53, R53, -INF , P3 ;  /* 0xff80000035357808 */ /* 0x000fe20001800000 */
[--C-:B------:R-:W-:Y:S01]  /*2f90*/  FFMA.FTZ R42, R79, R0, -R26.reuse ;  /* 0x000000004f2a7223 */ /* 0x100fe2000001081a */
[----:B------:R-:W-:Y:S01]  /*2fa0*/  FMNMX.FTZ R20, R93, R20, !PT ;  /* 0x000000145d147209 */ /* 0x000fe20007810000 */
[----:B------:R-:W-:Y:S01]  /*2fb0*/  FFMA.FTZ R83, R83, R0, -R26 ;  /* 0x0000000053537223 */ /* 0x000fe2000001081a */
[----:B------:R-:W-:Y:S01]  /*2fc0*/  ISETP.GT.AND P3, PT, R34, 0x41, PT ;  /* 0x000000412200780c */ /* 0x000fe20003f64270 */
[----:B------:R-:W1:Y:S01]  /*2fd0*/  MUFU.EX2 R179, R179 ;  /* 0x000000b300b37308 */ /* 0x000e620000000800 */
[----:B------:R-:W-:-:S02]  /*2fe0*/  FSEL R97, R56, -INF , P4 ;  /* 0xff80000038617808 */ /* 0x000fc40002000000 */
[----:B------:R-:W-:Y:S02]  /*2ff0*/  CS2R R112, SRZ ;  /* 0x0000000000707805 */ /* 0x000fe4000001ff00 */
[----:B------:R-:W-:Y:S02]  /*3000*/  FMNMX.FTZ R20, R53, R20, !PT ;  /* 0x0000001435147209 */ /* 0x000fe40007810000 */
[----:B------:R-:W-:Y:S02]  /*3010*/  CS2R R108, SRZ ;  /* 0x00000000006c7805 */ /* 0x000fe4000001ff00 */
[----:B------:R-:W-:Y:S02]  /*3020*/  ISETP.GT.AND P4, PT, R34, 0x48, PT ;  /* 0x000000482200780c */ /* 0x000fe40003f84270 */
[----:B------:R-:W-:Y:S02]  /*3030*/  CS2R R104, SRZ ;  /* 0x0000000000687805 */ /* 0x000fe4000001ff00 */
[----:B------:R-:W-:Y:S01]  /*3040*/  FSEL R57, R57, -INF , P3 ;  /* 0xff80000039397808 */ /* 0x000fe20001800000 */
[----:B------:R3:W1:Y:S01]  /*3050*/  MUFU.EX2 R12, R107 ;  /* 0x0000006b000c7308 */ /* 0x0006620000000800 */
[----:B------:R-:W-:-:S02]  /*3060*/  FMNMX.FTZ R20, R97, R20, !PT ;  /* 0x0000001461147209 */ /* 0x000fc40007810000 */
[----:B--2---:R-:W-:Y:S02]  /*3070*/  CS2R R102, SRZ ;  /* 0x0000000000667805 */ /* 0x004fe4000001ff00 */
[----:B------:R-:W-:Y:S02]  /*3080*/  ISETP.GT.AND P3, PT, R34, 0x49, PT ;  /* 0x000000492200780c */ /* 0x000fe40003f64270 */
[----:B------:R-:W-:Y:S02]  /*3090*/  FSEL R101, R60, -INF , P4 ;  /* 0xff8000003c657808 */ /* 0x000fe40002000000 */
[----:B------:R-:W-:Y:S01]  /*30a0*/  FMNMX.FTZ R24, R57, R20, !PT ;  /* 0x0000001439187209 */ /* 0x000fe20007810000 */
[----:B------:R-:W-:Y:S01]  /*30b0*/  MUFU.EX2 R173, R173 ;  /* 0x000000ad00ad7308 */ /* 0x000fe20000000800 */
[----:B------:R-:W-:Y:S02]  /*30c0*/  ISETP.GT.AND P4, PT, R34, 0x50, PT ;  /* 0x000000502200780c */ /* 0x000fe40003f84270 */
[----:B---3--:R-:W-:-:S02]  /*30d0*/  CS2R R106, SRZ ;  /* 0x00000000006a7805 */ /* 0x008fc4000001ff00 */
[----:B------:R-:W-:Y:S02]  /*30e0*/  FSEL R61, R61, -INF , P3 ;  /* 0xff8000003d3d7808 */ /* 0x000fe40001800000 */
[----:B------:R-:W-:Y:S02]  /*30f0*/  FMNMX.FTZ R24, R101, R24, !PT ;  /* 0x0000001865187209 */ /* 0x000fe40007810000 */
[----:B------:R-:W-:Y:S01]  /*3100*/  ISETP.GT.AND P3, PT, R34, 0x51, PT ;  /* 0x000000512200780c */ /* 0x000fe20003f64270 */
[----:B------:R2:W-:Y:S01]  /*3110*/  MUFU.EX2 R14, R111 ;  /* 0x0000006f000e7308 */ /* 0x0005e20000000800 */
[----:B------:R-:W-:Y:S02]  /*3120*/  FSEL R99, R64, -INF , P4 ;  /* 0xff80000040637808 */ /* 0x000fe40002000000 */
[----:B------:R-:W-:Y:S02]  /*3130*/  FMNMX.FTZ R24, R61, R24, !PT ;  /* 0x000000183d187209 */ /* 0x000fe40007810000 */
[----:B------:R-:W-:-:S02]  /*3140*/  ISETP.GT.AND P4, PT, R34, 0x58, PT ;  /* 0x000000582200780c */ /* 0x000fc40003f84270 */
[----:B------:R-:W-:Y:S01]  /*3150*/  FSEL R65, R65, -INF , P3 ;  /* 0xff80000041417808 */ /* 0x000fe20001800000 */
[----:B------:R-:W-:Y:S01]  /*3160*/  MUFU.EX2 R175, R175 ;  /* 0x000000af00af7308 */ /* 0x000fe20000000800 */
[----:B------:R-:W-:Y:S02]  /*3170*/  FMNMX.FTZ R24, R99, R24, !PT ;  /* 0x0000001863187209 */ /* 0x000fe40007810000 */
[----:B--2---:R-:W-:Y:S02]  /*3180*/  CS2R R110, SRZ ;  /* 0x00000000006e7805 */ /* 0x004fe4000001ff00 */
[----:B------:R-:W-:Y:S02]  /*3190*/  ISETP.GT.AND P3, PT, R34, 0x59, PT ;  /* 0x000000592200780c */ /* 0x000fe40003f64270 */
[----:B------:R-:W-:Y:S02]  /*31a0*/  FSEL R31, R68, -INF , P4 ;  /* 0xff800000441f7808 */ /* 0x000fe40002000000 */
[----:B------:R-:W-:Y:S01]  /*31b0*/  FMNMX.FTZ R28, R65, R24, !PT ;  /* 0x00000018411c7209 */ /* 0x000fe20007810000 */
[----:B------:R2:W-:Y:S01]  /*31c0*/  MUFU.EX2 R20, R115 ;  /* 0x0000007300147308 */ /* 0x0005e20000000800 */
[----:B------:R-:W-:-:S02]  /*31d0*/  ISETP.GT.AND P4, PT, R34, 0x60, PT ;  /* 0x000000602200780c */ /* 0x000fc40003f84270 */
[----:B------:R-:W-:Y:S02]  /*31e0*/  FSEL R69, R69, -INF , P3 ;  /* 0xff80000045457808 */ /* 0x000fe40001800000 */
[----:B------:R-:W-:Y:S02]  /*31f0*/  FMNMX.FTZ R28, R31, R28, !PT ;  /* 0x0000001c1f1c7209 */ /* 0x000fe40007810000 */
[----:B------:R-:W-:Y:S01]  /*3200*/  ISETP.GT.AND P3, PT, R34, 0x61, PT ;  /* 0x000000612200780c */ /* 0x000fe20003f64270 */
[----:B------:R3:W-:Y:S01]  /*3210*/  MUFU.EX2 R24, R32 ;  /* 0x0000002000187308 */ /* 0x0007e20000000800 */
[----:B------:R-:W-:Y:S02]  /*3220*/  FSEL R51, R72, -INF , P4 ;  /* 0xff80000048337808 */ /* 0x000fe40002000000 */
[----:B--2---:R-:W-:Y:S02]  /*3230*/  CS2R R114, SRZ ;  /* 0x0000000000727805 */ /* 0x004fe4000001ff00 */
[----:B------:R-:W-:-:S02]  /*3240*/  FMNMX.FTZ R28, R69, R28, !PT ;  /* 0x0000001c451c7209 */ /* 0x000fc40007810000 */
[C---:B------:R-:W-:Y:S02]  /*3250*/  ISETP.GT.AND P4, PT, R34.reuse, 0x68, PT ;  /* 0x000000682200780c */ /* 0x040fe40003f84270 */
[----:B------:R-:W-:Y:S01]  /*3260*/  FSEL R73, R73, -INF , P3 ;  /* 0xff80000049497808 */ /* 0x000fe20001800000 */
[----:B------:R-:W-:Y:S01]  /*3270*/  MUFU.EX2 R169, R169 ;  /* 0x000000a900a97308 */ /* 0x000fe20000000800 */
[----:B------:R-:W-:Y:S02]  /*3280*/  FMNMX.FTZ R28, R51, R28, !PT ;  /* 0x0000001c331c7209 */ /* 0x000fe40007810000 */
[----:B------:R-:W-:Y:S02]  /*3290*/  ISETP.GT.AND P3, PT, R34, 0x69, PT ;  /* 0x000000692200780c */ /* 0x000fe40003f64270 */
[----:B------:R-:W-:Y:S02]  /*32a0*/  FSEL R27, R76, -INF , P4 ;  /* 0xff8000004c1b7808 */ /* 0x000fe40002000000 */
[----:B---3--:R-:W-:Y:S01]  /*32b0*/  FMNMX.FTZ R32, R73, R28, !PT ;  /* 0x0000001c49207209 */ /* 0x008fe20007810000 */
[----:B------:R-:W-:Y:S01]  /*32c0*/  MUFU.EX2 R171, R171 ;  /* 0x000000ab00ab7308 */ /* 0x000fe20000000800 */
[----:B------:R-:W-:-:S02]  /*32d0*/  ISETP.GT.AND P4, PT, R34, 0x70, PT ;  /* 0x000000702200780c */ /* 0x000fc40003f84270 */
        /* <DEDUP_REMOVED lines=9> */
[----:B------:R-:W-:Y:S01]  /*3370*/  FMNMX.FTZ R32, R55, R32, !PT ;  /* 0x0000002037207209 */ /* 0x000fe20007810000 */
[----:B--2---:R-:W-:Y:S01]  /*3380*/  FFMA.FTZ R36, R67, R0, -R26 ;  /* 0x0000000043247223 */ /* 0x004fe2000001081a */
[----:B------:R-:W-:Y:S02]  /*3390*/  ISETP.GT.AND P3, PT, R34, 0x79, PT ;  /* 0x000000792200780c */ /* 0x000fe40003f64270 */
[----:B------:R-:W-:Y:S02]  /*33a0*/  FSEL R13, R84, -INF , P4 ;  /* 0xff800000540d7808 */ /* 0x000fe40002000000 */
[----:B------:R-:W-:Y:S01]  /*33b0*/  FMNMX.FTZ R34, R81, R32, !PT ;  /* 0x0000002051227209 */ /* 0x000fe20007810000 */
[----:B------:R-:W-:Y:S01]  /*33c0*/  MUFU.EX2 R167, R167 ;  /* 0x000000a700a77308 */ /* 0x000fe20000000800 */
[----:B------:R-:W-:-:S02]  /*33d0*/  FSEL R85, R85, -INF , P3 ;  /* 0xff80000055557808 */ /* 0x000fc40001800000 */
[----:B------:R-:W-:-:S04]  /*33e0*/  FMNMX.FTZ R34, R13, R34, !PT ;  /* 0x000000220d227209 */ /* 0x000fc80007810000 */
[----:B------:R-:W-:Y:S01]  /*33f0*/  FMNMX.FTZ R3, R85, R34, !PT ;  /* 0x0000002255037209 */ /* 0x000fe20007810000 */
[----:B------:R-:W-:Y:S01]  /*3400*/  MUFU.EX2 R32, R59 ;  /* 0x0000003b00207308 */ /* 0x000fe20000000800 */
[----:B------:R-:W-:-:S03]  /*3410*/  FFMA.FTZ R34, R63, R0, -R26 ;  /* 0x000000003f227223 */ /* 0x000fc6000001081a */
[----:B------:R-:W2:Y:S04]  /*3420*/  SHFL.BFLY PT, R40, R3, 0x2, 0x1f ;  /* 0x0c401f0003287f89 */ /* 0x000ea800000e0000 */
[----:B------:R-:W-:Y:S08]  /*3430*/  MUFU.EX2 R34, R34 ;  /* 0x0000002200227308 */ /* 0x000ff00000000800 */
[----:B------:R-:W-:Y:S08]  /*3440*/  MUFU.EX2 R161, R161 ;  /* 0x000000a100a17308 */ /* 0x000ff00000000800 */
[----:B------:R-:W-:Y:S01]  /*3450*/  MUFU.EX2 R36, R36 ;  /* 0x0000002400247308 */ /* 0x000fe20000000800 */
[----:B--2---:R-:W-:Y:S01]  /*3460*/  FMNMX.FTZ R5, R3, R40, !PT ;  /* 0x0000002803057209 */ /* 0x004fe20007810000 */
[-CC-:B------:R-:W-:Y:S01]  /*3470*/  FFMA.FTZ R40, R75, R0.reuse, -R26.reuse ;  /* 0x000000004b287223 */ /* 0x180fe2000001081a */
[----:B------:R-:W-:-:S05]  /*3480*/  FFMA.FTZ R26, R87, R0, -R26 ;  /* 0x00000000571a7223 */ /* 0x000fca000001081a */
[----:B------:R-:W-:Y:S01]  /*3490*/  MUFU.EX2 R163, R163 ;  /* 0x000000a300a37308 */ /* 0x000fe20000000800 */
[----:B------:R-:W2:Y:S07]  /*34a0*/  SHFL.BFLY PT, R44, R5, 0x1, 0x1f ;  /* 0x0c201f00052c7f89 */ /* 0x000eae00000e0000 */
[----:B------:R-:W-:Y:S08]  /*34b0*/  MUFU.EX2 R38, R38 ;  /* 0x0000002600267308 */ /* 0x000ff00000000800 */
[----:B------:R-:W-:Y:S08]  /*34c0*/  MUFU.EX2 R157, R157 ;  /* 0x0000009d009d7308 */ /* 0x000ff00000000800 */
[----:B------:R-:W-:Y:S01]  /*34d0*/  MUFU.EX2 R40, R40 ;  /* 0x0000002800287308 */ /* 0x000fe20000000800 */
[----:B--2---:R-:W-:-:S04]  /*34e0*/  FMNMX.FTZ R7, R5, R44, !PT ;  /* 0x0000002c05077209 */ /* 0x004fc80007810000 */
[C---:B------:R-:W-:Y:S01]  /*34f0*/  FSETP.NEU.FTZ.AND P3, PT, R7.reuse, -INF , PT ;  /* 0xff8000000700780b */ /* 0x040fe20003f7d000 */
[----:B------:R-:W-:Y:S02]  /*3500*/  FMUL.FTZ R3, R7, R0 ;  /* 0x0000000007037220 */ /* 0x000fe40000410000 */
[----:B------:R-:W-:Y:S03]  /*3510*/  MUFU.EX2 R159, R159 ;  /* 0x0000009f009f7308 */ /* 0x000fe60000000800 */
[----:B------:R-:W-:-:S05]  /*3520*/  FSEL R46, R3, RZ, P3 ;  /* 0x000000ff032e7208 */ /* 0x000fca0001800000 */
[-CC-:B------:R-:W-:Y:S01]  /*3530*/  FFMA.FTZ R180, R35, R0.reuse, -R46.reuse ;  /* 0x0000000023b47223 */ /* 0x180fe2000001082e */
[-C--:B------:R-:W-:Y:S01]  /*3540*/  FFMA.FTZ R3, R30, R0.reuse, -R46 ;  /* 0x000000001e037223 */ /* 0x080fe2000001082e */
[----:B------:R-:W-:Y:S01]  /*3550*/  FADD.FTZ R30, R181, R6 ;  /* 0x00000006b51e7221 */ /* 0x000fe20000010000 */
[-CC-:B------:R-:W-:Y:S01]  /*3560*/  FFMA.FTZ R182, R25, R0.reuse, -R46.reuse ;  /* 0x0000000019b67223 */ /* 0x180fe2000001082e */
[-CC-:B------:R-:W-:Y:S01]  /*3570*/  FFMA.FTZ R9, R29, R0.reuse, -R46.reuse ;  /* 0x000000001d097223 */ /* 0x180fe2000001082e */
[-C--:B------:R-:W-:Y:S01]  /*3580*/  FFMA.FTZ R176, R39, R0.reuse, -R46 ;  /* 0x0000000027b07223 */ /* 0x080fe2000001082e */
[----:B------:R-:W-:Y:S01]  /*3590*/  MUFU.EX2 R180, R180 ;  /* 0x000000b400b47308 */ /* 0x000fe20000000800 */
        /* <DEDUP_REMOVED lines=23> */
[----:B------:R-:W1:Y:S01]  /*3710*/  MUFU.EX2 R9, R9 ;  /* 0x0000000900097308 */ /* 0x000e620000000800 */
[----:B--2---:R-:W-:Y:S01]  /*3720*/  FADD.FTZ R5, R180, R3 ;  /* 0x00000003b4057221 */ /* 0x004fe20000010000 */
[----:B------:R-:W-:Y:S01]  /*3730*/  FADD.FTZ R37, R173, R48 ;  /* 0x00000030ad257221 */ /* 0x000fe20000010000 */
[-CC-:B------:R-:W-:Y:S01]  /*3740*/  FFMA.FTZ R99, R99, R0.reuse, -R46.reuse ;  /* 0x0000000063637223 */ /* 0x180fe2000001082e */
[-CC-:B------:R-:W-:Y:S01]  /*3750*/  FFMA.FTZ R65, R65, R0.reuse, -R46.reuse ;  /* 0x0000000041417223 */ /* 0x180fe2000001082e */
[----:B------:R-:W-:Y:S01]  /*3760*/  F2FP.BF16.F32.PACK_AB R181, R6, R181 ;  /* 0x000000b506b5723e */ /* 0x000fe200000010ff */
[-CC-:B------:R-:W-:Y:S01]  /*3770*/  FFMA.FTZ R31, R31, R0.reuse, -R46.reuse ;  /* 0x000000001f1f7223 */ /* 0x180fe2000001082e */
[----:B------:R-:W-:Y:S01]  /*3780*/  F2FP.BF16.F32.PACK_AB R183, R8, R183 ;  /* 0x000000b708b7723e */ /* 0x000fe200000010ff */
[----:B------:R-:W2:Y:S01]  /*3790*/  MUFU.EX2 R176, R176 ;  /* 0x000000b000b07308 */ /* 0x000ea20000000800 */
[----:B0-----:R-:W-:Y:S01]  /*37a0*/  FADD.FTZ R30, R182, R5 ;  /* 0x00000005b61e7221 */ /* 0x001fe20000010000 */
[-CC-:B------:R-:W-:Y:S01]  /*37b0*/  FFMA.FTZ R69, R69, R0.reuse, -R46.reuse ;  /* 0x0000000045457223 */ /* 0x180fe2000001082e */
[----:B------:R-:W0:Y:S01]  /*37c0*/  @P2 LDC R41, c[0x0][0x44c] ;  /* 0x00011300ff292b82 */ /* 0x000e220000000800 */
[-CC-:B------:R-:W-:Y:S01]  /*37d0*/  FFMA.FTZ R51, R51, R0.reuse, -R46.reuse ;  /* 0x0000000033337223 */ /* 0x180fe2000001082e */
[-CC-:B------:R-:W-:Y:S01]  /*37e0*/  FFMA.FTZ R73, R73, R0.reuse, -R46.reuse ;  /* 0x0000000049497223 */ /* 0x180fe2000001082e */
[-CC-:B------:R-:W-:Y:S01]  /*37f0*/  FFMA.FTZ R27, R27, R0.reuse, -R46.reuse ;  /* 0x000000001b1b7223 */ /* 0x180fe2000001082e */
[-C--:B------:R-:W-:Y:S01]  /*3800*/  FFMA.FTZ R77, R77, R0.reuse, -R46 ;  /* 0x000000004d4d7223 */ /* 0x080fe2000001082e */
[----:B------:R-:W3:Y:S01]  /*3810*/  MUFU.EX2 R11, R11 ;  /* 0x0000000b000b7308 */ /* 0x000ee20000000800 */
[----:B-1----:R-:W-:Y:S01]  /*3820*/  FADD.FTZ R5, R9, R30 ;  /* 0x0000001e09057221 */ /* 0x002fe20000010000 */
[----:B------:R-:W-:Y:S01]  /*3830*/  FADD.FTZ R30, R14, R37 ;  /* 0x000000250e1e7221 */ /* 0x000fe20000010000 */
[-CC-:B------:R-:W-:Y:S01]  /*3840*/  FFMA.FTZ R55, R55, R0.reuse, -R46.reuse ;  /* 0x0000000037377223 */ /* 0x180fe2000001082e */
[----:B------:R-:W-:Y:S01]  /*3850*/  FFMA.FTZ R81, R81, R0, -R46 ;  /* 0x0000000051517223 */ /* 0x000fe2000001082e */
[----:B------:R-:W-:-:S02]  /*3860*/  IMAD.MOV.U32 R39, RZ, RZ, R18 ;  /* 0x000000ffff277224 */ /* 0x000fc400078e0012 */
[----:B------:R-:W-:Y:S01]  /*3870*/  FADD.FTZ R37, R175, R30 ;  /* 0x0000001eaf257221 */ /* 0x000fe20000010000 */
[----:B------:R-:W-:Y:S01]  /*3880*/  F2FP.BF16.F32.PACK_AB R182, R9, R182 ;  /* 0x000000b609b6723e */ /* 0x000fe200000010ff */
[----:B------:R-:W1:Y:S01]  /*3890*/  MUFU.EX2 R178, R178 ;  /* 0x000000b200b27308 */ /* 0x000e620000000800 */
[----:B--2---:R-:W-:Y:S01]  /*38a0*/  FADD.FTZ R2, R176, R5 ;  /* 0x00000005b0027221 */ /* 0x004fe20000010000 */
[----:B------:R-:W-:Y:S01]  /*38b0*/  FADD.FTZ R30, R20, R37 ;  /* 0x00000025141e7221 */ /* 0x000fe20000010000 */
[----:B------:R-:W-:Y:S02]  /*38c0*/  F2FP.BF16.F32.PACK_AB R179, R12, R179 ;  /* 0x000000b30cb3723e */ /* 0x000fe400000010ff */
[----:B------:R-:W-:Y:S02]  /*38d0*/  CS2R R100, SRZ ;  /* 0x0000000000647805 */ /* 0x000fe4000001ff00 */
[----:B------:R-:W-:Y:S01]  /*38e0*/  F2FP.BF16.F32.PACK_AB R180, R3, R180 ;  /* 0x000000b403b4723e */ /* 0x000fe200000010ff */
[----:B------:R-:W-:Y:S01]  /*38f0*/  FADD.FTZ R37, R169, R30 ;  /* 0x0000001ea9257221 */ /* 0x000fe20000010000 */
[----:B------:R-:W-:Y:S01]  /*3900*/  F2FP.BF16.F32.PACK_AB R177, R10, R177 ;  /* 0x000000b10ab1723e */ /* 0x000fe200000010ff */
[----:B------:R-:W2:Y:S01]  /*3910*/  MUFU.EX2 R15, R15 ;  /* 0x0000000f000f7308 */ /* 0x000ea20000000800 */
[----:B---3--:R-:W-:Y:S01]  /*3920*/  FADD.FTZ R5, R11, R2 ;  /* 0x000000020b057221 */ /* 0x008fe20000010000 */
[----:B------:R-:W-:Y:S01]  /*3930*/  FADD.FTZ R30, R24, R37 ;  /* 0x00000025181e7221 */ /* 0x000fe20000010000 */
[----:B0-----:R-:W-:Y:S01]  /*3940*/  @P2 IMAD.HI.U32 R41, R18, R41, RZ ;  /* 0x0000002912292227 */ /* 0x001fe200078e00ff */
[----:B------:R-:W-:-:S02]  /*3950*/  F2FP.BF16.F32.PACK_AB R173, R14, R173 ;  /* 0x000000ad0ead723e */ /* 0x000fc400000010ff */
[----:B------:R-:W-:Y:S01]  /*3960*/  CS2R R96, SRZ ;  /* 0x0000000000607805 */ /* 0x000fe2000001ff00 */
[----:B------:R-:W-:Y:S01]  /*3970*/  FADD.FTZ R37, R171, R30 ;  /* 0x0000001eab257221 */ /* 0x000fe20000010000 */
[----:B------:R-:W-:Y:S01]  /*3980*/  F2FP.BF16.F32.PACK_AB R175, R20, R175 ;  /* 0x000000af14af723e */ /* 0x000fe200000010ff */
[----:B------:R-:W0:Y:S01]  /*3990*/  MUFU.EX2 R172, R172 ;  /* 0x000000ac00ac7308 */ /* 0x000e220000000800 */
[----:B-1----:R-:W-:Y:S01]  /*39a0*/  FADD.FTZ R2, R178, R5 ;  /* 0x00000005b2027221 */ /* 0x002fe20000010000 */
[----:B------:R-:W-:Y:S01]  /*39b0*/  FADD.FTZ R30, R28, R37 ;  /* 0x000000251c1e7221 */ /* 0x000fe20000010000 */
[----:B------:R-:W-:Y:S02]  /*39c0*/  @P2 SHF.R.U32.HI R39, RZ, R50, R41 ;  /* 0x00000032ff272219 */ /* 0x000fe40000011629 */
[----:B------:R-:W-:Y:S02]  /*39d0*/  CS2R R92, SRZ ;  /* 0x00000000005c7805 */ /* 0x000fe4000001ff00 */
[----:B------:R-:W-:Y:S01]  /*39e0*/  F2FP.BF16.F32.PACK_AB R169, R24, R169 ;  /* 0x000000a918a9723e */ /* 0x000fe200000010ff */
[----:B------:R-:W-:Y:S01]  /*39f0*/  FADD.FTZ R37, R165, R30 ;  /* 0x0000001ea5257221 */ /* 0x000fe20000010000 */
[----:B------:R-:W-:Y:S01]  /*3a00*/  IADD3 R39, R39, R16, -R17 ;  /* 0x0000001027277210 */ /* 0x000fe20007ffe811 */
[----:B------:R-:W1:Y:S01]  /*3a10*/  MUFU.EX2 R21, R21 ;  /* 0x0000001500157308 */ /* 0x000e620000000800 */
[----:B--2---:R-:W-:Y:S01]  /*3a20*/  FADD.FTZ R5, R15, R2 ;  /* 0x000000020f057221 */ /* 0x004fe20000010000 */
[----:B------:R-:W-:Y:S01]  /*3a30*/  FADD.FTZ R30, R32, R37 ;  /* 0x00000025201e7221 */ /* 0x000fe20000010000 */
[----:B------:R-:W-:-:S02]  /*3a40*/  SHF.R.S32.HI R50, RZ, 0x1f, R39 ;  /* 0x0000001fff327819 */ /* 0x000fc40000011427 */
[----:B------:R-:W-:Y:S02]  /*3a50*/  CS2R R90, SRZ ;  /* 0x00000000005a7805 */ /* 0x000fe4000001ff00 */
[----:B------:R-:W-:Y:S01]  /*3a60*/  F2FP.BF16.F32.PACK_AB R171, R28, R171 ;  /* 0x000000ab1cab723e */ /* 0x000fe200000010ff */
[----:B------:R-:W-:Y:S01]  /*3a70*/  FADD.FTZ R37, R167, R30 ;  /* 0x0000001ea7257221 */ /* 0x000fe20000010000 */
[----:B------:R-:W-:Y:S01]  /*3a80*/  F2FP.BF16.F32.PACK_AB R165, R32, R165 ;  /* 0x000000a520a5723e */ /* 0x000fe200000010ff */
[----:B------:R-:W2:Y:S01]  /*3a90*/  MUFU.EX2 R174, R174 ;  /* 0x000000ae00ae7308 */ /* 0x000ea20000000800 */
[----:B0-----:R-:W-:Y:S01]  /*3aa0*/  FADD.FTZ R2, R172, R5 ;  /* 0x00000005ac027221 */ /* 0x001fe20000010000 */
[C---:B------:R-:W-:Y:S01]  /*3ab0*/  FADD.FTZ R48, R34.reuse, R37 ;  /* 0x0000002522307221 */ /* 0x040fe20000010000 */
[----:B------:R-:W-:Y:S02]  /*3ac0*/  F2FP.BF16.F32.PACK_AB R167, R34, R167 ;  /* 0x000000a722a7723e */ /* 0x000fe400000010ff */
[----:B------:R-:W-:-:S02]  /*3ad0*/  CS2R R88, SRZ ;  /* 0x0000000000587805 */ /* 0x000fc4000001ff00 */
[----:B------:R-:W-:Y:S01]  /*3ae0*/  F2FP.BF16.F32.PACK_AB R176, R11, R176 ;  /* 0x000000b00bb0723e */ /* 0x000fe200000010ff */
[----:B------:R-:W-:Y:S01]  /*3af0*/  FADD.FTZ R37, R161, R48 ;  /* 0x00000030a1257221 */ /* 0x000fe20000010000 */
[----:B------:R-:W-:Y:S01]  /*3b00*/  F2FP.BF16.F32.PACK_AB R161, R36, R161 ;  /* 0x000000a124a1723e */ /* 0x000fe200000010ff */
[----:B------:R-:W0:Y:S01]  /*3b10*/  MUFU.EX2 R25, R25 ;  /* 0x0000001900197308 */ /* 0x000e220000000800 */
[----:B-1----:R-:W-:Y:S01]  /*3b20*/  FADD.FTZ R5, R21, R2 ;  /* 0x0000000215057221 */ /* 0x002fe20000010000 */
[----:B------:R-:W-:Y:S02]  /*3b30*/  F2FP.BF16.F32.PACK_AB R178, R15, R178 ;  /* 0x000000b20fb2723e */ /* 0x000fe400000010ff */
[----:B------:R-:W-:-:S04]  /*3b40*/  F2FP.BF16.F32.PACK_AB R172, R21, R172 ;  /* 0x000000ac15ac723e */ /* 0x000fc800000010ff */
        /* <DEDUP_REMOVED lines=8> */
[----:B--2---:R-:W-:Y:S01]  /*3bd0*/  FADD.FTZ R5, R29, R2 ;  /* 0x000000021d057221 */ /* 0x004fe20000010000 */
[-CC-:B------:R-:W-:Y:S01]  /*3be0*/  FFMA.FTZ R2, R13, R0.reuse, -R46.reuse ;  /* 0x000000000d027223 */ /* 0x180fe2000001082e */
[----:B------:R-:W-:Y:S01]  /*3bf0*/  LEA.HI R13, R50, R39, RZ, 0x7 ;  /* 0x00000027320d7211 */ /* 0x000fe200078f38ff */
[----:B------:R-:W-:Y:S01]  /*3c00*/  FFMA.FTZ R46, R85, R0, -R46 ;  /* 0x00000000552e7223 */ /* 0x000fe2000001082e */
[----:B------:R-:W-:Y:S02]  /*3c10*/  F2FP.BF16.F32.PACK_AB R168, R29, R168 ;  /* 0x000000a81da8723e */ /* 0x000fe400000010ff */
[----:B------:R-:W-:Y:S01]  /*3c20*/  SHF.R.S32.HI R13, RZ, 0x7, R13 ;  /* 0x00000007ff0d7819 */ /* 0x000fe2000001140d */
[----:B------:R-:W2:Y:S01]  /*3c30*/  MUFU.EX2 R164, R164 ;  /* 0x000000a400a47308 */ /* 0x000ea20000000800 */
[----:B0-----:R-:W-:Y:S02]  /*3c40*/  FADD.FTZ R30, R170, R5 ;  /* 0x00000005aa1e7221 */ /* 0x001fe40000010000 */
[----:B------:R-:W-:-:S05]  /*3c50*/  VIMNMX R12, R22, R13, !PT ;  /* 0x0000000d160c7248 */ /* 0x000fca0007fe0100 */
[----:B------:R-:W0:Y:S01]  /*3c60*/  MUFU.EX2 R35, R35 ;  /* 0x0000002300237308 */ /* 0x000e220000000800 */
[C---:B-1----:R-:W-:Y:S01]  /*3c70*/  FADD.FTZ R5, R33.reuse, R30 ;  /* 0x0000001e21057221 */ /* 0x042fe20000010000 */
[----:B------:R-:W-:Y:S01]  /*3c80*/  FADD.FTZ R30, R36, R37 ;  /* 0x00000025241e7221 */ /* 0x000fe20000010000 */
[----:B------:R-:W-:-:S03]  /*3c90*/  F2FP.BF16.F32.PACK_AB R170, R33, R170 ;  /* 0x000000aa21aa723e */ /* 0x000fc600000010ff */
[----:B------:R-:W-:Y:S01]  /*3ca0*/  FADD.FTZ R37, R163, R30 ;  /* 0x0000001ea3257221 */ /* 0x000fe20000010000 */
[----:B------:R-:W-:Y:S01]  /*3cb0*/  F2FP.BF16.F32.PACK_AB R163, R38, R163 ;  /* 0x000000a326a3723e */ /* 0x000fe200000010ff */
[----:B------:R-:W1:Y:S01]  /*3cc0*/  MUFU.EX2 R166, R166 ;  /* 0x000000a600a67308 */ /* 0x000e620000000800 */
[----:B--2---:R-:W-:Y:S01]  /*3cd0*/  FADD.FTZ R6, R164, R5 ;  /* 0x00000005a4067221 */ /* 0x004fe20000010000 */
[----:B------:R-:W-:-:S06]  /*3ce0*/  FADD.FTZ R8, R38, R37 ;  /* 0x0000002526087221 */ /* 0x000fcc0000010000 */
[----:B------:R-:W2:Y:S01]  /*3cf0*/  MUFU.EX2 R61, R61 ;  /* 0x0000003d003d7308 */ /* 0x000ea20000000800 */
[C---:B0-----:R-:W-:Y:S01]  /*3d00*/  FADD.FTZ R5, R35.reuse, R6 ;  /* 0x0000000623057221 */ /* 0x041fe20000010000 */
[----:B------:R-:W-:-:S06]  /*3d10*/  F2FP.BF16.F32.PACK_AB R164, R35, R164 ;  /* 0x000000a423a4723e */ /* 0x000fcc00000010ff */
[----:B------:R-:W0:Y:S01]  /*3d20*/  MUFU.EX2 R99, R99 ;  /* 0x0000006300637308 */ /* 0x000e220000000800 */
[----:B-1----:R-:W-:Y:S01]  /*3d30*/  FADD.FTZ R6, R166, R5 ;  /* 0x00000005a6067221 */ /* 0x002fe20000010000 */
[----:B------:R-:W-:Y:S01]  /*3d40*/  FADD.FTZ R5, R157, R8 ;  /* 0x000000089d057221 */ /* 0x000fe20000010000 */
[----:B------:R-:W-:-:S03]  /*3d50*/  F2FP.BF16.F32.PACK_AB R157, R40, R157 ;  /* 0x0000009d289d723e */ /* 0x000fc600000010ff */
[----:B------:R-:W-:Y:S02]  /*3d60*/  FADD.FTZ R8, R40, R5 ;  /* 0x0000000528087221 */ /* 0x000fe40000010000 */
[----:B------:R-:W1:Y:S01]  /*3d70*/  MUFU.EX2 R160, R65 ;  /* 0x0000004100a07308 */ /* 0x000e620000000800 */
[----:B--2---:R-:W-:Y:S01]  /*3d80*/  FADD.FTZ R6, R61, R6 ;  /* 0x000000063d067221 */ /* 0x004fe20000010000 */
[----:B------:R-:W-:Y:S01]  /*3d90*/  FADD.FTZ R37, R159, R8 ;  /* 0x000000089f257221 */ /* 0x000fe20000010000 */
[----:B------:R-:W-:-:S05]  /*3da0*/  F2FP.BF16.F32.PACK_AB R166, R61, R166 ;  /* 0x000000a63da6723e */ /* 0x000fca00000010ff */
[----:B------:R-:W2:Y:S01]  /*3db0*/  MUFU.EX2 R42, R42 ;  /* 0x0000002a002a7308 */ /* 0x000ea20000000800 */
[----:B0-----:R-:W-:-:S07]  /*3dc0*/  FADD.FTZ R5, R99, R6 ;  /* 0x0000000663057221 */ /* 0x001fce0000010000 */
[----:B------:R-:W0:Y:S01]  /*3dd0*/  MUFU.EX2 R31, R31 ;  /* 0x0000001f001f7308 */ /* 0x000e220000000800 */
[C---:B-1----:R-:W-:Y:S01]  /*3de0*/  FADD.FTZ R6, R160.reuse, R5 ;  /* 0x00000005a0067221 */ /* 0x042fe20000010000 */
[----:B------:R-:W-:Y:S02]  /*3df0*/  F2FP.BF16.F32.PACK_AB R160, R160, R99 ;  /* 0x00000063a0a0723e */ /* 0x000fe400000010ff */
[----:B------:R-:W-:-:S04]  /*3e00*/  CS2R R98, SRZ ;  /* 0x0000000000627805 */ /* 0x000fc8000001ff00 */
        /* <DEDUP_REMOVED lines=32> */
[----:B------:R-:W-:-:S03]  /*4010*/  F2FP.BF16.F32.PACK_AB R152, R152, R55 ;  /* 0x000000379898723e */ /* 0x000fc600000010ff */
[----:B0-----:R-:W-:Y:S01]  /*4020*/  FADD.FTZ R6, R2, R9 ;  /* 0x0000000902067221 */ /* 0x001fe20000010000 */
[----:B------:R-:W-:Y:S01]  /*4030*/  VIADD R9, R95, 0xfffffffe ;  /* 0xfffffffe5f097836 */ /* 0x000fe20000000000 */
[----:B------:R-:W-:-:S04]  /*4040*/  CS2R R94, SRZ ;  /* 0x00000000005e7805 */ /* 0x000fc8000001ff00 */
[----:B------:R-:W-:Y:S01]  /*4050*/  ISETP.GE.AND P3, PT, R9, R12, PT ;  /* 0x0000000c0900720c */ /* 0x000fe20003f66270 */
[C---:B-1----:R-:W-:Y:S01]  /*4060*/  FADD.FTZ R6, R3.reuse, R6 ;  /* 0x0000000603067221 */ /* 0x042fe20000010000 */
[----:B------:R-:W-:Y:S01]  /*4070*/  F2FP.BF16.F32.PACK_AB R154, R3, R2 ;  /* 0x00000002039a723e */ /* 0x000fe200000010ff */
[----:B------:R-:W-:Y:S02]  /*4080*/  IMAD.MOV.U32 R2, RZ, RZ, 0x3f800000 ;  /* 0x3f800000ff027424 */ /* 0x000fe400078e00ff */
[----:B------:R-:W-:-:S08]  /*4090*/  IMAD.MOV.U32 R3, RZ, RZ, 0x3f800000 ;  /* 0x3f800000ff037424 */ /* 0x000fd000078e00ff */
[----:B------:R-:W-:Y:S05]  /*40a0*/  @!P3 BRA `(.L_x_2223) ;  /* 0x000000280074b947 */ /* 0x000fea0003800000 */
[----:B------:R-:W-:Y:S01]  /*40b0*/  IMAD.MOV.U32 R8, RZ, RZ, R4 ;  /* 0x000000ffff087224 */ /* 0x000fe200078e0004 */
[----:B------:R-:W-:Y:S01]  /*40c0*/  UMOV UR60, UR38 ;  /* 0x00000026003c7c82 */ /* 0x000fe20008000000 */
[----:B------:R-:W-:Y:S01]  /*40d0*/  IMAD.MOV.U32 R10, RZ, RZ, R7 ;  /* 0x000000ffff0a7224 */ /* 0x000fe200078e0007 */
[----:B------:R-:W-:Y:S01]  /*40e0*/  UMOV UR59, UR36 ;  /* 0x00000024003b7c82 */ /* 0x000fe20008000000 */
[----:B------:R-:W-:Y:S02]  /*40f0*/  IMAD.MOV.U32 R2, RZ, RZ, 0x3f800000 ;  /* 0x3f800000ff027424 */ /* 0x000fe400078e00ff */
[----:B------:R-:W-:-:S07]  /*4100*/  IMAD.MOV.U32 R151, RZ, RZ, RZ ;  /* 0x000000ffff977224 */ /* 0x000fce00078e00ff */
.L_x_2232:
[----:B------:R-:W-:-:S04]  /*4110*/  UIADD3 UR6, UR59, 0x1, URZ ;  /* 0x000000013b067890 */ /* 0x000fc8000fffe03f */
[----:B------:R-:W-:-:S04]  /*4120*/  UISETP.NE.AND UP0, UPT, UR6, 0x2, UPT ;  /* 0x000000020600788c */ /* 0x000fc8000bf05270 */
[----:B------:R-:W-:Y:S02]  /*4130*/  USEL UR38, URZ, 0x1, UP0 ;  /* 0x000000013f267887 */ /* 0x000fe40008000000 */
[----:B------:R-:W-:Y:S02]  /*4140*/  USEL UR36, UR6, URZ, UP0 ;  /* 0x0000003f06247287 */ /* 0x000fe40008000000 */
[----:B------:R-:W-:Y:S01]  /*4150*/  ULOP3.LUT UR38, UR60, UR38, URZ, 0x3c, !UPT ;  /* 0x000000263c267292 */ /* 0x000fe2000f8e3c3f */
[----:B------:R-:W-:Y:S11]  /*4160*/  @!P0 BRA `(.L_x_2224) ;  /* 0x0000000000048947 */ /* 0x000ff60003800000 */
[----:B------:R-:W-:Y:S01]  /*4170*/  BPT.TRAP 0x1 ;  /* 0x000000040000795c */ /* 0x000fe20000300000 */
.L_x_2224:
[----:B------:R-:W-:Y:S01]  /*4180*/  ULEA UR58, UR36, UR37, 0x3 ;  /* 0x00000025243a7291 */ /* 0x000fe2000f8e183f */
[----:B------:R-:W-:-:S05]  /*4190*/  IMAD.U32 R0, RZ, RZ, UR38 ;  /* 0x00000026ff007e24 */ /* 0x000fca000f8e00ff */
[----:B------:R-:W-:-:S04]  /*41a0*/  SHF.L.U32 R0, R0, 0x1f, RZ ;  /* 0x0000001f00007819 */ /* 0x000fc800000006ff */
[----:B------:R0:W1:Y:S01]  /*41b0*/  SYNCS.PHASECHK.TRANS64.TRYWAIT P3, [UR58+0x34830], R0 ;  /* 0x03483000ff0075a7 */ /* 0x000062000806017a */
[----:B------:R-:W-:Y:S05]  /*41c0*/  @!P0 BRA `(.L_x_2225) ;  /* 0x0000000000048947 */ /* 0x000fea0003800000 */
[----:B------:R-:W-:Y:S01]  /*41d0*/  BPT.TRAP 0x1 ;  /* 0x000000040000795c */ /* 0x000fe20000300000 */
.L_x_2225:
[----:B-1----:R-:W-:Y:S05]  /*41e0*/  @P3 BRA `(.L_x_2226) ;  /* 0x0000000000083947 */ /* 0x002fea0003800000 */
[----:B------:R-:W1:Y:S02]  /*41f0*/  SYNCS.PHASECHK.TRANS64.TRYWAIT P3, [UR58+0x34830], R0 ;  /* 0x03483000ff0075a7 */ /* 0x000e64000806017a */
[----:B-1----:R-:W-:Y:S05]  /*4200*/  @!P3 BRA `(.L_x_2227) ;  /* 0x000000f40064b947 */ /* 0x002fea0003800000 */
.L_x_2226:
[----:B------:R-:W-:Y:S01]  /*4210*/  UIMAD UR54, UR36, 0xc00, UR39 ;  /* 0x00000c00243678a4 */ /* 0x000fe2000f8e0227 */
[----:B------:R-:W-:Y:S01]  /*4220*/  WARPGROUP.ARRIVE ;  /* 0x00000000000079c5 */ /* 0x000fe20000000000 */
[----:B------:R-:W-:Y:S01]  /*4230*/  UMOV UR55, 0x40000040 ;  /* 0x4000004000377882 */ /* 0x000fe20000000000 */
[----:B------:R-:W-:Y:S01]  /*4240*/  UMOV UR7, 0x40000040 ;  /* 0x4000004000077882 */ /* 0x000fe20000000000 */
[----:B------:R-:W-:Y:S01]  /*4250*/  UIADD3 UR6, UR54, 0x2, URZ ;  /* 0x0000000236067890 */ /* 0x000fe2000fffe03f */
[-C--:B------:R-:W-:Y:S01]  /*4260*/  FMUL.FTZ R88, R88, R3.reuse ;  /* 0x0000000358587220 */ /* 0x080fe20000410000 */
[----:B------:R-:W-:Y:S01]  /*4270*/  UIADD3 UR10, UR54, 0x4, URZ ;  /* 0x00000004360a7890 */ /* 0x000fe2000fffe03f */
[-C--:B------:R-:W-:Y:S01]  /*4280*/  FMUL.FTZ R89, R89, R3.reuse ;  /* 0x0000000359597220 */ /* 0x080fe20000410000 */
[----:B------:R-:W-:Y:S01]  /*4290*/  UMOV UR11, 0x40000040 ;  /* 0x40000040000b7882 */ /* 0x000fe20000000000 */
[----:B------:R-:W-:Y:S01]  /*42a0*/  HGMMA.64x128x16.F32.BF16 R24, gdesc[UR52], RZ, !UPT, gsb0 ;  /* 0x01e00000341879f0 */ /* 0x000fe2000c0018ff */
        /* <DEDUP_REMOVED lines=116> */
.L_x_2228:
[----:B------:R-:W-:Y:S01]  /*49f0*/  ULEA UR7, UR59, UR37, 0x3 ;  /* 0x000000253b077291 */ /* 0x000fe2000f8e183f */
[----:B01----:R-:W-:-:S05]  /*4a00*/  IMAD.U32 R0, RZ, RZ, UR60 ;  /* 0x0000003cff007e24 */ /* 0x003fca000f8e00ff */
[----:B------:R-:W-:-:S04]  /*4a10*/  SHF.L.U32 R0, R0, 0x1f, RZ ;  /* 0x0000001f00007819 */ /* 0x000fc800000006ff */
[----:B------:R0:W1:Y:S01]  /*4a20*/  SYNCS.PHASECHK.TRANS64.TRYWAIT P3, [UR7+0x34850], R0 ;  /* 0x03485000ff0075a7 */ /* 0x0000620008060147 */
[----:B------:R-:W-:Y:S05]  /*4a30*/  @!P0 BRA `(.L_x_2229) ;  /* 0x0000000000048947 */ /* 0x000fea0003800000 */
[----:B------:R-:W-:Y:S01]  /*4a40*/  BPT.TRAP 0x1 ;  /* 0x000000040000795c */ /* 0x000fe20000300000 */
.L_x_2229:
[----:B-1----:R-:W-:Y:S05]  /*4a50*/  @P3 BRA `(.L_x_2230) ;  /* 0x0000000000083947 */ /* 0x002fea0003800000 */
[----:B------:R-:W1:Y:S02]  /*4a60*/  SYNCS.PHASECHK.TRANS64.TRYWAIT P3, [UR7+0x34850], R0 ;  /* 0x03485000ff0075a7 */ /* 0x000e640008060147 */
[----:B-1----:R-:W-:Y:S05]  /*4a70*/  @!P3 BRA `(.L_x_2231) ;  /* 0x000000ec0060b947 */ /* 0x002fea0003800000 */
.L_x_2230:
[----:B------:R-:W-:Y:S01]  /*4a80*/  UIADD3 UR6, UR37, 0x400, URZ ;  /* 0x0000040025067890 */ /* 0x000fe2000fffe03f */
[----:B------:R-:W-:Y:S01]  /*4a90*/  WARPGROUP.ARRIVE ;  /* 0x00000000000079c5 */ /* 0x000fe20000000000 */
[----:B------:R-:W-:Y:S01]  /*4aa0*/  UMOV UR11, 0x40000040 ;  /* 0x40000040000b7882 */ /* 0x000fe20000000000 */
[----:B01----:R-:W0:Y:S01]  /*4ab0*/  @P2 LDC R0, c[0x0][0x44c] ;  /* 0x00011300ff002b82 */ /* 0x003e220000000800 */
[----:B------:R-:W-:Y:S01]  /*4ac0*/  USHF.R.U32.HI UR6, URZ, 0x4, UR6 ;  /* 0x000000043f067899 */ /* 0x000fe20008011606 */
[----:B------:R-:W-:Y:S01]  /*4ad0*/  IMAD.IADD R3, R185, 0x1, R18 ;  /* 0x00000001b9037824 */ /* 0x000fe200078e0212 */
[----:B------:R-:W-:Y:S02]  /*4ae0*/  UMOV UR60, UR38 ;  /* 0x00000026003c7c82 */ /* 0x000fe40008000000 */
        /* <DEDUP_REMOVED lines=9> */
[----:B------:R-:W-:-:S04]  /*4b80*/  UMOV UR11, 0x40000040 ;  /* 0x40000040000b7882 */ /* 0x000fc80000000000 */
[----:B-1----:R-:W-:Y:S01]  /*4b90*/  @P2 SHF.R.U32.HI R3, RZ, R7, R0 ;  /* 0x00000007ff032219 */ /* 0x002fe20000011600 */
[----:B------:R-:W-:-:S04]  /*4ba0*/  IMAD.MOV.U32 R0, RZ, RZ, -0x80 ;  /* 0xffffff80ff007424 */ /* 0x000fc800078e00ff */
[----:B------:R-:W0:Y:S01]  /*4bb0*/  SHFL.IDX PT, R11, R3, 0x1, 0x1c1f ;  /* 0x003c1f00030b7f89 */ /* 0x000e2200000e0000 */
[----:B------:R-:W-:-:S03]  /*4bc0*/  IMAD R7, R9, R0, 0x1 ;  /* 0x0000000109077424 */ /* 0x000fc600078e0200 */
[----:B------:R-:W1:Y:S02]  /*4bd0*/  SHFL.IDX PT, R3, R3, RZ, 0x1c1f ;  /* 0x001c1fff03037589 */ /* 0x000e6400000e0000 */
[----:B------:R-:W-:-:S05]  /*4be0*/  IADD3 R2, R16, R7, -R184 ;  /* 0x0000000710027210 */ /* 0x000fca0007ffe8b8 */
[----:B------:R-:W-:-:S04]  /*4bf0*/  IMAD.IADD R2, R2, 0x1, -R17 ;  /* 0x0000000102027824 */ /* 0x000fc800078e0a11 */
[C---:B0-----:R-:W-:Y:S02]  /*4c00*/  IMAD.IADD R0, R2.reuse, 0x1, R11 ;  /* 0x0000000102007824 */ /* 0x041fe400078e020b */
[----:B-1----:R-:W-:-:S03]  /*4c10*/  IMAD.IADD R2, R2, 0x1, R3 ;  /* 0x0000000102027824 */ /* 0x002fc600078e0203 */
        /* <DEDUP_REMOVED lines=30> */
[C---:B------:R-:W-:Y:S02]  /*4e00*/  ISETP.GT.AND P4, PT, R0.reuse, 0x29, PT ;  /* 0x000000290000780c */ /* 0x040fe40003f84270 */
[----:B------:R-:W-:Y:S02]  /*4e10*/  FMNMX.FTZ R4, R43, R4, !PT ;  /* 0x000000042b047209 */ /* 0x000fe40007810000 */
[----:B------:R-:W-:Y:S02]  /*4e20*/  FSEL R47, R47, -INF , P4 ;  /* 0xff8000002f2f7808 */ /* 0x000fe40002000000 */
[----:B------:R-:W-:Y:S02]  /*4e30*/  ISETP.GT.AND P4, PT, R0, 0x31, PT ;  /* 0x000000310000780c */ /* 0x000fe40003f84270 */
[----:B------:R-:W-:Y:S02]  /*4e40*/  ISETP.GT.AND P5, PT, R2, 0x1, PT ;  /* 0x000000010200780c */ /* 0x000fe40003fa4270 */
[----:B------:R-:W-:-:S02]  /*4e50*/  FSEL R51, R51, -INF , P4 ;  /* 0xff80000033337808 */ /* 0x000fc40002000000 */
[C---:B------:R-:W-:Y:S02]  /*4e60*/  ISETP.GT.AND P4, PT, R0.reuse, 0x39, PT ;  /* 0x000000390000780c */ /* 0x040fe40003f84270 */
[----:B------:R-:W-:Y:S02]  /*4e70*/  FSEL R25, R25, -INF , P5 ;  /* 0xff80000019197808 */ /* 0x000fe40002800000 */
        /* <DEDUP_REMOVED lines=10> */
[C---:B------:R-:W-:Y:S01]  /*4f20*/  ISETP.GT.AND P4, PT, R0.reuse, 0x59, PT ;  /* 0x000000590000780c */ /* 0x040fe20003f84270 */
[----:B------:R-:W-:Y:S02]  /*4f30*/  WARPGROUP.DEPBAR.LE gsb0, 0x0 ;  /* 0x00008000000079c5 */ /* 0x000fe40000010000 */
[----:B------:R-:W-:Y:S01]  /*4f40*/  WARPGROUP.ARRIVE ;  /* 0x00000000000079c5 */ /* 0x000fe20000000000 */
[----:B------:R-:W-:Y:S02]  /*4f50*/  FSEL R71, R71, -INF , P4 ;  /* 0xff80000047477808 */ /* 0x000fe40002000000 */
[C---:B------:R-:W-:Y:S02]  /*4f60*/  ISETP.GT.AND P4, PT, R0.reuse, 0x61, PT ;  /* 0x000000610000780c */ /* 0x040fe40003f84270 */
[----:B------:R-:W-:Y:S01]  /*4f70*/  FSEL R33, R33, -INF , P5 ;  /* 0xff80000021217808 */ /* 0x000fe20002800000 */
[----:B------:R-:W-:Y:S01]  /*4f80*/  HGMMA.64x128x16.F32.BF16 R88, R176, gdesc[UR8].tnspB, R88, gsb0 ;  /* 0x41e00008b0587df0 */ /* 0x000fe20008001858 */
[----:B------:R-:W-:Y:S01]  /*4f90*/  UIADD3 UR10, UR6, 0x100, URZ ;  /* 0x00000100060a7890 */ /* 0x000fe2000fffe03f */
[----:B------:R-:W-:Y:S01]  /*4fa0*/  FSEL R75, R75, -INF , P4 ;  /* 0xff8000004b4b7808 */ /* 0x000fe20002000000 */
[----:B------:R-:W-:Y:S01]  /*4fb0*/  UMOV UR11, 0x40000040 ;  /* 0x40000040000b7882 */ /* 0x000fe20000000000 */
[----:B------:R-:W-:-:S02]  /*4fc0*/  ISETP.GT.AND P4, PT, R0, 0x69, PT ;  /* 0x000000690000780c */ /* 0x000fc40003f84270 */
[----:B------:R-:W-:-:S04]  /*4fd0*/  ISETP.GT.AND P5, PT, R2, 0x19, PT ;  /* 0x000000190200780c */ /* 0x000fc80003fa4270 */
[----:B------:R-:W-:Y:S02]  /*4fe0*/  FSEL R37, R37, -INF , P5 ;  /* 0xff80000025257808 */ /* 0x000fe40002800000 */
        /* <DEDUP_REMOVED lines=23> */
[----:B------:R-:W-:Y:S01]  /*5160*/  FSEL R85, R85, -INF , P5 ;  /* 0xff80000055557808 */ /* 0x000fe20002800000 */
        /* <DEDUP_REMOVED lines=12> */
[----:B------:R-:W-:Y:S02]  /*5230*/  FSEL R169, R46, -INF , P3 ;  /* 0xff8000002ea97808 */ /* 0x000fe40001800000 */
[----:B------:R-:W-:Y:S02]  /*5240*/  ISETP.GT.AND P3, PT, R0, 0x30, PT ;  /* 0x000000300000780c */ /* 0x000fe40003f64270 */
[----:B------:R-:W-:-:S02]  /*5250*/  FMNMX.FTZ R4, R169, R4, !PT ;  /* 0x00000004a9047209 */ /* 0x000fc40007810000 */
[----:B------:R-:W-:Y:S01]  /*5260*/  HGMMA.64x128x16.F32.BF16 R88, R164, gdesc[UR8].tnspB, R88, gsb0 ;  /* 0x41e00008a4587df0 */ /* 0x000fe20008001858 */
[----:B------:R-:W-:Y:S01]  /*5270*/  FSEL R171, R50, -INF , P3 ;  /* 0xff80000032ab7808 */ /* 0x000fe20001800000 */
[----:B------:R-:W-:Y:S01]  /*5280*/  UIADD3 UR10, UR6, 0x280, URZ ;  /* 0x00000280060a7890 */ /* 0x000fe2000fffe03f */
[----:B------:R-:W-:Y:S01]  /*5290*/  FMNMX.FTZ R4, R47, R4, !PT ;  /* 0x000000042f047209 */ /* 0x000fe20007810000 */
[----:B------:R-:W-:Y:S01]  /*52a0*/  UMOV UR11, 0x40000040 ;  /* 0x40000040000b7882 */ /* 0x000fe20000000000 */
[----:B------:R-:W-:Y:S02]  /*52b0*/  ISETP.GT.AND P3, PT, R0, 0x38, PT ;  /* 0x000000380000780c */ /* 0x000fe40003f64270 */
[----:B------:R-:W-:Y:S02]  /*52c0*/  FMNMX.FTZ R4, R171, R4, !PT ;  /* 0x00000004ab047209 */ /* 0x000fe40007810000 */
[----:B------:R-:W-:Y:S02]  /*52d0*/  FSEL R173, R54, -INF , P3 ;  /* 0xff80000036ad7808 */ /* 0x000fe40001800000 */
[----:B------:R-:W-:-:S02]  /*52e0*/  FMNMX.FTZ R4, R51, R4, !PT ;  /* 0x0000000433047209 */ /* 0x000fc40007810000 */
[----:B------:R-:W-:Y:S02]  /*52f0*/  ISETP.GT.AND P3, PT, R0, 0x40, PT ;  /* 0x000000400000780c */ /* 0x000fe40003f64270 */
[----:B------:R-:W-:Y:S02]  /*5300*/  FMNMX.FTZ R4, R173, R4, !PT ;  /* 0x00000004ad047209 */ /* 0x000fe40007810000 */
[----:B------:R-:W-:Y:S02]  /*5310*/  FSEL R175, R58, -INF , P3 ;  /* 0xff8000003aaf7808 */ /* 0x000fe40001800000 */
[----:B------:R-:W-:Y:S02]  /*5320*/  FMNMX.FTZ R4, R55, R4, !PT ;  /* 0x0000000437047209 */ /* 0x000fe40007810000 */
[----:B------:R-:W-:Y:S02]  /*5330*/  ISETP.GT.AND P3, PT, R0, 0x48, PT ;  /* 0x000000480000780c */ /* 0x000fe40003f64270 */
[----:B------:R-:W-:-:S02]  /*5340*/  FMNMX.FTZ R4, R175, R4, !PT ;  /* 0x00000004af047209 */ /* 0x000fc40007810000 */
[----:B------:R-:W-:Y:S02]  /*5350*/  FSEL R177, R62, -INF , P3 ;  /* 0xff8000003eb17808 */ /* 0x000fe40001800000 */
[----:B------:R-:W-:Y:S02]  /*5360*/  FMNMX.FTZ R4, R59, R4, !PT ;  /* 0x000000043b047209 */ /* 0x000fe40007810000 */
        /* <DEDUP_REMOVED lines=16> */
[C---:B------:R-:W-:Y:S02]  /*5470*/  ISETP.GT.AND P3, PT, R0.reuse, 0x70, PT ;  /* 0x000000700000780c */ /* 0x040fe40003f64270 */
[----:B------:R-:W-:Y:S01]  /*5480*/  FMNMX.FTZ R4, R233, R4, !PT ;  /* 0x00000004e9047209 */ /* 0x000fe20007810000 */
[----:B------:R-:W-:Y:S02]  /*5490*/  WARPGROUP.DEPBAR.LE gsb0, 0x0 ;  /* 0x00008000000079c5 */ /* 0x000fe40000010000 */
[----:B------:R-:W-:Y:S01]  /*54a0*/  WARPGROUP.ARRIVE ;  /* 0x00000000000079c5 */ /* 0x000fe20000000000 */
[----:B------:R-:W-:Y:S02]  /*54b0*/  FSEL R165, R79, -INF , P4 ;  /* 0xff8000004fa57808 */ /* 0x000fe40002000000 */
[----:B------:R-:W-:Y:S02]  /*54c0*/  ISETP.GT.AND P4, PT, R0, 0x71, PT ;  /* 0x000000710000780c */ /* 0x000fe40003f84270 */
[----:B------:R-:W-:Y:S01]  /*54d0*/  FSEL R79, R82, -INF , P3 ;  /* 0xff800000524f7808 */ /* 0x000fe20001800000 */
[----:B------:R-:W-:Y:S01]  /*54e0*/  HGMMA.64x128x16.F32.BF16 R88, R160, gdesc[UR8].tnspB, R88, gsb0 ;  /* 0x41e00008a0587df0 */ /* 0x000fe20008001858 */
[----:B------:R-:W-:Y:S01]  /*54f0*/  FMNMX.FTZ R4, R165, R4, !PT ;  /* 0x00000004a5047209 */ /* 0x000fe20007810000 */
[----:B------:R-:W-:Y:S01]  /*5500*/  UIADD3 UR10, UR6, 0x300, URZ ;  /* 0x00000300060a7890 */ /* 0x000fe2000fffe03f */
[----:B------:R-:W-:Y:S01]  /*5510*/  ISETP.GT.AND P3, PT, R0, 0x78, PT ;  /* 0x000000780000780c */ /* 0x000fe20003f64270 */
[----:B------:R-:W-:Y:S01]  /*5520*/  UMOV UR11, 0x40000040 ;  /* 0x40000040000b7882 */ /* 0x000fe20000000000 */
[----:B------:R-:W-:Y:S01]  /*5530*/  FSEL R83, R83, -INF , P4 ;  /* 0xff80000053537808 */ /* 0x000fe20002000000 */
[----:B------:R-:W-:Y:S01]  /*5540*/  UIADD3 UR6, UR6, 0x380, URZ ;  /* 0x0000038006067890 */ /* 0x000fe2000fffe03f */
[----:B------:R-:W-:-:S02]  /*5550*/  FMNMX.FTZ R4, R79, R4, !PT ;  /* 0x000000044f047209 */ /* 0x000fc40007810000 */
[----:B------:R-:W-:Y:S02]  /*5560*/  ISETP.GT.AND P4, PT, R0, 0x79, PT ;  /* 0x000000790000780c */ /* 0x000fe40003f84270 */
[----:B------:R-:W-:Y:S01]  /*5570*/  FSEL R167, R86, -INF , P3 ;  /* 0xff80000056a77808 */ /* 0x000fe20001800000 */
[----:B------:R-:W0:Y:S01]  /*5580*/  LDC R0, c[0x0][0x988] ;  /* 0x00026200ff007b82 */ /* 0x000e220000000800 */
[----:B------:R-:W-:Y:S02]  /*5590*/  FMNMX.FTZ R4, R83, R4, !PT ;  /* 0x0000000453047209 */ /* 0x000fe40007810000 */
[----:B------:R-:W-:Y:S02]  /*55a0*/  FSEL R87, R87, -INF , P4 ;  /* 0xff80000057577808 */ /* 0x000fe40002000000 */
[----:B------:R-:W-:Y:S02]  /*55b0*/  FMNMX.FTZ R4, R167, R4, !PT ;  /* 0x00000004a7047209 */ /* 0x000fe40007810000 */
[----:B------:R-:W-:-:S02]  /*55c0*/  ISETP.GT.AND P4, PT, R2, RZ, PT ;  /* 0x000000ff0200720c */ /* 0x000fc40003f84270 */
[----:B------:R-:W-:Y:S02]  /*55d0*/  FMNMX.FTZ R20, R87, R4, !PT ;  /* 0x0000000457147209 */ /* 0x000fe40007810000 */
[----:B------:R-:W-:Y:S02]  /*55e0*/  FSEL R3, R24, -INF , P4 ;  /* 0xff80000018037808 */ /* 0x000fe40002000000 */
[----:B------:R-:W-:Y:S01]  /*55f0*/  ISETP.GT.AND P4, PT, R2, 0x8, PT ;  /* 0x000000080200780c */ /* 0x000fe20003f84270 */
[----:B------:R-:W1:Y:S01]  /*5600*/  SHFL.BFLY PT, R235, R20, 0x2, 0x1f ;  /* 0x0c401f0014eb7f89 */ /* 0x000e6200000e0000 */
[----:B------:R-:W-:-:S04]  /*5610*/  FMNMX.FTZ R24, R3, R10, !PT ;  /* 0x0000000a03187209 */ /* 0x000fc80007810000 */
[----:B------:R-:W-:Y:S02]  /*5620*/  FMNMX.FTZ R24, R25, R24, !PT ;  /* 0x0000001819187209 */ /* 0x000fe40007810000 */
[----:B-1----:R-:W-:-:S05]  /*5630*/  FMNMX.FTZ R235, R20, R235, !PT ;  /* 0x000000eb14eb7209 */ /* 0x002fca0007810000 */
[----:B------:R-:W1:Y:S02]  /*5640*/  SHFL.BFLY PT, R4, R235, 0x1, 0x1f ;  /* 0x0c201f00eb047f89 */ /* 0x000e6400000e0000 */
[----:B-1----:R-:W-:-:S04]  /*5650*/  FMNMX.FTZ R4, R235, R4, !PT ;  /* 0x00000004eb047209 */ /* 0x002fc80007810000 */
[C---:B------:R-:W-:Y:S01]  /*5660*/  FSETP.NEU.FTZ.AND P3, PT, R4.reuse, -INF , PT ;  /* 0xff8000000400780b */ /* 0x040fe20003f7d000 */
[----:B0-----:R-:W-:-:S05]  /*5670*/  FMUL.FTZ R14, R4, R0 ;  /* 0x00000000040e7220 */ /* 0x001fca0000410000 */
[----:B------:R-:W-:-:S05]  /*5680*/  FSEL R14, R14, RZ, P3 ;  /* 0x000000ff0e0e7208 */ /* 0x000fca0001800000 */
[-CC-:B------:R-:W-:Y:S01]  /*5690*/  FFMA.FTZ R20, R27, R0.reuse, -R14.reuse ;  /* 0x000000001b147223 */ /* 0x180fe2000001080e */
[----:B------:R-:W-:Y:S01]  /*56a0*/  FSEL R27, R28, -INF , P4 ;  /* 0xff8000001c1b7808 */ /* 0x000fe20002000000 */
[-CC-:B------:R-:W-:Y:S01]  /*56b0*/  FFMA.FTZ R7, R7, R0.reuse, -R14.reuse ;  /* 0x0000000007077223 */ /* 0x180fe2000001080e */
[----:B------:R-:W-:Y:S01]  /*56c0*/  ISETP.GT.AND P4, PT, R2, 0x10, PT ;  /* 0x000000100200780c */ /* 0x000fe20003f84270 */
        /* <DEDUP_REMOVED lines=8> */
[-CC-:B------:R-:W-:Y:S01]  /*5750*/  FFMA.FTZ R21, R21, R0.reuse, -R14.reuse ;  /* 0x0000000015157223 */ /* 0x180fe2000001080e */
[-CC-:B------:R-:W-:Y:S01]  /*5760*/  FFMA.FTZ R55, R55, R0.reuse, -R14.reuse ;  /* 0x0000000037377223 */ /* 0x180fe2000001080e */
[-CC-:B------:R-:W-:Y:S01]  /*5770*/  FFMA.FTZ R42, R181, R0.reuse, -R14.reuse ;  /* 0x00000000b52a7223 */ /* 0x180fe2000001080e */
[----:B------:R-:W-:Y:S01]  /*5780*/  MUFU.EX2 R11, R11 ;  /* 0x0000000b000b7308 */ /* 0x000fe20000000800 */
[-CC-:B------:R-:W-:Y:S01]  /*5790*/  FFMA.FTZ R46, R183, R0.reuse, -R14.reuse ;  /* 0x00000000b72e7223 */ /* 0x180fe2000001080e */
[----:B------:R-:W-:-:S06]  /*57a0*/  FFMA.FTZ R54, R167, R0, -R14 ;  /* 0x00000000a7367223 */ /* 0x000fcc000001080e */
[----:B------:R-:W-:Y:S08]  /*57b0*/  MUFU.EX2 R13, R13 ;  /* 0x0000000d000d7308 */ /* 0x000ff00000000800 */
[----:B------:R-:W-:Y:S08]  /*57c0*/  MUFU.EX2 R15, R15 ;  /* 0x0000000f000f7308 */ /* 0x000ff00000000800 */
[----:B------:R-:W-:Y:S08]  /*57d0*/  MUFU.EX2 R21, R21 ;  /* 0x0000001500157308 */ /* 0x000ff00000000800 */
[----:B------:R-:W-:Y:S01]  /*57e0*/  MUFU.EX2 R42, R42 ;  /* 0x0000002a002a7308 */ /* 0x000fe20000000800 */
[----:B------:R-:W-:-:S02]  /*57f0*/  WARPGROUP.DEPBAR.LE gsb0, 0x0 ;  /* 0x00008000000079c5 */ /* 0x000fc40000010000 */
[----:B------:R-:W-:Y:S01]  /*5800*/  FSEL R163, R32, -INF , P4 ;  /* 0xff80000020a37808 */ /* 0x000fe20002000000 */
[----:B------:R-:W-:Y:S01]  /*5810*/  WARPGROUP.ARRIVE ;  /* 0x00000000000079c5 */ /* 0x000fe20000000000 */
[----:B------:R-:W-:Y:S02]  /*5820*/  ISETP.GT.AND P4, PT, R2, 0x18, PT ;  /* 0x000000180200780c */ /* 0x000fe40003f84270 */
[----:B------:R-:W-:Y:S01]  /*5830*/  FMNMX.FTZ R26, R163, R24, !PT ;  /* 0x00000018a31a7209 */ /* 0x000fe20007810000 */
[----:B------:R0:W1:Y:S02]  /*5840*/  MUFU.EX2 R161, R7 ;  /* 0x0000000700a17308 */ /* 0x0000640000000800 */
[----:B------:R-:W-:Y:S01]  /*5850*/  HGMMA.64x128x16.F32.BF16 R88, R156, gdesc[UR8].tnspB, R88, gsb0 ;  /* 0x41e000089c587df0 */ /* 0x000fe20008001858 */
[----:B------:R-:W-:-:S05]  /*5860*/  FMNMX.FTZ R26, R33, R26, !PT ;  /* 0x0000001a211a7209 */ /* 0x000fca0007810000 */
[----:B------:R-:W-:Y:S01]  /*5870*/  MUFU.EX2 R46, R46 ;  /* 0x0000002e002e7308 */ /* 0x000fe20000000800 */
[--C-:B0-----:R-:W-:Y:S01]  /*5880*/  FFMA.FTZ R7, R31, R0, -R14.reuse ;  /* 0x000000001f077223 */ /* 0x101fe2000001080e */
[----:B------:R-:W-:Y:S02]  /*5890*/  FSEL R31, R36, -INF , P4 ;  /* 0xff800000241f7808 */ /* 0x000fe40002000000 */
[----:B------:R-:W-:Y:S02]  /*58a0*/  ISETP.GT.AND P4, PT, R2, 0x20, PT ;  /* 0x000000200200780c */ /* 0x000fe40003f84270 */
[----:B------:R-:W-:Y:S02]  /*58b0*/  FMNMX.FTZ R26, R31, R26, !PT ;  /* 0x0000001a1f1a7209 */ /* 0x000fe40007810000 */
[----:B------:R-:W-:Y:S01]  /*58c0*/  FSEL R235, R40, -INF , P4 ;  /* 0xff80000028eb7808 */ /* 0x000fe20002000000 */
[----:B------:R0:W-:Y:S01]  /*58d0*/  MUFU.EX2 R24, R7 ;  /* 0x0000000700187308 */ /* 0x0001e20000000800 */
[----:B------:R-:W-:Y:S01]  /*58e0*/  FMNMX.FTZ R26, R37, R26, !PT ;  /* 0x0000001a251a7209 */ /* 0x000fe20007810000 */
[----:B------:R-:W-:Y:S01]  /*58f0*/  FFMA.FTZ R40, R175, R0, -R14 ;  /* 0x00000000af287223 */ /* 0x000fe2000001080e */
[----:B------:R-:W-:-:S02]  /*5900*/  ISETP.GT.AND P4, PT, R2, 0x28, PT ;  /* 0x000000280200780c */ /* 0x000fc40003f84270 */
[----:B------:R-:W-:Y:S02]  /*5910*/  FMNMX.FTZ R28, R235, R26, !PT ;  /* 0x0000001aeb1c7209 */ /* 0x000fe40007810000 */
[----:B-1----:R-:W-:Y:S01]  /*5920*/  F2FP.BF16.F32.PACK_AB R181, R20, R161 ;  /* 0x000000a114b5723e */ /* 0x002fe200000010ff */
[----:B------:R-:W-:Y:S01]  /*5930*/  MUFU.EX2 R40, R40 ;  /* 0x0000002800287308 */ /* 0x000fe20000000800 */
[-CC-:B0-----:R-:W-:Y:S01]  /*5940*/  FFMA.FTZ R7, R35, R0.reuse, -R14.reuse ;  /* 0x0000000023077223 */ /* 0x181fe2000001080e */
[----:B------:R-:W-:Y:S01]  /*5950*/  FSEL R35, R44, -INF , P4 ;  /* 0xff8000002c237808 */ /* 0x000fe20002000000 */
[--C-:B------:R-:W-:Y:S01]  /*5960*/  FFMA.FTZ R44, R179, R0, -R14.reuse ;  /* 0x00000000b32c7223 */ /* 0x100fe2000001080e */
[----:B------:R-:W-:Y:S02]  /*5970*/  FMNMX.FTZ R28, R41, R28, !PT ;  /* 0x0000001c291c7209 */ /* 0x000fe40007810000 */
[----:B------:R-:W-:Y:S02]  /*5980*/  ISETP.GT.AND P4, PT, R2, 0x30, PT ;  /* 0x000000300200780c */ /* 0x000fe40003f84270 */
[----:B------:R-:W-:Y:S01]  /*5990*/  FMNMX.FTZ R28, R35, R28, !PT ;  /* 0x0000001c231c7209 */ /* 0x000fe20007810000 */
[----:B------:R0:W1:Y:S01]  /*59a0*/  MUFU.EX2 R26, R7 ;  /* 0x00000007001a7308 */ /* 0x0000620000000800 */
[----:B------:R-:W-:Y:S01]  /*59b0*/  FSEL R237, R48, -INF , P4 ;  /* 0xff80000030ed7808 */ /* 0x000fe20002000000 */
[----:B------:R-:W-:Y:S01]  /*59c0*/  FFMA.FTZ R48, R233, R0, -R14 ;  /* 0x00000000e9307223 */ /* 0x000fe2000001080e */
[----:B------:R-:W-:-:S02]  /*59d0*/  FMNMX.FTZ R28, R45, R28, !PT ;  /* 0x0000001c2d1c7209 */ /* 0x000fc40007810000 */
[----:B------:R-:W-:Y:S02]  /*59e0*/  ISETP.GT.AND P4, PT, R2, 0x38, PT ;  /* 0x000000380200780c */ /* 0x000fe40003f84270 */
[----:B------:R-:W-:Y:S01]  /*59f0*/  FMNMX.FTZ R30, R237, R28, !PT ;  /* 0x0000001ced1e7209 */ /* 0x000fe20007810000 */
[----:B------:R-:W-:Y:S01]  /*5a00*/  MUFU.EX2 R44, R44 ;  /* 0x0000002c002c7308 */ /* 0x000fe20000000800 */
[----:B------:R-:W-:Y:S02]  /*5a10*/  FSEL R52, R52, -INF , P4 ;  /* 0xff80000034347808 */ /* 0x000fe40002000000 */
[----:B0-----:R-:W-:Y:S02]  /*5a20*/  FMNMX.FTZ R7, R49, R30, !PT ;  /* 0x0000001e31077209 */ /* 0x001fe40007810000 */
[----:B------:R-:W-:Y:S02]  /*5a30*/  ISETP.GT.AND P4, PT, R2, 0x40, PT ;  /* 0x000000400200780c */ /* 0x000fe40003f84270 */
[----:B------:R-:W-:Y:S01]  /*5a40*/  FMNMX.FTZ R30, R52, R7, !PT ;  /* 0x00000007341e7209 */ /* 0x000fe20007810000 */
[----:B------:R0:W2:Y:S01]  /*5a50*/  MUFU.EX2 R28, R39 ;  /* 0x00000027001c7308 */ /* 0x0000a20000000800 */
[----:B------:R-:W-:-:S02]  /*5a60*/  FSEL R56, R56, -INF , P4 ;  /* 0xff80000038387808 */ /* 0x000fc40002000000 */
[----:B------:R-:W-:Y:S01]  /*5a70*/  FMNMX.FTZ R7, R53, R30, !PT ;  /* 0x0000001e35077209 */ /* 0x000fe20007810000 */
[-CC-:B------:R-:W-:Y:S01]  /*5a80*/  FFMA.FTZ R30, R43, R0.reuse, -R14.reuse ;  /* 0x000000002b1e7223 */ /* 0x180fe2000001080e */
[----:B------:R-:W-:Y:S02]  /*5a90*/  ISETP.GT.AND P4, PT, R2, 0x48, PT ;  /* 0x000000480200780c */ /* 0x000fe40003f84270 */
[----:B------:R-:W-:Y:S01]  /*5aa0*/  FMNMX.FTZ R32, R56, R7, !PT ;  /* 0x0000000738207209 */ /* 0x000fe20007810000 */
[----:B------:R-:W-:Y:S01]  /*5ab0*/  MUFU.EX2 R48, R48 ;  /* 0x0000003000307308 */ /* 0x000fe20000000800 */
[----:B------:R-:W-:Y:S01]  /*5ac0*/  FSEL R43, R60, -INF , P4 ;  /* 0xff8000003c2b7808 */ /* 0x000fe20002000000 */
[--C-:B0-----:R-:W-:Y:S01]  /*5ad0*/  FFMA.FTZ R39, R47, R0, -R14.reuse ;  /* 0x000000002f277223 */ /* 0x101fe2000001080e */
[----:B------:R-:W-:Y:S01]  /*5ae0*/  FMNMX.FTZ R32, R57, R32, !PT ;  /* 0x0000002039207209 */ /* 0x000fe20007810000 */
[-CC-:B------:R-:W-:Y:S01]  /*5af0*/  FFMA.FTZ R47, R59, R0.reuse, -R14.reuse ;  /* 0x000000003b2f7223 */ /* 0x180fe2000001080e */
[----:B------:R-:W-:Y:S01]  /*5b00*/  ISETP.GT.AND P4, PT, R2, 0x50, PT ;  /* 0x000000500200780c */ /* 0x000fe20003f84270 */
[--C-:B------:R-:W-:Y:S01]  /*5b10*/  FFMA.FTZ R59, R67, R0, -R14.reuse ;  /* 0x00000000433b7223 */ /* 0x100fe2000001080e */
[----:B------:R-:W-:Y:S01]  /*5b20*/  FMNMX.FTZ R34, R43, R32, !PT ;  /* 0x000000202b227209 */ /* 0x000fe20007810000 */
[----:B------:R-:W-:Y:S01]  /*5b30*/  MUFU.EX2 R30, R30 ;  /* 0x0000001e001e7308 */ /* 0x000fe20000000800 */
[----:B------:R-:W-:Y:S01]  /*5b40*/  FSEL R64, R64, -INF , P4 ;  /* 0xff80000040407808 */ /* 0x000fe20002000000 */
[----:B------:R-:W-:Y:S01]  /*5b50*/  FFMA.FTZ R67, R165, R0, -R14 ;  /* 0x00000000a5437223 */ /* 0x000fe2000001080e */
[----:B------:R-:W-:-:S02]  /*5b60*/  FMNMX.FTZ R7, R61, R34, !PT ;  /* 0x000000223d077209 */ /* 0x000fc40007810000 */
[----:B------:R-:W-:Y:S02]  /*5b70*/  ISETP.GT.AND P4, PT, R2, 0x58, PT ;  /* 0x000000580200780c */ /* 0x000fe40003f84270 */
[----:B------:R-:W-:Y:S01]  /*5b80*/  FMNMX.FTZ R34, R64, R7, !PT ;  /* 0x0000000740227209 */ /* 0x000fe20007810000 */
[----:B------:R0:W-:Y:S01]  /*5b90*/  MUFU.EX2 R32, R169 ;  /* 0x000000a900207308 */ /* 0x0001e20000000800 */
[----:B------:R-:W-:Y:S02]  /*5ba0*/  FSEL R68, R68, -INF , P4 ;  /* 0xff80000044447808 */ /* 0x000fe40002000000 */
[----:B------:R-:W-:Y:S02]  /*5bb0*/  FMNMX.FTZ R7, R65, R34, !PT ;  /* 0x0000002241077209 */ /* 0x000fe40007810000 */
[----:B------:R-:W-:Y:S02]  /*5bc0*/  ISETP.GT.AND P4, PT, R2, 0x60, PT ;  /* 0x000000600200780c */ /* 0x000fe40003f84270 */
[----:B------:R-:W-:Y:S01]  /*5bd0*/  FMNMX.FTZ R34, R68, R7, !PT ;  /* 0x0000000744227209 */ /* 0x000fe20007810000 */
[----:B------:R-:W3:Y:S01]  /*5be0*/  MUFU.EX2 R39, R39 ;  /* 0x0000002700277308 */ /* 0x000ee20000000800 */
[----:B------:R-:W-:Y:S01]  /*5bf0*/  FSEL R72, R72, -INF , P4 ;  /* 0xff80000048487808 */ /* 0x000fe20002000000 */
[--C-:B0-----:R-:W-:Y:S01]  /*5c00*/  FFMA.FTZ R169, R171, R0, -R14.reuse ;  /* 0x00000000aba97223 */ /* 0x101fe2000001080e */
[----:B------:R-:W-:Y:S01]  /*5c10*/  FMNMX.FTZ R7, R69, R34, !PT ;  /* 0x0000002245077209 */ /* 0x000fe20007810000 */
[-CC-:B------:R-:W-:Y:S01]  /*5c20*/  FFMA.FTZ R171, R173, R0.reuse, -R14.reuse ;  /* 0x00000000adab7223 */ /* 0x180fe2000001080e */
[----:B------:R-:W-:Y:S01]  /*5c30*/  ISETP.GT.AND P4, PT, R2, 0x68, PT ;  /* 0x000000680200780c */ /* 0x000fe20003f84270 */
[-CC-:B------:R-:W-:Y:S01]  /*5c40*/  FFMA.FTZ R34, R51, R0.reuse, -R14.reuse ;  /* 0x0000000033227223 */ /* 0x180fe2000001080e */
[----:B------:R-:W-:Y:S01]  /*5c50*/  FMNMX.FTZ R36, R72, R7, !PT ;  /* 0x0000000748247209 */ /* 0x000fe20007810000 */
[----:B------:R-:W-:Y:S01]  /*5c60*/  MUFU.EX2 R169, R169 ;  /* 0x000000a900a97308 */ /* 0x000fe20000000800 */
[----:B------:R-:W-:Y:S01]  /*5c70*/  FSEL R76, R76, -INF , P4 ;  /* 0xff8000004c4c7808 */ /* 0x000fe20002000000 */
[--C-:B------:R-:W-:Y:S01]  /*5c80*/  FFMA.FTZ R51, R63, R0, -R14.reuse ;  /* 0x000000003f337223 */ /* 0x100fe2000001080e */
[----:B------:R-:W-:Y:S01]  /*5c90*/  FMNMX.FTZ R7, R73, R36, !PT ;  /* 0x0000002449077209 */ /* 0x000fe20007810000 */
[----:B------:R-:W-:Y:S01]  /*5ca0*/  FFMA.FTZ R63, R75, R0, -R14 ;  /* 0x000000004b3f7223 */ /* 0x000fe2000001080e */
[----:B------:R-:W-:-:S02]  /*5cb0*/  ISETP.GT.AND P4, PT, R2, 0x70, PT ;  /* 0x000000700200780c */ /* 0x000fc40003f84270 */
[----:B------:R-:W-:Y:S01]  /*5cc0*/  FMNMX.FTZ R36, R76, R7, !PT ;  /* 0x000000074c247209 */ /* 0x000fe20007810000 */
[----:B------:R-:W-:Y:S01]  /*5cd0*/  MUFU.EX2 R34, R34 ;  /* 0x0000002200227308 */ /* 0x000fe20000000800 */
[----:B------:R-:W-:Y:S02]  /*5ce0*/  FSEL R173, R80, -INF , P4 ;  /* 0xff80000050ad7808 */ /* 0x000fe40002000000 */
[----:B------:R-:W-:Y:S02]  /*5cf0*/  FMNMX.FTZ R36, R77, R36, !PT ;  /* 0x000000244d247209 */ /* 0x000fe40007810000 */
[----:B------:R-:W-:Y:S02]  /*5d00*/  ISETP.GT.AND P4, PT, R2, 0x78, PT ;  /* 0x000000780200780c */ /* 0x000fe40003f84270 */
[----:B------:R-:W-:Y:S01]  /*5d10*/  FMNMX.FTZ R38, R173, R36, !PT ;  /* 0x00000024ad267209 */ /* 0x000fe20007810000 */
[----:B------:R-:W-:Y:S01]  /*5d20*/  MUFU.EX2 R171, R171 ;  /* 0x000000ab00ab7308 */ /* 0x000fe20000000800 */
[----:B------:R-:W-:-:S02]  /*5d30*/  FSEL R84, R84, -INF , P4 ;  /* 0xff80000054547808 */ /* 0x000fc40002000000 */
[----:B------:R-:W-:Y:S01]  /*5d40*/  FMNMX.FTZ R7, R81, R38, !PT ;  /* 0x0000002651077209 */ /* 0x000fe20007810000 */
[----:B------:R-:W-:Y:S01]  /*5d50*/  FFMA.FTZ R38, R177, R0, -R14 ;  /* 0x00000000b1267223 */ /* 0x000fe2000001080e */
[----:B-1----:R-:W-:Y:S02]  /*5d60*/  F2FP.BF16.F32.PACK_AB R177, R26, R13 ;  /* 0x0000000d1ab1723e */ /* 0x002fe400000010ff */
[----:B------:R-:W-:Y:S01]  /*5d70*/  FMNMX.FTZ R2, R84, R7, !PT ;  /* 0x0000000754027209 */ /* 0x000fe20007810000 */
[----:B------:R0:W-:Y:S01]  /*5d80*/  MUFU.EX2 R36, R55 ;  /* 0x0000003700247308 */ /* 0x0001e20000000800 */
[----:B--2---:R-:W-:Y:S02]  /*5d90*/  F2FP.BF16.F32.PACK_AB R179, R28, R15 ;  /* 0x0000000f1cb3723e */ /* 0x004fe400000010ff */
[----:B------:R-:W-:Y:S02]  /*5da0*/  FMNMX.FTZ R2, R85, R2, !PT ;  /* 0x0000000255027209 */ /* 0x000fe40007810000 */
[----:B------:R-:W-:-:S02]  /*5db0*/  F2FP.BF16.F32.PACK_AB R183, R24, R11 ;  /* 0x0000000b18b7723e */ /* 0x000fc400000010ff */
[----:B---3--:R-:W-:Y:S01]  /*5dc0*/  F2FP.BF16.F32.PACK_AB R175, R39, R32 ;  /* 0x0000002027af723e */ /* 0x008fe200000010ff */
[----:B------:R-:W1:Y:S01]  /*5dd0*/  SHFL.BFLY PT, R7, R2, 0x2, 0x1f ;  /* 0x0c401f0002077f89 */ /* 0x000e6200000e0000 */
[----:B------:R-:W2:Y:S01]  /*5de0*/  MUFU.EX2 R47, R47 ;  /* 0x0000002f002f7308 */ /* 0x000ea20000000800 */
[-CC-:B0-----:R-:W-:Y:S01]  /*5df0*/  FFMA.FTZ R55, R71, R0.reuse, -R14.reuse ;  /* 0x0000000047377223 */ /* 0x181fe2000001080e */
[----:B------:R-:W-:-:S06]  /*5e00*/  FFMA.FTZ R71, R83, R0, -R14 ;  /* 0x0000000053477223 */ /* 0x000fcc000001080e */
[----:B------:R-:W-:Y:S08]  /*5e10*/  MUFU.EX2 R38, R38 ;  /* 0x0000002600267308 */ /* 0x000ff00000000800 */
[----:B------:R-:W0:Y:S01]  /*5e20*/  MUFU.EX2 R51, R51 ;  /* 0x0000003300337308 */ /* 0x000e220000000800 */
[----:B--2---:R-:W-:Y:S01]  /*5e30*/  F2FP.BF16.F32.PACK_AB R165, R47, R40 ;  /* 0x000000282fa5723e */ /* 0x004fe200000010ff */
[----:B------:R-:W-:-:S02]  /*5e40*/  WARPGROUP.DEPBAR.LE gsb0, 0x0 ;  /* 0x00008000000079c5 */ /* 0x000fc40000010000 */
[----:B-1----:R-:W-:Y:S01]  /*5e50*/  FMNMX.FTZ R50, R2, R7, !PT ;  /* 0x0000000702327209 */ /* 0x002fe20007810000 */
[----:B------:R-:W-:-:S03]  /*5e60*/  WARPGROUP.ARRIVE ;  /* 0x00000000000079c5 */ /* 0x000fc60000000000 */
[----:B------:R-:W-:Y:S01]  /*5e70*/  MUFU.EX2 R59, R59 ;  /* 0x0000003b003b7308 */ /* 0x000fe20000000800 */
[----:B------:R-:W1:Y:S07]  /*5e80*/  SHFL.BFLY PT, R7, R50, 0x1, 0x1f ;  /* 0x0c201f0032077f89 */ /* 0x000e6e00000e0000 */
[----:B------:R-:W-:Y:S01]  /*5e90*/  MUFU.EX2 R55, R55 ;  /* 0x0000003700377308 */ /* 0x000fe20000000800 */
[----:B0-----:R-:W-:-:S07]  /*5ea0*/  F2FP.BF16.F32.PACK_AB R167, R51, R38 ;  /* 0x0000002633a7723e */ /* 0x001fce00000010ff */
[----:B------:R-:W0:Y:S08]  /*5eb0*/  MUFU.EX2 R63, R63 ;  /* 0x0000003f003f7308 */ /* 0x000e300000000800 */
[----:B------:R-:W-:Y:S01]  /*5ec0*/  MUFU.EX2 R67, R67 ;  /* 0x0000004300437308 */ /* 0x000fe20000000800 */
[----:B-1----:R-:W-:Y:S01]  /*5ed0*/  FMNMX.FTZ R7, R50, R7, !PT ;  /* 0x0000000732077209 */ /* 0x002fe20007810000 */
[-CC-:B------:R-:W-:Y:S01]  /*5ee0*/  FFMA.FTZ R50, R79, R0.reuse, -R14.reuse ;  /* 0x000000004f327223 */ /* 0x180fe2000001080e */
[----:B------:R-:W-:-:S02]  /*5ef0*/  FFMA.FTZ R14, R87, R0, -R14 ;  /* 0x00000000570e7223 */ /* 0x000fc4000001080e */
[C---:B------:R-:W-:Y:S01]  /*5f00*/  FSETP.NEU.FTZ.AND P4, PT, R7.reuse, -INF , PT ;  /* 0xff8000000700780b */ /* 0x040fe20003f9d000 */
[----:B------:R-:W-:Y:S02]  /*5f10*/  FMUL.FTZ R58, R7, R0 ;  /* 0x00000000073a7220 */ /* 0x000fe40000410000 */
[----:B------:R-:W-:Y:S01]  /*5f20*/  MUFU.EX2 R71, R71 ;  /* 0x0000004700477308 */ /* 0x000fe20000000800 */
[----:B0-----:R-:W-:Y:S02]  /*5f30*/  F2FP.BF16.F32.PACK_AB R157, R63, R46 ;  /* 0x0000002e3f9d723e */ /* 0x001fe400000010ff */
[----:B------:R-:W-:-:S05]  /*5f40*/  FSEL R58, R58, RZ, P4 ;  /* 0x000000ff3a3a7208 */ /* 0x000fca0002000000 */
[----:B------:R-:W-:Y:S01]  /*5f50*/  MUFU.EX2 R50, R50 ;  /* 0x0000003200327308 */ /* 0x000fe20000000800 */
[-CC-:B------:R-:W-:Y:S01]  /*5f60*/  FFMA.FTZ R180, R3, R0.reuse, -R58.reuse ;  /* 0x0000000003b47223 */ /* 0x180fe2000001083a */
[----:B------:R-:W-:Y:S01]  /*5f70*/  FSEL R3, R4, RZ, P3 ;  /* 0x000000ff04037208 */ /* 0x000fe20001800000 */
[-CC-:B------:R-:W-:Y:S01]  /*5f80*/  FFMA.FTZ R174, R35, R0.reuse, -R58.reuse ;  /* 0x0000000023ae7223 */ /* 0x180fe2000001083a */
[-CC-:B------:R-:W-:Y:S01]  /*5f90*/  FFMA.FTZ R35, R45, R0.reuse, -R58.reuse ;  /* 0x000000002d237223 */ /* 0x180fe2000001083a */
[-CC-:B------:R-:W-:Y:S01]  /*5fa0*/  FFMA.FTZ R25, R25, R0.reuse, -R58.reuse ;  /* 0x0000000019197223 */ /* 0x180fe2000001083a */
[----:B------:R-:W-:Y:S01]  /*5fb0*/  FFMA.FTZ R182, R27, R0, -R58 ;  /* 0x000000001bb67223 */ /* 0x000fe2000001083a */
[----:B------:R-:W-:Y:S01]  /*5fc0*/  FADD.FTZ R45, -R3, R8 ;  /* 0x00000008032d7221 */ /* 0x000fe20000010100 */
[----:B------:R-:W-:Y:S01]  /*5fd0*/  FSEL R3, R7, RZ, P4 ;  /* 0x000000ff07037208 */ /* 0x000fe20002000000 */
[----:B------:R-:W-:Y:S01]  /*5fe0*/  MUFU.EX2 R180, R180 ;  /* 0x000000b400b47308 */ /* 0x000fe20000000800 */
[----:B------:R-:W-:-:S02]  /*5ff0*/  IMAD.U32 R8, RZ, RZ, UR58 ;  /* 0x0000003aff087e24 */ /* 0x000fc4000f8e00ff */
[-C--:B------:R-:W-:Y:S01]  /*6000*/  FMUL.FTZ R2, R45, R0.reuse ;  /* 0x000000002d027220 */ /* 0x080fe20000410000 */
[-C--:B------:R-:W-:Y:S01]  /*6010*/  FFMA.FTZ R27, R29, R0.reuse, -R58 ;  /* 0x000000001d1b7223 */ /* 0x080fe2000001083a */
[----:B------:R-:W-:Y:S01]  /*6020*/  FADD.FTZ R3, -R3, R10 ;  /* 0x0000000a03037221 */ /* 0x000fe20000010100 */
[----:B------:R-:W-:Y:S01]  /*6030*/  IMAD.U32 R10, RZ, RZ, UR7 ;  /* 0x00000007ff0a7e24 */ /* 0x000fe2000f8e00ff */
[----:B------:R-:W-:Y:S01]  /*6040*/  UMOV UR7, 0x40000040 ;  /* 0x4000004000077882 */ /* 0x000fe20000000000 */
[----:B------:R-:W-:Y:S01]  /*6050*/  @!P1 VIADD R8, R8, 0x34840 ;  /* 0x0003484008089836 */ /* 0x000fe20000000000 */
[----:B------:R-:W-:Y:S01]  /*6060*/  HGMMA.64x128x16.F32.BF16 R88, R152, gdesc[UR4].tnspB, R88, gsb0 ;  /* 0x41e0000498587df0 */ /* 0x000fe20008001858 */
[-C--:B------:R-:W-:Y:S01]  /*6070*/  FMUL.FTZ R3, R3, R0.reuse ;  /* 0x0000000003037220 */ /* 0x080fe20000410000 */
[----:B------:R-:W0:Y:S01]  /*6080*/  MUFU.EX2 R2, R2 ;  /* 0x0000000200027308 */ /* 0x000e220000000800 */
[-C--:B------:R-:W-:Y:S01]  /*6090*/  FFMA.FTZ R176, R163, R0.reuse, -R58 ;  /* 0x00000000a3b07223 */ /* 0x080fe2000001083a */
[----:B------:R-:W-:Y:S01]  /*60a0*/  @!P1 PRMT R8, RZ, 0x654, R8 ;  /* 0x00000654ff089816 */ /* 0x000fe20000000008 */
        /* <DEDUP_REMOVED lines=12> */
[-CC-:B------:R-:W-:Y:S01]  /*6170*/  FFMA.FTZ R164, R56, R0.reuse, -R58.reuse ;  /* 0x0000000038a47223 */ /* 0x180fe2000001083a */
[----:B------:R-:W2:Y:S01]  /*6180*/  MUFU.EX2 R25, R25 ;  /* 0x0000001900197308 */ /* 0x000ea20000000800 */
[----:B0-----:R-:W-:Y:S01]  /*6190*/  FFMA.FTZ R43, R2, R5, R161 ;  /* 0x00000005022b7223 */ /* 0x001fe200000100a1 */
[-CC-:B------:R-:W-:Y:S01]  /*61a0*/  FFMA.FTZ R61, R61, R0.reuse, -R58.reuse ;  /* 0x000000003d3d7223 */ /* 0x180fe2000001083a */
[-CC-:B------:R-:W-:Y:S01]  /*61b0*/  FFMA.FTZ R160, R64, R0.reuse, -R58.reuse ;  /* 0x0000000040a07223 */ /* 0x180fe2000001083a */
[-CC-:B------:R-:W-:Y:S01]  /*61c0*/  FFMA.FTZ R162, R68, R0.reuse, -R58.reuse ;  /* 0x0000000044a27223 */ /* 0x180fe2000001083a */
[-CC-:B------:R-:W-:Y:S01]  /*61d0*/  FFMA.FTZ R156, R72, R0.reuse, -R58.reuse ;  /* 0x00000000489c7223 */ /* 0x180fe2000001083a */
[-CC-:B------:R-:W-:Y:S01]  /*61e0*/  FFMA.FTZ R73, R73, R0.reuse, -R58.reuse ;  /* 0x0000000049497223 */ /* 0x180fe2000001083a */
[----:B------:R-:W-:Y:S01]  /*61f0*/  FFMA.FTZ R76, R76, R0, -R58 ;  /* 0x000000004c4c7223 */ /* 0x000fe2000001083a */
[----:B------:R-:W0:Y:S01]  /*6200*/  MUFU.EX2 R182, R182 ;  /* 0x000000b600b67308 */ /* 0x000e220000000800 */
[----:B-1----:R-:W-:Y:S01]  /*6210*/  FFMA.FTZ R6, R3, R6, R180 ;  /* 0x0000000603067223 */ /* 0x002fe200000100b4 */
[-CC-:B------:R-:W-:Y:S01]  /*6220*/  FFMA.FTZ R77, R77, R0.reuse, -R58.reuse ;  /* 0x000000004d4d7223 */ /* 0x180fe2000001083a */
[-CC-:B------:R-:W-:Y:S01]  /*6230*/  FFMA.FTZ R81, R81, R0.reuse, -R58.reuse ;  /* 0x0000000051517223 */ /* 0x180fe2000001083a */
[----:B------:R-:W-:Y:S01]  /*6240*/  FFMA.FTZ R84, R84, R0, -R58 ;  /* 0x0000000054547223 */ /* 0x000fe2000001083a */
[C---:B------:R-:W-:Y:S01]  /*6250*/  ISETP.GT.AND P3, PT, R9.reuse, R12, PT ;  /* 0x0000000c0900720c */ /* 0x040fe20003f64270 */
[----:B------:R-:W-:Y:S01]  /*6260*/  VIADD R9, R9, 0xffffffff ;  /* 0xffffffff09097836 */ /* 0x000fe20000000000 */
[----:B------:R-:W-:Y:S01]  /*6270*/  F2FP.BF16.F32.PACK_AB R161, R59, R44 ;  /* 0x0000002c3ba1723e */ /* 0x000fe200000010ff */
[----:B------:R-:W1:Y:S01]  /*6280*/  MUFU.EX2 R27, R27 ;  /* 0x0000001b001b7308 */ /* 0x000e620000000800 */
[C---:B--2---:R-:W-:Y:S01]  /*6290*/  FADD.FTZ R49, R25.reuse, R6 ;  /* 0x0000000619317221 */ /* 0x044fe20000010000 */
[----:B------:R-:W-:Y:S01]  /*62a0*/  FADD.FTZ R6, R20, R43 ;  /* 0x0000002b14067221 */ /* 0x000fe20000010000 */
[----:B------:R-:W-:-:S02]  /*62b0*/  F2FP.BF16.F32.PACK_AB R180, R25, R180 ;  /* 0x000000b419b4723e */ /* 0x000fc400000010ff */
[----:B------:R-:W-:Y:S01]  /*62c0*/  F2FP.BF16.F32.PACK_AB R163, R55, R42 ;  /* 0x0000002a37a3723e */ /* 0x000fe200000010ff */
[----:B------:R-:W-:Y:S01]  /*62d0*/  FADD.FTZ R43, R11, R6 ;  /* 0x000000060b2b7221 */ /* 0x000fe20000010000 */
[----:B------:R-:W-:Y:S01]  /*62e0*/  F2FP.BF16.F32.PACK_AB R159, R67, R48 ;  /* 0x00000030439f723e */ /* 0x000fe200000010ff */
[----:B------:R-:W2:Y:S02]  /*62f0*/  MUFU.EX2 R176, R176 ;  /* 0x000000b000b07308 */ /* 0x000ea40000000800 */
[----:B------:R-:W-:Y:S01]  /*6300*/  FADD.FTZ R6, R24, R43 ;  /* 0x0000002b18067221 */ /* 0x000fe20000010000 */
[----:B------:R-:W-:-:S03]  /*6310*/  FFMA.FTZ R43, R65, R0, -R58 ;  /* 0x00000000412b7223 */ /* 0x000fc6000001083a */
[----:B------:R-:W-:Y:S02]  /*6320*/  FADD.FTZ R53, R13, R6 ;  /* 0x000000060d357221 */ /* 0x000fe40000010000 */
[----:B------:R-:W3:Y:S02]  /*6330*/  MUFU.EX2 R29, R29 ;  /* 0x0000001d001d7308 */ /* 0x000ee40000000800 */
[----:B------:R-:W-:-:S04]  /*6340*/  FADD.FTZ R6, R26, R53 ;  /* 0x000000351a067221 */ /* 0x000fc80000010000 */
[----:B------:R-:W-:Y:S01]  /*6350*/  FADD.FTZ R53, R15, R6 ;  /* 0x000000060f357221 */ /* 0x000fe20000010000 */
[----:B------:R-:W-:Y:S01]  /*6360*/  FFMA.FTZ R6, R173, R0, -R58 ;  /* 0x00000000ad067223 */ /* 0x000fe2000001083a */
[----:B------:R-:W4:Y:S01]  /*6370*/  MUFU.EX2 R178, R178 ;  /* 0x000000b200b27308 */ /* 0x000f220000000800 */
[----:B------:R-:W-:-:S07]  /*6380*/  F2FP.BF16.F32.PACK_AB R173, R30, R21 ;  /* 0x000000151ead723e */ /* 0x000fce00000010ff */
[----:B------:R-:W5:Y:S08]  /*6390*/  MUFU.EX2 R31, R31 ;  /* 0x0000001f001f7308 */ /* 0x000f700000000800 */
        /* <DEDUP_REMOVED lines=8> */
[----:B------:R-:W5:Y:S01]  /*6420*/  MUFU.EX2 R164, R164 ;  /* 0x000000a400a47308 */ /* 0x000f620000000800 */
[----:B------:R-:W-:-:S02]  /*6430*/  WARPGROUP.DEPBAR.LE gsb0, 0x0 ;  /* 0x00008000000079c5 */ /* 0x000fc40000010000 */
[----:B------:R0:W-:Y:S01]  /*6440*/  @!P1 SYNCS.ARRIVE.TRANS64.RED.A1T0 RZ, [R8+URZ], RZ ;  /* 0x000000ff08ff99a7 */ /* 0x0001e2000810043f */
[----:B------:R-:W-:-:S04]  /*6450*/  F2FP.BF16.F32.PACK_AB R153, R71, R50 ;  /* 0x000000324799723e */ /* 0x000fc800000010ff */
[----:B------:R-:W5:Y:S01]  /*6460*/  MUFU.EX2 R45, R45 ;  /* 0x0000002d002d7308 */ /* 0x000f620000000800 */
[----:B0-----:R-:W-:-:S07]  /*6470*/  @!P1 VIADD R8, R10, 0x34860 ;  /* 0x000348600a089836 */ /* 0x001fce0000000000 */
[----:B------:R-:W0:Y:S01]  /*6480*/  MUFU.EX2 R166, R166 ;  /* 0x000000a600a67308 */ /* 0x000e220000000800 */
[----:B------:R-:W-:-:S04]  /*6490*/  @!P1 PRMT R8, RZ, 0x654, R8 ;  /* 0x00000654ff089816 */ /* 0x000fc80000000008 */
[----:B------:R1:W-:Y:S03]  /*64a0*/  @!P1 SYNCS.ARRIVE.TRANS64.RED.A1T0 RZ, [R8+URZ], RZ ;  /* 0x000000ff08ff99a7 */ /* 0x0003e6000810043f */
[----:B------:R-:W0:Y:S01]  /*64b0*/  MUFU.EX2 R5, R61 ;  /* 0x0000003d00057308 */ /* 0x000e220000000800 */
[----:B-1----:R-:W-:-:S07]  /*64c0*/  FADD.FTZ R8, R182, R49 ;  /* 0x00000031b6087221 */ /* 0x002fce0000010000 */
[----:B------:R-:W1:Y:S01]  /*64d0*/  MUFU.EX2 R160, R160 ;  /* 0x000000a000a07308 */ /* 0x000e620000000800 */
[C---:B------:R-:W-:Y:S01]  /*64e0*/  F2FP.BF16.F32.PACK_AB R182, R27.reuse, R182 ;  /* 0x000000b61bb6723e */ /* 0x040fe200000010ff */
[----:B------:R-:W-:-:S04]  /*64f0*/  FADD.FTZ R49, R27, R8 ;  /* 0x000000081b317221 */ /* 0x000fc80000010000 */
[----:B--2---:R-:W-:Y:S02]  /*6500*/  FADD.FTZ R8, R176, R49 ;  /* 0x00000031b0087221 */ /* 0x004fe40000010000 */
[----:B------:R-:W2:Y:S01]  /*6510*/  MUFU.EX2 R43, R43 ;  /* 0x0000002b002b7308 */ /* 0x000ea20000000800 */
[-CC-:B------:R-:W-:Y:S01]  /*6520*/  FFMA.FTZ R49, R69, R0.reuse, -R58.reuse ;  /* 0x0000000045317223 */ /* 0x180fe2000001083a */
[----:B------:R-:W-:Y:S01]  /*6530*/  FFMA.FTZ R58, R85, R0, -R58 ;  /* 0x00000000553a7223 */ /* 0x000fe2000001083a */
[C---:B---3--:R-:W-:Y:S01]  /*6540*/  FADD.FTZ R57, R29.reuse, R8 ;  /* 0x000000081d397221 */ /* 0x048fe20000010000 */
[----:B------:R-:W-:-:S03]  /*6550*/  F2FP.BF16.F32.PACK_AB R176, R29, R176 ;  /* 0x000000b01db0723e */ /* 0x000fc600000010ff */
[----:B----4-:R-:W-:Y:S01]  /*6560*/  FADD.FTZ R8, R178, R57 ;  /* 0x00000039b2087221 */ /* 0x010fe20000010000 */
[----:B------:R-:W3:Y:S01]  /*6570*/  MUFU.EX2 R162, R162 ;  /* 0x000000a200a27308 */ /* 0x000ee20000000800 */
[C---:B-----5:R-:W-:Y:S02]  /*6580*/  F2FP.BF16.F32.PACK_AB R178, R31.reuse, R178 ;  /* 0x000000b21fb2723e */ /* 0x060fe400000010ff */
[----:B------:R-:W-:Y:S01]  /*6590*/  FADD.FTZ R57, R31, R8 ;  /* 0x000000081f397221 */ /* 0x000fe20000010000 */
[----:B------:R-:W-:-:S03]  /*65a0*/  FADD.FTZ R8, R28, R53 ;  /* 0x000000351c087221 */ /* 0x000fc60000010000 */
[----:B------:R-:W-:Y:S01]  /*65b0*/  FADD.FTZ R10, R172, R57 ;  /* 0x00000039ac0a7221 */ /* 0x000fe20000010000 */
[----:B------:R-:W-:Y:S01]  /*65c0*/  FADD.FTZ R53, R21, R8 ;  /* 0x0000000815357221 */ /* 0x000fe20000010000 */
[----:B------:R-:W4:Y:S01]  /*65d0*/  MUFU.EX2 R49, R49 ;  /* 0x0000003100317308 */ /* 0x000f220000000800 */
[C---:B------:R-:W-:Y:S01]  /*65e0*/  F2FP.BF16.F32.PACK_AB R172, R33.reuse, R172 ;  /* 0x000000ac21ac723e */ /* 0x040fe200000010ff */
[----:B------:R-:W-:Y:S01]  /*65f0*/  FADD.FTZ R57, R33, R10 ;  /* 0x0000000a21397221 */ /* 0x000fe20000010000 */
[----:B------:R-:W-:-:S03]  /*6600*/  FADD.FTZ R53, R30, R53 ;  /* 0x000000351e357221 */ /* 0x000fc60000010000 */
[----:B------:R-:W-:Y:S01]  /*6610*/  FADD.FTZ R8, R174, R57 ;  /* 0x00000039ae087221 */ /* 0x000fe20000010000 */
[----:B------:R-:W-:Y:S01]  /*6620*/  FADD.FTZ R10, R32, R53 ;  /* 0x00000035200a7221 */ /* 0x000fe20000010000 */
[----:B------:R-:W-:Y:S01]  /*6630*/  MUFU.EX2 R156, R156 ;  /* 0x0000009c009c7308 */ /* 0x000fe20000000800 */
        /* <DEDUP_REMOVED lines=8> */
[C---:B------:R-:W-:Y:S01]  /*66c0*/  FADD.FTZ R8, R34.reuse, R13 ;  /* 0x0000000d22087221 */ /* 0x040fe20000010000 */
[----:B------:R-:W-:Y:S02]  /*66d0*/  F2FP.BF16.F32.PACK_AB R169, R34, R169 ;  /* 0x000000a922a9723e */ /* 0x000fe400000010ff */
[----:B------:R-:W-:Y:S01]  /*66e0*/  FADD.FTZ R10, R170, R25 ;  /* 0x00000019aa0a7221 */ /* 0x000fe20000010000 */
[----:B------:R-:W-:Y:S01]  /*66f0*/  FADD.FTZ R13, R171, R8 ;  /* 0x00000008ab0d7221 */ /* 0x000fe20000010000 */
[----:B------:R-:W-:Y:S01]  /*6700*/  MUFU.EX2 R27, R76 ;  /* 0x0000004c001b7308 */ /* 0x000fe20000000800 */
[C---:B------:R-:W-:Y:S01]  /*6710*/  F2FP.BF16.F32.PACK_AB R170, R41.reuse, R170 ;  /* 0x000000aa29aa723e */ /* 0x040fe200000010ff */
[----:B------:R-:W-:Y:S01]  /*6720*/  FADD.FTZ R25, R41, R10 ;  /* 0x0000000a29197221 */ /* 0x000fe20000010000 */
[C---:B------:R-:W-:Y:S01]  /*6730*/  FADD.FTZ R13, R36.reuse, R13 ;  /* 0x0000000d240d7221 */ /* 0x040fe20000010000 */
[----:B------:R-:W-:-:S02]  /*6740*/  F2FP.BF16.F32.PACK_AB R171, R36, R171 ;  /* 0x000000ab24ab723e */ /* 0x000fc400000010ff */
[----:B------:R-:W-:Y:S01]  /*6750*/  FADD.FTZ R8, R164, R25 ;  /* 0x00000019a4087221 */ /* 0x000fe20000010000 */
[----:B------:R-:W-:Y:S01]  /*6760*/  FADD.FTZ R10, R40, R13 ;  /* 0x0000000d280a7221 */ /* 0x000fe20000010000 */
[----:B------:R3:W-:Y:S01]  /*6770*/  MUFU.EX2 R21, R6 ;  /* 0x0000000600157308 */ /* 0x0007e20000000800 */
[C---:B------:R-:W-:Y:S01]  /*6780*/  F2FP.BF16.F32.PACK_AB R164, R45.reuse, R164 ;  /* 0x000000a42da4723e */ /* 0x040fe200000010ff */
[----:B------:R-:W-:Y:S01]  /*6790*/  FADD.FTZ R13, R45, R8 ;  /* 0x000000082d0d7221 */ /* 0x000fe20000010000 */
[----:B------:R-:W-:-:S03]  /*67a0*/  FADD.FTZ R15, R47, R10 ;  /* 0x0000000a2f0f7221 */ /* 0x000fc60000010000 */
[----:B0-----:R-:W-:Y:S01]  /*67b0*/  FADD.FTZ R8, R166, R13 ;  /* 0x0000000da6087221 */ /* 0x001fe20000010000 */
[----:B------:R-:W-:Y:S01]  /*67c0*/  FADD.FTZ R10, R38, R15 ;  /* 0x0000000f260a7221 */ /* 0x000fe20000010000 */
[----:B------:R-:W0:Y:S01]  /*67d0*/  MUFU.EX2 R77, R77 ;  /* 0x0000004d004d7308 */ /* 0x000e220000000800 */
[C---:B------:R-:W-:Y:S01]  /*67e0*/  F2FP.BF16.F32.PACK_AB R166, R5.reuse, R166 ;  /* 0x000000a605a6723e */ /* 0x040fe200000010ff */
[----:B------:R-:W-:Y:S01]  /*67f0*/  FADD.FTZ R13, R5, R8 ;  /* 0x00000008050d7221 */ /* 0x000fe20000010000 */
[----:B------:R-:W-:-:S03]  /*6800*/  FADD.FTZ R15, R51, R10 ;  /* 0x0000000a330f7221 */ /* 0x000fc60000010000 */
[----:B-1----:R-:W-:Y:S01]  /*6810*/  FADD.FTZ R8, R160, R13 ;  /* 0x0000000da0087221 */ /* 0x002fe20000010000 */
[----:B------:R-:W-:Y:S01]  /*6820*/  FADD.FTZ R10, R44, R15 ;  /* 0x0000000f2c0a7221 */ /* 0x000fe20000010000 */
[----:B------:R-:W1:Y:S01]  /*6830*/  MUFU.EX2 R81, R81 ;  /* 0x0000005100517308 */ /* 0x000e620000000800 */
[C---:B--2---:R-:W-:Y:S01]  /*6840*/  F2FP.BF16.F32.PACK_AB R160, R43.reuse, R160 ;  /* 0x000000a02ba0723e */ /* 0x044fe200000010ff */
[----:B------:R-:W-:Y:S01]  /*6850*/  FADD.FTZ R13, R43, R8 ;  /* 0x000000082b0d7221 */ /* 0x000fe20000010000 */
[----:B------:R-:W-:Y:S01]  /*6860*/  FADD.FTZ R15, R59, R10 ;  /* 0x0000000a3b0f7221 */ /* 0x000fe20000010000 */
[----:B------:R-:W-:Y:S02]  /*6870*/  IMAD.MOV.U32 R10, RZ, RZ, R7 ;  /* 0x000000ffff0a7224 */ /* 0x000fe400078e0007 */
[----:B---3--:R-:W-:Y:S01]  /*6880*/  FADD.FTZ R6, R162, R13 ;  /* 0x0000000da2067221 */ /* 0x008fe20000010000 */
[----:B------:R-:W-:Y:S01]  /*6890*/  FADD.FTZ R8, R42, R15 ;  /* 0x0000000f2a087221 */ /* 0x000fe20000010000 */
[----:B------:R-:W-:Y:S01]  /*68a0*/  MUFU.EX2 R54, R54 ;  /* 0x0000003600367308 */ /* 0x000fe20000000800 */
[C---:B----4-:R-:W-:Y:S01]  /*68b0*/  F2FP.BF16.F32.PACK_AB R162, R49.reuse, R162 ;  /* 0x000000a231a2723e */ /* 0x050fe200000010ff */
[----:B------:R-:W-:Y:S01]  /*68c0*/  FADD.FTZ R5, R49, R6 ;  /* 0x0000000631057221 */ /* 0x000fe20000010000 */
[----:B------:R-:W-:Y:S01]  /*68d0*/  FADD.FTZ R13, R55, R8 ;  /* 0x00000008370d7221 */ /* 0x000fe20000010000 */
[----:B0-----:R-:W-:-:S02]  /*68e0*/  F2FP.BF16.F32.PACK_AB R158, R77, R27 ;  /* 0x0000001b4d9e723e */ /* 0x001fc400000010ff */
[----:B------:R-:W-:Y:S01]  /*68f0*/  FADD.FTZ R6, R156, R5 ;  /* 0x000000059c067221 */ /* 0x000fe20000010000 */
[----:B------:R-:W-:Y:S01]  /*6900*/  FADD.FTZ R8, R46, R13 ;  /* 0x0000000d2e087221 */ /* 0x000fe20000010000 */
[----:B------:R-:W0:Y:S01]  /*6910*/  MUFU.EX2 R15, R84 ;  /* 0x00000054000f7308 */ /* 0x000e220000000800 */
[C---:B------:R-:W-:Y:S01]  /*6920*/  F2FP.BF16.F32.PACK_AB R156, R11.reuse, R156 ;  /* 0x0000009c0b9c723e */ /* 0x040fe200000010ff */
[----:B------:R-:W-:Y:S01]  /*6930*/  FADD.FTZ R6, R11, R6 ;  /* 0x000000060b067221 */ /* 0x000fe20000010000 */
[----:B------:R-:W-:Y:S01]  /*6940*/  FADD.FTZ R5, R63, R8 ;  /* 0x000000083f057221 */ /* 0x000fe20000010000 */
[----:B-1----:R-:W-:Y:S02]  /*6950*/  F2FP.BF16.F32.PACK_AB R152, R81, R21 ;  /* 0x000000155198723e */ /* 0x002fe400000010ff */
[----:B------:R-:W-:Y:S01]  /*6960*/  FADD.FTZ R6, R27, R6 ;  /* 0x000000061b067221 */ /* 0x000fe20000010000 */
[----:B------:R-:W-:Y:S01]  /*6970*/  FADD.FTZ R8, R48, R5 ;  /* 0x0000000530087221 */ /* 0x000fe20000010000 */
[----:B------:R-:W1:Y:S02]  /*6980*/  MUFU.EX2 R58, R58 ;  /* 0x0000003a003a7308 */ /* 0x000e640000000800 */
[----:B------:R-:W-:Y:S01]  /*6990*/  FADD.FTZ R6, R77, R6 ;  /* 0x000000064d067221 */ /* 0x000fe20000010000 */
[----:B------:R-:W-:-:S03]  /*69a0*/  FADD.FTZ R5, R67, R8 ;  /* 0x0000000843057221 */ /* 0x000fc60000010000 */
[----:B------:R-:W-:Y:S01]  /*69b0*/  FADD.FTZ R6, R21, R6 ;  /* 0x0000000615067221 */ /* 0x000fe20000010000 */
[----:B------:R-:W-:Y:S01]  /*69c0*/  FADD.FTZ R8, R50, R5 ;  /* 0x0000000532087221 */ /* 0x000fe20000010000 */
[----:B------:R-:W2:Y:S02]  /*69d0*/  MUFU.EX2 R14, R14 ;  /* 0x0000000e000e7308 */ /* 0x000ea40000000800 */
[----:B------:R-:W-:Y:S01]  /*69e0*/  FADD.FTZ R6, R81, R6 ;  /* 0x0000000651067221 */ /* 0x000fe20000010000 */
[----:B------:R-:W-:Y:S01]  /*69f0*/  FADD.FTZ R5, R71, R8 ;  /* 0x0000000847057221 */ /* 0x000fe20000010000 */
[----:B------:R-:W-:Y:S02]  /*6a00*/  IMAD.MOV.U32 R8, RZ, RZ, R4 ;  /* 0x000000ffff087224 */ /* 0x000fe400078e0004 */
[----:B0-----:R-:W-:Y:S01]  /*6a10*/  FADD.FTZ R6, R15, R6 ;  /* 0x000000060f067221 */ /* 0x001fe20000010000 */
[----:B------:R-:W-:Y:S01]  /*6a20*/  FADD.FTZ R5, R54, R5 ;  /* 0x0000000536057221 */ /* 0x000fe20000010000 */
[----:B-1----:R-:W-:-:S02]  /*6a30*/  F2FP.BF16.F32.PACK_AB R154, R58, R15 ;  /* 0x0000000f3a9a723e */ /* 0x002fc400000010ff */
[----:B------:R-:W-:Y:S01]  /*6a40*/  FADD.FTZ R6, R58, R6 ;  /* 0x000000063a067221 */ /* 0x000fe20000010000 */
[C---:B--2---:R-:W-:Y:S01]  /*6a50*/  FADD.FTZ R5, R14.reuse, R5 ;  /* 0x000000050e057221 */ /* 0x044fe20000010000 */
[----:B------:R-:W-:Y:S01]  /*6a60*/  F2FP.BF16.F32.PACK_AB R155, R14, R54 ;  /* 0x000000360e9b723e */ /* 0x000fe200000010ff */
[----:B------:R-:W-:Y:S06]  /*6a70*/  @P3 BRA `(.L_x_2232) ;  /* 0xffffffd400a43947 */ /* 0x000fec000383ffff */
.L_x_2223:
[----:B------:R-:W-:-:S13]  /*6a80*/  ISETP.GE.AND P2, PT, R9, R22, PT ;  /* 0x000000160900720c */ /* 0x000fda0003f46270 */
[----:B------:R-:W-:Y:S05]  /*6a90*/  @!P2 BRA `(.L_x_2233) ;  /* 0x000000200024a947 */ /* 0x000fea0003800000 */
[----:B------:R-:W-:Y:S01]  /*6aa0*/  IMAD.MOV.U32 R11, RZ, RZ, R4 ;  /* 0x000000ffff0b7224 */ /* 0x000fe200078e0004 */
[----:B------:R-:W-:Y:S01]  /*6ab0*/  UMOV UR59, UR38 ;  /* 0x00000026003b7c82 */ /* 0x000fe20008000000 */
[----:B------:R-:W-:Y:S01]  /*6ac0*/  IMAD.MOV.U32 R8, RZ, RZ, R7 ;  /* 0x000000ffff087224 */ /* 0x000fe200078e0007 */
[----:B------:R-:W-:-:S06]  /*6ad0*/  UMOV UR58, UR36 ;  /* 0x00000024003a7c82 */ /* 0x000fcc0008000000 */
.L_x_2242:
[----:B------:R-:W-:-:S04]  /*6ae0*/  UIADD3 UR36, UR58, 0x1, URZ ;  /* 0x000000013a247890 */ /* 0x000fc8000fffe03f */
[----:B------:R-:W-:-:S04]  /*6af0*/  UISETP.NE.AND UP0, UPT, UR36, 0x2, UPT ;  /* 0x000000022400788c */ /* 0x000fc8000bf05270 */
[----:B------:R-:W-:Y:S02]  /*6b00*/  USEL UR38, URZ, 0x1, UP0 ;  /* 0x000000013f267887 */ /* 0x000fe40008000000 */
[----:B------:R-:W-:Y:S02]  /*6b10*/  USEL UR36, UR36, URZ, UP0 ;  /* 0x0000003f24247287 */ /* 0x000fe40008000000 */
[----:B------:R-:W-:Y:S01]  /*6b20*/  ULOP3.LUT UR38, UR59, UR38, URZ, 0x3c, !UPT ;  /* 0x000000263b267292 */ /* 0x000fe2000f8e3c3f */
[----:B------:R-:W-:Y:S11]  /*6b30*/  @!P0 BRA `(.L_x_2234) ;  /* 0x0000000000048947 */ /* 0x000ff60003800000 */
[----:B------:R-:W-:Y:S01]  /*6b40*/  BPT.TRAP 0x1 ;  /* 0x000000040000795c */ /* 0x000fe20000300000 */
.L_x_2234:
[----:B------:R-:W-:Y:S01]  /*6b50*/  ULEA UR6, UR36, UR37, 0x3 ;  /* 0x0000002524067291 */ /* 0x000fe2000f8e183f */
[----:B------:R-:W-:-:S05]  /*6b60*/  IMAD.U32 R0, RZ, RZ, UR38 ;  /* 0x00000026ff007e24 */ /* 0x000fca000f8e00ff */
[----:B------:R-:W-:-:S04]  /*6b70*/  SHF.L.U32 R0, R0, 0x1f, RZ ;  /* 0x0000001f00007819 */ /* 0x000fc800000006ff */
[----:B------:R0:W1:Y:S01]  /*6b80*/  SYNCS.PHASECHK.TRANS64.TRYWAIT P2, [UR6+0x34830], R0 ;  /* 0x03483000ff0075a7 */ /* 0x0000620008040146 */
[----:B------:R-:W-:Y:S05]  /*6b90*/  @!P0 BRA `(.L_x_2235) ;  /* 0x0000000000048947 */ /* 0x000fea0003800000 */
[----:B------:R-:W-:Y:S01]  /*6ba0*/  BPT.TRAP 0x1 ;  /* 0x000000040000795c */ /* 0x000fe20000300000 */
.L_x_2235:
[----:B-1----:R-:W-:Y:S05]  /*6bb0*/  @P2 BRA `(.L_x_2236) ;  /* 0x0000000000082947 */ /* 0x002fea0003800000 */
[----:B------:R-:W1:Y:S02]  /*6bc0*/  SYNCS.PHASECHK.TRANS64.TRYWAIT P2, [UR6+0x34830], R0 ;  /* 0x03483000ff0075a7 */ /* 0x000e640008040146 */
[----:B-1----:R-:W-:Y:S05]  /*6bd0*/  @!P2 BRA `(.L_x_2237) ;  /* 0x000000cc0020a947 */ /* 0x002fea0003800000 */
.L_x_2236:
        /* <DEDUP_REMOVED lines=126> */
.L_x_2238:
[----:B------:R-:W-:Y:S01]  /*73c0*/  ULEA UR7, UR58, UR37, 0x3 ;  /* 0x000000253a077291 */ /* 0x000fe2000f8e183f */
[----:B01----:R-:W-:-:S05]  /*73d0*/  IMAD.U32 R0, RZ, RZ, UR59 ;  /* 0x0000003bff007e24 */ /* 0x003fca000f8e00ff */
[----:B------:R-:W-:-:S04]  /*73e0*/  SHF.L.U32 R0, R0, 0x1f, RZ ;  /* 0x0000001f00007819 */ /* 0x000fc800000006ff */
[----:B------:R0:W1:Y:S01]  /*73f0*/  SYNCS.PHASECHK.TRANS64.TRYWAIT P2, [UR7+0x34850], R0 ;  /* 0x03485000ff0075a7 */ /* 0x0000620008040147 */
[----:B------:R-:W-:Y:S05]  /*7400*/  @!P0 BRA `(.L_x_2239) ;  /* 0x0000000000048947 */ /* 0x000fea0003800000 */
[----:B------:R-:W-:Y:S01]  /*7410*/  BPT.TRAP 0x1 ;  /* 0x000000040000795c */ /* 0x000fe20000300000 */
.L_x_2239:
[----:B-1----:R-:W-:Y:S05]  /*7420*/  @P2 BRA `(.L_x_2240) ;  /* 0x0000000000082947 */ /* 0x002fea0003800000 */
[----:B------:R-:W1:Y:S02]  /*7430*/  SYNCS.PHASECHK.TRANS64.TRYWAIT P2, [UR7+0x34850], R0 ;  /* 0x03485000ff0075a7 */ /* 0x000e640008040147 */
[----:B-1----:R-:W-:Y:S05]  /*7440*/  @!P2 BRA `(.L_x_2241) ;  /* 0x000000c4001ca947 */ /* 0x002fea0003800000 */
.L_x_2240:
[----:B------:R-:W-:Y:S01]  /*7450*/  UIADD3 UR6, UR37, 0x400, URZ ;  /* 0x0000040025067890 */ /* 0x000fe2000fffe03f */
[----:B------:R-:W-:Y:S01]  /*7460*/  WARPGROUP.ARRIVE ;  /* 0x00000000000079c5 */ /* 0x000fe20000000000 */
[----:B------:R-:W-:Y:S01]  /*7470*/  UMOV UR11, 0x40000040 ;  /* 0x40000040000b7882 */ /* 0x000fe20000000000 */
[----:B01----:R-:W-:Y:S01]  /*7480*/  FMNMX.FTZ R0, R24, R8, !PT ;  /* 0x0000000818007209 */ /* 0x003fe20007810000 */
[----:B------:R-:W-:Y:S01]  /*7490*/  USHF.R.U32.HI UR6, URZ, 0x4, UR6 ;  /* 0x000000043f067899 */ /* 0x000fe20008011606 */
[----:B------:R-:W-:Y:S01]  /*74a0*/  ISETP.GT.AND P2, PT, R9, R22, PT ;  /* 0x000000160900720c */ /* 0x000fe20003f44270 */
[----:B------:R-:W-:Y:S01]  /*74b0*/  UMOV UR59, UR38 ;  /* 0x00000026003b7c82 */ /* 0x000fe20008000000 */
[----:B------:R-:W-:Y:S01]  /*74c0*/  FMNMX.FTZ R3, R25, R0, !PT ;  /* 0x0000000019037209 */ /* 0x000fe20007810000 */
[----:B------:R-:W-:Y:S01]  /*74d0*/  ULOP3.LUT UR6, UR6, 0x3fff, URZ, 0xc0, !UPT ;  /* 0x00003fff06067892 */ /* 0x000fe2000f8ec03f */
[----:B------:R-:W-:Y:S02]  /*74e0*/  VIADD R9, R9, 0xffffffff ;  /* 0xffffffff09097836 */ /* 0x000fe40000000000 */
        /* <DEDUP_REMOVED lines=51> */
[----:B------:R-:W-:-:S04]  /*7820*/  FMNMX.FTZ R15, R35, R2, !PT ;  /* 0x00000002230f7209 */ /* 0x000fc80007810000 */
[----:B------:R-:W-:Y:S02]  /*7830*/  FMNMX.FTZ R2, R38, R15, !PT ;  /* 0x0000000f26027209 */ /* 0x000fe40007810000 */
[----:B-1----:R-:W-:Y:S02]  /*7840*/  FMNMX.FTZ R7, R4, R7, !PT ;  /* 0x0000000704077209 */ /* 0x002fe40007810000 */
[----:B------:R-:W-:-:S03]  /*7850*/  FMNMX.FTZ R15, R39, R2, !PT ;  /* 0x00000002270f7209 */ /* 0x000fc60007810000 */
[----:B------:R-:W-:Y:S01]  /*7860*/  FADD.FTZ R3, -R7, R8 ;  /* 0x0000000807037221 */ /* 0x000fe20000010100 */
[----:B------:R-:W-:-:S03]  /*7870*/  FMNMX.FTZ R2, R42, R15, !PT ;  /* 0x0000000f2a027209 */ /* 0x000fc60007810000 */
[----:B0-----:R-:W-:Y:S01]  /*7880*/  FMUL.FTZ R3, R3, R0 ;  /* 0x0000000003037220 */ /* 0x001fe20000410000 */
[----:B------:R-:W-:-:S04]  /*7890*/  FMNMX.FTZ R15, R43, R2, !PT ;  /* 0x000000022b0f7209 */ /* 0x000fc80007810000 */
[----:B------:R-:W-:Y:S01]  /*78a0*/  FMNMX.FTZ R2, R46, R15, !PT ;  /* 0x0000000f2e027209 */ /* 0x000fe20007810000 */
[----:B------:R-:W-:Y:S03]  /*78b0*/  MUFU.EX2 R3, R3 ;  /* 0x0000000300037308 */ /* 0x000fe60000000800 */
        /* <DEDUP_REMOVED lines=24> */
[----:B------:R-:W-:-:S04]  /*7a40*/  FMUL.FTZ R169, R7, R0 ;  /* 0x0000000007a97220 */ /* 0x000fc80000410000 */
[-CC-:B------:R-:W-:Y:S02]  /*7a50*/  FFMA.FTZ R13, R25, R0.reuse, -R169.reuse ;  /* 0x00000000190d7223 */ /* 0x180fe400000108a9 */
[----:B------:R-:W-:Y:S01]  /*7a60*/  HGMMA.64x128x16.F32.BF16 R88, R164, gdesc[UR8].tnspB, R88, gsb0 ;  /* 0x41e00008a4587df0 */ /* 0x000fe20008001858 */
[----:B------:R-:W-:Y:S01]  /*7a70*/  UIADD3 UR10, UR6, 0x280, URZ ;  /* 0x00000280060a7890 */ /* 0x000fe2000fffe03f */
[--C-:B------:R-:W-:Y:S01]  /*7a80*/  FFMA.FTZ R25, R37, R0, -R169.reuse ;  /* 0x0000000025197223 */ /* 0x100fe200000108a9 */
[----:B------:R-:W-:Y:S01]  /*7a90*/  UMOV UR11, 0x40000040 ;  /* 0x40000040000b7882 */ /* 0x000fe20000000000 */
[----:B------:R-:W-:Y:S01]  /*7aa0*/  FMNMX.FTZ R37, R71, R2, !PT ;  /* 0x0000000247257209 */ /* 0x000fe20007810000 */
[-CC-:B------:R-:W-:Y:S01]  /*7ab0*/  FFMA.FTZ R41, R41, R0.reuse, -R169.reuse ;  /* 0x0000000029297223 */ /* 0x180fe200000108a9 */
[-CC-:B------:R-:W-:Y:S01]  /*7ac0*/  FFMA.FTZ R29, R29, R0.reuse, -R169.reuse ;  /* 0x000000001d1d7223 */ /* 0x180fe200000108a9 */
[-CC-:B------:R-:W-:Y:S01]  /*7ad0*/  FFMA.FTZ R180, R24, R0.reuse, -R169.reuse ;  /* 0x0000000018b47223 */ /* 0x180fe200000108a9 */
[----:B------:R-:W-:Y:S01]  /*7ae0*/  FMNMX.FTZ R2, R74, R37, !PT ;  /* 0x000000254a027209 */ /* 0x000fe20007810000 */
[----:B------:R0:W-:Y:S01]  /*7af0*/  MUFU.EX2 R15, R41 ;  /* 0x00000029000f7308 */ /* 0x0001e20000000800 */
[-CC-:B------:R-:W-:Y:S01]  /*7b00*/  FFMA.FTZ R182, R28, R0.reuse, -R169.reuse ;  /* 0x000000001cb67223 */ /* 0x180fe200000108a9 */
[--C-:B------:R-:W-:Y:S01]  /*7b10*/  FFMA.FTZ R176, R32, R0, -R169.reuse ;  /* 0x0000000020b07223 */ /* 0x100fe200000108a9 */
[----:B------:R-:W-:Y:S01]  /*7b20*/  FMNMX.FTZ R37, R75, R2, !PT ;  /* 0x000000024b257209 */ /* 0x000fe20007810000 */
[-CC-:B------:R-:W-:Y:S01]  /*7b30*/  FFMA.FTZ R33, R33, R0.reuse, -R169.reuse ;  /* 0x0000000021217223 */ /* 0x180fe200000108a9 */
[-CC-:B------:R-:W-:Y:S01]  /*7b40*/  FFMA.FTZ R178, R36, R0.reuse, -R169.reuse ;  /* 0x0000000024b27223 */ /* 0x180fe200000108a9 */
[-CC-:B------:R-:W-:Y:S01]  /*7b50*/  FFMA.FTZ R172, R40, R0.reuse, -R169.reuse ;  /* 0x0000000028ac7223 */ /* 0x180fe200000108a9 */
[----:B------:R-:W-:Y:S01]  /*7b60*/  FMNMX.FTZ R2, R78, R37, !PT ;  /* 0x000000254e027209 */ /* 0x000fe20007810000 */
[----:B------:R-:W1:Y:S01]  /*7b70*/  MUFU.EX2 R180, R180 ;  /* 0x000000b400b47308 */ /* 0x000e620000000800 */
[-CC-:B------:R-:W-:Y:S01]  /*7b80*/  FFMA.FTZ R174, R44, R0.reuse, -R169.reuse ;  /* 0x000000002cae7223 */ /* 0x180fe200000108a9 */
[--C-:B------:R-:W-:Y:S01]  /*7b90*/  FFMA.FTZ R53, R53, R0, -R169.reuse ;  /* 0x0000000035357223 */ /* 0x100fe200000108a9 */
[----:B0-----:R-:W-:Y:S01]  /*7ba0*/  FMNMX.FTZ R41, R79, R2, !PT ;  /* 0x000000024f297209 */ /* 0x001fe20007810000 */
[-CC-:B------:R-:W-:Y:S01]  /*7bb0*/  FFMA.FTZ R45, R45, R0.reuse, -R169.reuse ;  /* 0x000000002d2d7223 */ /* 0x180fe200000108a9 */
[-CC-:B------:R-:W-:Y:S01]  /*7bc0*/  FFMA.FTZ R57, R57, R0.reuse, -R169.reuse ;  /* 0x0000000039397223 */ /* 0x180fe200000108a9 */
[-CC-:B------:R-:W-:Y:S01]  /*7bd0*/  FFMA.FTZ R168, R48, R0.reuse, -R169.reuse ;  /* 0x0000000030a87223 */ /* 0x180fe200000108a9 */
[----:B------:R-:W-:Y:S01]  /*7be0*/  FMNMX.FTZ R2, R82, R41, !PT ;  /* 0x0000002952027209 */ /* 0x000fe20007810000 */
[----:B------:R-:W0:Y:S01]  /*7bf0*/  MUFU.EX2 R13, R13 ;  /* 0x0000000d000d7308 */ /* 0x000e220000000800 */
[-CC-:B------:R-:W-:Y:S01]  /*7c00*/  FFMA.FTZ R170, R52, R0.reuse, -R169.reuse ;  /* 0x0000000034aa7223 */ /* 0x180fe200000108a9 */
[--C-:B------:R-:W-:Y:S01]  /*7c10*/  FFMA.FTZ R8, R72, R0, -R169.reuse ;  /* 0x0000000048087223 */ /* 0x100fe200000108a9 */
[----:B------:R-:W-:Y:S01]  /*7c20*/  FMNMX.FTZ R41, R83, R2, !PT ;  /* 0x0000000253297209 */ /* 0x000fe20007810000 */
[-CC-:B------:R-:W-:Y:S01]  /*7c30*/  FFMA.FTZ R73, R73, R0.reuse, -R169.reuse ;  /* 0x0000000049497223 */ /* 0x180fe200000108a9 */
[-CC-:B------:R-:W-:Y:S01]  /*7c40*/  FFMA.FTZ R10, R76, R0.reuse, -R169.reuse ;  /* 0x000000004c0a7223 */ /* 0x180fe200000108a9 */
[-CC-:B------:R-:W-:Y:S01]  /*7c50*/  FFMA.FTZ R12, R80, R0.reuse, -R169.reuse ;  /* 0x00000000500c7223 */ /* 0x180fe200000108a9 */
[----:B------:R-:W-:Y:S01]  /*7c60*/  FMNMX.FTZ R2, R86, R41, !PT ;  /* 0x0000002956027209 */ /* 0x000fe20007810000 */
[--C-:B------:R-:W-:Y:S01]  /*7c70*/  FFMA.FTZ R41, R65, R0, -R169.reuse ;  /* 0x0000000041297223 */ /* 0x100fe200000108a9 */
[----:B------:R-:W-:Y:S01]  /*7c80*/  MUFU.EX2 R182, R182 ;  /* 0x000000b600b67308 */ /* 0x000fe20000000800 */
[----:B-1----:R-:W-:Y:S01]  /*7c90*/  FFMA.FTZ R6, R3, R6, R180 ;  /* 0x0000000603067223 */ /* 0x002fe200000100b4 */
[----:B------:R-:W-:Y:S01]  /*7ca0*/  FMNMX.FTZ R2, R87, R2, !PT ;  /* 0x0000000257027209 */ /* 0x000fe20007810000 */
[-CC-:B------:R-:W-:Y:S01]  /*7cb0*/  FFMA.FTZ R14, R84, R0.reuse, -R169.reuse ;  /* 0x00000000540e7223 */ /* 0x180fe200000108a9 */
[----:B------:R-:W-:-:S04]  /*7cc0*/  FFMA.FTZ R85, R85, R0, -R169 ;  /* 0x0000000055557223 */ /* 0x000fc800000108a9 */
[----:B------:R-:W-:Y:S01]  /*7cd0*/  MUFU.EX2 R176, R176 ;  /* 0x000000b000b07308 */ /* 0x000fe20000000800 */
[----:B0-----:R-:W-:-:S07]  /*7ce0*/  F2FP.BF16.F32.PACK_AB R180, R13, R180 ;  /* 0x000000b40db4723e */ /* 0x001fce00000010ff */
[----:B------:R-:W-:Y:S08]  /*7cf0*/  MUFU.EX2 R33, R33 ;  /* 0x0000002100217308 */ /* 0x000ff00000000800 */
[----:B------:R-:W-:Y:S08]  /*7d00*/  MUFU.EX2 R178, R178 ;  /* 0x000000b200b27308 */ /* 0x000ff00000000800 */
[----:B------:R-:W-:Y:S08]  /*7d10*/  MUFU.EX2 R25, R25 ;  /* 0x0000001900197308 */ /* 0x000ff00000000800 */
[----:B------:R-:W-:Y:S08]  /*7d20*/  MUFU.EX2 R172, R172 ;  /* 0x000000ac00ac7308 */ /* 0x000ff00000000800 */
[----:B------:R-:W-:Y:S08]  /*7d30*/  MUFU.EX2 R174, R174 ;  /* 0x000000ae00ae7308 */ /* 0x000ff00000000800 */
[----:B------:R0:W-:Y:S08]  /*7d40*/  MUFU.EX2 R21, R53 ;  /* 0x0000003500157308 */ /* 0x0001f00000000800 */
[----:B------:R1:W-:Y:S01]  /*7d50*/  MUFU.EX2 R17, R45 ;  /* 0x0000002d00117308 */ /* 0x0003e20000000800 */
[-CC-:B0-----:R-:W-:Y:S01]  /*7d60*/  FFMA.FTZ R53, R61, R0.reuse, -R169.reuse ;  /* 0x000000003d357223 */ /* 0x181fe200000108a9 */
[----:B------:R-:W-:-:S06]  /*7d70*/  FFMA.FTZ R61, R81, R0, -R169 ;  /* 0x00000000513d7223 */ /* 0x000fcc00000108a9 */
[----:B------:R0:W-:Y:S01]  /*7d80*/  MUFU.EX2 R37, R57 ;  /* 0x0000003900257308 */ /* 0x0001e20000000800 */
[----:B-1----:R-:W-:-:S07]  /*7d90*/  FFMA.FTZ R45, R69, R0, -R169 ;  /* 0x00000000452d7223 */ /* 0x002fce00000108a9 */
[----:B------:R-:W-:Y:S01]  /*7da0*/  MUFU.EX2 R168, R168 ;  /* 0x000000a800a87308 */ /* 0x000fe20000000800 */
[----:B0-----:R-:W-:-:S07]  /*7db0*/  FFMA.FTZ R57, R77, R0, -R169 ;  /* 0x000000004d397223 */ /* 0x001fce00000108a9 */
[----:B------:R-:W-:Y:S08]  /*7dc0*/  MUFU.EX2 R170, R170 ;  /* 0x000000aa00aa7308 */ /* 0x000ff00000000800 */
[----:B------:R-:W-:Y:S08]  /*7dd0*/  MUFU.EX2 R53, R53 ;  /* 0x0000003500357308 */ /* 0x000ff00000000800 */
[----:B------:R-:W-:Y:S01]  /*7de0*/  MUFU.EX2 R41, R41 ;  /* 0x0000002900297308 */ /* 0x000fe20000000800 */
[----:B------:R-:W-:-:S02]  /*7df0*/  WARPGROUP.DEPBAR.LE gsb0, 0x0 ;  /* 0x00008000000079c5 */ /* 0x000fc40000010000 */
[----:B------:R-:W-:Y:S01]  /*7e00*/  WARPGROUP.ARRIVE ;  /* 0x00000000000079c5 */ /* 0x000fe20000000000 */
[----:B------:R-:W-:-:S04]  /*7e10*/  FFMA.FTZ R164, R56, R0, -R169 ;  /* 0x0000000038a47223 */ /* 0x000fc800000108a9 */
[----:B------:R0:W-:Y:S01]  /*7e20*/  MUFU.EX2 R165, R29 ;  /* 0x0000001d00a57308 */ /* 0x0001e20000000800 */
[-CC-:B------:R-:W-:Y:S01]  /*7e30*/  FFMA.FTZ R166, R60, R0.reuse, -R169.reuse ;  /* 0x000000003ca67223 */ /* 0x180fe200000108a9 */
[----:B------:R-:W-:Y:S01]  /*7e40*/  HGMMA.64x128x16.F32.BF16 R88, R160, gdesc[UR8].tnspB, R88, gsb0 ;  /* 0x41e00008a0587df0 */ /* 0x000fe20008001858 */
[----:B------:R-:W-:Y:S01]  /*7e50*/  UIADD3 UR10, UR6, 0x300, URZ ;  /* 0x00000300060a7890 */ /* 0x000fe2000fffe03f */
[----:B------:R-:W-:Y:S01]  /*7e60*/  UMOV UR11, 0x40000040 ;  /* 0x40000040000b7882 */ /* 0x000fe20000000000 */
[----:B------:R-:W-:Y:S01]  /*7e70*/  UIADD3 UR6, UR6, 0x380, URZ ;  /* 0x0000038006067890 */ /* 0x000fe2000fffe03f */
[----:B0-----:R-:W-:Y:S02]  /*7e80*/  FFMA.FTZ R29, R49, R0, -R169 ;  /* 0x00000000311d7223 */ /* 0x001fe400000108a9 */
[----:B------:R-:W-:Y:S01]  /*7e90*/  MUFU.EX2 R164, R164 ;  /* 0x000000a400a47308 */ /* 0x000fe20000000800 */
[----:B------:R-:W0:Y:S07]  /*7ea0*/  SHFL.BFLY PT, R49, R2, 0x2, 0x1f ;  /* 0x0c401f0002317f89 */ /* 0x000e2e00000e0000 */
        /* <DEDUP_REMOVED lines=8> */
[----:B0-----:R-:W-:-:S07]  /*7f30*/  FMNMX.FTZ R4, R16, R65, !PT ;  /* 0x0000004110047209 */ /* 0x001fce0007810000 */
[----:B------:R-:W-:Y:S01]  /*7f40*/  MUFU.EX2 R57, R57 ;  /* 0x0000003900397308 */ /* 0x000fe20000000800 */
[----:B------:R-:W-:-:S04]  /*7f50*/  FADD.FTZ R65, -R4, R11 ;  /* 0x0000000b04417221 */ /* 0x000fc80000010100 */
[-C--:B------:R-:W-:Y:S01]  /*7f60*/  FMUL.FTZ R2, R65, R0.reuse ;  /* 0x0000000041027220 */ /* 0x080fe20000410000 */
[-C--:B------:R-:W-:Y:S02]  /*7f70*/  FMUL.FTZ R65, R4, R0.reuse ;  /* 0x0000000004417220 */ /* 0x080fe40000410000 */
[----:B------:R-:W-:Y:S02]  /*7f80*/  MUFU.EX2 R12, R12 ;  /* 0x0000000c000c7308 */ /* 0x000fe40000000800 */
[-CC-:B------:R-:W-:Y:S01]  /*7f90*/  FFMA.FTZ R24, R35, R0.reuse, -R65.reuse ;  /* 0x0000000023187223 */ /* 0x180fe20000010841 */
[----:B------:R-:W-:Y:S01]  /*7fa0*/  IMAD.U32 R35, RZ, RZ, UR7 ;  /* 0x00000007ff237e24 */ /* 0x000fe2000f8e00ff */
[----:B------:R-:W-:Y:S01]  /*7fb0*/  UMOV UR7, 0x40000040 ;  /* 0x4000004000077882 */ /* 0x000fe20000000000 */
[-CC-:B------:R-:W-:Y:S01]  /*7fc0*/  FFMA.FTZ R20, R31, R0.reuse, -R65.reuse ;  /* 0x000000001f147223 */ /* 0x180fe20000010841 */
[----:B------:R-:W-:Y:S01]  /*7fd0*/  FFMA.FTZ R181, R26, R0, -R65 ;  /* 0x000000001ab57223 */ /* 0x000fe20000010841 */
[----:B------:R-:W-:-:S02]  /*7fe0*/  IMAD.U32 R31, RZ, RZ, UR36 ;  /* 0x00000024ff1f7e24 */ /* 0x000fc4000f8e00ff */
[-CC-:B------:R-:W-:Y:S01]  /*7ff0*/  FFMA.FTZ R16, R27, R0.reuse, -R65.reuse ;  /* 0x000000001b107223 */ /* 0x180fe20000010841 */
[----:B------:R-:W-:Y:S01]  /*8000*/  MUFU.EX2 R2, R2 ;  /* 0x0000000200027308 */ /* 0x000fe20000000800 */
[-CC-:B------:R-:W-:Y:S01]  /*8010*/  FFMA.FTZ R183, R30, R0.reuse, -R65.reuse ;  /* 0x000000001eb77223 */ /* 0x180fe20000010841 */
[-CC-:B------:R-:W-:Y:S01]  /*8020*/  FFMA.FTZ R177, R34, R0.reuse, -R65.reuse ;  /* 0x0000000022b17223 */ /* 0x180fe20000010841 */
[----:B------:R-:W-:Y:S01]  /*8030*/  @!P1 LEA R31, R31, UR37, 0x3 ;  /* 0x000000251f1f9c11 */ /* 0x000fe2000f8e18ff */
[-CC-:B------:R-:W-:Y:S01]  /*8040*/  FFMA.FTZ R179, R38, R0.reuse, -R65.reuse ;  /* 0x0000000026b37223 */ /* 0x180fe20000010841 */
[-CC-:B------:R-:W-:Y:S01]  /*8050*/  FFMA.FTZ R26, R39, R0.reuse, -R65.reuse ;  /* 0x00000000271a7223 */ /* 0x180fe20000010841 */
[-CC-:B------:R-:W-:Y:S01]  /*8060*/  FFMA.FTZ R173, R42, R0.reuse, -R65.reuse ;  /* 0x000000002aad7223 */ /* 0x180fe20000010841 */
[----:B------:R-:W-:Y:S01]  /*8070*/  FFMA.FTZ R28, R43, R0, -R65 ;  /* 0x000000002b1c7223 */ /* 0x000fe20000010841 */
[----:B------:R-:W0:Y:S01]  /*8080*/  MUFU.EX2 R181, R181 ;  /* 0x000000b500b57308 */ /* 0x000e220000000800 */
[----:B------:R-:W-:-:S02]  /*8090*/  @!P1 VIADD R31, R31, 0x34840 ;  /* 0x000348401f1f9836 */ /* 0x000fc40000000000 */
[-CC-:B------:R-:W-:Y:S01]  /*80a0*/  FFMA.FTZ R175, R46, R0.reuse, -R65.reuse ;  /* 0x000000002eaf7223 */ /* 0x180fe20000010841 */
[-CC-:B------:R-:W-:Y:S01]  /*80b0*/  FFMA.FTZ R30, R47, R0.reuse, -R65.reuse ;  /* 0x000000002f1e7223 */ /* 0x180fe20000010841 */
[-CC-:B------:R-:W-:Y:S01]  /*80c0*/  FFMA.FTZ R32, R51, R0.reuse, -R65.reuse ;  /* 0x0000000033207223 */ /* 0x180fe20000010841 */
[-C--:B------:R-:W-:Y:S01]  /*80d0*/  FFMA.FTZ R171, R54, R0.reuse, -R65 ;  /* 0x0000000036ab7223 */ /* 0x080fe20000010841 */
[----:B------:R-:W-:Y:S01]  /*80e0*/  @!P1 PRMT R31, RZ, 0x654, R31 ;  /* 0x00000654ff1f9816 */ /* 0x000fe2000000001f */
        /* <DEDUP_REMOVED lines=8> */
[-C--:B------:R-:W-:Y:S01]  /*8170*/  FFMA.FTZ R82, R82, R0.reuse, -R65 ;  /* 0x0000000052527223 */ /* 0x080fe20000010841 */
[----:B------:R-:W2:Y:S01]  /*8180*/  MUFU.EX2 R183, R183 ;  /* 0x000000b700b77308 */ /* 0x000ea20000000800 */
[----:B0-----:R-:W-:Y:S01]  /*8190*/  FFMA.FTZ R5, R2, R5, R181 ;  /* 0x0000000502057223 */ /* 0x001fe200000100b5 */
[-CC-:B------:R-:W-:Y:S01]  /*81a0*/  FFMA.FTZ R83, R83, R0.reuse, -R65.reuse ;  /* 0x0000000053537223 */ /* 0x180fe20000010841 */
[----:B------:R-:W-:-:S05]  /*81b0*/  FFMA.FTZ R86, R86, R0, -R65 ;  /* 0x0000000056567223 */ /* 0x000fca0000010841 */
[----:B------:R-:W0:Y:S01]  /*81c0*/  MUFU.EX2 R20, R20 ;  /* 0x0000001400147308 */ /* 0x000e220000000800 */
[C---:B-1----:R-:W-:Y:S01]  /*81d0*/  FADD.FTZ R38, R16.reuse, R5 ;  /* 0x0000000510267221 */ /* 0x042fe20000010000 */
[----:B------:R-:W-:-:S06]  /*81e0*/  F2FP.BF16.F32.PACK_AB R181, R16, R181 ;  /* 0x000000b510b5723e */ /* 0x000fcc00000010ff */
[----:B------:R-:W-:Y:S01]  /*81f0*/  MUFU.EX2 R177, R177 ;  /* 0x000000b100b17308 */ /* 0x000fe20000000800 */
[----:B--2---:R-:W-:Y:S01]  /*8200*/  FADD.FTZ R5, R183, R38 ;  /* 0x00000026b7057221 */ /* 0x004fe20000010000 */
[----:B------:R-:W-:-:S06]  /*8210*/  FFMA.FTZ R38, R67, R0, -R65 ;  /* 0x0000000043267223 */ /* 0x000fcc0000010841 */
[----:B------:R-:W-:Y:S01]  /*8220*/  MUFU.EX2 R24, R24 ;  /* 0x0000001800187308 */ /* 0x000fe20000000800 */
[----:B0-----:R-:W-:-:S07]  /*8230*/  F2FP.BF16.F32.PACK_AB R183, R20, R183 ;  /* 0x000000b714b7723e */ /* 0x001fce00000010ff */
[----:B------:R-:W-:Y:S01]  /*8240*/  MUFU.EX2 R179, R179 ;  /* 0x000000b300b37308 */ /* 0x000fe20000000800 */
[----:B------:R-:W-:Y:S02]  /*8250*/  WARPGROUP.DEPBAR.LE gsb0, 0x0 ;  /* 0x00008000000079c5 */ /* 0x000fe40000010000 */
[----:B------:R-:W-:-:S05]  /*8260*/  WARPGROUP.ARRIVE ;  /* 0x00000000000079c5 */ /* 0x000fca0000000000 */
[----:B------:R-:W-:Y:S01]  /*8270*/  MUFU.EX2 R26, R26 ;  /* 0x0000001a001a7308 */ /* 0x000fe20000000800 */
[-CC-:B------:R-:W-:Y:S01]  /*8280*/  FFMA.FTZ R160, R64, R0.reuse, -R169.reuse ;  /* 0x0000000040a07223 */ /* 0x180fe200000108a9 */
[-C--:B------:R-:W-:Y:S01]  /*8290*/  FFMA.FTZ R162, R68, R0.reuse, -R169 ;  /* 0x0000000044a27223 */ /* 0x080fe200000108a9 */
[-CC-:B------:R-:W-:Y:S01]  /*82a0*/  FFMA.FTZ R169, R50, R0.reuse, -R65.reuse ;  /* 0x0000000032a97223 */ /* 0x180fe20000010841 */
[-CC-:B------:R-:W-:Y:S01]  /*82b0*/  FFMA.FTZ R161, R66, R0.reuse, -R65.reuse ;  /* 0x0000000042a17223 */ /* 0x180fe20000010841 */
[----:B------:R-:W-:Y:S01]  /*82c0*/  HGMMA.64x128x16.F32.BF16 R88, R156, gdesc[UR8].tnspB, R88, gsb0 ;  /* 0x41e000089c587df0 */ /* 0x000fe20008001858 */
[----:B------:R-:W-:Y:S02]  /*82d0*/  FFMA.FTZ R163, R70, R0, -R65 ;  /* 0x0000000046a37223 */ /* 0x000fe40000010841 */
        /* <DEDUP_REMOVED lines=20> */
[----:B------:R-:W-:Y:S01]  /*8420*/  FFMA.FTZ R157, R74, R0, -R65 ;  /* 0x000000004a9d7223 */ /* 0x000fe20000010841 */
[----:B------:R-:W-:-:S03]  /*8430*/  F2FP.BF16.F32.PACK_AB R156, R49, R8 ;  /* 0x00000008319c723e */ /* 0x000fc600000010ff */
[----:B------:R-:W-:Y:S01]  /*8440*/  MUFU.EX2 R159, R78 ;  /* 0x0000004e009f7308 */ /* 0x000fe20000000800 */
[----:B------:R-:W-:Y:S01]  /*8450*/  F2FP.BF16.F32.PACK_AB R158, R57, R10 ;  /* 0x0000000a399e723e */ /* 0x000fe200000010ff */
[----:B------:R-:W-:Y:S06]  /*8460*/  HGMMA.64x128x16.F32.BF16 R88, R152, gdesc[UR4].tnspB, R88, gsb0 ;  /* 0x41e0000498587df0 */ /* 0x000fec0008001858 */
[----:B------:R-:W-:Y:S08]  /*8470*/  MUFU.EX2 R157, R157 ;  /* 0x0000009d009d7308 */ /* 0x000ff00000000800 */
[----:B------:R-:W-:Y:S08]  /*8480*/  MUFU.EX2 R61, R61 ;  /* 0x0000003d003d7308 */ /* 0x000ff00000000800 */
[----:B------:R-:W-:Y:S08]  /*8490*/  MUFU.EX2 R83, R83 ;  /* 0x0000005300537308 */ /* 0x000ff00000000800 */
[----:B------:R-:W-:Y:S08]  /*84a0*/  MUFU.EX2 R14, R14 ;  /* 0x0000000e000e7308 */ /* 0x000ff00000000800 */
[----:B------:R-:W0:Y:S01]  /*84b0*/  MUFU.EX2 R11, R85 ;  /* 0x00000055000b7308 */ /* 0x000e220000000800 */
[----:B------:R-:W-:-:S02]  /*84c0*/  WARPGROUP.DEPBAR.LE gsb0, 0x0 ;  /* 0x00008000000079c5 */ /* 0x000fc40000010000 */
[----:B------:R1:W-:Y:S05]  /*84d0*/  @!P1 SYNCS.ARRIVE.TRANS64.RED.A1T0 RZ, [R31+URZ], RZ ;  /* 0x000000ff1fff99a7 */ /* 0x0003ea000810043f */
[----:B------:R-:W-:Y:S01]  /*84e0*/  MUFU.EX2 R153, R82 ;  /* 0x0000005200997308 */ /* 0x000fe20000000800 */
[----:B0-----:R-:W-:Y:S02]  /*84f0*/  F2FP.BF16.F32.PACK_AB R154, R11, R14 ;  /* 0x0000000e0b9a723e */ /* 0x001fe400000010ff */
[----:B------:R-:W-:Y:S01]  /*8500*/  F2FP.BF16.F32.PACK_AB R152, R61, R12 ;  /* 0x0000000c3d98723e */ /* 0x000fe200000010ff */
[----:B-1----:R-:W-:-:S04]  /*8510*/  @!P1 VIADD R31, R35, 0x34860 ;  /* 0x00034860231f9836 */ /* 0x002fc80000000000 */
[----:B------:R-:W-:Y:S01]  /*8520*/  MUFU.EX2 R155, R86 ;  /* 0x00000056009b7308 */ /* 0x000fe20000000800 */
[----:B------:R-:W-:Y:S01]  /*8530*/  @!P1 PRMT R35, RZ, 0x654, R31 ;  /* 0x00000654ff239816 */ /* 0x000fe2000000001f */
[----:B------:R-:W-:Y:S01]  /*8540*/  FADD.FTZ R31, R13, R6 ;  /* 0x000000060d1f7221 */ /* 0x000fe20000010000 */
[----:B------:R-:W-:Y:S02]  /*8550*/  FFMA.FTZ R6, R63, R0, -R65 ;  /* 0x000000003f067223 */ /* 0x000fe40000010841 */
[----:B------:R0:W-:Y:S01]  /*8560*/  @!P1 SYNCS.ARRIVE.TRANS64.RED.A1T0 RZ, [R35+URZ], RZ ;  /* 0x000000ff23ff99a7 */ /* 0x0001e2000810043f */
[----:B------:R-:W-:Y:S01]  /*8570*/  FADD.FTZ R40, R182, R31 ;  /* 0x0000001fb6287221 */ /* 0x000fe20000010000 */
[C---:B------:R-:W-:Y:S02]  /*8580*/  F2FP.BF16.F32.PACK_AB R182, R165.reuse, R182 ;  /* 0x000000b6a5b6723e */ /* 0x040fe400000010ff */
[----:B------:R-:W1:Y:S01]  /*8590*/  MUFU.EX2 R6, R6 ;  /* 0x0000000600067308 */ /* 0x000e620000000800 */
[----:B------:R-:W-:Y:S01]  /*85a0*/  FADD.FTZ R31, R165, R40 ;  /* 0x00000028a51f7221 */ /* 0x000fe20000010000 */
[----:B------:R-:W-:Y:S01]  /*85b0*/  FADD.FTZ R40, R20, R5 ;  /* 0x0000000514287221 */ /* 0x000fe20000010000 */
[----:B------:R-:W-:-:S02]  /*85c0*/  F2FP.BF16.F32.PACK_AB R165, R36, R27 ;  /* 0x0000001b24a5723e */ /* 0x000fc400000010ff */
[----:B------:R-:W-:Y:S01]  /*85d0*/  FADD.FTZ R42, R176, R31 ;  /* 0x0000001fb02a7221 */ /* 0x000fe20000010000 */
[----:B------:R-:W-:Y:S01]  /*85e0*/  FADD.FTZ R5, R177, R40 ;  /* 0x00000028b1057221 */ /* 0x000fe20000010000 */
[-CC-:B------:R-:W-:Y:S01]  /*85f0*/  FFMA.FTZ R40, R71, R0.reuse, -R65.reuse ;  /* 0x0000000047287223 */ /* 0x180fe20000010841 */
[----:B------:R-:W-:Y:S01]  /*8600*/  FFMA.FTZ R65, R87, R0, -R65 ;  /* 0x0000000057417223 */ /* 0x000fe20000010841 */
[C---:B------:R-:W-:Y:S01]  /*8610*/  FADD.FTZ R31, R33.reuse, R42 ;  /* 0x0000002a211f7221 */ /* 0x040fe20000010000 */
[----:B------:R-:W-:Y:S01]  /*8620*/  FADD.FTZ R42, R24, R5 ;  /* 0x00000005182a7221 */ /* 0x000fe20000010000 */
[----:B------:R-:W-:Y:S02]  /*8630*/  F2FP.BF16.F32.PACK_AB R176, R33, R176 ;  /* 0x000000b021b0723e */ /* 0x000fe400000010ff */
[----:B------:R-:W-:Y:S01]  /*8640*/  FADD.FTZ R44, R178, R31 ;  /* 0x0000001fb22c7221 */ /* 0x000fe20000010000 */
[----:B------:R-:W-:Y:S01]  /*8650*/  FADD.FTZ R5, R179, R42 ;  /* 0x0000002ab3057221 */ /* 0x000fe20000010000 */
[----:B------:R-:W2:Y:S01]  /*8660*/  MUFU.EX2 R40, R40 ;  /* 0x0000002800287308 */ /* 0x000ea20000000800 */
[----:B------:R-:W-:Y:S01]  /*8670*/  F2FP.BF16.F32.PACK_AB R177, R24, R177 ;  /* 0x000000b118b1723e */ /* 0x000fe200000010ff */
[C---:B------:R-:W-:Y:S01]  /*8680*/  FADD.FTZ R31, R25.reuse, R44 ;  /* 0x0000002c191f7221 */ /* 0x040fe20000010000 */
[----:B------:R-:W-:Y:S01]  /*8690*/  FADD.FTZ R42, R26, R5 ;  /* 0x000000051a2a7221 */ /* 0x000fe20000010000 */
[----:B------:R-:W-:-:S02]  /*86a0*/  F2FP.BF16.F32.PACK_AB R178, R25, R178 ;  /* 0x000000b219b2723e */ /* 0x000fc400000010ff */
[----:B------:R-:W-:Y:S01]  /*86b0*/  FADD.FTZ R44, R172, R31 ;  /* 0x0000001fac2c7221 */ /* 0x000fe20000010000 */
[----:B------:R-:W-:Y:S01]  /*86c0*/  FADD.FTZ R5, R173, R42 ;  /* 0x0000002aad057221 */ /* 0x000fe20000010000 */
[----:B------:R-:W3:Y:S01]  /*86d0*/  MUFU.EX2 R65, R65 ;  /* 0x0000004100417308 */ /* 0x000ee20000000800 */
[----:B------:R-:W-:Y:S01]  /*86e0*/  F2FP.BF16.F32.PACK_AB R179, R26, R179 ;  /* 0x000000b31ab3723e */ /* 0x000fe200000010ff */
        /* <DEDUP_REMOVED lines=29> */
[C---:B-1----:R-:W-:Y:S02]  /*88c0*/  F2FP.BF16.F32.PACK_AB R167, R6.reuse, R167 ;  /* 0x000000a706a7723e */ /* 0x042fe400000010ff */
[C---:B------:R-:W-:Y:S01]  /*88d0*/  FADD.FTZ R13, R53.reuse, R20 ;  /* 0x00000014350d7221 */ /* 0x040fe20000010000 */
[----:B------:R-:W-:Y:S01]  /*88e0*/  FADD.FTZ R16, R6, R5 ;  /* 0x0000000506107221 */ /* 0x000fe20000010000 */
        /* <DEDUP_REMOVED lines=11> */
[C---:B--2---:R-:W-:Y:S01]  /*89a0*/  FADD.FTZ R16, R40.reuse, R5 ;  /* 0x0000000528107221 */ /* 0x044fe20000010000 */
[----:B------:R-:W-:Y:S02]  /*89b0*/  F2FP.BF16.F32.PACK_AB R163, R40, R163 ;  /* 0x000000a328a3723e */ /* 0x000fe400000010ff */
[----:B------:R-:W-:Y:S01]  /*89c0*/  FADD.FTZ R6, R8, R13 ;  /* 0x0000000d08067221 */ /* 0x000fe20000010000 */
[----:B------:R-:W-:Y:S01]  /*89d0*/  FADD.FTZ R16, R157, R16 ;  /* 0x000000109d107221 */ /* 0x000fe20000010000 */
[----:B------:R-:W-:Y:S01]  /*89e0*/  F2FP.BF16.F32.PACK_AB R157, R75, R157 ;  /* 0x0000009d4b9d723e */ /* 0x000fe200000010ff */
[----:B------:R-:W-:Y:S02]  /*89f0*/  IMAD.MOV.U32 R8, RZ, RZ, R7 ;  /* 0x000000ffff087224 */ /* 0x000fe400078e0007 */
[----:B------:R-:W-:Y:S01]  /*8a00*/  FADD.FTZ R5, R49, R6 ;  /* 0x0000000631057221 */ /* 0x000fe20000010000 */
[----:B------:R-:W-:-:S03]  /*8a10*/  FADD.FTZ R16, R75, R16 ;  /* 0x000000104b107221 */ /* 0x000fc60000010000 */
[----:B------:R-:W-:Y:S01]  /*8a20*/  FADD.FTZ R6, R10, R5 ;  /* 0x000000050a067221 */ /* 0x000fe20000010000 */
[----:B------:R-:W-:Y:S01]  /*8a30*/  FADD.FTZ R16, R159, R16 ;  /* 0x000000109f107221 */ /* 0x000fe20000010000 */
[----:B------:R-:W-:Y:S02]  /*8a40*/  F2FP.BF16.F32.PACK_AB R159, R79, R159 ;  /* 0x0000009f4f9f723e */ /* 0x000fe400000010ff */
        /* <DEDUP_REMOVED lines=9> */
[----:B---3--:R-:W-:Y:S02]  /*8ae0*/  F2FP.BF16.F32.PACK_AB R155, R65, R155 ;  /* 0x0000009b419b723e */ /* 0x008fe400000010ff */
[----:B------:R-:W-:Y:S01]  /*8af0*/  FADD.FTZ R6, R11, R6 ;  /* 0x000000060b067221 */ /* 0x000fe20000010000 */
[----:B------:R-:W-:Y:S01]  /*8b00*/  FADD.FTZ R5, R65, R16 ;  /* 0x0000001041057221 */ /* 0x000fe20000010000 */
[----:B------:R-:W-:Y:S01]  /*8b10*/  IMAD.MOV.U32 R11, RZ, RZ, R4 ;  /* 0x000000ffff0b7224 */ /* 0x000fe200078e0004 */
[----:B0-----:R-:W-:Y:S06]  /*8b20*/  @P2 BRA `(.L_x_2242) ;  /* 0xffffffdc00ec2947 */ /* 0x001fec000383ffff */
.L_x_2233:
        /* <DEDUP_REMOVED lines=67> */
.L_x_2243:
[----:B------:R-:W-:Y:S01]  /*8f60*/  ULEA UR5, UR36, UR37, 0x3 ;  /* 0x0000002524057291 */ /* 0x000fe2000f8e183f */
[----:B------:R-:W-:-:S05]  /*8f70*/  IMAD.U32 R2, RZ, RZ, UR38 ;  /* 0x00000026ff027e24 */ /* 0x000fca000f8e00ff */
[----:B------:R-:W-:-:S04]  /*8f80*/  SHF.L.U32 R2, R2, 0x1f, RZ ;  /* 0x0000001f02027819 */ /* 0x000fc800000006ff */
[----:B------:R0:W1:Y:S01]  /*8f90*/  SYNCS.PHASECHK.TRANS64.TRYWAIT P2, [UR5+0x34850], R2 ;  /* 0x03485002ff0075a7 */ /* 0x0000620008040145 */
[----:B------:R-:W-:Y:S05]  /*8fa0*/  @!P0 BRA `(.L_x_2244) ;  /* 0x0000000000048947 */ /* 0x000fea0003800000 */
[----:B------:R-:W-:Y:S01]  /*8fb0*/  BPT.TRAP 0x1 ;  /* 0x000000040000795c */ /* 0x000fe20000300000 */
.L_x_2244:
[----:B-1----:R-:W-:Y:S05]  /*8fc0*/  @P2 BRA `(.L_x_2245) ;  /* 0x0000000000082947 */ /* 0x002fea0003800000 */
[----:B------:R-:W1:Y:S02]  /*8fd0*/  SYNCS.PHASECHK.TRANS64.TRYWAIT P0, [UR5+0x34850], R2 ;  /* 0x03485002ff0075a7 */ /* 0x000e640008000145 */
[----:B-1----:R-:W-:Y:S05]  /*8fe0*/  @!P0 BRA `(.L_x_2246) ;  /* 0x000000a8004c8947 */ /* 0x002fea0003800000 */
.L_x_2245:
[----:B------:R-:W-:Y:S01]  /*8ff0*/  UIADD3 UR37, UR37, 0x400, URZ ;  /* 0x0000040025257890 */ /* 0x000fe2000fffe03f */
[----:B------:R-:W-:Y:S01]  /*9000*/  WARPGROUP.ARRIVE ;  /* 0x00000000000079c5 */ /* 0x000fe20000000000 */
[----:B------:R-:W-:Y:S01]  /*9010*/  UMOV UR7, 0x40000040 ;  /* 0x4000004000077882 */ /* 0x000fe20000000000 */
[----:B-1----:R-:W1:Y:S01]  /*9020*/  SHFL.BFLY PT, R3, R6, 0x2, 0x1f ;  /* 0x0c401f0006037f89 */ /* 0x002e6200000e0000 */
[----:B------:R-:W-:Y:S01]  /*9030*/  USHF.R.U32.HI UR37, URZ, 0x4, UR37 ;  /* 0x000000043f257899 */ /* 0x000fe20008011625 */
[----:B------:R-:W-:Y:S02]  /*9040*/  IMAD.MOV.U32 R102, RZ, RZ, -0x800000 ;  /* 0xff800000ff667424 */ /* 0x000fe400078e00ff */
[----:B0-----:R-:W0:Y:S01]  /*9050*/  SHFL.BFLY PT, R2, R5, 0x2, 0x1f ;  /* 0x0c401f0005027f89 */ /* 0x001e2200000e0000 */
[----:B------:R-:W-:Y:S01]  /*9060*/  ULOP3.LUT UR37, UR37, 0x3fff, URZ, 0xc0, !UPT ;  /* 0x00003fff25257892 */ /* 0x000fe2000f8ec03f */
[----:B------:R-:W-:Y:S02]  /*9070*/  IMAD.MOV.U32 R94, RZ, RZ, -0x800000 ;  /* 0xff800000ff5e7424 */ /* 0x000fe400078e00ff */
[----:B------:R-:W-:Y:S01]  /*9080*/  VIADD R209, R209, 0x1 ;  /* 0x00000001d1d17836 */ /* 0x000fe20000000000 */
[----:B------:R-:W-:-:S04]  /*9090*/  ULOP3.LUT UR4, UR37, 0x4000000, URZ, 0xfc, !UPT ;  /* 0x0400000025047892 */ /* 0x000fc8000f8efc3f */
[----:B------:R-:W-:Y:S02]  /*90a0*/  ULEA UR4, UR36, UR4, 0xb ;  /* 0x0000000424047291 */ /* 0x000fe4000f8e583f */
[----:B------:R-:W-:-:S04]  /*90b0*/  UIADD3 UR36, UR36, 0x1, URZ ;  /* 0x0000000124247890 */ /* 0x000fc8000fffe03f */
[----:B------:R-:W-:Y:S01]  /*90c0*/  UISETP.NE.AND UP0, UPT, UR36, 0x2, UPT ;  /* 0x000000022400788c */ /* 0x000fe2000bf05270 */
[----:B------:R-:W-:Y:S02]  /*90d0*/  UMOV UR6, UR4 ;  /* 0x0000000400067c82 */ /* 0x000fe40008000000 */
[----:B------:R-:W-:Y:S01]  /*90e0*/  HGMMA.64x128x16.F32.BF16 R24, R180, gdesc[UR4].tnspB, R24, gsb0 ;  /* 0x41e00004b4187df0 */ /* 0x000fe20008001818 */
[----:B------:R-:W-:Y:S01]  /*90f0*/  UIADD3 UR6, UR4, 0x80, URZ ;  /* 0x0000008004067890 */ /* 0x000fe2000fffe03f */
[----:B-1----:R-:W-:Y:S01]  /*9100*/  FADD.FTZ R3, R3, R6 ;  /* 0x0000000603037221 */ /* 0x002fe20000010000 */
[----:B------:R-:W-:Y:S01]  /*9110*/  UMOV UR7, 0x40000040 ;  /* 0x4000004000077882 */ /* 0x000fe20000000000 */
[----:B------:R-:W-:Y:S02]  /*9120*/  IMAD.MOV.U32 R6, RZ, RZ, RZ ;  /* 0x000000ffff067224 */ /* 0x000fe400078e00ff */
[----:B0-----:R-:W-:Y:S01]  /*9130*/  FADD.FTZ R8, R2, R5 ;  /* 0x0000000502087221 */ /* 0x001fe20000010000 */
[----:B------:R-:W-:Y:S01]  /*9140*/  IMAD.MOV.U32 R5, RZ, RZ, RZ ;  /* 0x000000ffff057224 */ /* 0x000fe200078e00ff */
[----:B------:R-:W0:Y:S01]  /*9150*/  SHFL.BFLY PT, R2, R3, 0x1, 0x1f ;  /* 0x0c201f0003027f89 */ /* 0x000e2200000e0000 */
[----:B------:R-:W-:-:S03]  /*9160*/  USEL UR36, UR36, URZ, UP0 ;  /* 0x0000003f24247287 */ /* 0x000fc60008000000 */
[----:B------:R-:W1:Y:S01]  /*9170*/  SHFL.BFLY PT, R9, R8, 0x1, 0x1f ;  /* 0x0c201f0008097f89 */ /* 0x000e6200000e0000 */
[----:B0-----:R-:W-:Y:S01]  /*9180*/  FADD.FTZ R11, R3, R2 ;  /* 0x00000002030b7221 */ /* 0x001fe20000010000 */
[----:B------:R-:W-:Y:S02]  /*9190*/  IMAD.U32 R2, RZ, RZ, UR5 ;  /* 0x00000005ff027e24 */ /* 0x000fe4000f8e00ff */
[----:B-1----:R-:W-:Y:S02]  /*91a0*/  FADD.FTZ R12, R8, R9 ;  /* 0x00000009080c7221 */ /* 0x002fe40000010000 */
[----:B------:R-:W-:Y:S01]  /*91b0*/  FSETP.NE.FTZ.AND P0, PT, R11, RZ, PT ;  /* 0x000000ff0b00720b */ /* 0x000fe20003f15000 */
[----:B------:R-:W-:Y:S02]  /*91c0*/  @!P1 VIADD R8, R2, 0x34860 ;  /* 0x0003486002089836 */ /* 0x000fe40000000000 */
[----:B------:R-:W-:-:S03]  /*91d0*/  FSETP.NE.FTZ.AND P2, PT, R12, RZ, PT ;  /* 0x000000ff0c00720b */ /* 0x000fc60003f55000 */
[----:B------:R-:W-:-:S07]  /*91e0*/  @!P1 PRMT R8, RZ, 0x654, R8 ;  /* 0x00000654ff089816 */ /* 0x000fce0000000008 */
        /* <DEDUP_REMOVED lines=113> */
.L_x_2216:
        /* <DEDUP_REMOVED lines=8> */
[----:B------:R-:W2:Y:S01]  /*9980*/  S2R R5, SR_SWINHI ;  /* 0x0000000000057919 */ /* 0x000ea20000002f00 */
[----:B------:R-:W-:Y:S01]  /*9990*/  F2FP.BF16.F32.PACK_AB R36, R73, R72 ;  /* 0x000000484924723e */ /* 0x000fe200000010ff */
[C---:B------:R-:W-:Y:S01]  /*99a0*/  IMAD.SHL.U32 R107, R186.reuse, 0x4, RZ ;  /* 0x00000004ba6b7824 */ /* 0x040fe200078e00ff */
[----:B------:R-:W-:Y:S01]  /*99b0*/  SHF.L.U64.HI R106, R186, 0x2, R191 ;  /* 0x00000002ba6a7819 */ /* 0x000fe200000102bf */
[----:B------:R-:W-:Y:S06]  /*99c0*/  BAR.SYNC.DEFER_BLOCKING 0x1, 0x100 ;  /* 0x0044000000007b1d */ /* 0x000fec0000010000 */
[----:B------:R-:W-:Y:S01]  /*99d0*/  ULDC.64 UR4, c[0x0][0xc08] ;  /* 0x0003020000047ab9 */ /* 0x000fe20000000a00 */
[----:B------:R-:W-:-:S02]  /*99e0*/  MOV R16, R0 ;  /* 0x0000000000107202 */ /* 0x000fc40000000f00 */
[----:B--2---:R-:W-:-:S03]  /*99f0*/  MOV R17, R5 ;  /* 0x0000000500117202 */ /* 0x004fc60000000f00 */
        /* <DEDUP_REMOVED lines=17> */
[----:B------:R-:W-:-:S02]  /*9b10*/  IADD3 R37, P5, R8, 0x40, RZ ;  /* 0x0000004008257810 */ /* 0x000fc40007fbe0ff */
[----:B------:R-:W-:Y:S01]  /*9b20*/  LOP3.LUT R12, R105, 0x380, RZ, 0xc0, !PT ;  /* 0x00000380690c7812 */ /* 0x000fe200078ec0ff */
[----:B------:R-:W-:Y:S01]  /*9b30*/  IMAD.X R7, RZ, RZ, R9, P4 ;  /* 0x000000ffff077224 */ /* 0x000fe200020e0609 */
[----:B------:R-:W-:Y:S02]  /*9b40*/  LOP3.LUT R28, R4, R11, RZ, 0x3c, !PT ;  /* 0x0000000b041c7212 */ /* 0x000fe400078e3cff */
[----:B------:R-:W-:Y:S02]  /*9b50*/  SHF.R.U64 R5, R5, 0x3, RZ ;  /* 0x0000000305057819 */ /* 0x000fe400000012ff */
[----:B------:R-:W-:Y:S02]  /*9b60*/  LOP3.LUT R10, R103, 0x380, RZ, 0xc0, !PT ;  /* 0x00000380670a7812 */ /* 0x000fe400078ec0ff */
[----:B------:R-:W-:Y:S02]  /*9b70*/  LOP3.LUT R32, R6, R95, RZ, 0x3c, !PT ;  /* 0x0000005f06207212 */ /* 0x000fe400078e3cff */
[----:B------:R-:W-:-:S02]  /*9b80*/  LOP3.LUT R4, R35, 0x380, RZ, 0xc0, !PT ;  /* 0x0000038023047812 */ /* 0x000fc400078ec0ff */
[----:B------:R-:W-:Y:S02]  /*9b90*/  LOP3.LUT R6, R39, 0x380, RZ, 0xc0, !PT ;  /* 0x0000038027067812 */ /* 0x000fe400078ec0ff */
[----:B------:R-:W-:Y:S02]  /*9ba0*/  LOP3.LUT R22, R37, 0x380, RZ, 0xc0, !PT ;  /* 0x0000038025167812 */ /* 0x000fe400078ec0ff */
[----:B------:R-:W-:Y:S02]  /*9bb0*/  SHF.R.U64 R12, R12, 0x3, RZ ;  /* 0x000000030c0c7819 */ /* 0x000fe400000012ff */
[----:B------:R-:W-:Y:S01]  /*9bc0*/  LOP3.LUT R8, R5, R8, RZ, 0x3c, !PT ;  /* 0x0000000805087212 */ /* 0x000fe200078e3cff */
[----:B------:R-:W-:Y:S01]  /*9bd0*/  IMAD.X R5, RZ, RZ, R9, P5 ;  /* 0x000000ffff057224 */ /* 0x000fe200028e0609 */
[----:B------:R-:W-:Y:S02]  /*9be0*/  SHF.R.U64 R10, R10, 0x3, RZ ;  /* 0x000000030a0a7819 */ /* 0x000fe400000012ff */
[----:B------:R-:W-:-:S02]  /*9bf0*/  SHF.R.U64 R4, R4, 0x3, RZ ;  /* 0x0000000304047819 */ /* 0x000fc400000012ff */
[----:B------:R-:W-:Y:S02]  /*9c00*/  SHF.R.U64 R6, R6, 0x3, RZ ;  /* 0x0000000306067819 */ /* 0x000fe400000012ff */
[----:B------:R-:W-:Y:S02]  /*9c10*/  SHF.R.U64 R22, R22, 0x3, RZ ;  /* 0x0000000316167819 */ /* 0x000fe400000012ff */
[----:B------:R-:W-:Y:S02]  /*9c20*/  LOP3.LUT R30, R12, R105, RZ, 0x3c, !PT ;  /* 0x000000690c1e7212 */ /* 0x000fe400078e3cff */
[----:B------:R-:W-:Y:S01]  /*9c30*/  LOP3.LUT R14, R10, R103, RZ, 0x3c, !PT ;  /* 0x000000670a0e7212 */ /* 0x000fe200078e3cff */
[----:B------:R-:W2:Y:S01]  /*9c40*/  LDC.64 R104, c[0x0][0xc00] ;  /* 0x00030000ff687b82 */ /* 0x000ea20000000a00 */
[----:B------:R-:W-:Y:S02]  /*9c50*/  MOV R34, R8 ;  /* 0x0000000800227202 */ /* 0x000fe40000000f00 */
[----:B------:R-:W-:-:S02]  /*9c60*/  LOP3.LUT R12, R4, R35, RZ, 0x3c, !PT ;  /* 0x00000023040c7212 */ /* 0x000fc400078e3cff */
        /* <DEDUP_REMOVED lines=14> */
[----:B-1----:R-:W-:Y:S02]  /*9d50*/  MOV R24, R14 ;  /* 0x0000000e00187202 */ /* 0x002fe40000000f00 */
[----:B---3--:R-:W-:Y:S01]  /*9d60*/  F2FP.BF16.F32.PACK_AB R8, R41, R40 ;  /* 0x000000282908723e */ /* 0x008fe200000010ff */
        /* <DEDUP_REMOVED lines=10> */
[----:B-1----:R-:W-:Y:S01]  /*9e10*/  IMAD.MOV.U32 R95, RZ, RZ, RZ ;  /* 0x000000ffff5f7224 */ /* 0x002fe200078e00ff */
        /* <DEDUP_REMOVED lines=13> */
[----:B-1----:R-:W-:Y:S01]  /*9ef0*/  F2FP.BF16.F32.PACK_AB R38, R77, R76 ;  /* 0x0000004c4d26723e */ /* 0x002fe200000010ff */
[----:B------:R-:W-:Y:S01]  /*9f00*/  STSM.16.M88.4 [R103], R32 ;  /* 0x0000002067007844 */ /* 0x000fe20000000200 */
[----:B------:R-:W-:Y:S02]  /*9f10*/  F2FP.BF16.F32.PACK_AB R4, R81, R80 ;  /* 0x000000505104723e */ /* 0x000fe400000010ff */
[----:B------:R-:W-:-:S02]  /*9f20*/  F2FP.BF16.F32.PACK_AB R5, R83, R82 ;  /* 0x000000525305723e */ /* 0x000fc400000010ff */
[----:B------:R-:W-:Y:S02]  /*9f30*/  F2FP.BF16.F32.PACK_AB R6, R85, R84 ;  /* 0x000000545506723e */ /* 0x000fe400000010ff */
[----:B----4-:R-:W-:Y:S02]  /*9f40*/  F2FP.BF16.F32.PACK_AB R39, R79, R78 ;  /* 0x0000004e4f27723e */ /* 0x010fe400000010ff */
[----:B------:R-:W-:Y:S02]  /*9f50*/  F2FP.BF16.F32.PACK_AB R7, R87, R86 ;  /* 0x000000565707723e */ /* 0x000fe400000010ff */
[----:B--2---:R-:W-:Y:S01]  /*9f60*/  ISETP.NE.U32.AND P0, PT, R104, RZ, PT ;  /* 0x000000ff6800720c */ /* 0x004fe20003f05070 */
[----:B------:R1:W-:Y:S01]  /*9f70*/  STSM.16.M88.4 [R24], R36 ;  /* 0x0000002418007844 */ /* 0x0003e20000000200 */
[----:B------:R-:W-:Y:S02]  /*9f80*/  IADD3 R8, P1, R107, R104, RZ ;  /* 0x000000686b087210 */ /* 0x000fe40007f3e0ff */
[----:B------:R-:W-:Y:S01]  /*9f90*/  ISETP.NE.AND.EX P0, PT, R105, RZ, PT, P0 ;  /* 0x000000ff6900720c */ /* 0x000fe20003f05300 */
[----:B------:R2:W-:Y:S02]  /*9fa0*/  STSM.16.M88.4 [R22], R4 ;  /* 0x0000000416007844 */ /* 0x0005e40000000200 */
[----:B------:R-:W-:Y:S01]  /*9fb0*/  IMAD.X R9, R106, 0x1, R105, P1 ;  /* 0x000000016a097824 */ /* 0x000fe200008e0669 */
[----:B------:R-:W-:Y:S08]  /*9fc0*/  BAR.SYNC.DEFER_BLOCKING 0x1, 0x100 ;  /* 0x0044000000007b1d */ /* 0x000ff00000010000 */
[----:B-1----:R-:W1:Y:S08]  /*9fd0*/  LDC R24, c[0x0][0xbe8] ;  /* 0x0002fa00ff187b82 */ /* 0x002e700000000800 */
[----:B--2---:R-:W2:Y:S01]  /*9fe0*/  LDC R5, c[0x0][0xad4] ;  /* 0x0002b500ff057b82 */ /* 0x004ea20000000800 */
[----:B------:R-:W3:Y:S01]  /*9ff0*/  @P0 LDG.E R95, desc[UR56][R8.64] ;  /* 0x00000038085f0981 */ /* 0x000ee2000c1e1900 */
[----:B------:R-:W-:-:S04]  /*a000*/  ISETP.NE.U32.AND P1, PT, RZ, UR4, PT ;  /* 0x00000004ff007c0c */ /* 0x000fc8000bf25070 */
[----:B------:R-:W-:Y:S01]  /*a010*/  ISETP.NE.AND.EX P1, PT, RZ, UR5, PT, P1 ;  /* 0x00000005ff007c0c */ /* 0x000fe2000bf25310 */
[----:B------:R-:W-:-:S12]  /*a020*/  IMAD.MOV.U32 R28, RZ, RZ, 0x9b8 ;  /* 0x000009b8ff1c7424 */ /* 0x000fd800078e00ff */
[----:B------:R-:W-:Y:S01]  /*a030*/  @P1 IADD3 R12, P2, R107, UR4, RZ ;  /* 0x000000046b0c1c10 */ /* 0x000fe2000ff5e0ff */
[----:B------:R-:W-:Y:S01]  /*a040*/  ULDC UR4, c[0x0][0xa88] ;  /* 0x0002a20000047ab9 */ /* 0x000fe20000000800 */
[----:B-1----:R-:W-:Y:S01]  /*a050*/  ISETP.NE.AND P4, PT, R24, 0x1, PT ;  /* 0x000000011800780c */ /* 0x002fe20003f85270 */
[----:B------:R-:W-:Y:S01]  /*a060*/  IMAD.U32 R29, RZ, RZ, UR4 ;  /* 0x00000004ff1d7e24 */ /* 0x000fe2000f8e00ff */
[----:B------:R-:W-:Y:S02]  /*a070*/  @P1 IADD3.X R13, R106, UR5, RZ, P2, !PT ;  /* 0x000000056a0d1c10 */ /* 0x000fe400097fe4ff */
[----:B------:R-:W-:-:S03]  /*a080*/  ISETP.NE.AND P2, PT, R190, RZ, PT ;  /* 0x000000ffbe00720c */ /* 0x000fc60003f45270 */
[----:B------:R1:W5:Y:S01]  /*a090*/  @P1 LDG.E R29, desc[UR56][R12.64] ;  /* 0x000000380c1d1981 */ /* 0x000362000c1e1900 */
[----:B--2---:R-:W-:Y:S01]  /*a0a0*/  SEL R5, R190, R5, P2 ;  /* 0x00000005be057207 */ /* 0x004fe20001000000 */
[----:B------:R-:W-:Y:S01]  /*a0b0*/  IMAD.IADD R37, R185, 0x1, R18 ;  /* 0x00000001b9257824 */ /* 0x000fe200078e0212 */
[----:B------:R-:W-:Y:S02]  /*a0c0*/  ISETP.NE.U32.AND P2, PT, R104, RZ, PT ;  /* 0x000000ff6800720c */ /* 0x000fe40003f45070 */
[----:B------:R-:W-:Y:S01]  /*a0d0*/  ISETP.GT.AND P3, PT, R5, 0x1, PT ;  /* 0x000000010500780c */ /* 0x000fe20003f64270 */
[----:B------:R-:W2:Y:S01]  /*a0e0*/  @P4 LDC R30, c[0x0][0xbec] ;  /* 0x0002fb00ff1e4b82 */ /* 0x000ea20000000800 */
[----:B------:R-:W-:Y:S02]  /*a0f0*/  ISETP.NE.AND.EX P2, PT, R105, RZ, PT, P2 ;  /* 0x000000ff6900720c */ /* 0x000fe40003f45320 */
[----:B------:R-:W-:Y:S02]  /*a100*/  SEL R28, R28, 0x978, P3 ;  /* 0x000009781c1c7807 */ /* 0x000fe40001800000 */
[----:B------:R-:W-:-:S02]  /*a110*/  SEL R186, R186, RZ, !P2 ;  /* 0x000000ffbaba7207 */ /* 0x000fc40005000000 */
[----:B------:R-:W-:Y:S01]  /*a120*/  SEL R191, R191, RZ, !P2 ;  /* 0x000000ffbfbf7207 */ /* 0x000fe20005000000 */
[----:B------:R-:W4:Y:S01]  /*a130*/  LDC.64 R10, c[0x0][R28+0x220] ;  /* 0x000088001c0a7b82 */ /* 0x000f220000000a00 */
[----:B------:R-:W-:-:S07]  /*a140*/  SEL R31, R207, RZ, P3 ;  /* 0x000000ffcf1f7207 */ /* 0x000fce0001800000 */
[----:B------:R-:W0:Y:S08]  /*a150*/  LDC.64 R6, c[0x0][R28+0x218] ;  /* 0x000086001c067b82 */ /* 0x000e300000000a00 */
[----:B------:R-:W2:Y:S08]  /*a160*/  @P4 LDC R35, c[0x0][0xbf0] ;  /* 0x0002fc00ff234b82 */ /* 0x000eb00000000800 */
[----:B------:R-:W2:Y:S01]  /*a170*/  LDC.64 R4, c[0x0][0xba8] ;  /* 0x0002ea00ff047b82 */ /* 0x000ea20000000a00 */
[----:B----4-:R-:W-:-:S04]  /*a180*/  IMAD R11, R11, R186, RZ ;  /* 0x000000ba0b0b7224 */ /* 0x010fc800078e02ff */
[C---:B------:R-:W-:Y:S02]  /*a190*/  IMAD R191, R10.reuse, R191, R11 ;  /* 0x000000bf0abf7224 */ /* 0x040fe400078e020b */
[----:B------:R-:W-:Y:S01]  /*a1a0*/  IMAD.WIDE.U32 R10, R10, R186, RZ ;  /* 0x000000ba0a0a7225 */ /* 0x000fe200078e00ff */
[----:B-1----:R-:W1:Y:S03]  /*a1b0*/  LDC.64 R12, c[0x0][R28+0x228] ;  /* 0x00008a001c0c7b82 */ /* 0x002e660000000a00 */
[----:B0-----:R-:W-:-:S04]  /*a1c0*/  IMAD.WIDE.U32 R14, R6, R189, RZ ;  /* 0x000000bd060e7225 */ /* 0x001fc800078e00ff */
[----:B------:R-:W-:Y:S02]  /*a1d0*/  IMAD R33, R7, R189, RZ ;  /* 0x000000bd07217224 */ /* 0x000fe400078e02ff */
[----:B------:R-:W0:Y:S01]  /*a1e0*/  LDC.64 R6, c[0x0][R28+0x210] ;  /* 0x000084001c067b82 */ /* 0x000e220000000a00 */
[----:B------:R-:W-:Y:S02]  /*a1f0*/  IMAD.IADD R191, R11, 0x1, R191 ;  /* 0x000000010bbf7824 */ /* 0x000fe400078e02bf */
[----:B------:R-:W-:Y:S02]  /*a200*/  IMAD.IADD R32, R15, 0x1, R33 ;  /* 0x000000010f207824 */ /* 0x000fe400078e0221 */
[----:B------:R-:W-:-:S03]  /*a210*/  IMAD.MOV.U32 R15, RZ, RZ, R37 ;  /* 0x000000ffff0f7224 */ /* 0x000fc600078e0025 */
[----:B--2---:R-:W2:Y:S01]  /*a220*/  @!P3 LDC R4, c[0x0][0xb50] ;  /* 0x0002d400ff04bb82 */ /* 0x004ea20000000800 */
[----:B-1----:R-:W-:-:S07]  /*a230*/  IMAD R13, R13, R31, RZ ;  /* 0x0000001f0d0d7224 */ /* 0x002fce00078e02ff */
[----:B------:R-:W1:Y:S01]  /*a240*/  @!P3 LDC R5, c[0x0][0xb54] ;  /* 0x0002d500ff05bb82 */ /* 0x000e620000000800 */
[--C-:B---3--:R-:W-:Y:S01]  /*a250*/  IADD3 R22, P2, P5, R10, R14, R95.reuse ;  /* 0x0000000e0a167210 */ /* 0x108fe20007d5e05f */
[----:B------:R-:W-:Y:S01]  /*a260*/  @P4 IMAD.HI.U32 R14, R37, R30, RZ ;  /* 0x0000001e250e4227 */ /* 0x000fe200078e00ff */
[----:B------:R-:W-:-:S03]  /*a270*/  SHF.R.S32.HI R103, RZ, 0x1f, R95 ;  /* 0x0000001fff677819 */ /* 0x000fc6000001145f */
[----:B------:R-:W-:Y:S01]  /*a280*/  IMAD.WIDE.U32 R10, R12, R31, RZ ;  /* 0x0000001f0c0a7225 */ /* 0x000fe200078e00ff */
[----:B------:R-:W-:Y:S02]  /*a290*/  @P4 SHF.R.U32.HI R15, RZ, R35, R14 ;  /* 0x00000023ff0f4219 */ /* 0x000fe4000001160e */
[----:B------:R-:W-:Y:S01]  /*a2a0*/  IADD3.X R12, R191, R32, R103, P2, P5 ;  /* 0x00000020bf0c7210 */ /* 0x000fe200017ea467 */
[----:B------:R-:W-:Y:S01]  /*a2b0*/  IMAD.IADD R14, R11, 0x1, R13 ;  /* 0x000000010b0e7824 */ /* 0x000fe200078e020d */
[----:B------:R-:W-:Y:S01]  /*a2c0*/  IADD3 R10, P2, P5, R15, R22, R10 ;  /* 0x000000160f0a7210 */ /* 0x000fe20007d5e00a */
[--C-:B------:R-:W-:Y:S01]  /*a2d0*/  IMAD.MOV R31, RZ, RZ, -R15.reuse ;  /* 0x000000ffff1f7224 */ /* 0x100fe200078e0a0f */
[----:B------:R-:W-:-:S03]  /*a2e0*/  SHF.R.S32.HI R11, RZ, 0x1f, R15 ;  /* 0x0000001fff0b7819 */ /* 0x000fc6000001140f */
[----:B------:R-:W-:Y:S01]  /*a2f0*/  IMAD R13, R24, R31, R37 ;  /* 0x0000001f180d7224 */ /* 0x000fe200078e0225 */
[----:B------:R-:W-:-:S03]  /*a300*/  IADD3.X R11, R11, R12, R14, P2, P5 ;  /* 0x0000000c0b0b7210 */ /* 0x000fc600017ea40e */
[----:B0-----:R-:W-:Y:S01]  /*a310*/  IMAD R7, R7, R13, RZ ;  /* 0x0000000d07077224 */ /* 0x001fe200078e02ff */
[----:B------:R-:W-:-:S05]  /*a320*/  SHF.R.S32.HI R15, RZ, 0x1f, R13 ;  /* 0x0000001fff0f7819 */ /* 0x000fca000001140d */
[C---:B------:R-:W-:Y:S02]  /*a330*/  IMAD R15, R6.reuse, R15, R7 ;  /* 0x0000000f060f7224 */ /* 0x040fe400078e0207 */
[----:B------:R-:W-:-:S04]  /*a340*/  IMAD.WIDE.U32 R6, R6, R13, R10 ;  /* 0x0000000d06067225 */ /* 0x000fc800078e000a */
[----:B------:R-:W-:Y:S01]  /*a350*/  IMAD.IADD R7, R7, 0x1, R15 ;  /* 0x0000000107077824 */ /* 0x000fe200078e020f */
[----:B--2---:R-:W-:-:S04]  /*a360*/  LEA R10, P2, R6, R4, 0x2 ;  /* 0x00000004060a7211 */ /* 0x004fc800078410ff */
[----:B-1----:R-:W-:Y:S01]  /*a370*/  LEA.HI.X R11, R6, R5, R7, 0x2, P2 ;  /* 0x00000005060b7211 */ /* 0x002fe200010f1407 */
[----:B------:R-:W-:Y:S08]  /*a380*/  @P1 BRA `(.L_x_2249) ;  /* 0x0000000000101947 */ /* 0x000ff00003800000 */
[----:B------:R-:W-:Y:S05]  /*a390*/  @!P0 BRA `(.L_x_2249) ;  /* 0x00000000000c8947 */ /* 0x000fea0003800000 */
[----:B------:R-:W2:Y:S04]  /*a3a0*/  LDG.E R4, desc[UR56][R8.64] ;  /* 0x0000003808047981 */ /* 0x000ea8000c1e1900 */
[----:B-----5:R-:W2:Y:S02]  /*a3b0*/  LDG.E R29, desc[UR56][R8.64+0x4] ;  /* 0x00000438081d7981 */ /* 0x020ea4000c1e1900 */
[----:B--2---:R-:W-:-:S07]  /*a3c0*/  IMAD.IADD R29, R29, 0x1, -R4 ;  /* 0x000000011d1d7824 */ /* 0x004fce00078e0a04 */
.L_x_2249:
[----:B------:R-:W-:Y:S01]  /*a3d0*/  SHFL.IDX PT, R4, R10, RZ, 0x1c1f ;  /* 0x001c1fff0a047589 */ /* 0x000fe200000e0000 */
[----:B------:R-:W-:Y:S01]  /*a3e0*/  IMAD.IADD R13, R227, 0x1, R18 ;  /* 0x00000001e30d7824 */ /* 0x000fe200078e0212 */
        /* <DEDUP_REMOVED lines=11> */
[----:B------:R-:W-:Y:S01]  /*a4a0*/  IMAD R3, R208, 0x40, R23 ;  /* 0x00000040d0037824 */ /* 0x000fe200078e0217 */
[----:B------:R-:W1:Y:S01]  /*a4b0*/  @P4 LDC R49, c[0x0][0xbec] ;  /* 0x0002fb00ff314b82 */ /* 0x000e620000000800 */
[----:B------:R-:W-:Y:S02]  /*a4c0*/  ULDC.64 UR4, c[0x0][0xaa0] ;  /* 0x0002a80000047ab9 */ /* 0x000fe40000000a00 */
[----:B------:R-:W-:-:S03]  /*a4d0*/  IMAD.WIDE R16, R3, 0x2, R16 ;  /* 0x0000000203107825 */ /* 0x000fc600078e0210 */
[C---:B------:R-:W-:Y:S02]  /*a4e0*/  IADD3 R9, P6, R16.reuse, 0x1000, RZ ;  /* 0x0000100010097810 */ /* 0x040fe40007fde0ff */
[----:B------:R-:W2:Y:S01]  /*a4f0*/  @P4 LDC R51, c[0x0][0xbf0] ;  /* 0x0002fc00ff334b82 */ /* 0x000ea20000000800 */
[C---:B------:R-:W-:Y:S02]  /*a500*/  IADD3 R13, P5, R16.reuse, 0x2000, RZ ;  /* 0x00002000100d7810 */ /* 0x040fe40007fbe0ff */
[----:B------:R-:W-:Y:S02]  /*a510*/  LOP3.LUT R8, R9, 0x380, RZ, 0xc0, !PT ;  /* 0x0000038009087812 */ /* 0x000fe400078ec0ff */
[----:B------:R-:W-:Y:S02]  /*a520*/  IADD3 R29, P3, R16, 0x3000, RZ ;  /* 0x00003000101d7810 */ /* 0x000fe40007f7e0ff */
[----:B------:R-:W-:Y:S02]  /*a530*/  SHF.R.U64 R8, R8, 0x3, RZ ;  /* 0x0000000308087819 */ /* 0x000fe400000012ff */
[----:B------:R-:W-:-:S02]  /*a540*/  IADD3 R33, P2, R16, 0x4000, RZ ;  /* 0x0000400010217810 */ /* 0x000fc40007f5e0ff */
[----:B------:R-:W-:Y:S01]  /*a550*/  LOP3.LUT R8, R8, R9, RZ, 0x3c, !PT ;  /* 0x0000000908087212 */ /* 0x000fe200078e3cff */
[--C-:B------:R-:W-:Y:S01]  /*a560*/  IMAD.X R9, RZ, RZ, R17.reuse, P6 ;  /* 0x000000ffff097224 */ /* 0x100fe200030e0611 */
[C---:B------:R-:W-:Y:S02]  /*a570*/  IADD3 R3, P6, R16.reuse, 0x7000, RZ ;  /* 0x0000700010037810 */ /* 0x040fe40007fde0ff */
[C---:B------:R-:W-:Y:S02]  /*a580*/  IADD3 R37, P1, R16.reuse, 0x5000, RZ ;  /* 0x0000500010257810 */ /* 0x040fe40007f3e0ff */
[C---:B------:R-:W-:Y:S01]  /*a590*/  IADD3 R41, P0, R16.reuse, 0x6000, RZ ;  /* 0x0000600010297810 */ /* 0x040fe20007f1e0ff */
[----:B------:R-:W-:Y:S01]  /*a5a0*/  IMAD.X R45, RZ, RZ, R17, P6 ;  /* 0x000000ffff2d7224 */ /* 0x000fe200030e0611 */
[----:B0-----:R-:W-:Y:S01]  /*a5b0*/  LOP3.LUT R5, R16, 0x380, RZ, 0xc0, !PT ;  /* 0x0000038010057812 */ /* 0x001fe200078ec0ff */
[----:B------:R-:W5:Y:S01]  /*a5c0*/  LD.E.128 R8, desc[UR56][R8.64] ;  /* 0x0000003808087980 */ /* 0x000f62000c101d00 */
[----:B------:R-:W-:-:S02]  /*a5d0*/  LOP3.LUT R2, R3, 0x380, RZ, 0xc0, !PT ;  /* 0x0000038003027812 */ /* 0x000fc400078ec0ff */
[----:B------:R-:W-:Y:S02]  /*a5e0*/  LOP3.LUT R12, R13, 0x380, RZ, 0xc0, !PT ;  /* 0x000003800d0c7812 */ /* 0x000fe400078ec0ff */
[----:B------:R-:W-:Y:S02]  /*a5f0*/  LOP3.LUT R28, R29, 0x380, RZ, 0xc0, !PT ;  /* 0x000003801d1c7812 */ /* 0x000fe400078ec0ff */
[----:B------:R-:W-:Y:S02]  /*a600*/  LOP3.LUT R32, R33, 0x380, RZ, 0xc0, !PT ;  /* 0x0000038021207812 */ /* 0x000fe400078ec0ff */
[----:B------:R-:W-:Y:S02]  /*a610*/  LOP3.LUT R36, R37, 0x380, RZ, 0xc0, !PT ;  /* 0x0000038025247812 */ /* 0x000fe400078ec0ff */
[----:B------:R-:W-:Y:S02]  /*a620*/  LOP3.LUT R40, R41, 0x380, RZ, 0xc0, !PT ;  /* 0x0000038029287812 */ /* 0x000fe400078ec0ff */
[----:B------:R-:W-:-:S02]  /*a630*/  SHF.R.U64 R5, R5, 0x3, RZ ;  /* 0x0000000305057819 */ /* 0x000fc400000012ff */
[----:B------:R-:W-:Y:S02]  /*a640*/  SHF.R.U64 R2, R2, 0x3, RZ ;  /* 0x0000000302027819 */ /* 0x000fe400000012ff */
[----:B------:R-:W-:Y:S02]  /*a650*/  SHF.R.U64 R12, R12, 0x3, RZ ;  /* 0x000000030c0c7819 */ /* 0x000fe400000012ff */
[----:B------:R-:W-:Y:S02]  /*a660*/  SHF.R.U64 R28, R28, 0x3, RZ ;  /* 0x000000031c1c7819 */ /* 0x000fe400000012ff */
[----:B------:R-:W-:Y:S02]  /*a670*/  SHF.R.U64 R32, R32, 0x3, RZ ;  /* 0x0000000320207819 */ /* 0x000fe400000012ff */
[----:B------:R-:W-:Y:S02]  /*a680*/  SHF.R.U64 R36, R36, 0x3, RZ ;  /* 0x0000000324247819 */ /* 0x000fe400000012ff */
[----:B------:R-:W-:-:S02]  /*a690*/  SHF.R.U64 R40, R40, 0x3, RZ ;  /* 0x0000000328287819 */ /* 0x000fc400000012ff */
[----:B------:R-:W-:Y:S02]  /*a6a0*/  LOP3.LUT R16, R5, R16, RZ, 0x3c, !PT ;  /* 0x0000001005107212 */ /* 0x000fe400078e3cff */
[----:B------:R-:W-:Y:S01]  /*a6b0*/  LOP3.LUT R44, R2, R3, RZ, 0x3c, !PT ;  /* 0x00000003022c7212 */ /* 0x000fe200078e3cff */
[----:B------:R-:W-:Y:S01]  /*a6c0*/  IMAD R2, R103, UR4, RZ ;  /* 0x0000000467027c24 */ /* 0x000fe2000f8e02ff */
        /* <DEDUP_REMOVED lines=10> */
[----:B------:R0:W5:Y:S01]  /*a770*/  LD.E.128 R4, desc[UR56][R16.64] ;  /* 0x0000003810047980 */ /* 0x000162000c101d00 */
[----:B------:R-:W-:-:S03]  /*a780*/  SHF.R.S32.HI R21, RZ, 0x1f, R186 ;  /* 0x0000001fff157819 */ /* 0x000fc600000114ba */
[----:B------:R-:W5:Y:S04]  /*a790*/  LD.E.128 R12, desc[UR56][R12.64] ;  /* 0x000000380c0c7980 */ /* 0x000f68000c101d00 */
[----:B------:R-:W5:Y:S01]  /*a7a0*/  LD.E.128 R28, desc[UR56][R28.64] ;  /* 0x000000381c1c7980 */ /* 0x000f62000c101d00 */
[C---:B0-----:R-:W-:Y:S02]  /*a7b0*/  IMAD R17, R95.reuse, UR5, R2 ;  /* 0x000000055f117c24 */ /* 0x041fe4000f8e0202 */
[----:B------:R-:W-:Y:S01]  /*a7c0*/  IMAD.WIDE.U32 R2, R95, UR4, RZ ;  /* 0x000000045f027c25 */ /* 0x000fe2000f8e00ff */
[----:B------:R-:W-:Y:S01]  /*a7d0*/  ULDC.64 UR4, c[0x0][0xae8] ;  /* 0x0002ba0000047ab9 */ /* 0x000fe20000000a00 */
[----:B------:R-:W5:Y:S02]  /*a7e0*/  LD.E.128 R32, desc[UR56][R32.64] ;  /* 0x0000003820207980 */ /* 0x000f64000c101d00 */
[----:B------:R-:W-:-:S02]  /*a7f0*/  IMAD.IADD R3, R3, 0x1, R17 ;  /* 0x0000000103037824 */ /* 0x000fc400078e0211 */
[----:B------:R-:W-:Y:S01]  /*a800*/  IMAD R17, R188, 0x20, R208 ;  /* 0x00000020bc117824 */ /* 0x000fe200078e02d0 */
[----:B------:R-:W5:Y:S01]  /*a810*/  LD.E.128 R36, desc[UR56][R36.64] ;  /* 0x0000003824247980 */ /* 0x000f62000c101d00 */
[----:B------:R-:W-:-:S03]  /*a820*/  IMAD.WIDE.U32 R2, R189, UR4, R2 ;  /* 0x00000004bd027c25 */ /* 0x000fc6000f8e0002 */
[----:B------:R-:W5:Y:S01]  /*a830*/  LD.E.128 R40, desc[UR56][R40.64] ;  /* 0x0000003828287980 */ /* 0x000f62000c101d00 */
[----:B------:R-:W-:Y:S02]  /*a840*/  IMAD.IADD R20, R18, 0x1, R17 ;  /* 0x0000000112147824 */ /* 0x000fe400078e0211 */
[----:B------:R-:W-:Y:S01]  /*a850*/  IMAD R3, R189, UR5, R3 ;  /* 0x00000005bd037c24 */ /* 0x000fe2000f8e0203 */
[----:B------:R-:W-:Y:S01]  /*a860*/  ULDC.64 UR4, c[0x0][0xaf0] ;  /* 0x0002bc0000047ab9 */ /* 0x000fe20000000a00 */
[----:B-1----:R-:W-:Y:S01]  /*a870*/  @P4 IMAD.HI.U32 R16, R20, R49, RZ ;  /* 0x0000003114104227 */ /* 0x002fe200078e00ff */
[----:B------:R-:W5:Y:S03]  /*a880*/  LD.E.128 R44, desc[UR56][R44.64] ;  /* 0x000000382c2c7980 */ /* 0x000f66000c101d00 */
[----:B------:R-:W-:Y:S01]  /*a890*/  IMAD.MOV.U32 R17, RZ, RZ, R20 ;  /* 0x000000ffff117224 */ /* 0x000fe200078e0014 */
[----:B--2---:R-:W-:Y:S01]  /*a8a0*/  @P4 SHF.R.U32.HI R17, RZ, R51, R16 ;  /* 0x00000033ff114219 */ /* 0x004fe20000011610 */
[----:B------:R-:W-:Y:S01]  /*a8b0*/  IMAD R21, R21, UR4, RZ ;  /* 0x0000000415157c24 */ /* 0x000fe2000f8e02ff */
[----:B------:R-:W-:Y:S01]  /*a8c0*/  @!PT LDS RZ, [RZ] ;  /* 0x00000000fffff984 */ /* 0x000fe20000000800 */
[----:B------:R-:W-:Y:S01]  /*a8d0*/  @!PT LDS RZ, [RZ] ;  /* 0x00000000fffff984 */ /* 0x000fe20000000800 */
[----:B------:R-:W-:Y:S01]  /*a8e0*/  @!PT LDS RZ, [RZ] ;  /* 0x00000000fffff984 */ /* 0x000fe20000000800 */
[----:B------:R-:W-:Y:S01]  /*a8f0*/  @!PT LDS RZ, [RZ] ;  /* 0x00000000fffff984 */ /* 0x000fe20000000800 */
[----:B------:R0:W-:Y:S06]  /*a900*/  MEMBAR.ALL.CTA ;  /* 0x0000000000007992 */ /* 0x0001ec0000008000 */
[----:B0-----:R-:W0:Y:S01]  /*a910*/  FENCE.VIEW.ASYNC.S ;  /* 0x00000000000073c6 */ /* 0x001e220000000000 */
[----:B------:R-:W-:Y:S01]  /*a920*/  IMAD.WIDE.U32 R2, R186, UR4, R2 ;  /* 0x00000004ba027c25 */ /* 0x000fe2000f8e0002 */
[----:B------:R-:W-:-:S03]  /*a930*/  SHF.R.S32.HI R16, RZ, 0x1f, R17 ;  /* 0x0000001fff107819 */ /* 0x000fc60000011411 */
[----:B------:R-:W-:Y:S01]  /*a940*/  IMAD R21, R186, UR5, R21 ;  /* 0x00000005ba157c24 */ /* 0x000fe2000f8e0215 */
[----:B------:R-:W-:Y:S01]  /*a950*/  ULDC.64 UR4, c[0x0][0xae0] ;  /* 0x0002b80000047ab9 */ /* 0x000fe20000000a00 */
        /* <DEDUP_REMOVED lines=10> */
[----:B------:R-:W-:Y:S02]  /*aa00*/  IMAD.IADD R51, R208, 0x1, R18 ;  /* 0x00000001d0337824 */ /* 0x000fe400078e0212 */
[----:B------:R-:W-:-:S02]  /*aa10*/  IMAD R49, R21, UR5, R16 ;  /* 0x0000000515317c24 */ /* 0x000fc4000f8e0210 */
[----:B------:R-:W-:Y:S01]  /*aa20*/  IMAD.WIDE.U32 R2, R21, UR4, R2 ;  /* 0x0000000415027c25 */ /* 0x000fe2000f8e0002 */
[----:B------:R-:W-:Y:S01]  /*aa30*/  ISETP.GE.AND P2, PT, R51, R22, PT ;  /* 0x000000163300720c */ /* 0x000fe20003f46270 */
[----:B------:R-:W-:Y:S02]  /*aa40*/  ULDC.64 UR4, c[0x0][0xa80] ;  /* 0x0002a00000047ab9 */ /* 0x000fe40000000a00 */
[----:B------:R-:W-:Y:S01]  /*aa50*/  VIADD R0, R0, 0x34820 ;  /* 0x0003482000007836 */ /* 0x000fe20000000000 */
[C---:B------:R-:W-:Y:S01]  /*aa60*/  LEA R18, P3, R2.reuse, UR4, 0x1 ;  /* 0x0000000402127c11 */ /* 0x040fe2000f8608ff */
[----:B------:R-:W-:Y:S02]  /*aa70*/  IMAD.IADD R3, R3, 0x1, R49 ;  /* 0x0000000103037824 */ /* 0x000fe400078e0231 */
[----:B------:R-:W-:Y:S01]  /*aa80*/  VIADD R17, R51, 0x20 ;  /* 0x0000002033117836 */ /* 0x000fe20000000000 */
[----:B------:R-:W-:Y:S02]  /*aa90*/  PRMT R0, RZ, 0x654, R0 ;  /* 0x00000654ff007816 */ /* 0x000fe40000000000 */
[----:B------:R-:W-:-:S02]  /*aaa0*/  LEA.HI.X R20, R2, UR5, R3, 0x1, P3 ;  /* 0x0000000502147c11 */ /* 0x000fc400098f0c03 */
[-C--:B------:R-:W-:Y:S01]  /*aab0*/  ISETP.GE.AND P0, PT, R17, R22.reuse, PT ;  /* 0x000000161100720c */ /* 0x080fe20003f06270 */
[----:B------:R-:W-:Y:S01]  /*aac0*/  VIADD R17, R51, 0x40 ;  /* 0x0000004033117836 */ /* 0x000fe20000000000 */
[----:B0-----:R0:W-:Y:S01]  /*aad0*/  SYNCS.ARRIVE.TRANS64.RED.A1T0 RZ, [R0+URZ], RZ ;  /* 0x000000ff00ff79a7 */ /* 0x0011e2000810043f */
[----:B------:R1:W2:Y:S01]  /*aae0*/  SHFL.IDX PT, R16, R18, RZ, 0x181f ;  /* 0x00181fff12107589 */ /* 0x0002a200000e0000 */
[----:B------:R-:W-:Y:S02]  /*aaf0*/  BSSY B1, `(.L_x_2251) ;  /* 0x000000d000017945 */ /* 0x000fe40003800000 */
[----:B------:R-:W-:Y:S01]  /*ab00*/  ISETP.GE.AND P1, PT, R17, R22, PT ;  /* 0x000000161100720c */ /* 0x000fe20003f26270 */
[----:B0-----:R1:W0:Y:S01]  /*ab10*/  SHFL.IDX PT, R0, R20, RZ, 0x181f ;  /* 0x00181fff14007589 */ /* 0x00122200000e0000 */
[----:B------:R-:W-:Y:S11]  /*ab20*/  @P2 BRA `(.L_x_2252) ;  /* 0x0000000000242947 */ /* 0x000ff60003800000 */
[----:B------:R-:W-:Y:S02]  /*ab30*/  ULDC UR4, c[0x0][0xac8] ;  /* 0x0002b20000047ab9 */ /* 0x000fe40000000800 */
[----:B------:R-:W-:Y:S02]  /*ab40*/  ISETP.GE.AND P2, PT, R23, UR4, PT ;  /* 0x0000000417007c0c */ /* 0x000fe4000bf46270 */
[----:B------:R-:W-:-:S11]  /*ab50*/  ISETP.GE.AND P3, PT, R187, UR4, PT ;  /* 0x00000004bb007c0c */ /* 0x000fd6000bf66270 */
[-C--:B--2---:R-:W-:Y:S02]  /*ab60*/  @!P2 LEA R2, P4, R23, R16.reuse, 0x1 ;  /* 0x000000101702a211 */ /* 0x084fe400078808ff */
[----:B------:R-:W-:Y:S02]  /*ab70*/  @!P3 LEA R16, P5, R187, R16, 0x1 ;  /* 0x00000010bb10b211 */ /* 0x000fe400078a08ff */
[-C--:B0-----:R-:W-:Y:S02]  /*ab80*/  @!P2 LEA.HI.X R3, R23, R0.reuse, R230, 0x1, P4 ;  /* 0x000000001703a211 */ /* 0x081fe400020f0ce6 */
[----:B------:R-:W-:-:S03]  /*ab90*/  @!P3 LEA.HI.X R17, R187, R0, R229, 0x1, P5 ;  /* 0x00000000bb11b211 */ /* 0x000fc600028f0ce5 */
[----:B-----5:R3:W-:Y:S04]  /*aba0*/  @!P2 ST.E.128 desc[UR56][R2.64], R4 ;  /* 0x000000040200a985 */ /* 0x0207e8000c101d38 */
[----:B------:R3:W-:Y:S02]  /*abb0*/  @!P3 ST.E.128 desc[UR56][R16.64], R32 ;  /* 0x000000201000b985 */ /* 0x0007e4000c101d38 */
.L_x_2252:
[----:B------:R-:W-:Y:S05]  /*abc0*/  BSYNC B1 ;  /* 0x0000000000017941 */ /* 0x000fea0003800000 */
.L_x_2251:
[----:B0-----:R0:W4:Y:S01]  /*abd0*/  SHFL.IDX PT, R0, R20, 0x1, 0x181f ;  /* 0x00381f0014007f89 */ /* 0x00112200000e0000 */
        /* <DEDUP_REMOVED lines=12> */
.L_x_2254:
[----:B------:R-:W-:Y:S05]  /*aca0*/  BSYNC B1 ;  /* 0x0000000000017941 */ /* 0x000fea0003800000 */
.L_x_2253:
        /* <DEDUP_REMOVED lines=13> */
.L_x_2256:
[----:B------:R-:W-:Y:S05]  /*ad80*/  BSYNC B1 ;  /* 0x0000000000017941 */ /* 0x000fea0003800000 */
.L_x_2255:
[----:B0-----:R-:W-:Y:S01]  /*ad90*/  VIADD R3, R51, 0x60 ;  /* 0x0000006033037836 */ /* 0x001fe20000000000 */
[----:B-1--4-:R-:W0:Y:S04]  /*ada0*/  SHFL.IDX PT, R20, R20, 0x3, 0x181f ;  /* 0x00781f0014147f89 */ /* 0x012e2800000e0000 */
[----:B------:R-:W-:Y:S01]  /*adb0*/  ISETP.GE.AND P0, PT, R3, R22, PT ;  /* 0x000000160300720c */ /* 0x000fe20003f06270 */
[----:B------:R-:W1:-:S12]  /*adc0*/  SHFL.IDX PT, R18, R18, 0x3, 0x181f ;  /* 0x00781f0012127f89 */ /* 0x000e5800000e0000 */
[----:B------:R-:W-:Y:S05]  /*add0*/  @P0 BRA `(.L_x_2257) ;  /* 0x0000001400dc0947 */ /* 0x000fea0003800000 */
[----:B------:R-:W-:Y:S02]  /*ade0*/  ULDC UR4, c[0x0][0xac8] ;  /* 0x0002b20000047ab9 */ /* 0x000fe40000000800 */
[----:B------:R-:W-:-:S13]  /*adf0*/  ISETP.GE.AND P1, PT, R23, UR4, PT ;  /* 0x0000000417007c0c */ /* 0x000fda000bf26270 */
[----:B-1----:R-:W-:-:S04]  /*ae00*/  @!P1 LEA R2, P0, R23, R18, 0x1 ;  /* 0x0000001217029211 */ /* 0x002fc800078008ff */
        /* <DEDUP_REMOVED lines=8> */
.L_x_2250:
[----:B------:R-:W1:Y:S01]  /*ae90*/  @P4 LDC R8, c[0x0][0xbec] ;  /* 0x0002fb00ff084b82 */ /* 0x000e620000000800 */
[----:B------:R-:W-:Y:S01]  /*aea0*/  ULDC.64 UR4, c[0x0][0xb08] ;  /* 0x0002c20000047ab9 */ /* 0x000fe20000000a00 */
[----:B0-----:R-:W-:Y:S01]  /*aeb0*/  SHF.R.S32.HI R7, RZ, 0x1f, R186 ;  /* 0x0000001fff077819 */ /* 0x001fe200000114ba */
[----:B------:R-:W-:Y:S01]  /*aec0*/  IMAD R6, R103, UR4, RZ ;  /* 0x0000000467067c24 */ /* 0x000fe2000f8e02ff */
[----:B------:R-:W-:Y:S01]  /*aed0*/  ULDC.64 UR6, c[0x0][0xb30] ;  /* 0x0002cc0000067ab9 */ /* 0x000fe20000000a00 */
[----:B------:R-:W-:Y:S01]  /*aee0*/  IMAD.WIDE.U32 R4, R95, UR4, RZ ;  /* 0x000000045f047c25 */ /* 0x000fe2000f8e00ff */
[----:B------:R-:W-:Y:S01]  /*aef0*/  ISETP.GE.AND P0, PT, R13, R22, PT ;  /* 0x000000160d00720c */ /* 0x000fe20003f06270 */
[----:B------:R-:W-:Y:S01]  /*af00*/  BSSY B1, `(.L_x_2258) ;  /* 0x0000068000017945 */ /* 0x000fe20003800000 */
[----:B------:R-:W0:Y:S01]  /*af10*/  @P4 LDC R11, c[0x0][0xbf0] ;  /* 0x0002fc00ff0b4b82 */ /* 0x000e220000000800 */
[----:B------:R-:W-:Y:S01]  /*af20*/  IMAD R95, R95, UR5, R6 ;  /* 0x000000055f5f7c24 */ /* 0x000fe2000f8e0206 */
[----:B------:R-:W-:-:S03]  /*af30*/  ULDC.64 UR4, c[0x0][0xb38] ;  /* 0x0002ce0000047ab9 */ /* 0x000fc60000000a00 */
[----:B------:R-:W-:Y:S02]  /*af40*/  IMAD.IADD R5, R5, 0x1, R95 ;  /* 0x0000000105057824 */ /* 0x000fe400078e025f */
[----:B------:R-:W-:-:S04]  /*af50*/  IMAD.WIDE.U32 R4, R189, UR4, R4 ;  /* 0x00000004bd047c25 */ /* 0x000fc8000f8e0004 */
[----:B------:R-:W-:Y:S01]  /*af60*/  IMAD R5, R189, UR5, R5 ;  /* 0x00000005bd057c24 */ /* 0x000fe2000f8e0205 */
[----:B------:R-:W-:Y:S02]  /*af70*/  ULDC.64 UR4, c[0x0][0xb40] ;  /* 0x0002d00000047ab9 */ /* 0x000fe40000000a00 */
[----:B------:R-:W-:Y:S02]  /*af80*/  IMAD R7, R7, UR4, RZ ;  /* 0x0000000407077c24 */ /* 0x000fe4000f8e02ff */
[----:B-1----:R-:W-:-:S04]  /*af90*/  @P4 IMAD.HI.U32 R8, R37, R8, RZ ;  /* 0x0000000825084227 */ /* 0x002fc800078e00ff */
[C---:B------:R-:W-:Y:S02]  /*afa0*/  IMAD R9, R186.reuse, UR5, R7 ;  /* 0x00000005ba097c24 */ /* 0x040fe4000f8e0207 */
[----:B------:R-:W-:Y:S01]  /*afb0*/  IMAD.WIDE.U32 R4, R186, UR4, R4 ;  /* 0x00000004ba047c25 */ /* 0x000fe2000f8e0004 */
[----:B------:R-:W-:-:S03]  /*afc0*/  ULDC.64 UR4, c[0x0][0xb48] ;  /* 0x0002d20000047ab9 */ /* 0x000fc60000000a00 */
[----:B------:R-:W-:Y:S01]  /*afd0*/  IMAD.MOV.U32 R7, RZ, RZ, R37 ;  /* 0x000000ffff077224 */ /* 0x000fe200078e0025 */
[----:B0-----:R-:W-:Y:S01]  /*afe0*/  @P4 SHF.R.U32.HI R7, RZ, R11, R8 ;  /* 0x0000000bff074219 */ /* 0x001fe20000011608 */
[----:B------:R-:W-:-:S03]  /*aff0*/  IMAD.IADD R5, R5, 0x1, R9 ;  /* 0x0000000105057824 */ /* 0x000fc600078e0209 */
        /* <DEDUP_REMOVED lines=88> */
.L_x_2259:
[----:B------:R-:W-:Y:S05]  /*b580*/  BSYNC B1 ;  /* 0x0000000000017941 */ /* 0x000fea0003800000 */
.L_x_2258:
[----:B------:R-:W-:Y:S01]  /*b590*/  ISETP.GE.AND P0, PT, R29, R22, PT ;  /* 0x000000161d00720c */ /* 0x000fe20003f06270 */
[----:B----4-:R3:W4:Y:S04]  /*b5a0*/  SHFL.IDX PT, R5, R16, 0x1, 0x1c1f ;  /* 0x003c1f0010057f89 */ /* 0x01072800000e0000 */
[----:B------:R3:W0:Y:S08]  /*b5b0*/  SHFL.IDX PT, R4, R0, 0x1, 0x1c1f ;  /* 0x003c1f0000047f89 */ /* 0x00063000000e0000 */
[----:B---3--:R-:W-:Y:S05]  /*b5c0*/  @P0 BRA `(.L_x_2257) ;  /* 0x0000000c00e00947 */ /* 0x008fea0003800000 */
[----:B------:R-:W-:Y:S02]  /*b5d0*/  ULDC UR4, c[0x0][0xac8] ;  /* 0x0002b20000047ab9 */ /* 0x000fe40000000800 */
[----:B------:R-:W-:Y:S02]  /*b5e0*/  ISETP.GE.AND P1, PT, R206, UR4, PT ;  /* 0x00000004ce007c0c */ /* 0x000fe4000bf26270 */
[----:B------:R-:W-:Y:S02]  /*b5f0*/  ISETP.GE.AND P0, PT, R205, UR4, PT ;  /* 0x00000004cd007c0c */ /* 0x000fe4000bf06270 */
[----:B------:R-:W-:Y:S02]  /*b600*/  ISETP.GE.AND P2, PT, R184, UR4, PT ;  /* 0x00000004b8007c0c */ /* 0x000fe4000bf46270 */
[----:B------:R-:W-:Y:S02]  /*b610*/  ISETP.GE.AND P4, PT, R203, UR4, PT ;  /* 0x00000004cb007c0c */ /* 0x000fe4000bf86270 */
[----:B------:R-:W-:-:S05]  /*b620*/  ISETP.GE.AND P3, PT, R204, UR4, PT ;  /* 0x00000004cc007c0c */ /* 0x000fca000bf66270 */
[CC--:B0-----:R-:W-:Y:S02]  /*b630*/  @!P1 LEA R6, P5, R206.reuse, R4.reuse, 0x2 ;  /* 0x00000004ce069211 */ /* 0x0c1fe400078a10ff */
        /* <DEDUP_REMOVED lines=55> */
[----:B---3--:R-:W-:-:S04]  /*b9b0*/  LEA R2, P0, R192, R4, 0x2 ;  /* 0x00000004c0027211 */ /* 0x008fc800078010ff */
[----:B------:R-:W-:-:S05]  /*b9c0*/  LEA.HI.X R3, R192, R5, R211, 0x2, P0 ;  /* 0x00000005c0037211 */ /* 0x000fca00000f14d3 */
[----:B------:R0:W-:Y:S01]  /*b9d0*/  ST.E.64 desc[UR56][R2.64], R86 ;  /* 0x0000005602007985 */ /* 0x0001e2000c101b38 */
[----:B------:R-:W-:Y:S05]  /*b9e0*/  BRA `(.L_x_2257) ;  /* 0x0000000800d87947 */ /* 0x000fea0003800000 */
.L_x_2248:
[----:B------:R-:W2:Y:S01]  /*b9f0*/  LDC.64 R4, c[0x0][0xc00] ;  /* 0x00030000ff047b82 */ /* 0x000ea20000000a00 */
[----:B------:R-:W-:Y:S01]  /*ba00*/  ULDC.64 UR4, c[0x0][0xc08] ;  /* 0x0003020000047ab9 */ /* 0x000fe20000000a00 */
[----:B------:R-:W-:Y:S01]  /*ba10*/  IMAD.MOV.U32 R13, RZ, RZ, RZ ;  /* 0x000000ffff0d7224 */ /* 0x000fe200078e00ff */
[----:B------:R-:W-:-:S04]  /*ba20*/  ISETP.NE.U32.AND P0, PT, RZ, UR4, PT ;  /* 0x00000004ff007c0c */ /* 0x000fc8000bf05070 */
[----:B------:R-:W-:Y:S01]  /*ba30*/  ISETP.NE.AND.EX P1, PT, RZ, UR5, PT, P0 ;  /* 0x00000005ff007c0c */ /* 0x000fe2000bf25300 */
[----:B------:R-:W3:Y:S01]  /*ba40*/  LDC.64 R2, c[0x0][0xc00] ;  /* 0x00030000ff027b82 */ /* 0x000ee20000000a00 */
[----:B--2---:R-:W-:-:S04]  /*ba50*/  ISETP.NE.U32.AND P0, PT, R4, RZ, PT ;  /* 0x000000ff0400720c */ /* 0x004fc80003f05070 */
[----:B------:R-:W-:-:S07]  /*ba60*/  ISETP.NE.AND.EX P0, PT, R5, RZ, PT, P0 ;  /* 0x000000ff0500720c */ /* 0x000fce0003f05300 */
[----:B------:R-:W2:Y:S01]  /*ba70*/  @P1 LDC.64 R4, c[0x0][0xc08] ;  /* 0x00030200ff041b82 */ /* 0x000ea20000000a00 */
[----:B------:R-:W-:Y:S01]  /*ba80*/  ULDC UR4, c[0x0][0xa88] ;  /* 0x0002a20000047ab9 */ /* 0x000fe20000000800 */
[----:B---3--:R-:W-:-:S04]  /*ba90*/  IMAD.WIDE R6, R186, 0x4, R2 ;  /* 0x00000004ba067825 */ /* 0x008fc800078e0202 */
[----:B0-----:R-:W-:Y:S01]  /*baa0*/  IMAD.U32 R0, RZ, RZ, UR4 ;  /* 0x00000004ff007e24 */ /* 0x001fe2000f8e00ff */
        /* <DEDUP_REMOVED lines=12> */
.L_x_2260:
[----:B------:R-:W-:Y:S01]  /*bb70*/  BSSY B1, `(.L_x_2261) ;  /* 0x0000036000017945 */ /* 0x000fe20003800000 */
[----:B------:R-:W-:Y:S02]  /*bb80*/  SEL R21, R186, RZ, !P0 ;  /* 0x000000ffba157207 */ /* 0x000fe40004000000 */
[----:B------:R-:W-:Y:S02]  /*bb90*/  SEL R191, R191, RZ, !P0 ;  /* 0x000000ffbfbf7207 */ /* 0x000fe40004000000 */
[----:B-----5:R-:W-:Y:S01]  /*bba0*/  SHF.R.S32.HI R16, RZ, 0x1f, R13 ;  /* 0x0000001fff107819 */ /* 0x020fe2000001140d */
[----:B------:R-:W-:Y:S06]  /*bbb0*/  @P3 BRA `(.L_x_2262) ;  /* 0x0000000000c43947 */ /* 0x000fec0003800000 */
[----:B------:R-:W0:Y:S01]  /*bbc0*/  S2R R3, SR_TID.X ;  /* 0x0000000000037919 */ /* 0x000e220000002100 */
[----:B------:R-:W2:Y:S02]  /*bbd0*/  LDC R33, c[0x0][0xbe8] ;  /* 0x0002fa00ff217b82 */ /* 0x000ea40000000800 */
[----:B--2---:R-:W-:Y:S01]  /*bbe0*/  IMAD R2, R0, R33, RZ ;  /* 0x0000002100027224 */ /* 0x004fe200078e02ff */
[----:B0-----:R-:W-:-:S04]  /*bbf0*/  IADD3 R29, R18, -0x80, R3 ;  /* 0xffffff80121d7810 */ /* 0x001fc80007ffe003 */
        /* <DEDUP_REMOVED lines=9> */
[----:B------:R-:W2:Y:S08]  /*bc90*/  LDC.64 R4, c[0x0][R14+0x220] ;  /* 0x000088000e047b82 */ /* 0x000eb00000000a00 */
[----:B------:R-:W3:Y:S08]  /*bca0*/  @P1 LDC R12, c[0x0][0xbec] ;  /* 0x0002fb00ff0c1b82 */ /* 0x000ef00000000800 */
[----:B------:R-:W4:Y:S08]  /*bcb0*/  LDC.64 R2, c[0x0][R14+0x218] ;  /* 0x000086000e027b82 */ /* 0x000f300000000a00 */
[----:B------:R-:W5:Y:S01]  /*bcc0*/  @P1 LDC R35, c[0x0][0xbf0] ;  /* 0x0002fc00ff231b82 */ /* 0x000f620000000800 */
[----:B--2---:R-:W-:-:S02]  /*bcd0*/  IMAD R5, R5, R21, RZ ;  /* 0x0000001505057224 */ /* 0x004fc400078e02ff */
[----:B------:R-:W-:-:S04]  /*bce0*/  IMAD.WIDE.U32 R10, R4, R21, RZ ;  /* 0x00000015040a7225 */ /* 0x000fc800078e00ff */
[----:B------:R-:W-:Y:S01]  /*bcf0*/  IMAD R5, R4, R191, R5 ;  /* 0x000000bf04057224 */ /* 0x000fe200078e0205 */
[----:B------:R-:W2:Y:S01]  /*bd00*/  LDC.64 R6, c[0x0][R14+0x228] ;  /* 0x00008a000e067b82 */ /* 0x000ea20000000a00 */
[----:B---3--:R-:W-:-:S04]  /*bd10*/  @P1 IMAD.HI.U32 R12, R29, R12, RZ ;  /* 0x0000000c1d0c1227 */ /* 0x008fc800078e00ff */
[----:B------:R-:W-:-:S03]  /*bd20*/  IMAD.IADD R11, R11, 0x1, R5 ;  /* 0x000000010b0b7824 */ /* 0x000fc600078e0205 */
[----:B------:R-:W3:Y:S01]  /*bd30*/  LDC.64 R8, c[0x0][R14+0x210] ;  /* 0x000084000e087b82 */ /* 0x000ee20000000a00 */
[-C--:B----4-:R-:W-:Y:S02]  /*bd40*/  IMAD R17, R3, R189.reuse, RZ ;  /* 0x000000bd03117224 */ /* 0x090fe400078e02ff */
[----:B------:R-:W-:-:S04]  /*bd50*/  IMAD.WIDE.U32 R2, R2, R189, RZ ;  /* 0x000000bd02027225 */ /* 0x000fc800078e00ff */
[----:B------:R-:W-:Y:S01]  /*bd60*/  IMAD.IADD R17, R3, 0x1, R17 ;  /* 0x0000000103117824 */ /* 0x000fe200078e0211 */
[----:B-----5:R-:W-:Y:S01]  /*bd70*/  @P1 SHF.R.U32.HI R15, RZ, R35, R12 ;  /* 0x00000023ff0f1219 */ /* 0x020fe2000001160c */
[----:B0-----:R-:W0:Y:S01]  /*bd80*/  @!P0 LDC R30, c[0x0][0xb50] ;  /* 0x0002d400ff1e8b82 */ /* 0x001e220000000800 */
[----:B------:R-:W-:-:S03]  /*bd90*/  IADD3 R4, P1, P3, R10, R2, R13 ;  /* 0x000000020a047210 */ /* 0x000fc60007b3e00d */
[----:B------:R-:W-:Y:S02]  /*bda0*/  IMAD.MOV R10, RZ, RZ, -R15 ;  /* 0x000000ffff0a7224 */ /* 0x000fe400078e0a0f */
[----:B--2---:R-:W-:Y:S02]  /*bdb0*/  IMAD.WIDE.U32 R2, R6, R207, RZ ;  /* 0x000000cf06027225 */ /* 0x004fe400078e00ff */
[----:B------:R-:W2:Y:S01]  /*bdc0*/  @!P0 LDC R31, c[0x0][0xb54] ;  /* 0x0002d500ff1f8b82 */ /* 0x000ea20000000800 */
[----:B------:R-:W-:Y:S01]  /*bdd0*/  IADD3.X R6, R11, R17, R16, P1, P3 ;  /* 0x000000110b067210 */ /* 0x000fe20000fe6410 */
[----:B------:R-:W-:Y:S01]  /*bde0*/  IMAD R7, R7, R207, RZ ;  /* 0x000000cf07077224 */ /* 0x000fe200078e02ff */
[----:B------:R-:W-:Y:S01]  /*bdf0*/  IADD3 R2, P0, P1, R15, R4, R2 ;  /* 0x000000040f027210 */ /* 0x000fe2000791e002 */
[----:B------:R-:W-:Y:S01]  /*be00*/  IMAD R5, R33, R10, R29 ;  /* 0x0000000a21057224 */ /* 0x000fe200078e021d */
[----:B------:R-:W-:Y:S01]  /*be10*/  SHF.R.S32.HI R15, RZ, 0x1f, R15 ;  /* 0x0000001fff0f7819 */ /* 0x000fe2000001140f */
[----:B------:R-:W-:-:S02]  /*be20*/  IMAD.IADD R7, R3, 0x1, R7 ;  /* 0x0000000103077824 */ /* 0x000fc400078e0207 */
[----:B---3--:R-:W-:-:S03]  /*be30*/  IMAD R4, R9, R5, RZ ;  /* 0x0000000509047224 */ /* 0x008fc600078e02ff */
[----:B------:R-:W-:Y:S02]  /*be40*/  IADD3.X R3, R15, R6, R7, P0, P1 ;  /* 0x000000060f037210 */ /* 0x000fe400007e2407 */
[----:B------:R-:W-:Y:S01]  /*be50*/  SHF.R.S32.HI R7, RZ, 0x1f, R5 ;  /* 0x0000001fff077819 */ /* 0x000fe20000011405 */
[----:B------:R-:W-:-:S04]  /*be60*/  IMAD.WIDE.U32 R2, R8, R5, R2 ;  /* 0x0000000508027225 */ /* 0x000fc800078e0002 */
[----:B------:R-:W-:Y:S01]  /*be70*/  IMAD R7, R8, R7, R4 ;  /* 0x0000000708077224 */ /* 0x000fe200078e0204 */
[----:B0-----:R-:W-:-:S03]  /*be80*/  LEA R4, P0, R2, R30, 0x2 ;  /* 0x0000001e02047211 */ /* 0x001fc600078010ff */
[----:B------:R-:W-:-:S05]  /*be90*/  IMAD.IADD R3, R3, 0x1, R7 ;  /* 0x0000000103037824 */ /* 0x000fca00078e0207 */
[----:B--2---:R-:W-:Y:S01]  /*bea0*/  LEA.HI.X R5, R2, R31, R3, 0x2, P0 ;  /* 0x0000001f02057211 */ /* 0x004fe200000f1403 */
[----:B------:R-:W-:-:S05]  /*beb0*/  IMAD.MOV.U32 R3, RZ, RZ, -0x800000 ;  /* 0xff800000ff037424 */ /* 0x000fca00078e00ff */
[----:B------:R0:W-:Y:S02]  /*bec0*/  STG.E desc[UR56][R4.64], R3 ;  /* 0x0000000304007986 */ /* 0x0001e4000c101938 */
.L_x_2262:
[----:B------:R-:W-:Y:S05]  /*bed0*/  BSYNC B1 ;  /* 0x0000000000017941 */ /* 0x000fea0003800000 */
.L_x_2261:
[----:B------:R-:W-:Y:S05]  /*bee0*/  @P2 BRA `(.L_x_2257) ;  /* 0x0000000400982947 */ /* 0x000fea0003800000 */
[----:B------:R-:W2:Y:S01]  /*bef0*/  LDC R11, c[0x0][0xbe8] ;  /* 0x0002fa00ff0b7b82 */ /* 0x000ea20000000800 */
[----:B------:R-:W-:Y:S01]  /*bf00*/  ULDC.64 UR4, c[0x0][0xaa0] ;  /* 0x0002a80000047ab9 */ /* 0x000fe20000000a00 */
[----:B------:R-:W-:Y:S01]  /*bf10*/  IMAD R7, R188, 0x20, R208 ;  /* 0x00000020bc077824 */ /* 0x000fe200078e02d0 */
[----:B------:R-:W-:Y:S01]  /*bf20*/  ULDC.64 UR6, c[0x0][0xaf0] ;  /* 0x0002bc0000067ab9 */ /* 0x000fe20000000a00 */
[----:B------:R-:W-:Y:S01]  /*bf30*/  IMAD R2, R16, UR4, RZ ;  /* 0x0000000410027c24 */ /* 0x000fe2000f8e02ff */
[----:B------:R-:W-:Y:S01]  /*bf40*/  BSSY B1, `(.L_x_2263) ;  /* 0x0000036000017945 */ /* 0x000fe20003800000 */
[----:B------:R-:W-:Y:S02]  /*bf50*/  IMAD.IADD R9, R18, 0x1, R7 ;  /* 0x0000000112097824 */ /* 0x000fe400078e0207 */
[C---:B0-----:R-:W-:Y:S02]  /*bf60*/  IMAD R5, R13.reuse, UR5, R2 ;  /* 0x000000050d057c24 */ /* 0x041fe4000f8e0202 */
[----:B------:R-:W-:Y:S01]  /*bf70*/  IMAD.WIDE.U32 R2, R13, UR4, RZ ;  /* 0x000000040d027c25 */ /* 0x000fe2000f8e00ff */
[----:B------:R-:W-:-:S03]  /*bf80*/  ULDC.64 UR4, c[0x0][0xae8] ;  /* 0x0002ba0000047ab9 */ /* 0x000fc60000000a00 */
[----:B------:R-:W-:Y:S02]  /*bf90*/  IMAD.IADD R3, R3, 0x1, R5 ;  /* 0x0000000103037824 */ /* 0x000fe400078e0205 */
[----:B------:R-:W-:Y:S02]  /*bfa0*/  IMAD.MOV.U32 R5, RZ, RZ, R9 ;  /* 0x000000ffff057224 */ /* 0x000fe400078e0009 */
[----:B------:R-:W-:-:S04]  /*bfb0*/  IMAD.WIDE.U32 R2, R189, UR4, R2 ;  /* 0x00000004bd027c25 */ /* 0x000fc8000f8e0002 */
[----:B------:R-:W-:Y:S01]  /*bfc0*/  IMAD R6, R191, UR6, RZ ;  /* 0x00000006bf067c24 */ /* 0x000fe2000f8e02ff */
[----:B--2---:R-:W-:Y:S01]  /*bfd0*/  ISETP.NE.AND P0, PT, R11, 0x1, PT ;  /* 0x000000010b00780c */ /* 0x004fe20003f05270 */
[----:B------:R-:W-:Y:S01]  /*bfe0*/  IMAD R3, R189, UR5, R3 ;  /* 0x00000005bd037c24 */ /* 0x000fe2000f8e0203 */
[----:B------:R-:W-:Y:S01]  /*bff0*/  ULDC.64 UR4, c[0x0][0xae0] ;  /* 0x0002b80000047ab9 */ /* 0x000fe20000000a00 */
[C---:B------:R-:W-:Y:S02]  /*c000*/  IMAD R7, R21.reuse, UR7, R6 ;  /* 0x0000000715077c24 */ /* 0x040fe4000f8e0206 */
[----:B------:R-:W-:-:S04]  /*c010*/  IMAD.WIDE.U32 R2, R21, UR6, R2 ;  /* 0x0000000615027c25 */ /* 0x000fc8000f8e0002 */
[----:B------:R-:W-:Y:S02]  /*c020*/  IMAD.IADD R3, R3, 0x1, R7 ;  /* 0x0000000103037824 */ /* 0x000fe400078e0207 */
[----:B------:R-:W-:Y:S02]  /*c030*/  IMAD.IADD R18, R208, 0x1, R18 ;  /* 0x00000001d0127824 */ /* 0x000fe400078e0212 */
[----:B------:R-:W0:Y:S08]  /*c040*/  @P0 LDC R4, c[0x0][0xbec] ;  /* 0x0002fb00ff040b82 */ /* 0x000e300000000800 */
[----:B------:R-:W2:Y:S01]  /*c050*/  @P0 LDC R15, c[0x0][0xbf0] ;  /* 0x0002fc00ff0f0b82 */ /* 0x000ea20000000800 */
[----:B0-----:R-:W-:-:S05]  /*c060*/  @P0 IMAD.HI.U32 R4, R9, R4, RZ ;  /* 0x0000000409040227 */ /* 0x001fca00078e00ff */
        /* <DEDUP_REMOVED lines=21> */
[----:B------:R-:W-:Y:S02]  /*c1c0*/  ISETP.GE.AND P0, PT, R0, R11, PT ;  /* 0x0000000b0000720c */ /* 0x000fe40003f06270 */
[----:B------:R-:W-:Y:S02]  /*c1d0*/  LEA.HI.X R5, R2, UR5, R3, 0x1, P3 ;  /* 0x0000000502057c11 */ /* 0x000fe400098f0c03 */
[----:B------:R0:W2:Y:S04]  /*c1e0*/  SHFL.IDX PT, R2, R4, RZ, 0x181f ;  /* 0x00181fff04027589 */ /* 0x0000a800000e0000 */
        /* <DEDUP_REMOVED lines=11> */
.L_x_2264:
[----:B------:R-:W-:Y:S05]  /*c2a0*/  BSYNC B1 ;  /* 0x0000000000017941 */ /* 0x000fea0003800000 */
.L_x_2263:
[----:B---3--:R3:W0:Y:S01]  /*c2b0*/  SHFL.IDX PT, R0, R5, 0x1, 0x181f ;  /* 0x00381f0005007f89 */ /* 0x00862200000e0000 */
[----:B------:R-:W-:Y:S03]  /*c2c0*/  BSSY B1, `(.L_x_2265) ;  /* 0x000000c000017945 */ /* 0x000fe60003800000 */
[----:B--2-4-:R3:W2:Y:S01]  /*c2d0*/  SHFL.IDX PT, R2, R4, 0x1, 0x181f ;  /* 0x00381f0004027f89 */ /* 0x0146a200000e0000 */
[----:B------:R-:W-:Y:S05]  /*c2e0*/  @P1 BRA `(.L_x_2266) ;  /* 0x0000000000241947 */ /* 0x000fea0003800000 */
        /* <DEDUP_REMOVED lines=9> */
.L_x_2266:
[----:B------:R-:W-:Y:S05]  /*c380*/  BSYNC B1 ;  /* 0x0000000000017941 */ /* 0x000fea0003800000 */
.L_x_2265:
[----:B0-----:R0:W0:Y:S01]  /*c390*/  SHFL.IDX PT, R0, R5, 0x2, 0x181f ;  /* 0x00581f0005007f89 */ /* 0x00102200000e0000 */
[----:B------:R-:W-:Y:S03]  /*c3a0*/  BSSY B1, `(.L_x_2267) ;  /* 0x000000c000017945 */ /* 0x000fe60003800000 */
[----:B--2-4-:R2:W4:Y:S01]  /*c3b0*/  SHFL.IDX PT, R2, R4, 0x2, 0x181f ;  /* 0x00581f0004027f89 */ /* 0x01452200000e0000 */
[----:B------:R-:W-:Y:S05]  /*c3c0*/  @P0 BRA `(.L_x_2268) ;  /* 0x0000000000240947 */ /* 0x000fea0003800000 */
        /* <DEDUP_REMOVED lines=9> */
.L_x_2268:
[----:B------:R-:W-:Y:S05]  /*c460*/  BSYNC B1 ;  /* 0x0000000000017941 */ /* 0x000fea0003800000 */
.L_x_2267:
[----:B0-----:R-:W-:Y:S01]  /*c470*/  VIADD R0, R18, 0x60 ;  /* 0x0000006012007836 */ /* 0x001fe20000000000 */
[----:B------:R0:W0:Y:S04]  /*c480*/  SHFL.IDX PT, R6, R5, 0x3, 0x181f ;  /* 0x00781f0005067f89 */ /* 0x00002800000e0000 */
[----:B------:R-:W-:Y:S01]  /*c490*/  ISETP.GE.AND P0, PT, R0, R11, PT ;  /* 0x0000000b0000720c */ /* 0x000fe20003f06270 */
[----:B----4-:R4:W0:-:S12]  /*c4a0*/  SHFL.IDX PT, R2, R4, 0x3, 0x181f ;  /* 0x00781f0004027f89 */ /* 0x01081800000e0000 */
[----:B----4-:R-:W-:Y:S05]  /*c4b0*/  @P0 BRA `(.L_x_2257) ;  /* 0x0000000000240947 */ /* 0x010fea0003800000 */
[----:B------:R-:W-:Y:S02]  /*c4c0*/  ULDC UR4, c[0x0][0xac8] ;  /* 0x0002b20000047ab9 */ /* 0x000fe40000000800 */
[----:B------:R-:W-:Y:S02]  /*c4d0*/  ISETP.GE.AND P2, PT, R23, UR4, PT ;  /* 0x0000000417007c0c */ /* 0x000fe4000bf46270 */
[----:B------:R-:W-:-:S11]  /*c4e0*/  ISETP.GE.AND P3, PT, R187, UR4, PT ;  /* 0x00000004bb007c0c */ /* 0x000fd6000bf66270 */
[-C--:B0-23--:R-:W-:Y:S02]  /*c4f0*/  @!P2 LEA R4, P0, R23, R2.reuse, 0x1 ;  /* 0x000000021704a211 */ /* 0x08dfe400078008ff */
[----:B------:R-:W-:Y:S02]  /*c500*/  @!P3 LEA R2, P1, R187, R2, 0x1 ;  /* 0x00000002bb02b211 */ /* 0x000fe400078208ff */
[-C--:B------:R-:W-:Y:S02]  /*c510*/  @!P2 LEA.HI.X R5, R23, R6.reuse, R230, 0x1, P0 ;  /* 0x000000061705a211 */ /* 0x080fe400000f0ce6 */
[----:B------:R-:W-:-:S03]  /*c520*/  @!P3 LEA.HI.X R3, R187, R6, R229, 0x1, P1 ;  /* 0x00000006bb03b211 */ /* 0x000fc600008f0ce5 */
[----:B------:R4:W-:Y:S04]  /*c530*/  @!P2 ST.E.128 desc[UR56][R4.64], RZ ;  /* 0x000000ff0400a985 */ /* 0x0009e8000c101d38 */
[----:B------:R4:W-:Y:S02]  /*c540*/  @!P3 ST.E.128 desc[UR56][R2.64], RZ ;  /* 0x000000ff0200b985 */ /* 0x0009e4000c101d38 */
.L_x_2257:
[----:B------:R-:W-:Y:S05]  /*c550*/  BSYNC B0 ;  /* 0x0000000000007941 */ /* 0x000fea0003800000 */
.L_x_2247:
[----:B------:R-:W-:Y:S02]  /*c560*/  ULDC UR4, c[0x0][0xc3c] ;  /* 0x00030f0000047ab9 */ /* 0x000fe40000000800 */
[----:B-1----:R-:W-:-:S13]  /*c570*/  ISETP.GE.AND P0, PT, R27, UR4, PT ;  /* 0x000000041b007c0c */ /* 0x002fda000bf06270 */
[----:B------:R-:W-:Y:S05]  /*c580*/  @!P0 BRA `(.L_x_2269) ;  /* 0xffffff4800848947 */ /* 0x000fea000383ffff */
[----:B------:R-:W-:Y:S05]  /*c590*/  EXIT ;  /* 0x000000000000794d */ /* 0x000fea0003800000 */
.L_x_2210:
[----:B------:R-:W-:-:S08]  /*c5a0*/  NOP ;  /* 0x0000000000007918 */ /* 0x000fd00000000000 */
[----:B0-----:R-:W0:-:S00]  /*c5b0*/  USETMAXREG.DEALLOC.CTAPOOL 0x18 ;  /* 0x00000018000079c8 */ /* 0x001e0000080e0500 */
[----:B0-----:R-:W-:Y:S01]  /*c5c0*/  LOP3.LUT R0, R0, 0x3, RZ, 0xc0, !PT ;  /* 0x0000000300007812 */ /* 0x001fe200078ec0ff */
[----:B------:R-:W-:-:S05]  /*c5d0*/  IMAD.MOV.U32 R6, RZ, RZ, RZ ;  /* 0x000000ffff067224 */ /* 0x000fca00078e00ff */
[----:B------:R-:W0:Y:S02]  /*c5e0*/  SHFL.IDX PT, R0, R0, RZ, 0x1f ;  /* 0x00001fff00007589 */ /* 0x000e2400000e0000 */
[----:B0-----:R-:W-:-:S04]  /*c5f0*/  ISETP.NE.AND P0, PT, R0, RZ, PT ;  /* 0x000000ff0000720c */ /* 0x001fc80003f05270 */
[----:B------:R-:W-:-:S05]  /*c600*/  P2R R0, PR, RZ, 0x1 ;  /* 0x00000001ff007803 */ /* 0x000fca0000000000 */
[----:B------:R0:W-:Y:S04]  /*c610*/  STL [R1+0x5c], R0 ;  /* 0x00005c0001007387 */ /* 0x0001e80000100800 */
        /* <DEDUP_REMOVED lines=10> */
.L_x_2270:
[----:B0-----:R-:W0:Y:S01]  /*c6c0*/  S2R R0, SR_TID.X ;  /* 0x0000000000007919 */ /* 0x001e220000002100 */
[----:B------:R-:W-:Y:S01]  /*c6d0*/  ULDC UR4, c[0x0][0xc3c] ;  /* 0x00030f0000047ab9 */ /* 0x000fe20000000800 */
[----:B------:R-:W1:Y:S01]  /*c6e0*/  S2UR UR6, SR_CTAID.X ;  /* 0x00000000000679c3 */ /* 0x000e620000002500 */
[----:B------:R-:W-:Y:S01]  /*c6f0*/  ULDC UR5, c[0x0][0xc38] ;  /* 0x00030e0000057ab9 */ /* 0x000fe20000000800 */
[----:B0-----:R-:W-:-:S04]  /*c700*/  LOP3.LUT R0, R0, 0x1f, RZ, 0xc0, !PT ;  /* 0x0000001f00007812 */ /* 0x001fc800078ec0ff */
[----:B------:R-:W-:-:S04]  /*c710*/  ISETP.NE.AND P0, PT, R0, 0x1f, PT ;  /* 0x0000001f0000780c */ /* 0x000fc80003f05270 */
[----:B------:R-:W-:-:S13]  /*c720*/  ISETP.GE.OR P1, PT, R0, UR4, !P0 ;  /* 0x0000000400007c0c */ /* 0x000fda000c726670 */
[----:B------:R-:W0:Y:S08]  /*c730*/  @!P1 LDC.64 R2, c[0x0][0xc80] ;  /* 0x00032000ff029b82 */ /* 0x000e300000000a00 */
[----:B------:R-:W2:Y:S01]  /*c740*/  @!P1 LDC.64 R4, c[0x0][0xc78] ;  /* 0x00031e00ff049b82 */ /* 0x000ea20000000a00 */
[----:B0-----:R-:W-:-:S05]  /*c750*/  @!P1 IMAD.WIDE.U32 R2, R0, 0x4, R2 ;  /* 0x0000000400029825 */ /* 0x001fca00078e0002 */
[----:B------:R2:W3:Y:S02]  /*c760*/  @!P1 LDG.E R6, desc[UR56][R2.64] ;  /* 0x0000003802069981 */ /* 0x0004e4000c1e1900 */
[----:B--2---:R-:W-:-:S04]  /*c770*/  @!P1 IMAD.WIDE.U32 R2, R0, 0x4, R4 ;  /* 0x0000000400029825 */ /* 0x004fc800078e0004 */
[----:B------:R-:W-:-:S06]  /*c780*/  IMAD.MOV.U32 R5, RZ, RZ, RZ ;  /* 0x000000ffff057224 */ /* 0x000fcc00078e00ff */
        /* <DEDUP_REMOVED lines=31> */
.L_x_2274:
        /* <DEDUP_REMOVED lines=39> */
.L_x_2272:
        /* <DEDUP_REMOVED lines=10> */
[----:B------:R-:W-:-:S06]  /*cc90*/  VIADD R8, R10, 0xffffffff ;  /* 0xffffffff0a087836 */ /* 0x000fcc0000000000 */
[----:B------:R3:W4:Y:S02]  /*cca0*/  SHFL.IDX PT, R8, R3, R8, 0x1f ;  /* 0x00001f0803087589 */ /* 0x00072400000e0000 */
.L_x_2275:
[----:B---34-:R-:W-:Y:S01]  /*ccb0*/  IMAD R3, R8, UR5, R9 ;  /* 0x0000000508037c24 */ /* 0x018fe2000f8e0209 */
[----:B-1----:R-:W-:Y:S01]  /*ccc0*/  ISETP.NE.AND P0, PT, R7, 0x1, PT ;  /* 0x000000010700780c */ /* 0x002fe20003f05270 */
[----:B------:R-:W-:-:S03]  /*ccd0*/  VIADD R13, R10, UR4 ;  /* 0x000000040a0d7c36 */ /* 0x000fc60008000000 */
[----:B------:R1:W-:Y:S01]  /*cce0*/  STL [R1], R3 ;  /* 0x0000000301007387 */ /* 0x0003e20000100800 */
[----:B0-----:R-:W-:-:S03]  /*ccf0*/  IADD3 R5, -R3, UR6, RZ ;  /* 0x0000000603057c10 */ /* 0x001fc6000fffe1ff */
[----:B------:R1:W-:Y:S05]  /*cd00*/  STL [R1+0xc], R13 ;  /* 0x00000c0d01007387 */ /* 0x0003ea0000100800 */
[----:B------:R-:W-:Y:S05]  /*cd10*/  @!P0 BRA `(.L_x_2276) ;  /* 0x0000000000e08947 */ /* 0x000fea0003800000 */
[----:B--2---:R-:W-:Y:S01]  /*cd20*/  IABS R6, R4 ;  /* 0x0000000400067213 */ /* 0x004fe20000000000 */
[----:B------:R-:W-:Y:S01]  /*cd30*/  IMAD.MOV.U32 R2, RZ, RZ, RZ ;  /* 0x000000ffff027224 */ /* 0x000fe200078e00ff */
[----:B------:R-:W-:Y:S02]  /*cd40*/  IABS R8, R7 ;  /* 0x0000000700087213 */ /* 0x000fe40000000000 */
[----:B------:R-:W0:Y:S08]  /*cd50*/  I2F.RP R9, R6 ;  /* 0x0000000600097306 */ /* 0x000e300000209400 */
[----:B------:R-:W-:Y:S08]  /*cd60*/  I2F.RP R12, R8 ;  /* 0x00000008000c7306 */ /* 0x000ff00000209400 */
[----:B0-----:R-:W1:Y:S02]  /*cd70*/  MUFU.RCP R9, R9 ;  /* 0x0000000900097308 */ /* 0x001e640000001000 */
[----:B-1----:R-:W-:-:S06]  /*cd80*/  VIADD R3, R9, 0xffffffe ;  /* 0x0ffffffe09037836 */ /* 0x002fcc0000000000 */
[----:B------:R-:W0:Y:S02]  /*cd90*/  F2I.FTZ.U32.TRUNC.NTZ R3, R3 ;  /* 0x0000000300037305 */ /* 0x000e24000021f000 */
[----:B0-----:R-:W-:-:S04]  /*cda0*/  IMAD.MOV R11, RZ, RZ, -R3 ;  /* 0x000000ffff0b7224 */ /* 0x001fc800078e0a03 */
[----:B------:R-:W-:-:S04]  /*cdb0*/  IMAD R11, R11, R6, RZ ;  /* 0x000000060b0b7224 */ /* 0x000fc800078e02ff */
[----:B------:R-:W-:Y:S01]  /*cdc0*/  IMAD.HI.U32 R10, R3, R11, R2 ;  /* 0x0000000b030a7227 */ /* 0x000fe200078e0002 */
[----:B------:R-:W-:Y:S01]  /*cdd0*/  IABS R11, R5 ;  /* 0x00000005000b7213 */ /* 0x000fe20000000000 */
[----:B------:R-:W0:Y:S01]  /*cde0*/  MUFU.RCP R2, R12 ;  /* 0x0000000c00027308 */ /* 0x000e220000001000 */
[----:B------:R-:W-:-:S03]  /*cdf0*/  IABS R3, R4 ;  /* 0x0000000400037213 */ /* 0x000fc60000000000 */
[----:B------:R-:W-:-:S04]  /*ce00*/  IMAD.HI.U32 R9, R10, R11, RZ ;  /* 0x0000000b0a097227 */ /* 0x000fc800078e00ff */
[----:B------:R-:W-:-:S04]  /*ce10*/  IMAD.MOV R14, RZ, RZ, -R3 ;  /* 0x000000ffff0e7224 */ /* 0x000fc800078e0a03 */
[----:B------:R-:W-:Y:S02]  /*ce20*/  IMAD R11, R9, R14, R11 ;  /* 0x0000000e090b7224 */ /* 0x000fe400078e020b */
[----:B0-----:R-:W-:-:S03]  /*ce30*/  VIADD R3, R2, 0xffffffe ;  /* 0x0ffffffe02037836 */ /* 0x001fc60000000000 */
[----:B------:R-:W-:Y:S01]  /*ce40*/  ISETP.GT.U32.AND P1, PT, R6, R11, PT ;  /* 0x0000000b0600720c */ /* 0x000fe20003f24070 */
[----:B------:R-:W-:Y:S02]  /*ce50*/  IMAD.MOV.U32 R2, RZ, RZ, RZ ;  /* 0x000000ffff027224 */ /* 0x000fe400078e00ff */
[----:B------:R-:W0:Y:S10]  /*ce60*/  F2I.FTZ.U32.TRUNC.NTZ R3, R3 ;  /* 0x0000000300037305 */ /* 0x000e34000021f000 */
[----:B------:R-:W-:-:S02]  /*ce70*/  @!P1 IMAD.IADD R11, R11, 0x1, -R6 ;  /* 0x000000010b0b9824 */ /* 0x000fc400078e0a06 */
[----:B------:R-:W-:Y:S01]  /*ce80*/  @!P1 VIADD R9, R9, 0x1 ;  /* 0x0000000109099836 */ /* 0x000fe20000000000 */
[----:B------:R-:W-:Y:S02]  /*ce90*/  ISETP.NE.AND P1, PT, R4, RZ, PT ;  /* 0x000000ff0400720c */ /* 0x000fe40003f25270 */
[----:B------:R-:W-:Y:S01]  /*cea0*/  ISETP.GE.U32.AND P0, PT, R11, R6, PT ;  /* 0x000000060b00720c */ /* 0x000fe20003f06070 */
[----:B0-----:R-:W-:-:S04]  /*ceb0*/  IMAD.MOV R11, RZ, RZ, -R3 ;  /* 0x000000ffff0b7224 */ /* 0x001fc800078e0a03 */
[----:B------:R-:W-:-:S04]  /*cec0*/  IMAD R11, R11, R8, RZ ;  /* 0x000000080b0b7224 */ /* 0x000fc800078e02ff */
[----:B------:R-:W-:Y:S01]  /*ced0*/  IMAD.HI.U32 R6, R3, R11, R2 ;  /* 0x0000000b03067227 */ /* 0x000fe200078e0002 */
[----:B------:R-:W-:-:S03]  /*cee0*/  LOP3.LUT R2, R5, R4, RZ, 0x3c, !PT ;  /* 0x0000000405027212 */ /* 0x000fc600078e3cff */
[----:B------:R-:W-:Y:S01]  /*cef0*/  @P0 VIADD R9, R9, 0x1 ;  /* 0x0000000109090836 */ /* 0x000fe20000000000 */
[----:B------:R-:W-:Y:S02]  /*cf00*/  ISETP.GE.AND P2, PT, R2, RZ, PT ;  /* 0x000000ff0200720c */ /* 0x000fe40003f46270 */
[----:B------:R-:W-:-:S05]  /*cf10*/  IABS R2, R7 ;  /* 0x0000000700027213 */ /* 0x000fca0000000000 */
[----:B------:R-:W-:-:S06]  /*cf20*/  IMAD.MOV R2, RZ, RZ, -R2 ;  /* 0x000000ffff027224 */ /* 0x000fcc00078e0a02 */
[----:B------:R-:W-:Y:S01]  /*cf30*/  @!P2 IMAD.MOV R9, RZ, RZ, -R9 ;  /* 0x000000ffff09a224 */ /* 0x000fe200078e0a09 */
[----:B------:R-:W-:-:S04]  /*cf40*/  @!P1 LOP3.LUT R9, RZ, R4, RZ, 0x33, !PT ;  /* 0x00000004ff099212 */ /* 0x000fc800078e33ff */
[----:B------:R-:W-:-:S05]  /*cf50*/  IABS R3, R9 ;  /* 0x0000000900037213 */ /* 0x000fca0000000000 */
        /* <DEDUP_REMOVED lines=12> */
[--C-:B------:R-:W-:Y:S02]  /*d020*/  IMAD.MOV R2, RZ, RZ, -R6.reuse ;  /* 0x000000ffff027224 */ /* 0x100fe400078e0a06 */
[C---:B------:R-:W-:Y:S02]  /*d030*/  IMAD R6, R7.reuse, 0x1000000, R6 ;  /* 0x0100000007067824 */ /* 0x040fe400078e0206 */
[--C-:B------:R-:W-:Y:S02]  /*d040*/  IMAD R7, R7, R2, R9.reuse ;  /* 0x0000000207077224 */ /* 0x100fe400078e0209 */
[----:B------:R-:W-:Y:S02]  /*d050*/  IMAD.MOV R2, RZ, RZ, -R9 ;  /* 0x000000ffff027224 */ /* 0x000fe400078e0a09 */
[----:B------:R-:W-:Y:S02]  /*d060*/  IMAD R3, R7, 0x10000, R6 ;  /* 0x0001000007037824 */ /* 0x000fe400078e0206 */
[----:B------:R-:W-:-:S03]  /*d070*/  IMAD R2, R4, R2, R5 ;  /* 0x0000000204027224 */ /* 0x000fc600078e0205 */
[----:B------:R0:W-:Y:S01]  /*d080*/  STL [R1+0x8], R3 ;  /* 0x0000080301007387 */ /* 0x0001e20000100800 */
[----:B------:R-:W-:Y:S05]  /*d090*/  BRA `(.L_x_2277) ;  /* 0x0000000000f47947 */ /* 0x000fea0003800000 */
.L_x_2276:
[----:B-1----:R-:W0:Y:S02]  /*d0a0*/  LDC.64 R2, c[0x0][0xc90] ;  /* 0x00032400ff027b82 */ /* 0x002e240000000a00 */
[----:B0-----:R-:W-:-:S05]  /*d0b0*/  IMAD.WIDE R2, R13, 0x4, R2 ;  /* 0x000000040d027825 */ /* 0x001fca00078e0202 */
[----:B------:R0:W2:Y:S02]  /*d0c0*/  LDG.E R7, desc[UR56][R2.64] ;  /* 0x0000003802077981 */ /* 0x0000a4000c1e1900 */
        /* <DEDUP_REMOVED lines=29> */
[----:B------:R-:W-:-:S04]  /*d2a0*/  VIADDMNMX R7, R10, UR5, R7, PT ;  /* 0x000000050a077c46 */ /* 0x000fc8000b800107 */
[-C--:B------:R-:W-:Y:S02]  /*d2b0*/  IABS R9, R7.reuse ;  /* 0x0000000700097213 */ /* 0x080fe40000000000 */
        /* <DEDUP_REMOVED lines=11> */
[----:B------:R-:W-:Y:S02]  /*d370*/  LOP3.LUT R3, R5, R7, RZ, 0x3c, !PT ;  /* 0x0000000705037212 */ /* 0x000fe400078e3cff */
[----:B------:R-:W-:Y:S01]  /*d380*/  IADD3 R5, R8, 0x1000000, R5 ;  /* 0x0100000008057810 */ /* 0x000fe20007ffe005 */
        /* <DEDUP_REMOVED lines=10> */
[----:B------:R-:W-:Y:S01]  /*d430*/  @!P1 LOP3.LUT R2, RZ, R7, RZ, 0x33, !PT ;  /* 0x00000007ff029212 */ /* 0x000fe200078e33ff */
[----:B------:R-:W-:-:S04]  /*d440*/  IMAD.MOV R7, RZ, RZ, -R7 ;  /* 0x000000ffff077224 */ /* 0x000fc800078e0a07 */
[----:B------:R-:W-:-:S05]  /*d450*/  IMAD R3, R2, R7, R5 ;  /* 0x0000000702037224 */ /* 0x000fca00078e0205 */
[----:B------:R1:W-:Y:S02]  /*d460*/  STL [R1+0x8], R3 ;  /* 0x0000080301007387 */ /* 0x0003e40000100800 */
.L_x_2277:
[----:B01----:R-:W-:-:S05]  /*d470*/  LOP3.LUT R3, RZ, R2, RZ, 0x33, !PT ;  /* 0x00000002ff037212 */ /* 0x003fca00078e33ff */
[----:B------:R-:W-:-:S05]  /*d480*/  IMAD.IADD R2, R4, 0x1, R3 ;  /* 0x0000000104027824 */ /* 0x000fca00078e0203 */
[----:B------:R1:W-:Y:S01]  /*d490*/  STL [R1+0x4], R2 ;  /* 0x0000040201007387 */ /* 0x0003e20000100800 */
[----:B------:R-:W-:Y:S05]  /*d4a0*/  BRA `(.L_x_2278) ;  /* 0x0000000000107947 */ /* 0x000fea0003800000 */
.L_x_2273:
[----:B------:R-:W-:Y:S01]  /*d4b0*/  IMAD.U32 R2, RZ, RZ, UR6 ;  /* 0x00000006ff027e24 */ /* 0x000fe2000f8e00ff */
[----:B------:R0:W-:Y:S04]  /*d4c0*/  STL [R1+0x4], RZ ;  /* 0x000004ff01007387 */ /* 0x0001e80000100800 */
[----:B------:R0:W-:Y:S04]  /*d4d0*/  STL [R1+0x8], RZ ;  /* 0x000008ff01007387 */ /* 0x0001e80000100800 */
[----:B------:R0:W-:Y:S02]  /*d4e0*/  STL [R1], R2 ;  /* 0x0000000201007387 */ /* 0x0001e40000100800 */
.L_x_2278:
        /* <DEDUP_REMOVED lines=10> */
.L_x_2271:
[----:B0-2---:R-:W2:Y:S01]  /*d590*/  LDL R0, [R1+0xc] ;  /* 0x00000c0001007983 */ /* 0x005ea20000100800 */
[----:B------:R-:W-:Y:S01]  /*d5a0*/  ULDC UR4, c[0x0][0xc3c] ;  /* 0x00030f0000047ab9 */ /* 0x000fe20000000800 */
[----:B------:R-:W-:Y:S02]  /*d5b0*/  IMAD.MOV.U32 R19, RZ, RZ, RZ ;  /* 0x000000ffff137224 */ /* 0x000fe400078e00ff */
[----:B------:R0:W-:Y:S01]  /*d5c0*/  STL [R1+0x48], RZ ;  /* 0x000048ff01007387 */ /* 0x0001e20000100800 */
[----:B--2---:R-:W-:Y:S01]  /*d5d0*/  ISETP.GE.AND P0, PT, R0, UR4, PT ;  /* 0x0000000400007c0c */ /* 0x004fe2000bf06270 */
[----:B------:R-:W-:-:S05]  /*d5e0*/  IMAD.MOV.U32 R0, RZ, RZ, 0x1 ;  /* 0x00000001ff007424 */ /* 0x000fca00078e00ff */
[----:B------:R0:W-:Y:S07]  /*d5f0*/  STL [R1+0x14], R0 ;  /* 0x0000140001007387 */ /* 0x0001ee0000100800 */
[----:B------:R-:W-:Y:S05]  /*d600*/  @P0 BRA `(.L_x_2279) ;  /* 0x0000005c004c0947 */ /* 0x000fea0003800000 */
[----:B---3--:R-:W2:Y:S01]  /*d610*/  S2R R5, SR_TID.X ;  /* 0x0000000000057919 */ /* 0x008ea20000002100 */
        /* <DEDUP_REMOVED lines=9> */
[----:B0-----:R-:W-:-:S05]  /*d6b0*/  IMAD.SHL.U32 R0, R5, 0x8, RZ ;  /* 0x0000000805007824 */ /* 0x001fca00078e00ff */
[C---:B-1----:R-:W-:Y:S02]  /*d6c0*/  LOP3.LUT R2, R0.reuse, 0x1f8, RZ, 0xc0, !PT ;  /* 0x000001f800027812 */ /* 0x042fe400078ec0ff */
        /* <DEDUP_REMOVED lines=14> */
.L_x_2383:
[----:B------:R-:W2:Y:S01]  /*d7b0*/  LDL R0, [R1+0xc] ;  /* 0x00000c0001007983 */ /* 0x000ea20000100800 */
[----:B------:R-:W2:Y:S01]  /*d7c0*/  LDC.64 R2, c[0x0][0xc88] ;  /* 0x00032200ff027b82 */ /* 0x000ea20000000a00 */
[----:B------:R-:W-:Y:S05]  /*d7d0*/  YIELD ;  /* 0x0000000000007946 */ /* 0x000fea0003800000 */
[----:B------:R-:W-:Y:S01]  /*d7e0*/  ULDC.64 UR4, c[0x0][0xa28] ;  /* 0x00028a0000047ab9 */ /* 0x000fe20000000a00 */
[----:B01----:R-:W-:Y:S01]  /*d7f0*/  IMAD.MOV.U32 R6, RZ, RZ, RZ ;  /* 0x000000ffff067224 */ /* 0x003fe200078e00ff */
        /* <DEDUP_REMOVED lines=47> */
[----:B------:R-:W0:Y:S04]  /*daf0*/  LDG.E R7, desc[UR56][R2.64] ;  /* 0x0000003802077981 */ /* 0x000e28000c1e1900 */
[----:B------:R-:W0:Y:S02]  /*db00*/  LDG.E R2, desc[UR56][R2.64+0x4] ;  /* 0x0000043802027981 */ /* 0x000e24000c1e1900 */
[----:B0-----:R-:W-:-:S05]  /*db10*/  IMAD.IADD R9, R2, 0x1, -R7 ;  /* 0x0000000102097824 */ /* 0x001fca00078e0a07 */
[----:B------:R1:W-:Y:S02]  /*db20*/  STL [R1+0x38], R9 ;  /* 0x0000380901007387 */ /* 0x0003e40000100800 */
.L_x_2280:
[----:B------:R-:W2:Y:S01]  /*db30*/  LDL.LU R7, [R1+0x8] ;  /* 0x0000080001077983 */ /* 0x000ea20000300800 */
[----:B------:R-:W-:Y:S02]  /*db40*/  ULDC.64 UR4, c[0x0][0xa20] ;  /* 0x0002880000047ab9 */ /* 0x000fe40000000a00 */
[----:B------:R-:W-:-:S04]  /*db50*/  ISETP.NE.U32.AND P1, PT, RZ, UR4, PT ;  /* 0x00000004ff007c0c */ /* 0x000fc8000bf25070 */
[----:B------:R-:W-:Y:S02]  /*db60*/  ISETP.NE.AND.EX P1, PT, RZ, UR5, PT, P1 ;  /* 0x00000005ff007c0c */ /* 0x000fe4000bf25310 */
[C---:B--2---:R-:W-:Y:S02]  /*db70*/  LOP3.LUT R2, R7.reuse, 0xff000000, RZ, 0xc0, !PT ;  /* 0xff00000007027812 */ /* 0x044fe400078ec0ff */
        /* <DEDUP_REMOVED lines=10> */
[----:B--2---:R-:W-:-:S05]  /*dc20*/  IADD3.X R7, R10, UR5, RZ, P0, !PT ;  /* 0x000000050a077c10 */ /* 0x004fca00087fe4ff */
[----:B------:R3:W5:Y:S01]  /*dc30*/  LDG.E R6, desc[UR56][R6.64] ;  /* 0x0000003806067981 */ /* 0x000762000c1e1900 */
[----:B------:R-:W-:Y:S05]  /*dc40*/  BRA `(.L_x_2282) ;  /* 0x0000000000107947 */ /* 0x000fea0003800000 */
.L_x_2281:
[----:B------:R-:W-:Y:S05]  /*dc50*/  @!P0 BRA `(.L_x_2282) ;  /* 0x00000000000c8947 */ /* 0x000fea0003800000 */
[----:B------:R-:W3:Y:S04]  /*dc60*/  LDG.E R6, desc[UR56][R4.64] ;  /* 0x0000003804067981 */ /* 0x000ee8000c1e1900 */
[----:B------:R-:W3:Y:S02]  /*dc70*/  LDG.E R4, desc[UR56][R4.64+0x4] ;  /* 0x0000043804047981 */ /* 0x000ee4000c1e1900 */
[----:B---3--:R-:W-:-:S07]  /*dc80*/  IMAD.IADD R6, R4, 0x1, -R6 ;  /* 0x0000000104067824 */ /* 0x008fce00078e0a06 */
.L_x_2282:
[----:B------:R-:W4:Y:S01]  /*dc90*/  LDL R5, [R1+0x4] ;  /* 0x0000040001057983 */ /* 0x000f220000100800 */
[----:B-----5:R-:W-:Y:S01]  /*dca0*/  IMAD.IADD R6, R6, 0x1, -R0 ;  /* 0x0000000106067824 */ /* 0x020fe200078e0a00 */
[----:B------:R-:W-:Y:S01]  /*dcb0*/  BSSY B0, `(.L_x_2283) ;  /* 0x000003a000007945 */ /* 0x000fe20003800000 */
[----:B------:R-:W0:Y:S02]  /*dcc0*/  LDC R0, c[0x0][0x448] ;  /* 0x00011200ff007b82 */ /* 0x000e240000000800 */
[----:B0-----:R-:W-:-:S13]  /*dcd0*/  ISETP.NE.AND P0, PT, R0, 0x1, PT ;  /* 0x000000010000780c */ /* 0x001fda0003f05270 */
[----:B--2---:R-:W0:Y:S08]  /*dce0*/  @P0 LDC R3, c[0x0][0x44c] ;  /* 0x00011300ff030b82 */ /* 0x004e300000000800 */
[----:B------:R-:W2:Y:S01]  /*dcf0*/  @P0 LDC R4, c[0x0][0x450] ;  /* 0x00011400ff040b82 */ /* 0x000ea20000000800 */
[----:B----4-:R-:W-:Y:S02]  /*dd00*/  IMAD.SHL.U32 R0, R5, 0x80, RZ ;  /* 0x0000008005007824 */ /* 0x010fe400078e00ff */
[----:B------:R-:W-:-:S02]  /*dd10*/  IMAD.MOV.U32 R5, RZ, RZ, RZ ;  /* 0x000000ffff057224 */ /* 0x000fc400078e00ff */
[----:B------:R-:W-:Y:S02]  /*dd20*/  VIADD R0, R0, 0x7f ;  /* 0x0000007f00007836 */ /* 0x000fe40000000000 */
[----:B------:R-:W-:Y:S02]  /*dd30*/  IMAD.MOV.U32 R10, RZ, RZ, R5 ;  /* 0x000000ffff0a7224 */ /* 0x000fe400078e0005 */
[----:B0-----:R-:W-:-:S05]  /*dd40*/  @P0 IMAD.HI.U32 R3, R0, R3, RZ ;  /* 0x0000000300030227 */ /* 0x001fca00078e00ff */
[----:B--2---:R-:W-:Y:S02]  /*dd50*/  @P0 SHF.R.U32.HI R0, RZ, R4, R3 ;  /* 0x00000004ff000219 */ /* 0x004fe40000011603 */
[C---:B------:R-:W-:Y:S01]  /*dd60*/  IADD3 R3, R6.reuse, 0x80, -R9 ;  /* 0x0000008006037810 */ /* 0x040fe20007ffe809 */
[----:B------:R-:W-:Y:S01]  /*dd70*/  VIADD R6, R6, 0x7f ;  /* 0x0000007f06067836 */ /* 0x000fe20000000000 */
[----:B-1----:R-:W-:-:S03]  /*dd80*/  LOP3.LUT R9, R2, 0xff, RZ, 0xc0, !PT ;  /* 0x000000ff02097812 */ /* 0x002fc600078ec0ff */
[----:B------:R-:W-:Y:S01]  /*dd90*/  IMAD.IADD R0, R3, 0x1, R0 ;  /* 0x0000000103007824 */ /* 0x000fe200078e0200 */
[----:B------:R-:W-:-:S04]  /*dda0*/  SHF.R.S32.HI R3, RZ, 0x1f, R6 ;  /* 0x0000001fff037819 */ /* 0x000fc80000011406 */
[----:B------:R-:W-:Y:S02]  /*ddb0*/  SHF.R.S32.HI R4, RZ, 0x1f, R0 ;  /* 0x0000001fff047819 */ /* 0x000fe40000011400 */
[----:B------:R-:W-:Y:S02]  /*ddc0*/  LEA.HI R3, R3, R6, RZ, 0x7 ;  /* 0x0000000603037211 */ /* 0x000fe400078f38ff */
[----:B------:R-:W-:Y:S02]  /*ddd0*/  LEA.HI R4, R4, R0, RZ, 0x7 ;  /* 0x0000000004047211 */ /* 0x000fe400078f38ff */
[----:B------:R-:W-:Y:S02]  /*dde0*/  SHF.R.U32.HI R0, RZ, 0x10, R2 ;  /* 0x00000010ff007819 */ /* 0x000fe40000011602 */
[----:B------:R-:W-:Y:S02]  /*ddf0*/  SHF.R.S32.HI R3, RZ, 0x7, R3 ;  /* 0x00000007ff037819 */ /* 0x000fe40000011403 */
[----:B------:R-:W-:-:S02]  /*de00*/  ISETP.NE.AND P0, PT, R0, RZ, PT ;  /* 0x000000ff0000720c */ /* 0x000fc40003f05270 */
[----:B------:R-:W-:-:S04]  /*de10*/  SHF.R.S32.HI R4, RZ, 0x7, R4 ;  /* 0x00000007ff047819 */ /* 0x000fc80000011404 */
[----:B------:R-:W-:-:S04]  /*de20*/  VIMNMX R8, R3, R4, PT ;  /* 0x0000000403087248 */ /* 0x000fc80003fe0100 */
[----:B------:R-:W-:Y:S01]  /*de30*/  ISETP.GE.AND P1, PT, R8, 0x1, PT ;  /* 0x000000010800780c */ /* 0x000fe20003f26270 */
[----:B------:R0:W-:Y:S02]  /*de40*/  STL [R1+0x30], R8 ;  /* 0x0000300801007387 */ /* 0x0001e40000100800 */
[----:B------:R-:W1:Y:S02]  /*de50*/  @!P0 LDC R0, c[0x0][0x9f0] ;  /* 0x00027c00ff008b82 */ /* 0x000e640000000800 */
[----:B------:R0:W-:Y:S04]  /*de60*/  STL [R1+0x3c], R5 ;  /* 0x00003c0501007387 */ /* 0x0001e80000100800 */
[----:B------:R0:W-:Y:S04]  /*de70*/  STL [R1+0x58], R9 ;  /* 0x0000580901007387 */ /* 0x0001e80000100800 */
[----:B------:R-:W-:Y:S05]  /*de80*/  @!P1 BRA `(.L_x_2284) ;  /* 0x0000000000709947 */ /* 0x000fea0003800000 */
[----:B-1----:R-:W-:-:S04]  /*de90*/  IABS R4, R0 ;  /* 0x0000000000047213 */ /* 0x002fc80000000000 */
[----:B------:R-:W1:Y:S08]  /*dea0*/  I2F.RP R2, R4 ;  /* 0x0000000400027306 */ /* 0x000e700000209400 */
[----:B-1----:R-:W1:Y:S02]  /*deb0*/  MUFU.RCP R2, R2 ;  /* 0x0000000200027308 */ /* 0x002e640000001000 */
[----:B-1----:R-:W-:-:S06]  /*dec0*/  VIADD R2, R2, 0xffffffe ;  /* 0x0ffffffe02027836 */ /* 0x002fcc0000000000 */
[----:B------:R-:W1:Y:S02]  /*ded0*/  F2I.FTZ.U32.TRUNC.NTZ R3, R2 ;  /* 0x0000000200037305 */ /* 0x000e64000021f000 */
[----:B-1----:R-:W-:-:S04]  /*dee0*/  IMAD.MOV R2, RZ, RZ, -R3 ;  /* 0x000000ffff027224 */ /* 0x002fc800078e0a03 */
[----:B0-----:R-:W-:Y:S02]  /*def0*/  IMAD R5, R2, R4, RZ ;  /* 0x0000000402057224 */ /* 0x001fe400078e02ff */
[----:B------:R-:W-:-:S04]  /*df00*/  IMAD.MOV.U32 R2, RZ, RZ, RZ ;  /* 0x000000ffff027224 */ /* 0x000fc800078e00ff */
[----:B---3--:R-:W-:Y:S01]  /*df10*/  IMAD.HI.U32 R7, R3, R5, R2 ;  /* 0x0000000503077227 */ /* 0x008fe200078e0002 */
        /* <DEDUP_REMOVED lines=19> */
.L_x_2284:
[----:B------:R-:W-:Y:S05]  /*e050*/  BSYNC B0 ;  /* 0x0000000000007941 */ /* 0x000fea0003800000 */
.L_x_2283:
[----:B-1----:R-:W-:Y:S01]  /*e060*/  IMAD.MOV.U32 R0, RZ, RZ, R10 ;  /* 0x000000ffff007224 */ /* 0x002fe200078e000a */
[----:B------:R-:W-:Y:S03]  /*e070*/  BSSY B7, `(.L_x_2285) ;  /* 0x000040d000077945 */ /* 0x000fe60003800000 */
[----:B------:R-:W-:-:S05]  /*e080*/  IMAD R2, R9, R0, RZ ;  /* 0x0000000009027224 */ /* 0x000fca00078e02ff */
[----:B------:R-:W-:Y:S01]  /*e090*/  VIADDMNMX R0, R2, R0, R8, PT ;  /* 0x0000000002007246 */ /* 0x000fe20003800108 */
[----:B------:R1:W-:Y:S03]  /*e0a0*/  STL [R1+0x28], R2 ;  /* 0x0000280201007387 */ /* 0x0003e60000100800 */
[----:B------:R-:W-:Y:S01]  /*e0b0*/  ISETP.GT.AND P0, PT, R0, R2, PT ;  /* 0x000000020000720c */ /* 0x000fe20003f04270 */
[----:B------:R1:W-:-:S12]  /*e0c0*/  STL [R1+0x40], R0 ;  /* 0x0000400001007387 */ /* 0x0003d80000100800 */
[----:B------:R-:W-:Y:S05]  /*e0d0*/  @P0 BRA `(.L_x_2286) ;  /* 0x0000000000480947 */ /* 0x000fea0003800000 */
[----:B-1----:R-:W1:Y:S02]  /*e0e0*/  S2R R0, SR_TID.X ;  /* 0x0000000000007919 */ /* 0x002e640000002100 */
[----:B-1----:R-:W-:-:S04]  /*e0f0*/  LOP3.LUT R0, R0, 0x7f, RZ, 0xc0, !PT ;  /* 0x0000007f00007812 */ /* 0x002fc800078ec0ff */
[----:B------:R-:W-:-:S13]  /*e100*/  ISETP.NE.AND P0, PT, R0, RZ, PT ;  /* 0x000000ff0000720c */ /* 0x000fda0003f05270 */
[----:B------:R-:W-:Y:S05]  /*e110*/  @P0 BRA `(.L_x_2287) ;  /* 0x0000004000080947 */ /* 0x000fea0003800000 */
[----:B------:R-:W1:Y:S01]  /*e120*/  S2R R3, SR_LANEID ;  /* 0x0000000000037919 */ /* 0x000e620000000000 */
[----:B------:R-:W-:Y:S02]  /*e130*/  VOTEU.ANY UR4, UPT, PT ;  /* 0x0000000000047886 */ /* 0x000fe400038e0100 */
[----:B------:R-:W1:Y:S08]  /*e140*/  FLO.U32 R0, UR4 ;  /* 0x0000000400007d00 */ /* 0x000e7000080e0000 */
[----:B0-----:R-:W0:Y:S01]  /*e150*/  POPC R5, UR4 ;  /* 0x0000000400057d09 */ /* 0x001e220008000000 */
[----:B-1----:R-:W-:-:S02]  /*e160*/  ISETP.EQ.U32.AND P0, PT, R0, R3, PT ;  /* 0x000000030000720c */ /* 0x002fc40003f02070 */
[----:B------:R-:W0:Y:S11]  /*e170*/  LDC.64 R2, c[0x0][0xc60] ;  /* 0x00031800ff027b82 */ /* 0x000e360000000a00 */
[----:B0-----:R-:W4:Y:S01]  /*e180*/  @P0 ATOMG.E.ADD.STRONG.GPU PT, R3, desc[UR56][R2.64], R5 ;  /* 0x00000005020309a8 */ /* 0x001f2200081ee1f8 */
[----:B------:R-:W0:Y:S02]  /*e190*/  S2R R4, SR_LTMASK ;  /* 0x0000000000047919 */ /* 0x000e240000003900 */
[----:B0-----:R-:W-:-:S04]  /*e1a0*/  LOP3.LUT R4, R4, UR4, RZ, 0xc0, !PT ;  /* 0x0000000404047c12 */ /* 0x001fc8000f8ec0ff */
[----:B---3--:R-:W0:Y:S01]  /*e1b0*/  POPC R7, R4 ;  /* 0x0000000400077309 */ /* 0x008e220000000000 */
[----:B----4-:R-:W0:Y:S02]  /*e1c0*/  SHFL.IDX PT, R0, R3, R0, 0x1f ;  /* 0x00001f0003007589 */ /* 0x010e2400000e0000 */
[----:B0-----:R-:W-:-:S05]  /*e1d0*/  IADD3 R0, R0, UR36, R7 ;  /* 0x0000002400007c10 */ /* 0x001fca000fffe007 */
[----:B------:R4:W-:Y:S01]  /*e1e0*/  STL [R1], R0 ;  /* 0x0000000001007387 */ /* 0x0009e20000100800 */
[----:B------:R-:W-:Y:S05]  /*e1f0*/  BRA `(.L_x_2287) ;  /* 0x0000003c00d07947 */ /* 0x000fea0003800000 */
.L_x_2286:
[----:B-1----:R-:W-:Y:S01]  /*e200*/  VIADD R0, R18, 0x1c400 ;  /* 0x0001c40012007836 */ /* 0x002fe20000000000 */
        /* <DEDUP_REMOVED lines=11> */
[----:B---3--:R-:W-:-:S02]  /*e2c0*/  IMAD.U32 R7, RZ, RZ, UR9 ;  /* 0x00000009ff077e24 */ /* 0x008fc4000f8e00ff */
[----:B--2---:R-:W-:Y:S02]  /*e2d0*/  IMAD.U32 R10, RZ, RZ, UR4 ;  /* 0x00000004ff0a7e24 */ /* 0x004fe4000f8e00ff */
[----:B------:R-:W-:Y:S02]  /*e2e0*/  IMAD.U32 R11, RZ, RZ, UR5 ;  /* 0x00000005ff0b7e24 */ /* 0x000fe4000f8e00ff */
[----:B------:R-:W-:Y:S02]  /*e2f0*/  IMAD.MOV.U32 R8, RZ, RZ, 0x70 ;  /* 0x00000070ff087424 */ /* 0x000fe400078e00ff */
[----:B------:R-:W-:Y:S02]  /*e300*/  IMAD.MOV.U32 R12, RZ, RZ, 0x1 ;  /* 0x00000001ff0c7424 */ /* 0x000fe400078e00ff */
[----:B------:R-:W-:-:S07]  /*e310*/  IMAD.MOV.U32 R13, RZ, RZ, RZ ;  /* 0x000000ffff0d7224 */ /* 0x000fce00078e00ff */
[----:B------:R-:W-:-:S07]  /*e320*/  LEPC R20, `(.L_x_2289) ;  /* 0x000000001014794e */ /* 0x000fce0000000000 */
[----:B-1----:R-:W-:Y:S05]  /*e330*/  CALL.ABS.NOINC R2 ;  /* 0x0000000002007343 */ /* 0x002fea0003c00000 */
.L_x_2289:
[----:B------:R-:W-:Y:S05]  /*e340*/  BSYNC B6 ;  /* 0x0000000000067941 */ /* 0x000fea0003800000 */
.L_x_2288:
        /* <DEDUP_REMOVED lines=9> */
[----:B------:R-:W-:Y:S02]  /*e3e0*/  IMAD.U32 R4, RZ, RZ, UR6 ;  /* 0x00000006ff047e24 */ /* 0x000fe4000f8e00ff */
[----:B0-----:R-:W-:Y:S02]  /*e3f0*/  IMAD.U32 R5, RZ, RZ, UR7 ;  /* 0x00000007ff057e24 */ /* 0x001fe4000f8e00ff */
[----:B------:R-:W-:Y:S02]  /*e400*/  IMAD.U32 R6, RZ, RZ, UR8 ;  /* 0x00000008ff067e24 */ /* 0x000fe4000f8e00ff */
[----:B---3--:R-:W-:-:S02]  /*e410*/  IMAD.U32 R7, RZ, RZ, UR9 ;  /* 0x00000009ff077e24 */ /* 0x008fc4000f8e00ff */
[----:B--2---:R-:W-:Y:S02]  /*e420*/  IMAD.U32 R10, RZ, RZ, UR4 ;  /* 0x00000004ff0a7e24 */ /* 0x004fe4000f8e00ff */
[----:B------:R-:W-:Y:S02]  /*e430*/  IMAD.U32 R11, RZ, RZ, UR5 ;  /* 0x00000005ff0b7e24 */ /* 0x000fe4000f8e00ff */
[----:B------:R-:W-:Y:S02]  /*e440*/  IMAD.MOV.U32 R8, RZ, RZ, 0x70 ;  /* 0x00000070ff087424 */ /* 0x000fe400078e00ff */
[----:B------:R-:W-:Y:S02]  /*e450*/  IMAD.MOV.U32 R12, RZ, RZ, 0x1 ;  /* 0x00000001ff0c7424 */ /* 0x000fe400078e00ff */
[----:B-1----:R-:W-:-:S07]  /*e460*/  IMAD.MOV.U32 R13, RZ, RZ, RZ ;  /* 0x000000ffff0d7224 */ /* 0x002fce00078e00ff */
[----:B------:R-:W-:-:S07]  /*e470*/  LEPC R20, `(.L_x_2292) ;  /* 0x000000001014794e */ /* 0x000fce0000000000 */
[----:B----4-:R-:W-:Y:S05]  /*e480*/  CALL.ABS.NOINC R2 ;  /* 0x0000000002007343 */ /* 0x010fea0003c00000 */
.L_x_2292:
        /* <DEDUP_REMOVED lines=16> */
.L_x_2291:
[----:B------:R-:W-:Y:S05]  /*e590*/  BSYNC B6 ;  /* 0x0000000000067941 */ /* 0x000fea0003800000 */
.L_x_2290:
[----:B------:R-:W4:Y:S01]  /*e5a0*/  LDL.LU R4, [R1+0x1c] ;  /* 0x00001c0001047983 */ /* 0x000f220000300800 */
[----:B------:R-:W-:-:S03]  /*e5b0*/  ULDC.64 UR4, c[0x0][0x9f8] ;  /* 0x00027e0000047ab9 */ /* 0x000fc60000000a00 */
[----:B---3--:R-:W3:Y:S01]  /*e5c0*/  LDL R7, [R1+0x10] ;  /* 0x0000100001077983 */ /* 0x008ee20000100800 */
[----:B------:R-:W-:-:S03]  /*e5d0*/  ISETP.NE.U32.AND P0, PT, RZ, UR4, PT ;  /* 0x00000004ff007c0c */ /* 0x000fc6000bf05070 */
[----:B------:R-:W5:Y:S01]  /*e5e0*/  LDL R0, [R1+0x40] ;  /* 0x0000400001007983 */ /* 0x000f620000100800 */
[----:B------:R-:W-:-:S13]  /*e5f0*/  ISETP.NE.AND.EX P0, PT, RZ, UR5, PT, P0 ;  /* 0x00000005ff007c0c */ /* 0x000fda000bf05300 */
[----:B------:R-:W-:-:S04]  /*e600*/  @P0 IADD3 R2, P1, R17, UR4, RZ ;  /* 0x0000000411020c10 */ /* 0x000fc8000ff3e0ff */
[----:B----4-:R-:W-:Y:S01]  /*e610*/  @P0 IADD3.X R3, R4, UR5, RZ, P1, !PT ;  /* 0x0000000504030c10 */ /* 0x010fe20008ffe4ff */
[----:B------:R-:W-:-:S04]  /*e620*/  ULDC.64 UR4, c[0x0][0xa08] ;  /* 0x0002820000047ab9 */ /* 0x000fc80000000a00 */
[----:B---3--:R1:W0:Y:S02]  /*e630*/  @P0 LDG.E R7, desc[UR56][R2.64] ;  /* 0x0000003802070981 */ /* 0x008224000c1e1900 */
[----:B-1----:R-:W1:Y:S01]  /*e640*/  LDC.64 R2, c[0x0][0x418] ;  /* 0x00010600ff027b82 */ /* 0x002e620000000a00 */
[----:B-----5:R-:W-:Y:S01]  /*e650*/  VIADD R0, R0, 0xffffffff ;  /* 0xffffffff00007836 */ /* 0x020fe20000000000 */
[----:B0-----:R-:W-:Y:S01]  /*e660*/  SHF.R.S32.HI R8, RZ, 0x1f, R7 ;  /* 0x0000001fff087819 */ /* 0x001fe20000011407 */
[----:B------:R0:W-:Y:S04]  /*e670*/  @P0 STL [R1+0x10], R7 ;  /* 0x0000100701000387 */ /* 0x0001e80000100800 */
[----:B------:R0:W-:Y:S01]  /*e680*/  STL [R1+0x1c], R8 ;  /* 0x00001c0801007387 */ /* 0x0001e20000100800 */
[----:B-1----:R-:W-:Y:S01]  /*e690*/  LOP3.LUT P0, RZ, R2, UR4, RZ, 0xfc, !PT ;  /* 0x0000000402ff7c12 */ /* 0x002fe2000f80fcff */
[----:B------:R-:W-:-:S03]  /*e6a0*/  UMOV UR4, 0xffffffff ;  /* 0xffffffff00047882 */ /* 0x000fc60000000000 */
[----:B------:R-:W-:-:S04]  /*e6b0*/  LOP3.LUT P0, RZ, R3, UR5, RZ, 0xfc, P0 ;  /* 0x0000000503ff7c12 */ /* 0x000fc8000800fcff */
[----:B------:R-:W-:Y:S01]  /*e6c0*/  SEL R17, R7, RZ, !P0 ;  /* 0x000000ff07117207 */ /* 0x000fe20004000000 */
[----:B0-----:R-:W-:Y:S08]  /*e6d0*/  BRA.DIV UR4, `(.L_x_2293) ;  /* 0x0000005204a87947 */ /* 0x001ff0000b800000 */
[----:B------:R-:W0:Y:S02]  /*e6e0*/  S2R R4, SR_TID.X ;  /* 0x0000000000047919 */ /* 0x000e240000002100 */
[----:B0-----:R-:W-:-:S04]  /*e6f0*/  SHF.R.U32.HI R4, RZ, 0x5, R4 ;  /* 0x00000005ff047819 */ /* 0x001fc80000011604 */
[----:B------:R-:W-:-:S05]  /*e700*/  LOP3.LUT R4, R4, 0x3, RZ, 0xc0, !PT ;  /* 0x0000000304047812 */ /* 0x000fca00078ec0ff */
[----:B------:R0:W1:Y:S02]  /*e710*/  SHFL.IDX PT, R14, R4, RZ, 0x1f ;  /* 0x00001fff040e7589 */ /* 0x00006400000e0000 */
.L_x_2399:
[----:B------:R-:W-:Y:S01]  /*e720*/  PLOP3.LUT P1, PT, PT, PT, PT, 0x8, 0x0 ;  /* 0x000000000000781c */ /* 0x000fe20003f2e170 */
[----:B------:R3:W-:Y:S01]  /*e730*/  STL [R1+0x8], R0 ;  /* 0x0000080001007387 */ /* 0x0007e20000100800 */
[----:B-1----:R-:W-:Y:S02]  /*e740*/  ISETP.NE.AND P0, PT, R14, RZ, PT ;  /* 0x000000ff0e00720c */ /* 0x002fe40003f05270 */
[----:B0-----:R-:W-:-:S05]  /*e750*/  P2R R4, PR, RZ, 0x2 ;  /* 0x00000002ff047803 */ /* 0x001fca0000000000 */
[----:B------:R3:W-:Y:S06]  /*e760*/  STL [R1+0x20], R4 ;  /* 0x0000200401007387 */ /* 0x0007ec0000100800 */
[----:B------:R-:W-:Y:S05]  /*e770*/  @P0 BRA `(.L_x_2294) ;  /* 0x0000000400300947 */ /* 0x000fea0003800000 */
[----:B------:R-:W-:-:S03]  /*e780*/  UMOV UR4, 0xffffffff ;  /* 0xffffffff00047882 */ /* 0x000fc60000000000 */
[----:B------:R-:W-:Y:S05]  /*e790*/  BRA.DIV UR4, `(.L_x_2295) ;  /* 0x0000005204ac7947 */ /* 0x000fea000b800000 */
[----:B------:R-:W-:-:S13]  /*e7a0*/  ELECT P6, URZ, PT ;  /* 0x00000000003f782f */ /* 0x000fda00038c0000 */
.L_x_2402:
[----:B------:R-:W-:Y:S05]  /*e7b0*/  @!P6 BRA `(.L_x_2294) ;  /* 0x000000040020e947 */ /* 0x000fea0003800000 */
[----:B------:R-:W-:-:S04]  /*e7c0*/  ISETP.NE.U32.AND P0, PT, R2, RZ, PT ;  /* 0x000000ff0200720c */ /* 0x000fc80003f05070 */
[----:B------:R-:W-:-:S13]  /*e7d0*/  ISETP.NE.AND.EX P0, PT, R3, RZ, PT, P0 ;  /* 0x000000ff0300720c */ /* 0x000fda0003f05300 */
[----:B------:R-:W-:Y:S05]  /*e7e0*/  @!P0 BRA `(.L_x_2296) ;  /* 0x0000000000508947 */ /* 0x000fea0003800000 */
[----:B------:R-:W0:Y:S01]  /*e7f0*/  LDC R6, c[0x0][0x43c] ;  /* 0x00010f00ff067b82 */ /* 0x000e220000000800 */
[----:B------:R-:W-:Y:S01]  /*e800*/  IMAD.MOV.U32 R9, RZ, RZ, R0 ;  /* 0x000000ffff097224 */ /* 0x000fe200078e0000 */
[----:B------:R-:W-:-:S03]  /*e810*/  ULDC.64 UR4, c[0x0][0x428] ;  /* 0x00010a0000047ab9 */ /* 0x000fc60000000a00 */
[----:B---3--:R-:W-:Y:S01]  /*e820*/  IMAD.MOV.U32 R0, RZ, RZ, R9 ;  /* 0x000000ffff007224 */ /* 0x008fe200078e0009 */
[----:B0-----:R-:W-:-:S13]  /*e830*/  ISETP.NE.AND P0, PT, R6, 0x1, PT ;  /* 0x000000010600780c */ /* 0x001fda0003f05270 */
[----:B------:R-:W0:Y:S02]  /*e840*/  @P0 LDC.64 R4, c[0x0][0x440] ;  /* 0x00011000ff040b82 */ /* 0x000e240000000a00 */
[----:B0-----:R-:W-:-:S05]  /*e850*/  @P0 IMAD.HI.U32 R4, R9, R4, RZ ;  /* 0x0000000409040227 */ /* 0x001fca00078e00ff */
        /* <DEDUP_REMOVED lines=13> */
.L_x_2296:
[----:B0-----:R-:W4:Y:S01]  /*e930*/  LDL R2, [R1+0x14] ;  /* 0x0000140001027983 */ /* 0x001f220000100800 */
[----:B---3--:R-:W-:Y:S01]  /*e940*/  IMAD R0, R19, 0x8, R18 ;  /* 0x0000000813007824 */ /* 0x008fe200078e0212 */
[----:B----4-:R-:W-:-:S04]  /*e950*/  SHF.L.U32 R2, R2, 0x1f, RZ ;  /* 0x0000001f02027819 */ /* 0x010fc800000006ff */
[----:B------:R-:W0:Y:S02]  /*e960*/  SYNCS.PHASECHK.TRANS64.TRYWAIT P0, [R0+URZ+0x34840], R2 ;  /* 0x03484002000075a7 */ /* 0x000e24000800017f */
[----:B0-----:R-:W-:Y:S05]  /*e970*/  @!P0 BRA `(.L_x_2297) ;  /* 0x0000005000548947 */ /* 0x001fea0003800000 */
.L_x_2403:
[----:B------:R-:W1:Y:S02]  /*e980*/  S2R R3, SR_TID.X ;  /* 0x0000000000037919 */ /* 0x000e640000002100 */
[----:B-1----:R-:W-:-:S04]  /*e990*/  LOP3.LUT R3, R3, 0x7f, RZ, 0xc0, !PT ;  /* 0x0000007f03037812 */ /* 0x002fc800078ec0ff */
[----:B------:R-:W-:-:S13]  /*e9a0*/  ISETP.NE.AND P0, PT, R3, RZ, PT ;  /* 0x000000ff0300720c */ /* 0x000fda0003f05270 */
[----:B------:R-:W-:Y:S05]  /*e9b0*/  @P0 BRA `(.L_x_2298) ;  /* 0x00000000001c0947 */ /* 0x000fea0003800000 */
[----:B------:R-:W1:Y:S01]  /*e9c0*/  S2R R3, SR_TID.X ;  /* 0x0000000000037919 */ /* 0x000e620000002100 */
[----:B0-----:R-:W-:-:S04]  /*e9d0*/  IMAD.MOV.U32 R2, RZ, RZ, 0xc000 ;  /* 0x0000c000ff027424 */ /* 0x001fc800078e00ff */
[----:B------:R3:W-:Y:S01]  /*e9e0*/  SYNCS.ARRIVE.TRANS64 RZ, [R0+URZ+0x34830], R2 ;  /* 0x0348300200ff79a7 */ /* 0x0007e2000800003f */
[----:B-1----:R-:W-:-:S04]  /*e9f0*/  LOP3.LUT R3, R3, 0x1f, RZ, 0xc0, !PT ;  /* 0x0000001f03037812 */ /* 0x002fc800078ec0ff */
[----:B------:R-:W-:-:S13]  /*ea00*/  ISETP.NE.AND P0, PT, R3, RZ, PT ;  /* 0x000000ff0300720c */ /* 0x000fda0003f05270 */
[----:B---3--:R-:W-:Y:S05]  /*ea10*/  @!P0 BRA `(.L_x_2298) ;  /* 0x0000000000048947 */ /* 0x008fea0003800000 */
[----:B------:R-:W-:Y:S01]  /*ea20*/  BPT.TRAP 0x1 ;  /* 0x000000040000795c */ /* 0x000fe20000300000 */
.L_x_2298:
[----:B------:R-:W3:Y:S04]  /*ea30*/  LDL R3, [R1+0x8] ;  /* 0x0000080001037983 */ /* 0x000ee80000100800 */
[----:B0-----:R-:W4:Y:S01]  /*ea40*/  LDL R2, [R1+0x18] ;  /* 0x0000180001027983 */ /* 0x001f220000100800 */
        /* <DEDUP_REMOVED lines=11> */
[----:B------:R-:W-:Y:S01]  /*eb00*/  UIADD3 UR9, UR9, 0x34830, URZ ;  /* 0x0003483009097890 */ /* 0x000fe2000fffe03f */
[----:B------:R-:W-:-:S05]  /*eb10*/  P2R R0, PR, RZ, 0x1 ;  /* 0x00000001ff007803 */ /* 0x000fca0000000000 */
[----:B------:R0:W-:Y:S01]  /*eb20*/  STL [R1+0x20], R0 ;  /* 0x0000200001007387 */ /* 0x0001e20000100800 */
[----:B------:R-:W-:Y:S02]  /*eb30*/  UIADD3 UR14, UR8, 0x1c400, URZ ;  /* 0x0001c400080e7890 */ /* 0x000fe4000fffe03f */
[----:B------:R-:W-:Y:S02]  /*eb40*/  UIADD3 UR15, UR8, 0x20400, URZ ;  /* 0x00020400080f7890 */ /* 0x000fe4000fffe03f */
[----:B------:R-:W-:-:S03]  /*eb50*/  UIADD3 UR17, UR8, 0x24400, URZ ;  /* 0x0002440008117890 */ /* 0x000fc6000fffe03f */
[----:B------:R-:W-:Y:S01]  /*eb60*/  UMOV UR8, UR14 ;  /* 0x0000000e00087c82 */ /* 0x000fe20008000000 */
[----:B------:R-:W-:Y:S01]  /*eb70*/  UMOV UR14, 0x80 ;  /* 0x00000080000e7882 */ /* 0x000fe20000000000 */
[----:B---3--:R-:W-:Y:S02]  /*eb80*/  R2UR UR11, R3 ;  /* 0x00000000030b72ca */ /* 0x008fe400000e0000 */
[----:B----4-:R-:W-:-:S13]  /*eb90*/  R2UR UR5, R2 ;  /* 0x00000000020572ca */ /* 0x010fda00000e0000 */
[----:B------:R-:W-:Y:S02]  /*eba0*/  ULEA UR11, UR11, UR5, 0x7 ;  /* 0x000000050b0b7291 */ /* 0x000fe4000f8e383f */
        /* <DEDUP_REMOVED lines=8> */
[----:B0-----:R-:W-:Y:S01]  /*ec30*/  NOP ;  /* 0x0000000000007918 */ /* 0x001fe20000000000 */
.L_x_2294:
[----:B------:R-:W4:Y:S04]  /*ec40*/  LDL.LU R3, [R1+0x34] ;  /* 0x0000340001037983 */ /* 0x000f280000300800 */
[----:B------:R-:W5:Y:S04]  /*ec50*/  LDL.LU R5, [R1+0x2c] ;  /* 0x00002c0001057983 */ /* 0x000f680000300800 */
        /* <DEDUP_REMOVED lines=10> */
[----:B----4-:R-:W-:Y:S02]  /*ed00*/  SHF.R.S32.HI R0, RZ, 0x1f, R3 ;  /* 0x0000001fff007819 */ /* 0x010fe40000011403 */
[----:B-----5:R-:W-:-:S03]  /*ed10*/  SEL R5, R5, RZ, !P0 ;  /* 0x000000ff05057207 */ /* 0x020fc60004000000 */
        /* <DEDUP_REMOVED lines=10> */
[----:B0-----:R-:W-:Y:S01]  /*edc0*/  MOV R2, 0x0 ;  /* 0x0000000000027802 */ /* 0x001fe20000000f00 */
        /* <DEDUP_REMOVED lines=14> */
[----:B0-----:R-:W-:Y:S05]  /*eeb0*/  CALL.ABS.NOINC R2 ;  /* 0x0000000002007343 */ /* 0x001fea0003c00000 */
.L_x_2300:
[----:B------:R-:W-:Y:S05]  /*eec0*/  BSYNC B6 ;  /* 0x0000000000067941 */ /* 0x000fea0003800000 */
.L_x_2299:
[----:B0-----:R-:W3:Y:S01]  /*eed0*/  LDL.LU R0, [R1+0x44] ;  /* 0x0000440001007983 */ /* 0x001ee20000300800 */
[----:B------:R-:W-:Y:S01]  /*eee0*/  ULDC.64 UR4, c[0x0][0x2d8] ;  /* 0x0000b60000047ab9 */ /* 0x000fe20000000a00 */
[----:B------:R-:W0:Y:S01]  /*eef0*/  LDC R7, c[0x0][0x448] ;  /* 0x00011200ff077b82 */ /* 0x000e220000000800 */
[----:B------:R-:W-:Y:S01]  /*ef00*/  ULDC.64 UR6, c[0x0][0x280] ;  /* 0x0000a00000067ab9 */ /* 0x000fe20000000a00 */
[----:B------:R-:W4:Y:S04]  /*ef10*/  LDL.LU R5, [R1+0x34] ;  /* 0x0000340001057983 */ /* 0x000f280000300800 */
[----:B------:R-:W4:Y:S04]  /*ef20*/  LDL.LU.64 R2, [R1+0x50] ;  /* 0x0000500001027983 */ /* 0x000f280000300a00 */
[----:B------:R-:W3:Y:S04]  /*ef30*/  LDL.LU R4, [R1+0x2c] ;  /* 0x00002c0001047983 */ /* 0x000ee80000300800 */
[----:B------:R-:W3:Y:S01]  /*ef40*/  LDL R9, [R1+0x4] ;  /* 0x0000040001097983 */ /* 0x000ee20000100800 */
[----:B--2---:R-:W1:Y:S01]  /*ef50*/  S2R R10, SR_TID.X ;  /* 0x00000000000a7919 */ /* 0x004e620000002100 */
[----:B0-----:R-:W-:-:S13]  /*ef60*/  ISETP.NE.AND P0, PT, R7, 0x1, PT ;  /* 0x000000010700780c */ /* 0x001fda0003f05270 */
[----:B------:R-:W0:Y:S01]  /*ef70*/  @P0 LDC R6, c[0x0][0x450] ;  /* 0x00011400ff060b82 */ /* 0x000e220000000800 */
[----:B-1----:R-:W-:-:S05]  /*ef80*/  IMAD.SHL.U32 R10, R10, 0x8, RZ ;  /* 0x000000080a0a7824 */ /* 0x002fca00078e00ff */
[----:B------:R-:W-:-:S04]  /*ef90*/  LOP3.LUT R10, R10, 0x38, RZ, 0xc0, !PT ;  /* 0x000000380a0a7812 */ /* 0x000fc800078ec0ff */
[C---:B------:R-:W-:Y:S02]  /*efa0*/  LOP3.LUT R11, R10.reuse, 0x40, RZ, 0xfc, !PT ;  /* 0x000000400a0b7812 */ /* 0x040fe400078efcff */
[----:B------:R-:W-:Y:S01]  /*efb0*/  LOP3.LUT R10, R10, 0x80, RZ, 0xfc, !PT ;  /* 0x000000800a0a7812 */ /* 0x000fe200078efcff */
[----:B----4-:R-:W-:Y:S02]  /*efc0*/  IMAD.MOV.U32 R3, RZ, RZ, R5 ;  /* 0x000000ffff037224 */ /* 0x010fe400078e0005 */
[----:B------:R-:W1:Y:S01]  /*efd0*/  S2R R5, SR_TID.X ;  /* 0x0000000000057919 */ /* 0x000e620000002100 */
[----:B------:R-:W-:-:S04]  /*efe0*/  IMAD.WIDE.U32 R2, R16, UR4, R2 ;  /* 0x0000000410027c25 */ /* 0x000fc8000f8e0002 */
[----:B------:R-:W-:Y:S01]  /*eff0*/  IMAD R3, R16, UR5, R3 ;  /* 0x0000000510037c24 */ /* 0x000fe2000f8e0203 */
[----:B------:R-:W-:Y:S02]  /*f000*/  ULDC.64 UR4, c[0x0][0x2e0] ;  /* 0x0000b80000047ab9 */ /* 0x000fe40000000a00 */
[----:B---3--:R-:W-:Y:S02]  /*f010*/  IMAD R0, R0, UR4, RZ ;  /* 0x0000000400007c24 */ /* 0x008fe4000f8e02ff */
[----:B------:R-:W-:-:S04]  /*f020*/  IMAD.WIDE.U32 R2, R4, UR4, R2 ;  /* 0x0000000404027c25 */ /* 0x000fc8000f8e0002 */
[----:B------:R-:W-:Y:S01]  /*f030*/  IMAD R0, R4, UR5, R0 ;  /* 0x0000000504007c24 */ /* 0x000fe2000f8e0200 */
[----:B------:R-:W-:Y:S01]  /*f040*/  ULDC.64 UR4, c[0x0][0x2d0] ;  /* 0x0000b40000047ab9 */ /* 0x000fe20000000a00 */
[----:B------:R-:W2:Y:S02]  /*f050*/  S2R R4, SR_TID.X ;  /* 0x0000000000047919 */ /* 0x000ea40000002100 */
[----:B------:R-:W-:Y:S01]  /*f060*/  IMAD.IADD R3, R3, 0x1, R0 ;  /* 0x0000000103037824 */ /* 0x000fe200078e0200 */
[----:B-1----:R-:W-:-:S04]  /*f070*/  LOP3.LUT R5, R5, 0x7f, RZ, 0xc0, !PT ;  /* 0x0000007f05057812 */ /* 0x002fc800078ec0ff */
[----:B------:R-:W-:Y:S01]  /*f080*/  SHF.R.U32.HI R5, RZ, 0x3, R5 ;  /* 0x00000003ff057819 */ /* 0x000fe20000011605 */
[----:B--2---:R-:W-:-:S05]  /*f090*/  IMAD.SHL.U32 R4, R4, 0x10, RZ ;  /* 0x0000001004047824 */ /* 0x004fca00078e00ff */
[----:B------:R-:W-:Y:S02]  /*f0a0*/  LOP3.LUT R4, R5, 0x70, R4, 0xf8, !PT ;  /* 0x0000007005047812 */ /* 0x000fe400078ef804 */
[----:B------:R-:W1:Y:S03]  /*f0b0*/  @P0 LDC R5, c[0x0][0x44c] ;  /* 0x00011300ff050b82 */ /* 0x000e660000000800 */
[----:B------:R-:W-:-:S04]  /*f0c0*/  IMAD R0, R9, 0x80, R4 ;  /* 0x0000008009007824 */ /* 0x000fc800078e0204 */
[----:B------:R-:W-:Y:S02]  /*f0d0*/  IMAD.MOV.U32 R4, RZ, RZ, R0 ;  /* 0x000000ffff047224 */ /* 0x000fe400078e0000 */
[----:B-1----:R-:W-:-:S05]  /*f0e0*/  @P0 IMAD.HI.U32 R5, R0, R5, RZ ;  /* 0x0000000500050227 */ /* 0x002fca00078e00ff */
[----:B0-----:R-:W-:-:S05]  /*f0f0*/  @P0 SHF.R.U32.HI R4, RZ, R6, R5 ;  /* 0x00000006ff040219 */ /* 0x001fca0000011605 */
[----:B------:R-:W-:Y:S02]  /*f100*/  IMAD.MOV R5, RZ, RZ, -R4 ;  /* 0x000000ffff057224 */ /* 0x000fe400078e0a04 */
[----:B------:R-:W-:-:S04]  /*f110*/  IMAD.WIDE.U32 R2, R4, UR4, R2 ;  /* 0x0000000404027c25 */ /* 0x000fc8000f8e0002 */
[----:B------:R-:W-:Y:S01]  /*f120*/  IMAD R0, R7, R5, R0 ;  /* 0x0000000507007224 */ /* 0x000fe200078e0200 */
[----:B------:R-:W-:-:S05]  /*f130*/  SHF.R.S32.HI R5, RZ, 0x1f, R4 ;  /* 0x0000001fff057819 */ /* 0x000fca0000011404 */
[----:B------:R-:W-:-:S04]  /*f140*/  IMAD R5, R5, UR4, RZ ;  /* 0x0000000405057c24 */ /* 0x000fc8000f8e02ff */
[----:B------:R-:W-:Y:S01]  /*f150*/  IMAD R4, R4, UR5, R5 ;  /* 0x0000000504047c24 */ /* 0x000fe2000f8e0205 */
[----:B------:R-:W-:Y:S01]  /*f160*/  ULDC.64 UR4, c[0x0][0x2c8] ;  /* 0x0000b20000047ab9 */ /* 0x000fe20000000a00 */
[----:B------:R-:W0:Y:S02]  /*f170*/  S2R R5, SR_TID.X ;  /* 0x0000000000057919 */ /* 0x000e240000002100 */
        /* <DEDUP_REMOVED lines=8> */
[----:B------:R-:W-:Y:S02]  /*f200*/  LEA R4, P3, R2, UR6, 0x1 ;  /* 0x0000000602047c11 */ /* 0x000fe4000f8608ff */
[----:B------:R-:W-:Y:S01]  /*f210*/  IMAD.IADD R0, R3, 0x1, R0 ;  /* 0x0000000103007824 */ /* 0x000fe200078e0200 */
[----:B------:R-:W-:Y:S01]  /*f220*/  ISETP.GE.AND P1, PT, R11, UR4, PT ;  /* 0x000000040b007c0c */ /* 0x000fe2000bf26270 */
[----:B0-----:R-:W-:-:S05]  /*f230*/  IMAD.SHL.U32 R8, R5, 0x8, RZ ;  /* 0x0000000805087824 */ /* 0x001fca00078e00ff */
[----:B------:R-:W-:-:S04]  /*f240*/  LOP3.LUT R8, R8, 0x38, RZ, 0xc0, !PT ;  /* 0x0000003808087812 */ /* 0x000fc800078ec0ff */
[----:B------:R-:W-:Y:S01]  /*f250*/  ISETP.GE.AND P2, PT, R8, UR4, PT ;  /* 0x0000000408007c0c */ /* 0x000fe2000bf46270 */
[----:B------:R-:W-:Y:S01]  /*f260*/  UMOV UR4, 0xffffffff ;  /* 0xffffffff00047882 */ /* 0x000fe20000000000 */
[----:B------:R-:W-:Y:S02]  /*f270*/  LEA.HI.X R3, R2, UR7, R0, 0x1, P3 ;  /* 0x0000000702037c11 */ /* 0x000fe400098f0c00 */
[----:B-1----:R-:W-:Y:S09]  /*f280*/  BRA.DIV UR4, `(.L_x_2301) ;  /* 0x0000004a04247947 */ /* 0x002ff2000b800000 */
[----:B------:R-:W0:Y:S02]  /*f290*/  S2R R6, SR_TID.X ;  /* 0x0000000000067919 */ /* 0x000e240000002100 */
[----:B0-----:R-:W-:-:S04]  /*f2a0*/  LOP3.LUT R6, R6, 0x7f, RZ, 0xc0, !PT ;  /* 0x0000007f06067812 */ /* 0x001fc800078ec0ff */
[----:B------:R-:W-:Y:S02]  /*f2b0*/  SHF.R.U32.HI R9, RZ, 0x3, R6 ;  /* 0x00000003ff097819 */ /* 0x000fe40000011606 */
[----:B------:R-:W2:Y:S04]  /*f2c0*/  LDL.LU R6, [R1+0x4] ;  /* 0x0000040001067983 */ /* 0x000ea80000300800 */
[----:B------:R-:W3:Y:S01]  /*f2d0*/  LDL.LU R8, [R1+0x38] ;  /* 0x0000380001087983 */ /* 0x000ee20000300800 */
[----:B--2---:R-:W-:Y:S02]  /*f2e0*/  IMAD R2, R6, 0x80, R9 ;  /* 0x0000008006027824 */ /* 0x004fe400078e0209 */
[----:B------:R-:W0:Y:S01]  /*f2f0*/  S2R R6, SR_TID.X ;  /* 0x0000000000067919 */ /* 0x000e220000002100 */
[----:B---3--:R-:W-:-:S02]  /*f300*/  IMAD R0, R8, R7, RZ ;  /* 0x0000000708007224 */ /* 0x008fc400078e02ff */
[----:B------:R-:W1:Y:S01]  /*f310*/  SHFL.IDX PT, R7, R4, RZ, 0x181f ;  /* 0x00181fff04077589 */ /* 0x000e6200000e0000 */
[C---:B------:R-:W-:Y:S02]  /*f320*/  VIADD R5, R2.reuse, 0x10 ;  /* 0x0000001002057836 */ /* 0x040fe40000000000 */
[-C--:B------:R-:W-:Y:S01]  /*f330*/  ISETP.GE.AND P4, PT, R2, R0.reuse, PT ;  /* 0x000000000200720c */ /* 0x080fe20003f86270 */
[----:B------:R-:W-:Y:S02]  /*f340*/  SHFL.IDX PT, R9, R3, 0x1, 0x181f ;  /* 0x00381f0003097f89 */ /* 0x000fe400000e0000 */
[----:B------:R-:W-:Y:S02]  /*f350*/  ISETP.GE.AND P3, PT, R5, R0, PT ;  /* 0x000000000500720c */ /* 0x000fe40003f66270 */
[----:B------:R-:W-:Y:S01]  /*f360*/  SHFL.IDX PT, R5, R4, 0x1, 0x181f ;  /* 0x00381f0004057f89 */ /* 0x000fe200000e0000 */
[----:B0-----:R-:W-:-:S03]  /*f370*/  IMAD.SHL.U32 R11, R6, 0x8, RZ ;  /* 0x00000008060b7824 */ /* 0x001fc600078e00ff */
[----:B------:R-:W0:Y:S02]  /*f380*/  SHFL.IDX PT, R6, R3, RZ, 0x181f ;  /* 0x00181fff03067589 */ /* 0x000e2400000e0000 */
[----:B------:R-:W-:-:S04]  /*f390*/  LOP3.LUT R11, R11, 0x38, RZ, 0xc0, !PT ;  /* 0x000000380b0b7812 */ /* 0x000fc800078ec0ff */
[----:B-1----:R-:W-:-:S05]  /*f3a0*/  @!P4 LEA R7, P5, R11, R7, 0x1 ;  /* 0x000000070b07c211 */ /* 0x002fca00078a08ff */
[----:B0-----:R-:W-:Y:S01]  /*f3b0*/  @!P4 IMAD.X R6, RZ, RZ, R6, P5 ;  /* 0x000000ffff06c224 */ /* 0x001fe200028e0606 */
[----:B------:R-:W-:-:S04]  /*f3c0*/  @!P3 LEA R8, P5, R11, R5, 0x1 ;  /* 0x000000050b08b211 */ /* 0x000fc800078a08ff */
[----:B------:R-:W-:Y:S01]  /*f3d0*/  @!P4 LOP3.LUT R7, R7, R6, RZ, 0x3c, !PT ;  /* 0x000000060707c212 */ /* 0x000fe200078e3cff */
[----:B------:R-:W-:-:S03]  /*f3e0*/  @!P3 IMAD.X R5, RZ, RZ, R9, P5 ;  /* 0x000000ffff05b224 */ /* 0x000fc600028e0609 */
[----:B------:R-:W-:-:S04]  /*f3f0*/  @!P4 LOP3.LUT R6, R7, R6, RZ, 0x3c, !PT ;  /* 0x000000060706c212 */ /* 0x000fc800078e3cff */
        /* <DEDUP_REMOVED lines=66> */
.L_x_2420:
        /* <DEDUP_REMOVED lines=15> */
.L_x_2303:
[----:B------:R-:W-:Y:S05]  /*f910*/  BSYNC B0 ;  /* 0x0000000000007941 */ /* 0x000fea0003800000 */
.L_x_2302:
[----:B------:R-:W-:Y:S01]  /*f920*/  NOP ;  /* 0x0000000000007918 */ /* 0x000fe20000000000 */
[----:B------:R-:W-:Y:S01]  /*f930*/  PLOP3.LUT P0, PT, PT, PT, PT, 0x80, 0x0 ;  /* 0x000000000000781c */ /* 0x000fe20003f0f070 */
[----:B0--3--:R-:W-:-:S12]  /*f940*/  VIADD R6, R18, 0x34800 ;  /* 0x0003480012067836 */ /* 0x009fd80000000000 */
.L_x_2304:
[----:B------:R-:W-:Y:S02]  /*f950*/  PLOP3.LUT P1, PT, P1, P0, PT, 0xa2, 0x0 ;  /* 0x000000000000781c */ /* 0x000fe40000f21472 */
[----:B------:R-:W-:-:S08]  /*f960*/  @P0 R2UR P1, UR4, R18 ;  /* 0x00000000120402ca */ /* 0x000fd00000020000 */
[----:B------:R-:W-:-:S05]  /*f970*/  @P0 PLOP3.LUT P0, PT, P1, PT, PT, 0x80, 0x0 ;  /* 0x000000000000081c */ /* 0x000fca0000f0f070 */
[----:B------:R-:W-:Y:S01]  /*f980*/  @!P1 SYNCS.ARRIVE.TRANS64.RED.A0T1 RZ, [UR4+0x34800], RZ ;  /* 0x034800ffffff99a7 */ /* 0x000fe20008200404 */
[----:B------:R-:W-:Y:S07]  /*f990*/  @!P1 ARRIVES.LDGSTSBAR.64.TRANSCNT [UR4+0x34800] ;  /* 0x03480000ff0099b0 */ /* 0x000fee0008000a84 */
[----:B------:R-:W-:Y:S05]  /*f9a0*/  @P0 BRA.U.ANY `(.L_x_2304) ;  /* 0xfffffffd00e80947 */ /* 0x000fea000393ffff */
[----:B----4-:R-:W3:Y:S02]  /*f9b0*/  LDL.LU R2, [R1+0x48] ;  /* 0x0000480001027983 */ /* 0x010ee40000300800 */
        /* <DEDUP_REMOVED lines=11> */
.L_x_2421:
[----:B------:R-:W-:Y:S05]  /*fa70*/  BSYNC B0 ;  /* 0x0000000000007941 */ /* 0x000fea0003800000 */
.L_x_2305:
[----:B------:R-:W0:Y:S04]  /*fa80*/  LDL R2, [R1+0x40] ;  /* 0x0000400001027983 */ /* 0x000e280000100800 */
[----:B--2---:R-:W2:Y:S01]  /*fa90*/  LDL R3, [R1+0x28] ;  /* 0x0000280001037983 */ /* 0x004ea20000100800 */
[----:B------:R-:W-:Y:S01]  /*faa0*/  BSSY B0, `(.L_x_2307) ;  /* 0x0000213000007945 */ /* 0x000fe20003800000 */
[----:B0-----:R-:W-:-:S05]  /*fab0*/  VIADD R0, R2, 0xfffffffe ;  /* 0xfffffffe02007836 */ /* 0x001fca0000000000 */
[----:B--2---:R-:W-:-:S13]  /*fac0*/  ISETP.GE.AND P0, PT, R0, R3, PT ;  /* 0x000000030000720c */ /* 0x004fda0003f06270 */
[----:B------:R-:W-:Y:S05]  /*fad0*/  @!P0 BRA `(.L_x_2308) ;  /* 0x00000020003c8947 */ /* 0x000fea0003800000 */
[----:B------:R-:W2:Y:S04]  /*fae0*/  LDL.LU R2, [R1+0x58] ;  /* 0x0000580001027983 */ /* 0x000ea80000300800 */
[----:B-1----:R-:W3:Y:S04]  /*faf0*/  LDL.LU R5, [R1+0x3c] ;  /* 0x00003c0001057983 */ /* 0x002ee80000300800 */
[----:B------:R-:W4:Y:S01]  /*fb00*/  LDL.LU R4, [R1+0x30] ;  /* 0x0000300001047983 */ /* 0x000f220000300800 */
[----:B------:R-:W-:Y:S01]  /*fb10*/  LOP3.LUT R12, RZ, R3, RZ, 0x33, !PT ;  /* 0x00000003ff0c7212 */ /* 0x000fe200078e33ff */
[----:B------:R-:W-:Y:S01]  /*fb20*/  BSSY B2, `(.L_x_2309) ;  /* 0x00000b5000027945 */ /* 0x000fe20003800000 */
[----:B--2---:R-:W-:-:S04]  /*fb30*/  VIADD R2, R2, 0x1 ;  /* 0x0000000102027836 */ /* 0x004fc80000000000 */
[----:B---3--:R-:W-:-:S05]  /*fb40*/  IMAD R2, R2, R5, RZ ;  /* 0x0000000502027224 */ /* 0x008fca00078e02ff */
        /* <DEDUP_REMOVED lines=14> */
[----:B--2---:R-:W-:Y:S02]  /*fc30*/  ISETP.NE.AND P1, PT, R5, RZ, PT ;  /* 0x000000ff0500720c */ /* 0x004fe40003f25270 */
        /* <DEDUP_REMOVED lines=26> */
.L_x_2313:
[----:B------:R-:W-:Y:S01]  /*fde0*/  IMAD R3, R9, 0x8, R18 ;  /* 0x0000000809037824 */ /* 0x000fe200078e0212 */
[----:B------:R-:W-:Y:S01]  /*fdf0*/  SHF.L.U32 R2, R13, 0x1f, RZ ;  /* 0x0000001f0d027819 */ /* 0x000fe200000006ff */
[----:B------:R-:W-:Y:S03]  /*fe00*/  BSSY B3, `(.L_x_2314) ;  /* 0x0000003000037945 */ /* 0x000fe60003800000 */
[----:B------:R-:W1:Y:S02]  /*fe10*/  SYNCS.PHASECHK.TRANS64.TRYWAIT P0, [R3+URZ+0x34840], R2 ;  /* 0x03484002030075a7 */ /* 0x000e64000800017f */
[----:B-1----:R-:W-:Y:S05]  /*fe20*/  @!P0 BRA `(.L_x_2315) ;  /* 0x0000004800448947 */ /* 0x002fea0003800000 */
.L_x_2422:
[----:B------:R-:W-:Y:S05]  /*fe30*/  BSYNC B3 ;  /* 0x0000000000037941 */ /* 0x000fea0003800000 */
.L_x_2314:
        /* <DEDUP_REMOVED lines=12> */
.L_x_2317:
[----:B------:R-:W-:Y:S05]  /*ff00*/  BSYNC B3 ;  /* 0x0000000000037941 */ /* 0x000fea0003800000 */
.L_x_2316:
        /* <DEDUP_REMOVED lines=12> */
.L_x_2318:
        /* <DEDUP_REMOVED lines=16> */
.L_x_2319:
        /* <DEDUP_REMOVED lines=15> */
.L_x_2320:
        /* <DEDUP_REMOVED lines=16> */
.L_x_2423:
[----:B------:R-:W-:Y:S05]  /*102c0*/  BSYNC B3 ;  /* 0x0000000000037941 */ /* 0x000fea0003800000 */
.L_x_2321:
        /* <DEDUP_REMOVED lines=12> */
.L_x_2324:
[----:B------:R-:W-:Y:S05]  /*10390*/  BSYNC B3 ;  /* 0x0000000000037941 */ /* 0x000fea0003800000 */
.L_x_2323:
        /* <DEDUP_REMOVED lines=13> */
.L_x_2325:
        /* <DEDUP_REMOVED lines=15> */
.L_x_2326:
        /* <DEDUP_REMOVED lines=12> */
.L_x_2312:
[----:B------:R-:W-:Y:S05]  /*10620*/  BSYNC B1 ;  /* 0x0000000000017941 */ /* 0x000fea0003800000 */
.L_x_2311:
[----:B0-----:R-:W2:Y:S01]  /*10630*/  LDL.LU R0, [R1+0x40] ;  /* 0x0000400001007983 */ /* 0x001ea20000300800 */
[----:B------:R-:W-:-:S03]  /*10640*/  IMAD.MOV.U32 R19, RZ, RZ, R9 ;  /* 0x000000ffff137224 */ /* 0x000fc600078e0009 */
[----:B------:R0:W-:Y:S02]  /*10650*/  STL [R1+0x14], R13 ;  /* 0x0000140d01007387 */ /* 0x0001e40000100800 */
[----:B0-2---:R-:W-:-:S07]  /*10660*/  VIADD R0, R0, 0xfffffffd ;  /* 0xfffffffd00007836 */ /* 0x005fce0000000000 */
.L_x_2310:
[----:B------:R-:W-:Y:S05]  /*10670*/  BSYNC B2 ;  /* 0x0000000000027941 */ /* 0x000fea0003800000 */
.L_x_2309:
[----:B------:R-:W-:Y:S01]  /*10680*/  VIADD R12, R12, 0xfffffffe ;  /* 0xfffffffe0c0c7836 */ /* 0x000fe20000000000 */
[----:B------:R-:W-:-:S04]  /*10690*/  LOP3.LUT R4, RZ, R4, RZ, 0x33, !PT ;  /* 0x00000004ff047212 */ /* 0x000fc800078e33ff */
[----:B------:R-:W-:-:S13]  /*106a0*/  ISETP.NE.AND P0, PT, R12, R4, PT ;  /* 0x000000040c00720c */ /* 0x000fda0003f05270 */
[----:B------:R-:W-:Y:S05]  /*106b0*/  @!P0 BRA `(.L_x_2308) ;  /* 0x0000001400448947 */ /* 0x000fea0003800000 */
[----:B------:R-:W-:-:S07]  /*106c0*/  IMAD.MOV.U32 R9, RZ, RZ, R17 ;  /* 0x000000ffff097224 */ /* 0x000fce00078e0011 */
.L_x_2359:
        /* <DEDUP_REMOVED lines=8> */
[----:B--2---:R-:W-:Y:S02]  /*10750*/  ISETP.NE.AND P1, PT, R3, RZ, PT ;  /* 0x000000ff0300720c */ /* 0x004fe40003f25270 */
        /* <DEDUP_REMOVED lines=26> */
.L_x_2329:
[----:B------:R-:W-:Y:S01]  /*10900*/  IMAD R3, R4, 0x8, R18 ;  /* 0x0000000804037824 */ /* 0x000fe200078e0212 */
[----:B------:R-:W-:Y:S01]  /*10910*/  SHF.L.U32 R2, R5, 0x1f, RZ ;  /* 0x0000001f05027819 */ /* 0x000fe200000006ff */
[----:B------:R-:W-:Y:S03]  /*10920*/  BSSY B2, `(.L_x_2330) ;  /* 0x0000003000027945 */ /* 0x000fe60003800000 */
[----:B------:R-:W1:Y:S02]  /*10930*/  SYNCS.PHASECHK.TRANS64.TRYWAIT P0, [R3+URZ+0x34840], R2 ;  /* 0x03484002030075a7 */ /* 0x000e64000800017f */
[----:B-1----:R-:W-:Y:S05]  /*10940*/  @!P0 BRA `(.L_x_2331) ;  /* 0x0000003c00a48947 */ /* 0x002fea0003800000 */
.L_x_2424:
[----:B------:R-:W-:Y:S05]  /*10950*/  BSYNC B2 ;  /* 0x0000000000027941 */ /* 0x000fea0003800000 */
.L_x_2330:
        /* <DEDUP_REMOVED lines=12> */
.L_x_2333:
[----:B------:R-:W-:Y:S05]  /*10a20*/  BSYNC B2 ;  /* 0x0000000000027941 */ /* 0x000fea0003800000 */
.L_x_2332:
        /* <DEDUP_REMOVED lines=12> */
.L_x_2334:
        /* <DEDUP_REMOVED lines=16> */
.L_x_2335:
        /* <DEDUP_REMOVED lines=15> */
.L_x_2336:
        /* <DEDUP_REMOVED lines=16> */
.L_x_2425:
[----:B------:R-:W-:Y:S05]  /*10de0*/  BSYNC B2 ;  /* 0x0000000000027941 */ /* 0x000fea0003800000 */
.L_x_2337:
        /* <DEDUP_REMOVED lines=11> */
.L_x_2340:
[----:B------:R-:W-:Y:S05]  /*10ea0*/  BSYNC B2 ;  /* 0x0000000000027941 */ /* 0x000fea0003800000 */
.L_x_2339:
        /* <DEDUP_REMOVED lines=12> */
.L_x_2341:
        /* <DEDUP_REMOVED lines=15> */
.L_x_2342:
        /* <DEDUP_REMOVED lines=12> */
.L_x_2328:
[----:B------:R-:W-:Y:S05]  /*11120*/  BSYNC B1 ;  /* 0x0000000000017941 */ /* 0x000fea0003800000 */
.L_x_2327:
[----:B------:R-:W2:Y:S01]  /*11130*/  LDL R2, [R1+0x20] ;  /* 0x0000200001027983 */ /* 0x000ea20000100800 */
[----:B------:R-:W-:Y:S01]  /*11140*/  VIADD R19, R4, 0x1 ;  /* 0x0000000104137836 */ /* 0x000fe20000000000 */
[----:B------:R-:W-:Y:S01]  /*11150*/  BSSY B1, `(.L_x_2343) ;  /* 0x00000a3000017945 */ /* 0x000fe20003800000 */
[----:B0-----:R-:W-:-:S03]  /*11160*/  VIADD R7, R0, 0xffffffff ;  /* 0xffffffff00077836 */ /* 0x001fc60000000000 */
[----:B------:R-:W-:-:S04]  /*11170*/  ISETP.NE.AND P0, PT, R19, 0x2, PT ;  /* 0x000000021300780c */ /* 0x000fc80003f05270 */
[----:B------:R-:W-:Y:S02]  /*11180*/  SEL R19, R19, RZ, P0 ;  /* 0x000000ff13137207 */ /* 0x000fe40000000000 */
[----:B--2---:R-:W-:Y:S02]  /*11190*/  ISETP.NE.AND P1, PT, R2, RZ, PT ;  /* 0x000000ff0200720c */ /* 0x004fe40003f25270 */
        /* <DEDUP_REMOVED lines=28> */
.L_x_2345:
[----:B------:R-:W-:Y:S01]  /*11360*/  IMAD R2, R19, 0x8, R18 ;  /* 0x0000000813027824 */ /* 0x000fe200078e0212 */
[----:B------:R-:W-:Y:S01]  /*11370*/  SHF.L.U32 R3, R12, 0x1f, RZ ;  /* 0x0000001f0c037819 */ /* 0x000fe200000006ff */
[----:B------:R-:W-:Y:S03]  /*11380*/  BSSY B2, `(.L_x_2346) ;  /* 0x0000003000027945 */ /* 0x000fe60003800000 */
[----:B------:R-:W2:Y:S02]  /*11390*/  SYNCS.PHASECHK.TRANS64.TRYWAIT P0, [R2+URZ+0x34840], R3 ;  /* 0x03484003020075a7 */ /* 0x000ea4000800017f */
[----:B--2---:R-:W-:Y:S05]  /*113a0*/  @!P0 BRA `(.L_x_2347) ;  /* 0x0000003400348947 */ /* 0x004fea0003800000 */
.L_x_2426:
[----:B------:R-:W-:Y:S05]  /*113b0*/  BSYNC B2 ;  /* 0x0000000000027941 */ /* 0x000fea0003800000 */
.L_x_2346:
        /* <DEDUP_REMOVED lines=12> */
.L_x_2349:
[----:B------:R-:W-:Y:S05]  /*11480*/  BSYNC B2 ;  /* 0x0000000000027941 */ /* 0x000fea0003800000 */
.L_x_2348:
        /* <DEDUP_REMOVED lines=13> */
.L_x_2350:
        /* <DEDUP_REMOVED lines=16> */
.L_x_2351:
        /* <DEDUP_REMOVED lines=15> */
.L_x_2352:
        /* <DEDUP_REMOVED lines=15> */
.L_x_2427:
[----:B------:R-:W-:Y:S05]  /*11840*/  BSYNC B2 ;  /* 0x0000000000027941 */ /* 0x000fea0003800000 */
.L_x_2353:
        /* <DEDUP_REMOVED lines=11> */
.L_x_2356:
[----:B------:R-:W-:Y:S05]  /*11900*/  BSYNC B2 ;  /* 0x0000000000027941 */ /* 0x000fea0003800000 */
.L_x_2355:
        /* <DEDUP_REMOVED lines=12> */
.L_x_2357:
        /* <DEDUP_REMOVED lines=15> */
.L_x_2358:
        /* <DEDUP_REMOVED lines=12> */
.L_x_2344:
[----:B------:R-:W-:Y:S05]  /*11b80*/  BSYNC B1 ;  /* 0x0000000000017941 */ /* 0x000fea0003800000 */
.L_x_2343:
[----:B------:R-:W2:Y:S01]  /*11b90*/  LDL R2, [R1+0x28] ;  /* 0x0000280001027983 */ /* 0x000ea20000100800 */
[----:B------:R-:W-:Y:S01]  /*11ba0*/  VIADD R0, R0, 0xfffffffe ;  /* 0xfffffffe00007836 */ /* 0x000fe20000000000 */
[----:B--2---:R-:W-:-:S13]  /*11bb0*/  ISETP.GT.AND P0, PT, R7, R2, PT ;  /* 0x000000020700720c */ /* 0x004fda0003f04270 */
[----:B------:R-:W-:Y:S05]  /*11bc0*/  @P0 BRA `(.L_x_2359) ;  /* 0xffffffe800c00947 */ /* 0x000fea000383ffff */
.L_x_2308:
[----:B------:R-:W-:Y:S05]  /*11bd0*/  BSYNC B0 ;  /* 0x0000000000007941 */ /* 0x000fea0003800000 */
.L_x_2307:
[----:B------:R-:W2:Y:S01]  /*11be0*/  S2R R2, SR_TID.X ;  /* 0x0000000000027919 */ /* 0x000ea20000002100 */
        /* <DEDUP_REMOVED lines=17> */
.L_x_2361:
[----:B------:R-:W-:Y:S05]  /*11d00*/  BSYNC B0 ;  /* 0x0000000000007941 */ /* 0x000fea0003800000 */
.L_x_2360:
[----:B--2---:R-:W2:Y:S01]  /*11d10*/  LDL.LU R0, [R1+0x20] ;  /* 0x0000200001007983 */ /* 0x004ea20000300800 */
[----:B------:R-:W-:Y:S01]  /*11d20*/  BSSY B0, `(.L_x_2362) ;  /* 0x000003a000007945 */ /* 0x000fe20003800000 */
[----:B--2---:R-:W-:-:S13]  /*11d30*/  ISETP.NE.AND P0, PT, R0, RZ, PT ;  /* 0x000000ff0000720c */ /* 0x004fda0003f05270 */
        /* <DEDUP_REMOVED lines=8> */
.L_x_2428:
[----:B------:R-:W-:Y:S05]  /*11dc0*/  BSYNC B1 ;  /* 0x0000000000017941 */ /* 0x000fea0003800000 */
.L_x_2364:
        /* <DEDUP_REMOVED lines=9> */
.L_x_2367:
[----:B------:R-:W-:Y:S05]  /*11e60*/  BSYNC B1 ;  /* 0x0000000000017941 */ /* 0x000fea0003800000 */
.L_x_2366:
        /* <DEDUP_REMOVED lines=12> */
.L_x_2368:
        /* <DEDUP_REMOVED lines=15> */
.L_x_2369:
        /* <DEDUP_REMOVED lines=10> */
.L_x_2363:
[----:B------:R-:W-:Y:S05]  /*120c0*/  BSYNC B0 ;  /* 0x0000000000007941 */ /* 0x000fea0003800000 */
.L_x_2362:
[----:B------:R-:W2:Y:S01]  /*120d0*/  LDL.LU R4, [R1+0x14] ;  /* 0x0000140001047983 */ /* 0x000ea20000300800 */
[----:B------:R-:W-:-:S05]  /*120e0*/  VIADD R19, R19, 0x1 ;  /* 0x0000000113137836 */ /* 0x000fca0000000000 */
[----:B------:R-:W-:-:S04]  /*120f0*/  ISETP.NE.AND P0, PT, R19, 0x2, PT ;  /* 0x000000021300780c */ /* 0x000fc80003f05270 */
[----:B------:R-:W-:Y:S02]  /*12100*/  SEL R0, RZ, 0x1, P0 ;  /* 0x00000001ff007807 */ /* 0x000fe40000000000 */
[----:B------:R-:W-:Y:S02]  /*12110*/  SEL R19, R19, RZ, P0 ;  /* 0x000000ff13137207 */ /* 0x000fe40000000000 */
[----:B--2---:R-:W-:-:S05]  /*12120*/  LOP3.LUT R4, R4, R0, RZ, 0x3c, !PT ;  /* 0x0000000004047212 */ /* 0x004fca00078e3cff */
[----:B------:R2:W-:Y:S02]  /*12130*/  STL [R1+0x14], R4 ;  /* 0x0000140401007387 */ /* 0x0005e40000100800 */
.L_x_2287:
[----:B------:R-:W-:Y:S05]  /*12140*/  BSYNC B7 ;  /* 0x0000000000077941 */ /* 0x000fea0003800000 */
.L_x_2285:
[----:B----4-:R-:W4:Y:S02]  /*12150*/  LDL R0, [R1+0x5c] ;  /* 0x00005c0001007983 */ /* 0x010f240000100800 */
[----:B----4-:R-:W-:-:S13]  /*12160*/  ISETP.NE.AND P0, PT, R0, RZ, PT ;  /* 0x000000ff0000720c */ /* 0x010fda0003f05270 */
[----:B------:R-:W-:Y:S05]  /*12170*/  @!P0 BRA `(.L_x_2370) ;  /* 0x00000000002c8947 */ /* 0x000fea0003800000 */
[----:B------:R-:W-:Y:S05]  /*12180*/  WARPSYNC.ALL ;  /* 0x0000000000007948 */ /* 0x000fea0003800000 */
[----:B------:R-:W4:Y:S08]  /*12190*/  S2UR UR5, SR_CgaCtaId ;  /* 0x00000000000579c3 */ /* 0x000f300000008800 */
[----:B------:R-:W-:Y:S06]  /*121a0*/  BAR.SYNC.DEFER_BLOCKING 0x5, 0x180 ;  /* 0x0146000000007b1d */ /* 0x000fec0000010000 */
[----:B------:R-:W-:-:S02]  /*121b0*/  UMOV UR4, 0x400 ;  /* 0x0000040000047882 */ /* 0x000fc40000000000 */
[----:B----4-:R-:W-:-:S06]  /*121c0*/  ULEA UR4, UR5, UR4, 0x18 ;  /* 0x0000000405047291 */ /* 0x010fcc000f8ec03f */
[----:B------:R-:W-:-:S05]  /*121d0*/  IMAD.U32 R18, RZ, RZ, UR4 ;  /* 0x00000004ff127e24 */ /* 0x000fca000f8e00ff */
[----:B0123--:R-:W0:Y:S04]  /*121e0*/  LDS.128 R4, [R18+0x348d0] ;  /* 0x0348d00012047984 */ /* 0x00fe280000000c00 */
[----:B0-----:R0:W-:Y:S04]  /*121f0*/  STL.64 [R1], R4 ;  /* 0x0000000401007387 */ /* 0x0011e80000100a00 */
[----:B------:R0:W-:Y:S01]  /*12200*/  STL.64 [R1+0x8], R6 ;  /* 0x0000080601007387 */ /* 0x0001e20000100a00 */
[----:B------:R-:W-:Y:S06]  /*12210*/  BAR.ARV 0x4, 0x180 ;  /* 0x0106000000007b1d */ /* 0x000fec0000002000 */
[----:B------:R-:W-:Y:S05]  /*12220*/  BRA `(.L_x_2371) ;  /* 0x0000001000307947 */ /* 0x000fea0003800000 */
.L_x_2370:
[----:B------:R-:W2:Y:S01]  /*12230*/  S2R R0, SR_TID.X ;  /* 0x0000000000007919 */ /* 0x000ea20000002100 */
[----:B------:R-:W-:Y:S01]  /*12240*/  UMOV UR4, 0xffffffff ;  /* 0xffffffff00047882 */ /* 0x000fe20000000000 */
[----:B--2---:R-:W-:-:S04]  /*12250*/  LOP3.LUT R10, R0, 0x1f, RZ, 0xc0, !PT ;  /* 0x0000001f000a7812 */ /* 0x004fc800078ec0ff */
[----:B------:R-:W-:Y:S01]  /*12260*/  ISETP.NE.AND P0, PT, R10, 0x1f, PT ;  /* 0x0000001f0a00780c */ /* 0x000fe20003f05270 */
[----:B------:R-:W-:-:S12]  /*12270*/  BRA.DIV UR4, `(.L_x_2372) ;  /* 0x0000002604bc7947 */ /* 0x000fd8000b800000 */
[----:B------:R-:W2:Y:S01]  /*12280*/  LDL.LU R3, [R1] ;  /* 0x0000000001037983 */ /* 0x000ea20000300800 */
[----:B------:R-:W-:-:S03]  /*12290*/  ULDC UR4, c[0x0][0xc3c] ;  /* 0x00030f0000047ab9 */ /* 0x000fc60000000800 */
[----:B01----:R-:W4:Y:S02]  /*122a0*/  LDL R8, [R1+0xc] ;  /* 0x00000c0001087983 */ /* 0x003f240000100800 */
[----:B----4-:R-:W-:Y:S02]  /*122b0*/  IMAD.IADD R0, R8, 0x1, R10 ;  /* 0x0000000108007824 */ /* 0x010fe400078e020a */
[----:B--2---:R-:W-:-:S03]  /*122c0*/  IMAD.MOV.U32 R8, RZ, RZ, R3 ;  /* 0x000000ffff087224 */ /* 0x004fc600078e0003 */
[----:B------:R-:W-:-:S13]  /*122d0*/  ISETP.GE.OR P1, PT, R0, UR4, !P0 ;  /* 0x0000000400007c0c */ /* 0x000fda000c726670 */
[----:B------:R-:W0:Y:S08]  /*122e0*/  @!P1 LDC.64 R2, c[0x0][0xc80] ;  /* 0x00032000ff029b82 */ /* 0x000e300000000a00 */
[----:B---3--:R-:W1:Y:S01]  /*122f0*/  @!P1 LDC.64 R6, c[0x0][0xc78] ;  /* 0x00031e00ff069b82 */ /* 0x008e620000000a00 */
[----:B0-----:R-:W-:-:S05]  /*12300*/  @!P1 IMAD.WIDE R2, R0, 0x4, R2 ;  /* 0x0000000400029825 */ /* 0x001fca00078e0202 */
[----:B------:R1:W2:Y:S02]  /*12310*/  @!P1 LDG.E R5, desc[UR56][R2.64] ;  /* 0x0000003802059981 */ /* 0x0002a4000c1e1900 */
[----:B-1----:R-:W-:-:S06]  /*12320*/  @!P1 IMAD.WIDE R2, R0, 0x4, R6 ;  /* 0x0000000400029825 */ /* 0x002fcc00078e0206 */
[----:B------:R-:W3:Y:S01]  /*12330*/  @!P1 LDG.E R2, desc[UR56][R2.64] ;  /* 0x0000003802029981 */ /* 0x000ee2000c1e1900 */
[----:B------:R-:W-:Y:S02]  /*12340*/  CS2R R6, SRZ ;  /* 0x0000000000067805 */ /* 0x000fe4000001ff00 */
[C---:B------:R-:W-:Y:S02]  /*12350*/  ISETP.GE.U32.AND P2, PT, R10.reuse, 0x2, PT ;  /* 0x000000020a00780c */ /* 0x040fe40003f46070 */
[C---:B------:R-:W-:Y:S01]  /*12360*/  ISETP.GE.U32.AND P3, PT, R10.reuse, 0x4, PT ;  /* 0x000000040a00780c */ /* 0x040fe20003f66070 */
[----:B------:R-:W-:Y:S01]  /*12370*/  SHFL.IDX PT, R4, R8, RZ, 0x1f ;  /* 0x00001fff08047589 */ /* 0x000fe200000e0000 */
[C---:B------:R-:W-:Y:S02]  /*12380*/  ISETP.GE.U32.AND P4, PT, R10.reuse, 0x8, PT ;  /* 0x000000080a00780c */ /* 0x040fe40003f86070 */
[----:B------:R-:W-:Y:S01]  /*12390*/  ISETP.GE.U32.AND P5, PT, R10, 0x10, PT ;  /* 0x000000100a00780c */ /* 0x000fe20003fa6070 */
[----:B------:R-:W-:Y:S01]  /*123a0*/  SHFL.IDX PT, R0, R8, 0x1, 0x1f ;  /* 0x00201f0008007f89 */ /* 0x000fe200000e0000 */
[----:B--2---:R-:W-:-:S02]  /*123b0*/  @!P1 IMAD.MOV.U32 R6, RZ, RZ, R5 ;  /* 0x000000ffff069224 */ /* 0x004fc400078e0005 */
[----:B---3--:R-:W-:Y:S01]  /*123c0*/  @!P1 IMAD.MOV.U32 R7, RZ, RZ, R2 ;  /* 0x000000ffff079224 */ /* 0x008fe200078e0002 */
[----:B------:R-:W-:-:S03]  /*123d0*/  ISETP.NE.AND P1, PT, R10, RZ, PT ;  /* 0x000000ff0a00720c */ /* 0x000fc60003f25270 */
[----:B------:R-:W-:-:S05]  /*123e0*/  IMAD R2, R7, R6, RZ ;  /* 0x0000000607027224 */ /* 0x000fca00078e02ff */
[----:B------:R-:W0:Y:S02]  /*123f0*/  SHFL.UP PT, R3, R2, 0x1, RZ ;  /* 0x0420000002037989 */ /* 0x000e2400000e00ff */
[----:B0-----:R-:W-:-:S05]  /*12400*/  SEL R5, R3, RZ, P1 ;  /* 0x000000ff03057207 */ /* 0x001fca0000800000 */
[----:B------:R-:W-:Y:S02]  /*12410*/  IMAD.IADD R2, R2, 0x1, R5 ;  /* 0x0000000102027824 */ /* 0x000fe400078e0205 */
[----:B------:R-:W-:-:S03]  /*12420*/  IMAD.MOV.U32 R5, RZ, RZ, RZ ;  /* 0x000000ffff057224 */ /* 0x000fc600078e00ff */
        /* <DEDUP_REMOVED lines=13> */
.L_x_2438:
[----:B------:R-:W-:Y:S02]  /*12500*/  ULDC UR4, c[0x0][0xc38] ;  /* 0x00030e0000047ab9 */ /* 0x000fe40000000800 */
[----:B------:R-:W-:-:S04]  /*12510*/  IMAD.U32 R8, RZ, RZ, UR4 ;  /* 0x00000004ff087e24 */ /* 0x000fc8000f8e00ff */
[----:B-1----:R-:W-:-:S04]  /*12520*/  IMAD R9, R9, R8, RZ ;  /* 0x0000000809097224 */ /* 0x002fc800078e02ff */
[----:B------:R-:W-:-:S05]  /*12530*/  IMAD.IADD R0, R0, 0x1, R9 ;  /* 0x0000000100007824 */ /* 0x000fca00078e0209 */
[----:B------:R-:W-:-:S13]  /*12540*/  ISETP.GT.AND P6, PT, R0, R4, PT ;  /* 0x000000040000720c */ /* 0x000fda0003fc4270 */
[----:B------:R-:W-:Y:S05]  /*12550*/  @P6 BRA `(.L_x_2373) ;  /* 0x0000000000ac6947 */ /* 0x000fea0003800000 */
.L_x_2376:
[----:B------:R-:W2:Y:S01]  /*12560*/  LDL.LU R3, [R1+0xc] ;  /* 0x00000c0001037983 */ /* 0x000ea20000300800 */
[----:B0-----:R-:W0:Y:S01]  /*12570*/  LDC R2, c[0x0][0xc3c] ;  /* 0x00030f00ff027b82 */ /* 0x001e220000000800 */
[----:B--2---:R-:W-:-:S05]  /*12580*/  VIADD R3, R3, 0x1f ;  /* 0x0000001f03037836 */ /* 0x004fca0000000000 */
[----:B0-----:R-:W-:-:S13]  /*12590*/  ISETP.GE.AND P6, PT, R3, R2, PT ;  /* 0x000000020300720c */ /* 0x001fda0003fc6270 */
[----:B------:R-:W-:Y:S05]  /*125a0*/  @P6 BRA `(.L_x_2374) ;  /* 0x0000000800e86947 */ /* 0x000fea0003800000 */
[----:B------:R-:W0:Y:S01]  /*125b0*/  S2R R6, SR_TID.X ;  /* 0x0000000000067919 */ /* 0x000e220000002100 */
        /* <DEDUP_REMOVED lines=31> */
.L_x_2446:
[----:B------:R-:W-:Y:S02]  /*127b0*/  ULDC UR4, c[0x0][0xc38] ;  /* 0x00030e0000047ab9 */ /* 0x000fe40000000800 */
[----:B------:R-:W-:-:S04]  /*127c0*/  IMAD.U32 R8, RZ, RZ, UR4 ;  /* 0x00000004ff087e24 */ /* 0x000fc8000f8e00ff */
[----:B-1----:R-:W-:-:S04]  /*127d0*/  IMAD R9, R9, R8, RZ ;  /* 0x0000000809097224 */ /* 0x002fc800078e02ff */
[----:B------:R-:W-:-:S05]  /*127e0*/  IMAD.IADD R0, R9, 0x1, R0 ;  /* 0x0000000109007824 */ /* 0x000fca00078e0200 */
[----:B------:R-:W-:-:S13]  /*127f0*/  ISETP.GT.AND P6, PT, R0, R4, PT ;  /* 0x000000040000720c */ /* 0x000fda0003fc4270 */
[----:B------:R-:W-:Y:S05]  /*12800*/  @!P6 BRA `(.L_x_2376) ;  /* 0xfffffffc0054e947 */ /* 0x000fea000383ffff */
.L_x_2373:
        /* <DEDUP_REMOVED lines=12> */
.L_x_2451:
[----:B------:R-:W-:-:S13]  /*128d0*/  ISETP.NE.AND P0, PT, R3, RZ, PT ;  /* 0x000000ff0300720c */ /* 0x000fda0003f05270 */
[----:B------:R-:W-:Y:S05]  /*128e0*/  @!P0 BRA `(.L_x_2378) ;  /* 0x0000000000148947 */ /* 0x000fea0003800000 */
[----:B------:R-:W-:Y:S01]  /*128f0*/  UMOV UR4, 0xffffffff ;  /* 0xffffffff00047882 */ /* 0x000fe20000000000 */
[----:B---3--:R-:W-:Y:S02]  /*12900*/  VIADD R10, R10, 0xffffffff ;  /* 0xffffffff0a0a7836 */ /* 0x008fe40000000000 */
[----:B------:R-:W-:Y:S05]  /*12910*/  BRA.DIV UR4, `(.L_x_2379) ;  /* 0x0000002a04b07947 */ /* 0x000fea000b800000 */
[----:B0-----:R0:W1:Y:S02]  /*12920*/  SHFL.IDX PT, R2, R2, R10, 0x1f ;  /* 0x00001f0a02027589 */ /* 0x00106400000e0000 */
.L_x_2454:
[----:B-1----:R-:W-:-:S07]  /*12930*/  IMAD.MOV.U32 R5, RZ, RZ, R2 ;  /* 0x000000ffff057224 */ /* 0x002fce00078e0002 */
.L_x_2378:
[----:B0-----:R-:W-:Y:S01]  /*12940*/  IMAD R2, R5, R8, R9 ;  /* 0x0000000805027224 */ /* 0x001fe200078e0209 */
[----:B------:R-:W-:-:S03]  /*12950*/  ISETP.NE.AND P0, PT, R7, 0x1, PT ;  /* 0x000000010700780c */ /* 0x000fc60003f05270 */
[----:B------:R-:W-:Y:S01]  /*12960*/  IMAD.IADD R4, R4, 0x1, -R2 ;  /* 0x0000000104047824 */ /* 0x000fe200078e0a02 */
[----:B------:R0:W-:Y:S09]  /*12970*/  STL [R1], R2 ;  /* 0x0000000201007387 */ /* 0x0001f20000100800 */
[----:B------:R-:W-:Y:S05]  /*12980*/  @!P0 BRA `(.L_x_2380) ;  /* 0x0000000000e48947 */ /* 0x000fea0003800000 */
[----:B------:R-:W-:-:S04]  /*12990*/  IABS R5, R0 ;  /* 0x0000000000057213 */ /* 0x000fc80000000000 */
        /* <DEDUP_REMOVED lines=25> */
[----:B---3--:R-:W-:Y:S02]  /*12b30*/  IMAD R6, R2, R5, RZ ;  /* 0x0000000502067224 */ /* 0x008fe400078e02ff */
        /* <DEDUP_REMOVED lines=30> */
.L_x_2380:
[----:B------:R-:W2:Y:S01]  /*12d20*/  LDL R5, [R1+0xc] ;  /* 0x00000c0001057983 */ /* 0x000ea20000100800 */
[----:B0-----:R-:W2:Y:S02]  /*12d30*/  LDC.64 R2, c[0x0][0xc90] ;  /* 0x00032400ff027b82 */ /* 0x001ea40000000a00 */
[----:B--2---:R-:W-:-:S05]  /*12d40*/  IMAD.WIDE R2, R5, 0x4, R2 ;  /* 0x0000000405027825 */ /* 0x004fca00078e0202 */
[----:B---3--:R-:W2:Y:S02]  /*12d50*/  LDG.E R6, desc[UR56][R2.64] ;  /* 0x0000003802067981 */ /* 0x008ea4000c1e1900 */
        /* <DEDUP_REMOVED lines=59> */
.L_x_2381:
[----:B0-----:R-:W-:-:S05]  /*13110*/  LOP3.LUT R3, RZ, R4, RZ, 0x33, !PT ;  /* 0x00000004ff037212 */ /* 0x001fca00078e33ff */
[----:B------:R-:W-:-:S05]  /*13120*/  IMAD.IADD R0, R0, 0x1, R3 ;  /* 0x0000000100007824 */ /* 0x000fca00078e0203 */
[----:B------:R2:W-:Y:S01]  /*13130*/  STL [R1+0x4], R0 ;  /* 0x0000040001007387 */ /* 0x0005e20000100800 */
[----:B------:R-:W-:Y:S05]  /*13140*/  BRA `(.L_x_2382) ;  /* 0x0000000000287947 */ /* 0x000fea0003800000 */
.L_x_2374:
        /* <DEDUP_REMOVED lines=10> */
.L_x_2382:
[----:B0-----:R-:W3:Y:S04]  /*131f0*/  LDL R3, [R1+0x8] ;  /* 0x0000080001037983 */ /* 0x001ee80000100800 */
[----:B-1----:R-:W4:Y:S04]  /*13200*/  LDL R2, [R1+0xc] ;  /* 0x00000c0001027983 */ /* 0x002f280000100800 */
[----:B------:R-:W5:Y:S04]  /*13210*/  LDL R4, [R1] ;  /* 0x0000000001047983 */ /* 0x000f680000100800 */
[----:B------:R-:W5:Y:S01]  /*13220*/  LDL R5, [R1+0x4] ;  /* 0x0000040001057983 */ /* 0x000f620000100800 */
[----:B------:R-:W-:Y:S05]  /*13230*/  WARPSYNC.ALL ;  /* 0x0000000000007948 */ /* 0x000fea0003800000 */
[----:B--2---:R-:W0:Y:S02]  /*13240*/  S2R R0, SR_TID.X ;  /* 0x0000000000007919 */ /* 0x004e240000002100 */
        /* <DEDUP_REMOVED lines=10> */
.L_x_2371:
[----:B------:R-:W2:Y:S01]  /*132f0*/  LDL R0, [R1+0xc] ;  /* 0x00000c0001007983 */ /* 0x000ea20000100800 */
[----:B------:R-:W-:Y:S02]  /*13300*/  ULDC UR4, c[0x0][0xc3c] ;  /* 0x00030f0000047ab9 */ /* 0x000fe40000000800 */
[----:B--2---:R-:W-:-:S13]  /*13310*/  ISETP.GE.AND P0, PT, R0, UR4, PT ;  /* 0x0000000400007c0c */ /* 0x004fda000bf06270 */
[----:B------:R-:W-:Y:S05]  /*13320*/  @!P0 BRA `(.L_x_2383) ;  /* 0xffffffa400208947 */ /* 0x000fea000383ffff */
[----:B------:R-:W-:Y:S05]  /*13330*/  BSYNC B8 ;  /* 0x0000000000087941 */ /* 0x000fea0003800000 */
.L_x_2279:
[----:B0-----:R-:W2:Y:S01]  /*13340*/  LDL.LU R0, [R1+0x48] ;  /* 0x0000480001007983 */ /* 0x001ea20000300800 */
[----:B------:R-:W-:Y:S01]  /*13350*/  BSSY B0, `(.L_x_2384) ;  /* 0x000000b000007945 */ /* 0x000fe20003800000 */
[----:B-1-3--:R-:W0:Y:S01]  /*13360*/  S2R R5, SR_CgaCtaId ;  /* 0x0000000000057919 */ /* 0x00ae220000008800 */
        /* <DEDUP_REMOVED lines=9> */
.L_x_2455:
[----:B------:R-:W-:Y:S05]  /*13400*/  BSYNC B0 ;  /* 0x0000000000007941 */ /* 0x000fea0003800000 */
.L_x_2384:
[----:B------:R-:W-:-:S03]  /*13410*/  UMOV UR4, 0xffffffff ;  /* 0xffffffff00047882 */ /* 0x000fc60000000000 */
[----:B------:R-:W-:Y:S05]  /*13420*/  BRA.DIV UR4, `(.L_x_2386) ;  /* 0x00000022042c7947 */ /* 0x000fea000b800000 */
[----:B------:R-:W1:Y:S02]  /*13430*/  S2R R2, SR_TID.X ;  /* 0x0000000000027919 */ /* 0x000e640000002100 */
[----:B-1----:R-:W-:-:S04]  /*13440*/  SHF.R.U32.HI R2, RZ, 0x5, R2 ;  /* 0x00000005ff027819 */ /* 0x002fc80000011602 */
[----:B------:R-:W-:-:S05]  /*13450*/  LOP3.LUT R2, R2, 0x3, RZ, 0xc0, !PT ;  /* 0x0000000302027812 */ /* 0x000fca00078ec0ff */
[----:B------:R1:W2:Y:S02]  /*13460*/  SHFL.IDX PT, R14, R2, RZ, 0x1f ;  /* 0x00001fff020e7589 */ /* 0x0002a400000e0000 */
.L_x_2458:
[----:B--2---:R-:W-:Y:S01]  /*13470*/  ISETP.NE.AND P0, PT, R14, RZ, PT ;  /* 0x000000ff0e00720c */ /* 0x004fe20003f05270 */
[----:B------:R-:W-:-:S12]  /*13480*/  BSSY B0, `(.L_x_2387) ;  /* 0x0000025000007945 */ /* 0x000fd80003800000 */
[----:B------:R-:W-:Y:S05]  /*13490*/  @P0 BRA `(.L_x_2388) ;  /* 0x00000000008c0947 */ /* 0x000fea0003800000 */
[----:B------:R-:W-:-:S03]  /*134a0*/  UMOV UR4, 0xffffffff ;  /* 0xffffffff00047882 */ /* 0x000fc60000000000 */
[----:B------:R-:W-:Y:S05]  /*134b0*/  BRA.DIV UR4, `(.L_x_2389) ;  /* 0x00000022043c7947 */ /* 0x000fea000b800000 */
[----:B------:R-:W-:-:S13]  /*134c0*/  ELECT P6, URZ, PT ;  /* 0x00000000003f782f */ /* 0x000fda00038c0000 */
.L_x_2461:
[----:B------:R-:W-:Y:S05]  /*134d0*/  @!P6 BRA `(.L_x_2388) ;  /* 0x00000000007ce947 */ /* 0x000fea0003800000 */
[----:B-1----:R-:W2:Y:S02]  /*134e0*/  LDL.LU R2, [R1+0x60] ;  /* 0x0000600001027983 */ /* 0x002ea40000300800 */
[----:B--2---:R-:W-:-:S04]  /*134f0*/  LOP3.LUT R2, R2, 0x2, RZ, 0xfc, !PT ;  /* 0x0000000202027812 */ /* 0x004fc800078efcff */
[----:B------:R-:W-:-:S13]  /*13500*/  ISETP.NE.AND P2, PT, R2, 0x3, PT ;  /* 0x000000030200780c */ /* 0x000fda0003f45270 */
[----:B------:R-:W-:Y:S05]  /*13510*/  @!P2 BRA `(.L_x_2390) ;  /* 0x000000000004a947 */ /* 0x000fea0003800000 */
[----:B------:R-:W-:Y:S01]  /*13520*/  BPT.TRAP 0x1 ;  /* 0x000000040000795c */ /* 0x000fe20000300000 */
.L_x_2390:
        /* <DEDUP_REMOVED lines=13> */
.L_x_2462:
[----:B------:R-:W1:Y:S02]  /*13600*/  SYNCS.PHASECHK.TRANS64.TRYWAIT P0, [R7+URZ], R2 ;  /* 0x00000002070075a7 */ /* 0x000e64000800017f */
[----:B-1----:R-:W-:Y:S05]  /*13610*/  @!P0 BRA `(.L_x_2392) ;  /* 0x0000002000188947 */ /* 0x002fea0003800000 */
.L_x_2463:
[----:B------:R-:W-:Y:S05]  /*13620*/  @!P2 BRA `(.L_x_2393) ;  /* 0x000000000004a947 */ /* 0x000fea0003800000 */
[----:B------:R-:W-:Y:S01]  /*13630*/  BPT.TRAP 0x1 ;  /* 0x000000040000795c */ /* 0x000fe20000300000 */
.L_x_2393:
[----:B------:R-:W-:-:S04]  /*13640*/  VIADD R0, R0, 0x34860 ;  /* 0x0003486000007836 */ /* 0x000fc80000000000 */
[----:B------:R-:W-:-:S04]  /*13650*/  IMAD R4, R19, 0x8, R0 ;  /* 0x0000000813047824 */ /* 0x000fc800078e0200 */
[----:B------:R-:W2:Y:S02]  /*13660*/  SYNCS.PHASECHK.TRANS64.TRYWAIT P0, [R4+URZ], R5 ;  /* 0x00000005040075a7 */ /* 0x000ea4000800017f */
[----:B--2---:R-:W-:Y:S05]  /*13670*/  @!P0 BRA `(.L_x_2394) ;  /* 0x0000002000148947 */ /* 0x004fea0003800000 */
.L_x_2464:
[----:B------:R-:W-:-:S07]  /*13680*/  IMAD R3, R3, 0x8, R0 ;  /* 0x0000000803037824 */ /* 0x000fce00078e0200 */
.L_x_2395:
[----:B---3--:R3:W4:Y:S02]  /*13690*/  SYNCS.PHASECHK.TRANS64.TRYWAIT P0, [R3+URZ], R2 ;  /* 0x00000002030075a7 */ /* 0x008724000800017f */
[----:B----4-:R-:W-:Y:S05]  /*136a0*/  @!P0 NANOSLEEP.SYNCS 0x989680 ;  /* 0x009896800000895d */ /* 0x010fea0003900000 */
[----:B------:R-:W4:Y:S02]  /*136b0*/  @!P0 SYNCS.PHASECHK.TRANS64 P0, [R3+URZ], R2 ;  /* 0x00000002030085a7 */ /* 0x000f24000800007f */
[----:B----4-:R-:W-:Y:S05]  /*136c0*/  @!P0 BRA `(.L_x_2395) ;  /* 0xfffffffc00f08947 */ /* 0x010fea000383ffff */
.L_x_2388:
[----:B------:R-:W-:Y:S05]  /*136d0*/  BSYNC B0 ;  /* 0x0000000000007941 */ /* 0x000fea0003800000 */
.L_x_2387:
[----:B------:R-:W-:Y:S05]  /*136e0*/  EXIT ;  /* 0x000000000000794d */ /* 0x000fea0003800000 */
.L_x_2218:
[----:B0-----:R-:W-:-:S04]  /*136f0*/  IMAD.U32 R3, RZ, RZ, UR37 ;  /* 0x00000025ff037e24 */ /* 0x001fc8000f8e00ff */
[----:B------:R0:W1:Y:S03]  /*13700*/  SYNCS.PHASECHK.TRANS64.TRYWAIT P1, [R3+URZ+0x34800], R0 ;  /* 0x03480000030075a7 */ /* 0x000066000802017f */
[----:B-1----:R-:W-:Y:S05]  /*13710*/  @!P1 NANOSLEEP.SYNCS 0x989680 ;  /* 0x009896800000995d */ /* 0x002fea0003900000 */
[----:B------:R-:W1:Y:S02]  /*13720*/  @!P1 SYNCS.PHASECHK.TRANS64 P1, [R3+URZ+0x34800], R0 ;  /* 0x03480000030095a7 */ /* 0x000e64000802007f */
[----:B-1----:R-:W-:Y:S05]  /*13730*/  @!P1 BRA `(.L_x_2218) ;  /* 0xfffffffc00ec9947 */ /* 0x002fea000383ffff */
[----:B------:R-:W-:Y:S05]  /*13740*/  BRA `(.L_x_2396) ;  /* 0xfffffee400047947 */ /* 0x000fea000383ffff */
.L_x_2222:
[----:B-1----:R1:W2:Y:S02]  /*13750*/  SYNCS.PHASECHK.TRANS64.TRYWAIT P2, [R2+URZ+0x34830], R3 ;  /* 0x03483003020075a7 */ /* 0x0022a4000804017f */
[----:B--2---:R-:W-:Y:S05]  /*13760*/  @!P2 NANOSLEEP.SYNCS 0x989680 ;  /* 0x009896800000a95d */ /* 0x004fea0003900000 */
[----:B------:R-:W2:Y:S02]  /*13770*/  @!P2 SYNCS.PHASECHK.TRANS64 P2, [R2+URZ+0x34830], R3 ;  /* 0x034830030200a5a7 */ /* 0x000ea4000804007f */
[----:B--2---:R-:W-:Y:S05]  /*13780*/  @!P2 BRA `(.L_x_2222) ;  /* 0xfffffffc00f0a947 */ /* 0x004fea000383ffff */
[----:B------:R-:W-:Y:S05]  /*13790*/  BRA `(.L_x_2221) ;  /* 0xfffffee400287947 */ /* 0x000fea000383ffff */
.L_x_2227:
[----:B-1----:R-:W-:-:S04]  /*137a0*/  IMAD.U32 R7, RZ, RZ, UR58 ;  /* 0x0000003aff077e24 */ /* 0x002fc8000f8e00ff */
[----:B------:R1:W2:Y:S03]  /*137b0*/  SYNCS.PHASECHK.TRANS64.TRYWAIT P3, [R7+URZ+0x34830], R0 ;  /* 0x03483000070075a7 */ /* 0x0002a6000806017f */
[----:B--2---:R-:W-:Y:S05]  /*137c0*/  @!P3 NANOSLEEP.SYNCS 0x989680 ;  /* 0x009896800000b95d */ /* 0x004fea0003900000 */
[----:B------:R-:W2:Y:S02]  /*137d0*/  @!P3 SYNCS.PHASECHK.TRANS64 P3, [R7+URZ+0x34830], R0 ;  /* 0x034830000700b5a7 */ /* 0x000ea4000806007f */
[----:B--2---:R-:W-:Y:S05]  /*137e0*/  @!P3 BRA `(.L_x_2227) ;  /* 0xfffffffc00ecb947 */ /* 0x004fea000383ffff */
[----:B------:R-:W-:Y:S05]  /*137f0*/  BRA `(.L_x_2226) ;  /* 0xffffff0800847947 */ /* 0x000fea000383ffff */
.L_x_2231:
[----:B-1----:R-:W-:-:S04]  /*13800*/  IMAD.U32 R3, RZ, RZ, UR7 ;  /* 0x00000007ff037e24 */ /* 0x002fc8000f8e00ff */
[----:B------:R1:W2:Y:S03]  /*13810*/  SYNCS.PHASECHK.TRANS64.TRYWAIT P3, [R3+URZ+0x34850], R0 ;  /* 0x03485000030075a7 */ /* 0x0002a6000806017f */
[----:B--2---:R-:W-:Y:S05]  /*13820*/  @!P3 NANOSLEEP.SYNCS 0x989680 ;  /* 0x009896800000b95d */ /* 0x004fea0003900000 */
[----:B------:R-:W2:Y:S02]  /*13830*/  @!P3 SYNCS.PHASECHK.TRANS64 P3, [R3+URZ+0x34850], R0 ;  /* 0x034850000300b5a7 */ /* 0x000ea4000806007f */
[----:B--2---:R-:W-:Y:S05]  /*13840*/  @!P3 BRA `(.L_x_2231) ;  /* 0xfffffffc00ecb947 */ /* 0x004fea000383ffff */
[----:B------:R-:W-:Y:S05]  /*13850*/  BRA `(.L_x_2230) ;  /* 0xffffff1000887947 */ /* 0x000fea000383ffff */
.L_x_2237:
[----:B-1----:R-:W-:-:S04]  /*13860*/  IMAD.U32 R7, RZ, RZ, UR6 ;  /* 0x00000006ff077e24 */ /* 0x002fc8000f8e00ff */
[----:B------:R1:W2:Y:S03]  /*13870*/  SYNCS.PHASECHK.TRANS64.TRYWAIT P2, [R7+URZ+0x34830], R0 ;  /* 0x03483000070075a7 */ /* 0x0002a6000804017f */
[----:B--2---:R-:W-:Y:S05]  /*13880*/  @!P2 NANOSLEEP.SYNCS 0x989680 ;  /* 0x009896800000a95d */ /* 0x004fea0003900000 */
[----:B------:R-:W2:Y:S02]  /*13890*/  @!P2 SYNCS.PHASECHK.TRANS64 P2, [R7+URZ+0x34830], R0 ;  /* 0x034830000700a5a7 */ /* 0x000ea4000804007f */
[----:B--2---:R-:W-:Y:S05]  /*138a0*/  @!P2 BRA `(.L_x_2237) ;  /* 0xfffffffc00eca947 */ /* 0x004fea000383ffff */
[----:B------:R-:W-:Y:S05]  /*138b0*/  BRA `(.L_x_2236) ;  /* 0xffffff3000c87947 */ /* 0x000fea000383ffff */
.L_x_2241:
[----:B-1----:R-:W-:-:S04]  /*138c0*/  IMAD.U32 R3, RZ, RZ, UR7 ;  /* 0x00000007ff037e24 */ /* 0x002fc8000f8e00ff */
[----:B------:R1:W2:Y:S03]  /*138d0*/  SYNCS.PHASECHK.TRANS64.TRYWAIT P2, [R3+URZ+0x34850], R0 ;  /* 0x03485000030075a7 */ /* 0x0002a6000804017f */
[----:B--2---:R-:W-:Y:S05]  /*138e0*/  @!P2 NANOSLEEP.SYNCS 0x989680 ;  /* 0x009896800000a95d */ /* 0x004fea0003900000 */
[----:B------:R-:W2:Y:S02]  /*138f0*/  @!P2 SYNCS.PHASECHK.TRANS64 P2, [R3+URZ+0x34850], R0 ;  /* 0x034850000300a5a7 */ /* 0x000ea4000804007f */
[----:B--2---:R-:W-:Y:S05]  /*13900*/  @!P2 BRA `(.L_x_2241) ;  /* 0xfffffffc00eca947 */ /* 0x004fea000383ffff */
[----:B------:R-:W-:Y:S05]  /*13910*/  BRA `(.L_x_2240) ;  /* 0xffffff3800cc7947 */ /* 0x000fea000383ffff */
.L_x_2246:
[----:B-1----:R-:W-:-:S04]  /*13920*/  IMAD.U32 R3, RZ, RZ, UR5 ;  /* 0x00000005ff037e24 */ /* 0x002fc8000f8e00ff */
[----:B------:R1:W2:Y:S03]  /*13930*/  SYNCS.PHASECHK.TRANS64.TRYWAIT P0, [R3+URZ+0x34850], R2 ;  /* 0x03485002030075a7 */ /* 0x0002a6000800017f */
[----:B--2---:R-:W-:Y:S05]  /*13940*/  @!P0 NANOSLEEP.SYNCS 0x989680 ;  /* 0x009896800000895d */ /* 0x004fea0003900000 */
[----:B------:R-:W2:Y:S02]  /*13950*/  @!P0 SYNCS.PHASECHK.TRANS64 P0, [R3+URZ+0x34850], R2 ;  /* 0x03485002030085a7 */ /* 0x000ea4000800007f */
[----:B--2---:R-:W-:Y:S05]  /*13960*/  @!P0 BRA `(.L_x_2246) ;  /* 0xfffffffc00ec8947 */ /* 0x004fea000383ffff */
[----:B------:R-:W-:Y:S05]  /*13970*/  BRA `(.L_x_2245) ;  /* 0xffffff54009c7947 */ /* 0x000fea000383ffff */
.L_x_2293:
[----:B------:R-:W0:Y:S01]  /*13980*/  S2R R4, SR_TID.X ;  /* 0x0000000000047919 */ /* 0x000e220000002100 */
[----:B------:R-:W-:Y:S01]  /*13990*/  BSSY B0, `(.L_x_2397) ;  /* 0x000000a000007945 */ /* 0x000fe20003800000 */
[----:B------:R-:W-:Y:S02]  /*139a0*/  IMAD.MOV.U32 R12, RZ, RZ, RZ ;  /* 0x000000ffff0c7224 */ /* 0x000fe400078e00ff */
[----:B------:R-:W-:Y:S02]  /*139b0*/  IMAD.MOV.U32 R11, RZ, RZ, 0x1f ;  /* 0x0000001fff0b7424 */ /* 0x000fe400078e00ff */
[----:B------:R-:W-:Y:S01]  /*139c0*/  IMAD.MOV.U32 R15, RZ, RZ, -0x1 ;  /* 0xffffffffff0f7424 */ /* 0x000fe200078e00ff */
[----:B0-----:R-:W-:-:S04]  /*139d0*/  SHF.R.U32.HI R4, RZ, 0x5, R4 ;  /* 0x00000005ff047819 */ /* 0x001fc80000011604 */
[----:B------:R-:W-:-:S05]  /*139e0*/  LOP3.LUT R4, R4, 0x3, RZ, 0xc0, !PT ;  /* 0x0000000304047812 */ /* 0x000fca00078ec0ff */
[----:B------:R-:W-:-:S07]  /*139f0*/  IMAD.MOV.U32 R13, RZ, RZ, R4 ;  /* 0x000000ffff0d7224 */ /* 0x000fce00078e0004 */
[----:B--2---:R-:W-:Y:S05]  /*13a00*/  WARPSYNC.COLLECTIVE R15, `(.L_x_2398) ;  /* 0x000000000f087348 */ /* 0x004fea0003c00000 */
[----:B------:R0:W1:Y:S02]  /*13a10*/  SHFL.IDX P6, R14, R13, R12, R11 ;  /* 0x0000000c0d0e7389 */ /* 0x00006400000c000b */
[----:B012---:R-:W-:Y:S01]  /*13a20*/  ENDCOLLECTIVE ;  /* 0x000000000000791b */ /* 0x007fe20003800000 */
.L_x_2398:
[----:B------:R-:W-:Y:S05]  /*13a30*/  BSYNC B0 ;  /* 0x0000000000007941 */ /* 0x000fea0003800000 */
.L_x_2397:
[----:B------:R-:W-:Y:S05]  /*13a40*/  BRA `(.L_x_2399) ;  /* 0xffffffac00347947 */ /* 0x000fea000383ffff */
.L_x_2295:
[----:B------:R-:W-:Y:S01]  /*13a50*/  BSSY B0, `(.L_x_2400) ;  /* 0x0000006000007945 */ /* 0x000fe20003800000 */
[----:B------:R-:W-:-:S07]  /*13a60*/  IMAD.MOV.U32 R15, RZ, RZ, -0x1 ;  /* 0xffffffffff0f7424 */ /* 0x000fce00078e00ff */
[----:B--23--:R-:W-:Y:S05]  /*13a70*/  WARPSYNC.COLLECTIVE R15, `(.L_x_2401) ;  /* 0x000000000f0c7348 */ /* 0x00cfea0003c00000 */
[----:B------:R-:W-:Y:S02]  /*13a80*/  ELECT P6, UR62, PT ;  /* 0x00000000003e782f */ /* 0x000fe400038c0000 */
[----:B------:R-:W-:Y:S01]  /*13a90*/  MOV R14, UR62 ;  /* 0x0000003e000e7c02 */ /* 0x000fe20008000f00 */
[----:B--23--:R-:W-:Y:S10]  /*13aa0*/  ENDCOLLECTIVE ;  /* 0x000000000000791b */ /* 0x00cff40003800000 */
.L_x_2401:
[----:B------:R-:W-:Y:S05]  /*13ab0*/  BSYNC B0 ;  /* 0x0000000000007941 */ /* 0x000fea0003800000 */
.L_x_2400:
[----:B------:R-:W-:Y:S05]  /*13ac0*/  BRA `(.L_x_2402) ;  /* 0xffffffac00387947 */ /* 0x000fea000383ffff */
.L_x_2297:
[----:B0-----:R0:W1:Y:S02]  /*13ad0*/  SYNCS.PHASECHK.TRANS64.TRYWAIT P0, [R0+URZ+0x34840], R2 ;  /* 0x03484002000075a7 */ /* 0x001064000800017f */
[----:B-1----:R-:W-:Y:S05]  /*13ae0*/  @!P0 NANOSLEEP.SYNCS 0x989680 ;  /* 0x009896800000895d */ /* 0x002fea0003900000 */
[----:B------:R-:W1:Y:S02]  /*13af0*/  @!P0 SYNCS.PHASECHK.TRANS64 P0, [R0+URZ+0x34840], R2 ;  /* 0x03484002000085a7 */ /* 0x000e64000800007f */
[----:B-1----:R-:W-:Y:S05]  /*13b00*/  @!P0 BRA `(.L_x_2297) ;  /* 0xfffffffc00f08947 */ /* 0x002fea000383ffff */
[----:B------:R-:W-:Y:S05]  /*13b10*/  BRA `(.L_x_2403) ;  /* 0xffffffac00987947 */ /* 0x000fea000383ffff */
.L_x_2301:
[----:B------:R-:W2:Y:S01]  /*13b20*/  LDL.LU R11, [R1+0x38] ;  /* 0x00003800010b7983 */ /* 0x000ea20000300800 */
[----:B------:R-:W-:Y:S01]  /*13b30*/  IMAD.MOV.U32 R13, RZ, RZ, R3 ;  /* 0x000000ffff0d7224 */ /* 0x000fe200078e0003 */
[----:B------:R-:W-:Y:S01]  /*13b40*/  LOP3.LUT R5, R5, 0x7f, RZ, 0xc0, !PT ;  /* 0x0000007f05057812 */ /* 0x000fe200078ec0ff */
[----:B------:R-:W-:Y:S02]  /*13b50*/  IMAD.MOV.U32 R12, RZ, RZ, RZ ;  /* 0x000000ffff0c7224 */ /* 0x000fe400078e00ff */
[----:B------:R-:W-:Y:S01]  /*13b60*/  IMAD.MOV.U32 R15, RZ, RZ, -0x1 ;  /* 0xffffffffff0f7424 */ /* 0x000fe200078e00ff */
[----:B------:R-:W-:-:S05]  /*13b70*/  SHF.R.U32.HI R5, RZ, 0x3, R5 ;  /* 0x00000003ff057819 */ /* 0x000fca0000011605 */
[----:B------:R-:W-:-:S04]  /*13b80*/  IMAD R2, R9, 0x80, R5 ;  /* 0x0000008009027824 */ /* 0x000fc800078e0205 */
[----:B------:R-:W-:Y:S02]  /*13b90*/  VIADD R5, R2, 0x10 ;  /* 0x0000001002057836 */ /* 0x000fe40000000000 */
[----:B--2---:R-:W-:Y:S02]  /*13ba0*/  IMAD R0, R11, R7, RZ ;  /* 0x000000070b007224 */ /* 0x004fe400078e02ff */
[----:B------:R-:W-:-:S03]  /*13bb0*/  IMAD.MOV.U32 R11, RZ, RZ, 0x181f ;  /* 0x0000181fff0b7424 */ /* 0x000fc600078e00ff */
[----:B------:R-:W-:-:S13]  /*13bc0*/  ISETP.GE.AND P3, PT, R2, R0, PT ;  /* 0x000000000200720c */ /* 0x000fda0003f66270 */
[----:B-----5:R-:W-:Y:S05]  /*13bd0*/  WARPSYNC.COLLECTIVE R15, `(.L_x_2404) ;  /* 0x000000000f087348 */ /* 0x020fea0003c00000 */
[----:B------:R0:W1:Y:S02]  /*13be0*/  SHFL.IDX P6, R14, R13, R12, R11 ;  /* 0x0000000c0d0e7389 */ /* 0x00006400000c000b */
[----:B01---5:R-:W-:Y:S01]  /*13bf0*/  ENDCOLLECTIVE ;  /* 0x000000000000791b */ /* 0x023fe20003800000 */
.L_x_2404:
[----:B------:R-:W-:Y:S02]  /*13c00*/  IMAD.MOV.U32 R13, RZ, RZ, R4 ;  /* 0x000000ffff0d7224 */ /* 0x000fe400078e0004 */
[----:B------:R-:W-:-:S07]  /*13c10*/  IMAD.MOV.U32 R6, RZ, RZ, R14 ;  /* 0x000000ffff067224 */ /* 0x000fce00078e000e */
[----:B------:R-:W-:Y:S05]  /*13c20*/  WARPSYNC.COLLECTIVE R15, `(.L_x_2405) ;  /* 0x000000000f087348 */ /* 0x000fea0003c00000 */
[----:B------:R0:W1:Y:S02]  /*13c30*/  SHFL.IDX P6, R14, R13, R12, R11 ;  /* 0x0000000c0d0e7389 */ /* 0x00006400000c000b */
[----:B01----:R-:W-:Y:S01]  /*13c40*/  ENDCOLLECTIVE ;  /* 0x000000000000791b */ /* 0x003fe20003800000 */
.L_x_2405:
[----:B------:R-:W-:Y:S02]  /*13c50*/  IMAD.MOV.U32 R13, RZ, RZ, R3 ;  /* 0x000000ffff0d7224 */ /* 0x000fe400078e0003 */
[----:B------:R-:W-:Y:S02]  /*13c60*/  IMAD.MOV.U32 R12, RZ, RZ, 0x1 ;  /* 0x00000001ff0c7424 */ /* 0x000fe400078e00ff */
[----:B------:R-:W-:-:S07]  /*13c70*/  IMAD.MOV.U32 R7, RZ, RZ, R14 ;  /* 0x000000ffff077224 */ /* 0x000fce00078e000e */
[----:B------:R-:W-:Y:S05]  /*13c80*/  WARPSYNC.COLLECTIVE R15, `(.L_x_2406) ;  /* 0x000000000f087348 */ /* 0x000fea0003c00000 */
[----:B------:R0:W1:Y:S02]  /*13c90*/  SHFL.IDX P6, R14, R13, R12, R11 ;  /* 0x0000000c0d0e7389 */ /* 0x00006400000c000b */
[----:B01----:R-:W-:Y:S01]  /*13ca0*/  ENDCOLLECTIVE ;  /* 0x000000000000791b */ /* 0x003fe20003800000 */
.L_x_2406:
        /* <DEDUP_REMOVED lines=10> */
.L_x_2407:
        /* <DEDUP_REMOVED lines=13> */
.L_x_2408:
        /* <DEDUP_REMOVED lines=16> */
.L_x_2409:
        /* <DEDUP_REMOVED lines=13> */
.L_x_2410:
        /* <DEDUP_REMOVED lines=17> */
.L_x_2411:
[----:B------:R-:W-:Y:S02]  /*14100*/  IMAD.MOV.U32 R13, RZ, RZ, R3 ;  /* 0x000000ffff0d7224 */ /* 0x000fe400078e0003 */
[----:B------:R-:W-:Y:S02]  /*14110*/  IMAD.MOV.U32 R12, RZ, RZ, 0x4 ;  /* 0x00000004ff0c7424 */ /* 0x000fe400078e00ff */
[----:B------:R-:W-:-:S07]  /*14120*/  IMAD.MOV.U32 R5, RZ, RZ, R14 ;  /* 0x000000ffff057224 */ /* 0x000fce00078e000e */
[----:B------:R-:W-:Y:S05]  /*14130*/  WARPSYNC.COLLECTIVE R15, `(.L_x_2412) ;  /* 0x000000000f087348 */ /* 0x000fea0003c00000 */
[----:B------:R0:W1:Y:S02]  /*14140*/  SHFL.IDX P6, R14, R13, R12, R11 ;  /* 0x0000000c0d0e7389 */ /* 0x00006400000c000b */
[----:B01----:R-:W-:Y:S01]  /*14150*/  ENDCOLLECTIVE ;  /* 0x000000000000791b */ /* 0x003fe20003800000 */
.L_x_2412:
        /* <DEDUP_REMOVED lines=17> */
.L_x_2413:
[----:B------:R-:W-:Y:S02]  /*14270*/  IMAD.MOV.U32 R13, RZ, RZ, R3 ;  /* 0x000000ffff0d7224 */ /* 0x000fe400078e0003 */
[----:B------:R-:W-:Y:S02]  /*14280*/  IMAD.MOV.U32 R12, RZ, RZ, 0x5 ;  /* 0x00000005ff0c7424 */ /* 0x000fe400078e00ff */
[----:B------:R-:W-:-:S07]  /*14290*/  IMAD.MOV.U32 R5, RZ, RZ, R14 ;  /* 0x000000ffff057224 */ /* 0x000fce00078e000e */
[----:B------:R-:W-:Y:S05]  /*142a0*/  WARPSYNC.COLLECTIVE R15, `(.L_x_2414) ;  /* 0x000000000f087348 */ /* 0x000fea0003c00000 */
[----:B------:R0:W1:Y:S02]  /*142b0*/  SHFL.IDX P6, R14, R13, R12, R11 ;  /* 0x0000000c0d0e7389 */ /* 0x00006400000c000b */
[----:B01----:R-:W-:Y:S01]  /*142c0*/  ENDCOLLECTIVE ;  /* 0x000000000000791b */ /* 0x003fe20003800000 */
.L_x_2414:
        /* <DEDUP_REMOVED lines=17> */
.L_x_2415:
[----:B------:R-:W-:Y:S02]  /*143e0*/  IMAD.MOV.U32 R13, RZ, RZ, R3 ;  /* 0x000000ffff0d7224 */ /* 0x000fe400078e0003 */
[----:B------:R-:W-:Y:S02]  /*143f0*/  IMAD.MOV.U32 R12, RZ, RZ, 0x6 ;  /* 0x00000006ff0c7424 */ /* 0x000fe400078e00ff */
[----:B------:R-:W-:-:S07]  /*14400*/  IMAD.MOV.U32 R5, RZ, RZ, R14 ;  /* 0x000000ffff057224 */ /* 0x000fce00078e000e */
[----:B------:R-:W-:Y:S05]  /*14410*/  WARPSYNC.COLLECTIVE R15, `(.L_x_2416) ;  /* 0x000000000f087348 */ /* 0x000fea0003c00000 */
[----:B------:R0:W1:Y:S02]  /*14420*/  SHFL.IDX P6, R14, R13, R12, R11 ;  /* 0x0000000c0d0e7389 */ /* 0x00006400000c000b */
[----:B01----:R-:W-:Y:S01]  /*14430*/  ENDCOLLECTIVE ;  /* 0x000000000000791b */ /* 0x003fe20003800000 */
.L_x_2416:
        /* <DEDUP_REMOVED lines=15> */
.L_x_2417:
        /* <DEDUP_REMOVED lines=8> */
.L_x_2418:
        /* <DEDUP_REMOVED lines=14> */
.L_x_2419:
[----:B------:R-:W-:Y:S01]  /*14690*/  @!PT LDS RZ, [RZ] ;  /* 0x00000000fffff984 */ /* 0x000fe20000000800 */
[----:B------:R-:W-:Y:S01]  /*146a0*/  @!PT LDS RZ, [RZ] ;  /* 0x00000000fffff984 */ /* 0x000fe20000000800 */
[----:B------:R-:W-:Y:S01]  /*146b0*/  @!PT LDS RZ, [RZ] ;  /* 0x00000000fffff984 */ /* 0x000fe20000000800 */
[----:B------:R3:W-:Y:S01]  /*146c0*/  @!P4 LDGSTS.E.BYPASS.LTC128B.128 [R10+0x1b400], desc[UR56][R6.64+0x100], !P0 ;  /* 0x1b400100060acfae */ /* 0x0007e2000c101d78 */
[----:B------:R-:W-:Y:S01]  /*146d0*/  IMAD.MOV.U32 R3, RZ, RZ, R14 ;  /* 0x000000ffff037224 */ /* 0x000fe200078e000e */
[----:B------:R-:W-:Y:S06]  /*146e0*/  BRA `(.L_x_2420) ;  /* 0xffffffb0004c7947 */ /* 0x000fec000383ffff */
.L_x_2306:
[----:B0-----:R0:W3:Y:S02]  /*146f0*/  SYNCS.PHASECHK.TRANS64.TRYWAIT P0, [R18+URZ+0x34820], R0 ;  /* 0x03482000120075a7 */ /* 0x0010e4000800017f */
[----:B---3--:R-:W-:Y:S05]  /*14700*/  @!P0 NANOSLEEP.SYNCS 0x989680 ;  /* 0x009896800000895d */ /* 0x008fea0003900000 */
[----:B------:R-:W3:Y:S02]  /*14710*/  @!P0 SYNCS.PHASECHK.TRANS64 P0, [R18+URZ+0x34820], R0 ;  /* 0x03482000120085a7 */ /* 0x000ee4000800007f */
[----:B---3--:R-:W-:Y:S05]  /*14720*/  @!P0 BRA `(.L_x_2306) ;  /* 0xfffffffc00f08947 */ /* 0x008fea000383ffff */
[----:B------:R-:W-:Y:S05]  /*14730*/  BRA `(.L_x_2421) ;  /* 0xffffffb000cc7947 */ /* 0x000fea000383ffff */
.L_x_2315:
[----:B-1----:R1:W2:Y:S02]  /*14740*/  SYNCS.PHASECHK.TRANS64.TRYWAIT P0, [R3+URZ+0x34840], R2 ;  /* 0x03484002030075a7 */ /* 0x0022a4000800017f */
[----:B--2---:R-:W-:Y:S05]  /*14750*/  @!P0 NANOSLEEP.SYNCS 0x989680 ;  /* 0x009896800000895d */ /* 0x004fea0003900000 */
[----:B------:R-:W2:Y:S02]  /*14760*/  @!P0 SYNCS.PHASECHK.TRANS64 P0, [R3+URZ+0x34840], R2 ;  /* 0x03484002030085a7 */ /* 0x000ea4000800007f */
[----:B--2---:R-:W-:Y:S05]  /*14770*/  @!P0 BRA `(.L_x_2315) ;  /* 0xfffffffc00f08947 */ /* 0x004fea000383ffff */
[----:B------:R-:W-:Y:S05]  /*14780*/  BRA `(.L_x_2422) ;  /* 0xffffffb400a87947 */ /* 0x000fea000383ffff */
.L_x_2322:
[----:B-1----:R1:W2:Y:S02]  /*14790*/  SYNCS.PHASECHK.TRANS64.TRYWAIT P0, [R3+URZ+0x60], R2 ;  /* 0x00006002030075a7 */ /* 0x0022a4000800017f */
[----:B--2---:R-:W-:Y:S05]  /*147a0*/  @!P0 NANOSLEEP.SYNCS 0x989680 ;  /* 0x009896800000895d */ /* 0x004fea0003900000 */
[----:B------:R-:W2:Y:S02]  /*147b0*/  @!P0 SYNCS.PHASECHK.TRANS64 P0, [R3+URZ+0x60], R2 ;  /* 0x00006002030085a7 */ /* 0x000ea4000800007f */
[----:B--2---:R-:W-:Y:S05]  /*147c0*/  @!P0 BRA `(.L_x_2322) ;  /* 0xfffffffc00f08947 */ /* 0x004fea000383ffff */
[----:B------:R-:W-:Y:S05]  /*147d0*/  BRA `(.L_x_2423) ;  /* 0xffffffb800b87947 */ /* 0x000fea000383ffff */
.L_x_2331:
[----:B-1----:R1:W2:Y:S02]  /*147e0*/  SYNCS.PHASECHK.TRANS64.TRYWAIT P0, [R3+URZ+0x34840], R2 ;  /* 0x03484002030075a7 */ /* 0x0022a4000800017f */
[----:B--2---:R-:W-:Y:S05]  /*147f0*/  @!P0 NANOSLEEP.SYNCS 0x989680 ;  /* 0x009896800000895d */ /* 0x004fea0003900000 */
[----:B------:R-:W2:Y:S02]  /*14800*/  @!P0 SYNCS.PHASECHK.TRANS64 P0, [R3+URZ+0x34840], R2 ;  /* 0x03484002030085a7 */ /* 0x000ea4000800007f */
[----:B--2---:R-:W-:Y:S05]  /*14810*/  @!P0 BRA `(.L_x_2331) ;  /* 0xfffffffc00f08947 */ /* 0x004fea000383ffff */
[----:B------:R-:W-:Y:S05]  /*14820*/  BRA `(.L_x_2424) ;  /* 0xffffffc000487947 */ /* 0x000fea000383ffff */
.L_x_2338:
[----:B0-----:R0:W1:Y:S02]  /*14830*/  SYNCS.PHASECHK.TRANS64.TRYWAIT P0, [R2+URZ+0x60], R3 ;  /* 0x00006003020075a7 */ /* 0x001064000800017f */
[----:B-1----:R-:W-:Y:S05]  /*14840*/  @!P0 NANOSLEEP.SYNCS 0x989680 ;  /* 0x009896800000895d */ /* 0x002fea0003900000 */
[----:B------:R-:W1:Y:S02]  /*14850*/  @!P0 SYNCS.PHASECHK.TRANS64 P0, [R2+URZ+0x60], R3 ;  /* 0x00006003020085a7 */ /* 0x000e64000800007f */
[----:B-1----:R-:W-:Y:S05]  /*14860*/  @!P0 BRA `(.L_x_2338) ;  /* 0xfffffffc00f08947 */ /* 0x002fea000383ffff */
[----:B------:R-:W-:Y:S05]  /*14870*/  BRA `(.L_x_2425) ;  /* 0xffffffc400587947 */ /* 0x000fea000383ffff */
.L_x_2347:
[----:B--2---:R2:W3:Y:S02]  /*14880*/  SYNCS.PHASECHK.TRANS64.TRYWAIT P0, [R2+URZ+0x34840], R3 ;  /* 0x03484003020075a7 */ /* 0x0044e4000800017f */
[----:B---3--:R-:W-:Y:S05]  /*14890*/  @!P0 NANOSLEEP.SYNCS 0x989680 ;  /* 0x009896800000895d */ /* 0x008fea0003900000 */
[----:B------:R-:W3:Y:S02]  /*148a0*/  @!P0 SYNCS.PHASECHK.TRANS64 P0, [R2+URZ+0x34840], R3 ;  /* 0x03484003020085a7 */ /* 0x000ee4000800007f */
[----:B---3--:R-:W-:Y:S05]  /*148b0*/  @!P0 BRA `(.L_x_2347) ;  /* 0xfffffffc00f08947 */ /* 0x008fea000383ffff */
[----:B------:R-:W-:Y:S05]  /*148c0*/  BRA `(.L_x_2426) ;  /* 0xffffffc800b87947 */ /* 0x000fea000383ffff */
.L_x_2354:
[----:B0-----:R0:W1:Y:S02]  /*148d0*/  SYNCS.PHASECHK.TRANS64.TRYWAIT P0, [R2+URZ+0x60], R5 ;  /* 0x00006005020075a7 */ /* 0x001064000800017f */
[----:B-1----:R-:W-:Y:S05]  /*148e0*/  @!P0 NANOSLEEP.SYNCS 0x989680 ;  /* 0x009896800000895d */ /* 0x002fea0003900000 */
[----:B------:R-:W1:Y:S02]  /*148f0*/  @!P0 SYNCS.PHASECHK.TRANS64 P0, [R2+URZ+0x60], R5 ;  /* 0x00006005020085a7 */ /* 0x000e64000800007f */
[----:B-1----:R-:W-:Y:S05]  /*14900*/  @!P0 BRA `(.L_x_2354) ;  /* 0xfffffffc00f08947 */ /* 0x002fea000383ffff */
[----:B------:R-:W-:Y:S05]  /*14910*/  BRA `(.L_x_2427) ;  /* 0xffffffcc00c87947 */ /* 0x000fea000383ffff */
.L_x_2365:
[----:B--2---:R2:W3:Y:S02]  /*14920*/  SYNCS.PHASECHK.TRANS64.TRYWAIT P0, [R0+URZ+0x34860], R2 ;  /* 0x03486002000075a7 */ /* 0x0044e4000800017f */
[----:B---3--:R-:W-:Y:S05]  /*14930*/  @!P0 NANOSLEEP.SYNCS 0x989680 ;  /* 0x009896800000895d */ /* 0x008fea0003900000 */
[----:B------:R-:W3:Y:S02]  /*14940*/  @!P0 SYNCS.PHASECHK.TRANS64 P0, [R0+URZ+0x34860], R2 ;  /* 0x03486002000085a7 */ /* 0x000ee4000800007f */
[----:B---3--:R-:W-:Y:S05]  /*14950*/  @!P0 BRA `(.L_x_2365) ;  /* 0xfffffffc00f08947 */ /* 0x008fea000383ffff */
[----:B------:R-:W-:Y:S05]  /*14960*/  BRA `(.L_x_2428) ;  /* 0xffffffd400147947 */ /* 0x000fea000383ffff */
.L_x_2372:
[----:B------:R-:W2:Y:S01]  /*14970*/  LDL R0, [R1] ;  /* 0x0000000001007983 */ /* 0x000ea20000100800 */
        /* <DEDUP_REMOVED lines=8> */
.L_x_2430:
[----:B------:R-:W-:Y:S05]  /*14a00*/  BSYNC B0 ;  /* 0x0000000000007941 */ /* 0x000fea0003800000 */
.L_x_2429:
        /* <DEDUP_REMOVED lines=9> */
.L_x_2431:
        /* <DEDUP_REMOVED lines=11> */
[----:B------:R-:W-:Y:S02]  /*14b50*/  CS2R R6, SRZ ;  /* 0x0000000000067805 */ /* 0x000fe4000001ff00 */
[C---:B------:R-:W-:Y:S02]  /*14b60*/  ISETP.GE.U32.AND P2, PT, R10.reuse, 0x2, PT ;  /* 0x000000020a00780c */ /* 0x040fe40003f46070 */
[C---:B------:R-:W-:Y:S02]  /*14b70*/  ISETP.GE.U32.AND P3, PT, R10.reuse, 0x4, PT ;  /* 0x000000040a00780c */ /* 0x040fe40003f66070 */
[C---:B------:R-:W-:Y:S02]  /*14b80*/  ISETP.GE.U32.AND P4, PT, R10.reuse, 0x8, PT ;  /* 0x000000080a00780c */ /* 0x040fe40003f86070 */
[----:B------:R-:W-:Y:S01]  /*14b90*/  ISETP.GE.U32.AND P5, PT, R10, 0x10, PT ;  /* 0x000000100a00780c */ /* 0x000fe20003fa6070 */
[----:B--2---:R-:W-:-:S02]  /*14ba0*/  @!P1 IMAD.MOV.U32 R6, RZ, RZ, R5 ;  /* 0x000000ffff069224 */ /* 0x004fc400078e0005 */
[----:B------:R-:W-:Y:S02]  /*14bb0*/  IMAD.MOV.U32 R5, RZ, RZ, RZ ;  /* 0x000000ffff057224 */ /* 0x000fe400078e00ff */
[----:B---3--:R-:W-:Y:S01]  /*14bc0*/  @!P1 IMAD.MOV.U32 R7, RZ, RZ, R2 ;  /* 0x000000ffff079224 */ /* 0x008fe200078e0002 */
[----:B------:R-:W-:-:S03]  /*14bd0*/  ISETP.NE.AND P1, PT, R10, RZ, PT ;  /* 0x000000ff0a00720c */ /* 0x000fc60003f25270 */
[----:B------:R-:W-:-:S04]  /*14be0*/  IMAD R2, R7, R6, RZ ;  /* 0x0000000607027224 */ /* 0x000fc800078e02ff */
[----:B------:R-:W-:-:S07]  /*14bf0*/  IMAD.MOV.U32 R13, RZ, RZ, R2 ;  /* 0x000000ffff0d7224 */ /* 0x000fce00078e0002 */
[----:B------:R-:W-:Y:S05]  /*14c00*/  WARPSYNC.COLLECTIVE R15, `(.L_x_2432) ;  /* 0x000000000f087348 */ /* 0x000fea0003c00000 */
[----:B------:R0:W1:Y:S02]  /*14c10*/  SHFL.UP P6, R14, R13, R12, R11 ;  /* 0x0400000c0d0e7389 */ /* 0x00006400000c000b */
[----:B01----:R-:W-:Y:S01]  /*14c20*/  ENDCOLLECTIVE ;  /* 0x000000000000791b */ /* 0x003fe20003800000 */
.L_x_2432:
        /* <DEDUP_REMOVED lines=8> */
.L_x_2433:
        /* <DEDUP_REMOVED lines=8> */
.L_x_2434:
        /* <DEDUP_REMOVED lines=8> */
.L_x_2435:
        /* <DEDUP_REMOVED lines=8> */
.L_x_2436:
        /* <DEDUP_REMOVED lines=9> */
.L_x_2437:
[----:B------:R-:W-:Y:S01]  /*14ec0*/  IMAD.MOV.U32 R9, RZ, RZ, R14 ;  /* 0x000000ffff097224 */ /* 0x000fe200078e000e */
[----:B------:R-:W-:Y:S06]  /*14ed0*/  BRA `(.L_x_2438) ;  /* 0xffffffd400887947 */ /* 0x000fec000383ffff */
.L_x_2375:
        /* <DEDUP_REMOVED lines=8> */
.L_x_2440:
[----:B------:R-:W-:Y:S05]  /*14f60*/  BSYNC B0 ;  /* 0x0000000000007941 */ /* 0x000fea0003800000 */
.L_x_2439:
        /* <DEDUP_REMOVED lines=10> */
.L_x_2441:
        /* <DEDUP_REMOVED lines=8> */
.L_x_2442:
        /* <DEDUP_REMOVED lines=8> */
.L_x_2443:
        /* <DEDUP_REMOVED lines=8> */
.L_x_2444:
        /* <DEDUP_REMOVED lines=9> */
.L_x_2445:
[----:B------:R-:W-:Y:S01]  /*15220*/  IMAD.MOV.U32 R9, RZ, RZ, R14 ;  /* 0x000000ffff097224 */ /* 0x000fe200078e000e */
[----:B------:R-:W-:Y:S06]  /*15230*/  BRA `(.L_x_2446) ;  /* 0xffffffd4005c7947 */ /* 0x000fec000383ffff */
.L_x_2377:
[----:B------:R-:W-:Y:S01]  /*15240*/  BSSY B0, `(.L_x_2447) ;  /* 0x0000006000007945 */ /* 0x000fe20003800000 */
[----:B------:R-:W-:Y:S01]  /*15250*/  PLOP3.LUT P6, PT, P6, PT, PT, 0x8, 0x0 ;  /* 0x000000000000781c */ /* 0x000fe200037ce170 */
[----:B------:R-:W-:-:S12]  /*15260*/  IMAD.MOV.U32 R15, RZ, RZ, -0x1 ;  /* 0xffffffffff0f7424 */ /* 0x000fd800078e00ff */
[----:B0-----:R-:W-:Y:S05]  /*15270*/  WARPSYNC.COLLECTIVE R15, `(.L_x_2448) ;  /* 0x000000000f087348 */ /* 0x001fea0003c00000 */
[----:B------:R-:W-:Y:S01]  /*15280*/  VOTE.ANY R14, PT, P6 ;  /* 0x00000000000e7806 */ /* 0x000fe200030e0100 */
[----:B0-----:R-:W-:Y:S06]  /*15290*/  ENDCOLLECTIVE ;  /* 0x000000000000791b */ /* 0x001fec0003800000 */
.L_x_2448:
[----:B------:R-:W-:Y:S05]  /*152a0*/  BSYNC B0 ;  /* 0x0000000000007941 */ /* 0x000fea0003800000 */
.L_x_2447:
        /* <DEDUP_REMOVED lines=10> */
.L_x_2449:
[----:B------:R-:W-:Y:S02]  /*15350*/  IMAD.MOV.U32 R13, RZ, RZ, R7 ;  /* 0x000000ffff0d7224 */ /* 0x000fe400078e0007 */
[----:B------:R-:W-:-:S07]  /*15360*/  IMAD.MOV.U32 R0, RZ, RZ, R14 ;  /* 0x000000ffff007224 */ /* 0x000fce00078e000e */
[----:B------:R-:W-:Y:S05]  /*15370*/  WARPSYNC.COLLECTIVE R15, `(.L_x_2450) ;  /* 0x000000000f087348 */ /* 0x000fea0003c00000 */
[----:B------:R0:W1:Y:S02]  /*15380*/  SHFL.IDX P6, R14, R13, R12, R11 ;  /* 0x0000000c0d0e7389 */ /* 0x00006400000c000b */
[----:B01----:R-:W-:Y:S01]  /*15390*/  ENDCOLLECTIVE ;  /* 0x000000000000791b */ /* 0x003fe20003800000 */
.L_x_2450:
[----:B------:R-:W-:Y:S02]  /*153a0*/  IMAD.MOV.U32 R7, RZ, RZ, R14 ;  /* 0x000000ffff077224 */ /* 0x000fe400078e000e */
[----:B------:R-:W-:-:S05]  /*153b0*/  IMAD.IADD R6, R10, 0x1, R16 ;  /* 0x000000010a067824 */ /* 0x000fca00078e0210 */
[----:B------:R0:W-:Y:S01]  /*153c0*/  STL [R1+0xc], R6 ;  /* 0x00000c0601007387 */ /* 0x0001e20000100800 */
[----:B------:R-:W-:Y:S05]  /*153d0*/  BRA `(.L_x_2451) ;  /* 0xffffffd4003c7947 */ /* 0x000fea000383ffff */
.L_x_2379:
        /* <DEDUP_REMOVED lines=8> */
.L_x_2453:
[----:B------:R-:W-:Y:S05]  /*15460*/  BSYNC B0 ;  /* 0x0000000000007941 */ /* 0x000fea0003800000 */
.L_x_2452:
[----:B------:R-:W-:Y:S01]  /*15470*/  IMAD.MOV.U32 R2, RZ, RZ, R14 ;  /* 0x000000ffff027224 */ /* 0x000fe200078e000e */
[----:B------:R-:W-:Y:S06]  /*15480*/  BRA `(.L_x_2454) ;  /* 0xffffffd400287947 */ /* 0x000fec000383ffff */
.L_x_2385:
[----:B0-----:R0:W1:Y:S02]  /*15490*/  SYNCS.PHASECHK.TRANS64.TRYWAIT P0, [R0+URZ+0x34820], R3 ;  /* 0x03482003000075a7 */ /* 0x001064000800017f */
[----:B-1----:R-:W-:Y:S05]  /*154a0*/  @!P0 NANOSLEEP.SYNCS 0x989680 ;  /* 0x009896800000895d */ /* 0x002fea0003900000 */
[----:B------:R-:W1:Y:S02]  /*154b0*/  @!P0 SYNCS.PHASECHK.TRANS64 P0, [R0+URZ+0x34820], R3 ;  /* 0x03482003000085a7 */ /* 0x000e64000800007f */
[----:B-1----:R-:W-:Y:S05]  /*154c0*/  @!P0 BRA `(.L_x_2385) ;  /* 0xfffffffc00f08947 */ /* 0x002fea000383ffff */
[----:B------:R-:W-:Y:S05]  /*154d0*/  BRA `(.L_x_2455) ;  /* 0xffffffdc00c87947 */ /* 0x000fea000383ffff */
.L_x_2386:
        /* <DEDUP_REMOVED lines=11> */
.L_x_2457:
[----:B------:R-:W-:Y:S05]  /*15590*/  BSYNC B0 ;  /* 0x0000000000007941 */ /* 0x000fea0003800000 */
.L_x_2456:
[----:B------:R-:W-:Y:S05]  /*155a0*/  BRA `(.L_x_2458) ;  /* 0xffffffdc00b07947 */ /* 0x000fea000383ffff */
.L_x_2389:
[----:B------:R-:W-:Y:S01]  /*155b0*/  BSSY B1, `(.L_x_2459) ;  /* 0x0000006000017945 */ /* 0x000fe20003800000 */
[----:B------:R-:W-:-:S07]  /*155c0*/  IMAD.MOV.U32 R15, RZ, RZ, -0x1 ;  /* 0xffffffffff0f7424 */ /* 0x000fce00078e00ff */
[----:B01----:R-:W-:Y:S05]  /*155d0*/  WARPSYNC.COLLECTIVE R15, `(.L_x_2460) ;  /* 0x000000000f0c7348 */ /* 0x003fea0003c00000 */
[----:B------:R-:W-:Y:S02]  /*155e0*/  ELECT P6, UR62, PT ;  /* 0x00000000003e782f */ /* 0x000fe400038c0000 */
[----:B------:R-:W-:Y:S01]  /*155f0*/  MOV R14, UR62 ;  /* 0x0000003e000e7c02 */ /* 0x000fe20008000f00 */
[----:B01----:R-:W-:Y:S10]  /*15600*/  ENDCOLLECTIVE ;  /* 0x000000000000791b */ /* 0x003ff40003800000 */
.L_x_2460:
[----:B------:R-:W-:Y:S05]  /*15610*/  BSYNC B1 ;  /* 0x0000000000017941 */ /* 0x000fea0003800000 */
.L_x_2459:
[----:B------:R-:W-:Y:S05]  /*15620*/  BRA `(.L_x_2461) ;  /* 0xffffffdc00a87947 */ /* 0x000fea000383ffff */
.L_x_2391:
[----:B0-----:R0:W1:Y:S02]  /*15630*/  SYNCS.PHASECHK.TRANS64.TRYWAIT P0, [R6+URZ], R5 ;  /* 0x00000005060075a7 */ /* 0x001064000800017f */
[----:B-1----:R-:W-:Y:S05]  /*15640*/  @!P0 NANOSLEEP.SYNCS 0x989680 ;  /* 0x009896800000895d */ /* 0x002fea0003900000 */
[----:B------:R-:W1:Y:S02]  /*15650*/  @!P0 SYNCS.PHASECHK.TRANS64 P0, [R6+URZ], R5 ;  /* 0x00000005060085a7 */ /* 0x000e64000800007f */
[----:B-1----:R-:W-:Y:S05]  /*15660*/  @!P0 BRA `(.L_x_2391) ;  /* 0xfffffffc00f08947 */ /* 0x002fea000383ffff */
[----:B------:R-:W-:Y:S05]  /*15670*/  BRA `(.L_x_2462) ;  /* 0xffffffdc00e07947 */ /* 0x000fea000383ffff */
.L_x_2392:
[----:B-1----:R1:W2:Y:S02]  /*15680*/  SYNCS.PHASECHK.TRANS64.TRYWAIT P0, [R7+URZ], R2 ;  /* 0x00000002070075a7 */ /* 0x0022a4000800017f */
[----:B--2---:R-:W-:Y:S05]  /*15690*/  @!P0 NANOSLEEP.SYNCS 0x989680 ;  /* 0x009896800000895d */ /* 0x004fea0003900000 */
[----:B------:R-:W2:Y:S02]  /*156a0*/  @!P0 SYNCS.PHASECHK.TRANS64 P0, [R7+URZ], R2 ;  /* 0x00000002070085a7 */ /* 0x000ea4000800007f */
[----:B--2---:R-:W-:Y:S05]  /*156b0*/  @!P0 BRA `(.L_x_2392) ;  /* 0xfffffffc00f08947 */ /* 0x004fea000383ffff */
[----:B------:R-:W-:Y:S05]  /*156c0*/  BRA `(.L_x_2463) ;  /* 0xffffffdc00d47947 */ /* 0x000fea000383ffff */
.L_x_2394:
[----:B--2---:R2:W3:Y:S02]  /*156d0*/  SYNCS.PHASECHK.TRANS64.TRYWAIT P0, [R4+URZ], R5 ;  /* 0x00000005040075a7 */ /* 0x0044e4000800017f */
[----:B---3--:R-:W-:Y:S05]  /*156e0*/  @!P0 NANOSLEEP.SYNCS 0x989680 ;  /* 0x009896800000895d */ /* 0x008fea0003900000 */
[----:B------:R-:W3:Y:S02]  /*156f0*/  @!P0 SYNCS.PHASECHK.TRANS64 P0, [R4+URZ], R5 ;  /* 0x00000005040085a7 */ /* 0x000ee4000800007f */
[----:B---3--:R-:W-:Y:S05]  /*15700*/  @!P0 BRA `(.L_x_2394) ;  /* 0xfffffffc00f08947 */ /* 0x008fea000383ffff */
[----:B------:R-:W-:Y:S05]  /*15710*/  BRA `(.L_x_2464) ;  /* 0xffffffdc00d87947 */ /* 0x000fea000383ffff */
.L_x_2465:
        /* <DEDUP_REMOVED lines=14> */
.L_x_2988:


//--------------------- .text._ZN7cutlass13device_kernelIN5flash11enable_sm90INS1_16FlashAttnFwdSm90INS1_25CollectiveMainloopFwdSm90ILi2EN4cute5tupleIJNS5_1CILi1EEES8_S8_EEENS6_IJNS7_ILi128EEESA_NS7_ILi192EEEEEELi128ENS_10bfloat16_tEfNS_4arch4Sm90ELb1ELb0ELb0ELb1ELb0ELb1ELb0ELb1ELb1ELb1ELb1ELb0EEENS1_21CollectiveEpilogueFwdINS6_IJSA_SA_SA_EEES9_SD_SF_Li256ELb1ELb1ELb1ELb0EEENS1_36VarlenDynamicPersistentTileSchedulerILi128ELi128ELi256ELi128ELb1ELb1ELb1ELb1ELb1ELb1EEEEEEEEEvNT_6ParamsE --------------------------
	.section	.text._ZN7cutlass13device_kernelIN5flash11enable_sm90INS1_16FlashAttnFwdSm90INS1_25CollectiveMainloopFwdSm90ILi2EN4cute5tupleIJNS5_1CILi1EEES8_S8_EEENS6_IJNS7_ILi128EEESA_NS7_ILi192EEEEEELi128ENS_10bfloat16_tEfNS_4arch4Sm90ELb1ELb0ELb0ELb1ELb0ELb1ELb0ELb1ELb1ELb1ELb1ELb0EEENS1_21CollectiveEpilogueFwdINS6_IJSA_SA_SA_EEES9_SD_SF_Li256ELb1ELb1ELb1ELb0EEENS1_36VarlenDynamicPersistentTileSchedulerILi128ELi128ELi256ELi128ELb1ELb1ELb1ELb1ELb1ELb1EEEEEEEEEvNT_6ParamsE,"ax",@progbits
	.align	128
.text._ZN7cutlass13device_kernelIN5flash11enable_sm90INS1_16FlashAttnFwdSm90INS1_25CollectiveMainloopFwdSm90ILi2EN4cute5tupleIJNS5_1CILi1EEES8_S8_EEENS6_IJNS7_ILi128EEESA_NS7_ILi192EEEEEELi128ENS_10bfloat16_tEfNS_4arch4Sm90ELb1ELb0ELb0ELb1ELb0ELb1ELb0ELb1ELb1ELb1ELb1ELb0EEENS1_21CollectiveEpilogueFwdINS6_IJSA_SA_SA_EEES9_SD_SF_Li256ELb1ELb1ELb1ELb0EEENS1_36VarlenDynamicPersistentTileSchedulerILi128ELi128ELi256ELi128ELb1ELb1ELb1ELb1ELb1ELb1EEEEEEEEEvNT_6ParamsE:
        .type           _ZN7cutlass13device_kernelIN5flash11enable_sm90INS1_16FlashAttnFwdSm90INS1_25CollectiveMainloopFwdSm90ILi2EN4cute5tupleIJNS5_1CILi1EEES8_S8_EEENS6_IJNS7_ILi128EEESA_NS7_ILi192EEEEEELi128ENS_10bfloat16_tEfNS_4arch4Sm90ELb1ELb0ELb0ELb1ELb0ELb1ELb0ELb1ELb1ELb1ELb1ELb0EEENS1_21CollectiveEpilogueFwdINS6_IJSA_SA_SA_EEES9_SD_SF_Li256ELb1ELb1ELb1ELb0EEENS1_36VarlenDynamicPersistentTileSchedulerILi128ELi128ELi256ELi128ELb1ELb1ELb1ELb1ELb1ELb1EEEEEEEEEvNT_6ParamsE,@function
        .size           _ZN7cutlass13device_kernelIN5flash11enable_sm90INS1_16FlashAttnFwdSm90INS1_25CollectiveMainloopFwdSm90ILi2EN4cute5tupleIJNS5_1CILi1EEES8_S8_EEENS6_IJNS7_ILi128EEESA_NS7_ILi192EEEEEELi128ENS_10bfloat16_tEfNS_4arch4Sm90ELb1ELb0ELb0ELb1ELb0ELb1ELb0ELb1ELb1ELb1ELb1ELb0EEENS1_21CollectiveEpilogueFwdINS6_IJSA_SA_SA_EEES9_SD_SF_Li256ELb1ELb1ELb1ELb0EEENS1_36VarlenDynamicPersistentTileSchedulerILi128ELi128ELi256ELi128ELb1ELb1ELb1ELb1ELb1ELb1EEEEEEEEEvNT_6ParamsE,(.L_x_2989 - _ZN7cutlass13device_kernelIN5flash11enable_sm90INS1_16FlashAttnFwdSm90INS1_25CollectiveMainloopFwdSm90ILi2EN4cute5tupleIJNS5_1CILi1EEES8_S8_EEENS6_IJNS7_ILi128EEESA_NS7_ILi192EEEEEELi128ENS_10bfloat16_tEfNS_4arch4Sm90ELb1ELb0ELb0ELb1ELb0ELb1ELb0ELb1ELb1ELb1ELb1ELb0EEENS1_21CollectiveEpilogueFwdINS6_IJSA_SA_SA_EEES9_SD_SF_Li256ELb1ELb1ELb1ELb0EEENS1_36VarlenDynamicPersistentTileSchedulerILi128ELi128ELi256ELi128ELb1ELb1ELb1ELb1ELb1ELb1EEEEEEEEEvNT_6ParamsE)
        .other          _ZN7cutlass13device_kernelIN5flash11enable_sm90INS1_16FlashAttnFwdSm90INS1_25CollectiveMainloopFwdSm90ILi2EN4cute5tupleIJNS5_1CILi1EEES8_S8_EEENS6_IJNS7_ILi128EEESA_NS7_ILi192EEEEEELi128ENS_10bfloat16_tEfNS_4arch4Sm90ELb1ELb0ELb0ELb1ELb0ELb1ELb0ELb1ELb1ELb1ELb1ELb0EEENS1_21CollectiveEpilogueFwdINS6_IJSA_SA_SA_EEES9_SD_SF_Li256ELb1ELb1ELb1ELb0EEENS1_36VarlenDynamicPersistentTileSchedulerILi128ELi128ELi256ELi128ELb1ELb1ELb1ELb1ELb1ELb1EEEEEEEEEvNT_6ParamsE,@"STO_CUDA_ENTRY STV_DEFAULT"
_ZN7cutlass13device_kernelIN5flash11enable_sm90INS1_16FlashAttnFwdSm90INS1_25CollectiveMainloopFwdSm90ILi2EN4cute5tupleIJNS5_1CILi1EEES8_S8_EEENS6_IJNS7_ILi128EEESA_NS7_ILi192EEEEEELi128ENS_10bfloat16_tEfNS_4arch4Sm90ELb1ELb0ELb0ELb1ELb0ELb1ELb0ELb1ELb1ELb1ELb1ELb0EEENS1_21CollectiveEpilogueFwdINS6_IJSA_SA_SA_EEES9_SD_SF_Li256ELb1ELb1ELb1ELb0EEENS1_36VarlenDynamicPersistentTileSchedulerILi128ELi128ELi256ELi128ELb1ELb1ELb1ELb1ELb1ELb1EEEEEEEEEvNT_6ParamsE:
        /* <DEDUP_REMOVED lines=24> */
.L_x_2467:
[----:B------:R-:W-:Y:S05]  /*0180*/  BSYNC B0 ;  /* 0x0000000000007941 */ /* 0x000fea0003800000 */
.L_x_2466:
        /* <DEDUP_REMOVED lines=41> */
.L_x_2468:
        /* <DEDUP_REMOVED lines=22> */
.L_x_2469:
        /* <DEDUP_REMOVED lines=18> */
.L_x_2470:
        /* <DEDUP_REMOVED lines=22> */
.L_x_2471:
        /* <DEDUP_REMOVED lines=22> */
.L_x_2472:
        /* <DEDUP_REMOVED lines=10> */
.L_x_2475:
        /* <DEDUP_REMOVED lines=19> */
[----:B------:R-:W-:Y:S01]  /*0b30*/  IMAD.MOV.U32 R188, RZ, RZ, RZ ;  /* 0x000000ffffbc7224 */ /* 0x000fe200078e00ff */
[----:B------:R-:W-:Y:S01]  /*0b40*/  SHF.R.S32.HI R3, RZ, 0x1f, R6 ;  /* 0x0000001fff037819 */ /* 0x000fe20000011406 */
[----:B------:R-:W-:Y:S02]  /*0b50*/  IMAD.MOV.U32 R187, RZ, RZ, RZ ;  /* 0x000000ffffbb7224 */ /* 0x000fe400078e00ff */
[----:B------:R-:W-:Y:S01]  /*0b60*/  IMAD.MOV.U32 R184, RZ, RZ, RZ ;  /* 0x000000ffffb87224 */ /* 0x000fe200078e00ff */
[----:B------:R-:W-:-:S02]  /*0b70*/  LEA.HI R4, R3, R6, RZ, 0x4 ;  /* 0x0000000603047211 */ /* 0x000fc400078f20ff */
[CC--:B------:R-:W-:Y:S02]  /*0b80*/  LEA.HI R196, R3.reuse, R6.reuse, RZ, 0x5 ;  /* 0x0000000603c47211 */ /* 0x0c0fe400078f28ff */
[CC--:B------:R-:W-:Y:S01]  /*0b90*/  LEA.HI R7, R3.reuse, R6.reuse, RZ, 0x2 ;  /* 0x0000000603077211 */ /* 0x0c0fe200078f10ff */
[----:B------:R-:W-:Y:S01]  /*0ba0*/  UIADD3 UR4, UR4, 0x10400, URZ ;  /* 0x0001040004047890 */ /* 0x000fe2000fffe03f */
[----:B------:R-:W-:Y:S02]  /*0bb0*/  LEA.HI R233, R3, R6, RZ, 0x3 ;  /* 0x0000000603e97211 */ /* 0x000fe400078f18ff */
[----:B------:R-:W-:Y:S02]  /*0bc0*/  LOP3.LUT R217, R7, 0xfffffffc, RZ, 0xc0, !PT ;  /* 0xfffffffc07d97812 */ /* 0x000fe400078ec0ff */
[----:B------:R-:W-:Y:S02]  /*0bd0*/  SHF.R.S32.HI R196, RZ, 0x5, R196 ;  /* 0x00000005ffc47819 */ /* 0x000fe400000114c4 */
[----:B------:R-:W-:Y:S01]  /*0be0*/  SHF.R.S32.HI R17, RZ, 0x2, R7 ;  /* 0x00000002ff117819 */ /* 0x000fe20000011407 */
[----:B------:R-:W-:Y:S01]  /*0bf0*/  IMAD.IADD R217, R6, 0x1, -R217 ;  /* 0x0000000106d97824 */ /* 0x000fe200078e0ad9 */
[----:B------:R-:W-:-:S02]  /*0c00*/  LOP3.LUT R9, R233, 0xfffffff8, RZ, 0xc0, !PT ;  /* 0xfffffff8e9097812 */ /* 0x000fc400078ec0ff */
[----:B------:R-:W-:Y:S01]  /*0c10*/  SHF.R.S32.HI R233, RZ, 0x3, R233 ;  /* 0x00000003ffe97819 */ /* 0x000fe200000114e9 */
[----:B------:R-:W-:Y:S02]  /*0c20*/  IMAD.SHL.U32 R22, R217, 0x4, RZ ;  /* 0x00000004d9167824 */ /* 0x000fe400078e00ff */
[----:B------:R-:W-:Y:S02]  /*0c30*/  VIADD R214, R17, 0x40 ;  /* 0x0000004011d67836 */ /* 0x000fe40000000000 */
[C---:B------:R-:W-:Y:S02]  /*0c40*/  VIADD R190, R22.reuse, 0x20 ;  /* 0x0000002016be7836 */ /* 0x040fe40000000000 */
[C---:B------:R-:W-:Y:S02]  /*0c50*/  VIADD R189, R22.reuse, 0x40 ;  /* 0x0000004016bd7836 */ /* 0x040fe40000000000 */
[C---:B------:R-:W-:Y:S02]  /*0c60*/  IMAD.IADD R185, R22.reuse, 0x1, R190 ;  /* 0x0000000116b97824 */ /* 0x040fe400078e02be */
[----:B------:R-:W-:-:S02]  /*0c70*/  IMAD.IADD R186, R22, 0x1, R189 ;  /* 0x0000000116ba7824 */ /* 0x000fc400078e02bd */
[----:B------:R-:W-:Y:S02]  /*0c80*/  IMAD.SHL.U32 R194, R214, 0x40, RZ ;  /* 0x00000040d6c27824 */ /* 0x000fe400078e00ff */
[----:B------:R-:W-:Y:S02]  /*0c90*/  IMAD.IADD R208, R6, 0x1, -R9 ;  /* 0x0000000106d07824 */ /* 0x000fe400078e0a09 */
[----:B------:R-:W-:Y:S01]  /*0ca0*/  IMAD.SHL.U32 R18, R217, 0x8, RZ ;  /* 0x00000008d9127824 */ /* 0x000fe200078e00ff */
[----:B------:R-:W-:Y:S01]  /*0cb0*/  LOP3.LUT R194, R194, 0x1c0, RZ, 0xc0, !PT ;  /* 0x000001c0c2c27812 */ /* 0x000fe200078ec0ff */
[----:B------:R-:W-:Y:S02]  /*0cc0*/  IMAD.SHL.U32 R203, R208, 0x8, RZ ;  /* 0x00000008d0cb7824 */ /* 0x000fe400078e00ff */
[----:B------:R-:W-:Y:S01]  /*0cd0*/  VIADD R193, R22, 0x50 ;  /* 0x0000005016c17836 */ /* 0x000fe20000000000 */
[----:B------:R-:W-:Y:S01]  /*0ce0*/  SHF.R.U32.HI R21, RZ, 0x3, R194 ;  /* 0x00000003ff157819 */ /* 0x000fe200000116c2 */
[----:B------:R-:W-:-:S02]  /*0cf0*/  VIADD R207, R203, 0x40 ;  /* 0x00000040cbcf7836 */ /* 0x000fc40000000000 */
[C---:B------:R-:W-:Y:S01]  /*0d00*/  VIADD R192, R22.reuse, 0x10 ;  /* 0x0000001016c07836 */ /* 0x040fe20000000000 */
[----:B------:R-:W-:Y:S01]  /*0d10*/  SHF.R.S32.HI R236, RZ, 0x1f, R193 ;  /* 0x0000001fffec7819 */ /* 0x000fe200000114c1 */
[----:B------:R-:W-:Y:S01]  /*0d20*/  VIADD R191, R22, 0x30 ;  /* 0x0000003016bf7836 */ /* 0x000fe20000000000 */
[----:B--2---:R-:W-:Y:S02]  /*0d30*/  R2UR UR5, R0 ;  /* 0x00000000000572ca */ /* 0x004fe400000e0000 */
[----:B------:R-:W-:Y:S02]  /*0d40*/  LEA.HI R0, R3, R6, RZ, 0x7 ;  /* 0x0000000603007211 */ /* 0x000fe400078f38ff */
[----:B------:R-:W-:Y:S02]  /*0d50*/  LOP3.LUT R3, R4, 0x3fffff0, RZ, 0xc0, !PT ;  /* 0x03fffff004037812 */ /* 0x000fe400078ec0ff */
[----:B------:R-:W-:Y:S02]  /*0d60*/  LOP3.LUT R5, R0, 0xffffff80, RZ, 0xc0, !PT ;  /* 0xffffff8000057812 */ /* 0x000fe400078ec0ff */
[----:B------:R-:W-:Y:S01]  /*0d70*/  SHF.R.S32.HI R16, RZ, 0x7, R0 ;  /* 0x00000007ff107819 */ /* 0x000fe20000011400 */
[----:B------:R-:W-:-:S02]  /*0d80*/  IMAD.IADD R3, R6, 0x1, -R3 ;  /* 0x0000000106037824 */ /* 0x000fc400078e0a03 */
[----:B------:R-:W-:Y:S01]  /*0d90*/  IMAD.IADD R24, R6, 0x1, -R5 ;  /* 0x0000000106187824 */ /* 0x000fe200078e0a05 */
[----:B------:R-:W-:Y:S01]  /*0da0*/  SHF.R.S32.HI R5, RZ, 0x4, R4 ;  /* 0x00000004ff057819 */ /* 0x000fe20000011404 */
[----:B------:R-:W-:Y:S01]  /*0db0*/  IMAD R3, R196, 0x10, R3 ;  /* 0x00000010c4037824 */ /* 0x000fe200078e0203 */
[----:B------:R-:W-:Y:S01]  /*0dc0*/  LEA.HI R0, R0, R16, RZ, 0x1 ;  /* 0x0000001000007211 */ /* 0x000fe200078f08ff */
[----:B------:R-:W-:Y:S01]  /*0dd0*/  ULOP3.LUT UR5, UR5, 0x1, URZ, 0xfc, !UPT ;  /* 0x0000000105057892 */ /* 0x000fe2000f8efc3f */
[----:B------:R-:W-:Y:S01]  /*0de0*/  SHF.R.S32.HI R8, RZ, 0x1f, R24 ;  /* 0x0000001fff087819 */ /* 0x000fe20000011418 */
[----:B------:R-:W-:Y:S01]  /*0df0*/  STL [R1+0x40], R24 ;  /* 0x0000401801007387 */ /* 0x000fe20000100800 */
[----:B------:R-:W-:Y:S02]  /*0e00*/  LEA.HI R4, R4, R5, RZ, 0x1 ;  /* 0x0000000504047211 */ /* 0x000fe400078f08ff */
[----:B------:R-:W-:Y:S01]  /*0e10*/  LEA.HI R10, R8, R24, RZ, 0x2 ;  /* 0x00000018080a7211 */ /* 0x000fe200078f10ff */
[----:B------:R0:W-:Y:S01]  /*0e20*/  STL [R1+0x7c], R16 ;  /* 0x00007c1001007387 */ /* 0x0001e20000100800 */
[----:B------:R-:W-:-:S02]  /*0e30*/  LOP3.LUT R4, R4, 0x1ffffffe, RZ, 0xc0, !PT ;  /* 0x1ffffffe04047812 */ /* 0x000fc400078ec0ff */
[--C-:B------:R-:W-:Y:S02]  /*0e40*/  SHF.R.S32.HI R11, RZ, 0x2, R10.reuse ;  /* 0x00000002ff0b7819 */ /* 0x100fe4000001140a */
[----:B------:R-:W-:Y:S01]  /*0e50*/  SHF.R.S32.HI R12, RZ, 0x1f, R10 ;  /* 0x0000001fff0c7819 */ /* 0x000fe2000001140a */
[----:B------:R-:W-:Y:S01]  /*0e60*/  IMAD.IADD R4, R5, 0x1, -R4 ;  /* 0x0000000105047824 */ /* 0x000fe200078e0a04 */
[----:B------:R-:W-:Y:S02]  /*0e70*/  LOP3.LUT R5, R0, 0x3fffffe, RZ, 0xc0, !PT ;  /* 0x03fffffe00057812 */ /* 0x000fe400078ec0ff */
[----:B------:R-:W-:Y:S02]  /*0e80*/  LEA.HI R12, R12, R11, RZ, 0x3 ;  /* 0x0000000b0c0c7211 */ /* 0x000fe400078f18ff */
[----:B------:R-:W-:Y:S01]  /*0e90*/  SHF.R.S32.HI R0, RZ, 0x1f, R7 ;  /* 0x0000001fff007819 */ /* 0x000fe20000011407 */
[----:B------:R-:W-:Y:S01]  /*0ea0*/  IMAD.IADD R5, R16, 0x1, -R5 ;  /* 0x0000000110057824 */ /* 0x000fe200078e0a05 */
[----:B------:R-:W-:Y:S01]  /*0eb0*/  LOP3.LUT R12, R12, 0xfffffff8, RZ, 0xc0, !PT ;  /* 0xfffffff80c0c7812 */ /* 0x000fe200078ec0ff */
[----:B0-----:R-:W-:Y:S01]  /*0ec0*/  IMAD.MOV.U32 R16, RZ, RZ, RZ ;  /* 0x000000ffff107224 */ /* 0x001fe200078e00ff */
[----:B------:R-:W-:-:S02]  /*0ed0*/  LEA.HI R0, R0, R17, RZ, 0x3 ;  /* 0x0000001100007211 */ /* 0x000fc400078f18ff */
[----:B------:R-:W-:Y:S01]  /*0ee0*/  LEA.HI R8, R8, R24, RZ, 0x5 ;  /* 0x0000001808087211 */ /* 0x000fe200078f28ff */
[----:B------:R-:W-:Y:S01]  /*0ef0*/  IMAD.IADD R11, R11, 0x1, -R12 ;  /* 0x000000010b0b7824 */ /* 0x000fe200078e0a0c */
[----:B------:R-:W-:Y:S01]  /*0f00*/  LOP3.LUT R0, R0, 0xfffffff8, RZ, 0xc0, !PT ;  /* 0xfffffff800007812 */ /* 0x000fe200078ec0ff */
[----:B------:R-:W-:Y:S01]  /*0f10*/  IMAD R12, R3, 0x8, R4 ;  /* 0x00000008030c7824 */ /* 0x000fe200078e0204 */
[----:B------:R-:W-:Y:S02]  /*0f20*/  SHF.R.S32.HI R3, RZ, 0x1f, R214 ;  /* 0x0000001fff037819 */ /* 0x000fe400000114d6 */
[----:B------:R-:W-:Y:S01]  /*0f30*/  SHF.R.S32.HI R8, RZ, 0x5, R8 ;  /* 0x00000005ff087819 */ /* 0x000fe20000011408 */
[----:B------:R-:W-:Y:S01]  /*0f40*/  IMAD.IADD R237, R17, 0x1, -R0 ;  /* 0x0000000111ed7824 */ /* 0x000fe200078e0a00 */
[----:B------:R-:W-:Y:S01]  /*0f50*/  LEA.HI R3, R3, R214, RZ, 0x3 ;  /* 0x000000d603037211 */ /* 0x000fe200078f18ff */
[----:B------:R-:W-:Y:S01]  /*0f60*/  IMAD.SHL.U32 R12, R12, 0x8, RZ ;  /* 0x000000080c0c7824 */ /* 0x000fe200078e00ff */
[----:B------:R-:W-:Y:S01]  /*0f70*/  SHF.R.S32.HI R0, RZ, 0x1f, R185 ;  /* 0x0000001fff007819 */ /* 0x000fe200000114b9 */
[----:B------:R-:W-:Y:S01]  /*0f80*/  IMAD R8, R8, 0x10, R11 ;  /* 0x0000001008087824 */ /* 0x000fe200078e020b */
[----:B------:R-:W-:Y:S01]  /*0f90*/  LOP3.LUT R10, R10, 0x7ffffffc, RZ, 0xc0, !PT ;  /* 0x7ffffffc0a0a7812 */ /* 0x000fe200078ec0ff */
[----:B------:R-:W-:Y:S01]  /*0fa0*/  IMAD.SHL.U32 R3, R3, 0x40, RZ ;  /* 0x0000004003037824 */ /* 0x000fe200078e00ff */
[CC--:B------:R-:W-:Y:S01]  /*0fb0*/  LEA.HI R234, R0.reuse, R185.reuse, RZ, 0x3 ;  /* 0x000000b900ea7211 */ /* 0x0c0fe200078f18ff */
[----:B------:R-:W-:Y:S01]  /*0fc0*/  IMAD R20, R5, 0x40, R8 ;  /* 0x0000004005147824 */ /* 0x000fe200078e0208 */
[----:B------:R-:W-:Y:S01]  /*0fd0*/  LEA.HI R0, R0, R185, RZ, 0x6 ;  /* 0x000000b900007211 */ /* 0x000fe200078f30ff */
[----:B------:R-:W-:Y:S01]  /*0fe0*/  IMAD.SHL.U32 R195, R237, 0x40, RZ ;  /* 0x00000040edc37824 */ /* 0x000fe200078e00ff */
[----:B------:R-:W-:Y:S01]  /*0ff0*/  SHF.R.S32.HI R5, RZ, 0x1f, R186 ;  /* 0x0000001fff057819 */ /* 0x000fe200000114ba */
[----:B------:R-:W-:Y:S01]  /*1000*/  IMAD.IADD R10, R24, 0x1, -R10 ;  /* 0x00000001180a7824 */ /* 0x000fe200078e0a0a */
[----:B------:R-:W-:Y:S01]  /*1010*/  LOP3.LUT R198, R3, 0xfffffe00, RZ, 0xc0, !PT ;  /* 0xfffffe0003c67812 */ /* 0x000fe200078ec0ff */
[----:B------:R-:W-:Y:S01]  /*1020*/  IMAD.SHL.U32 R3, R0, 0x80, RZ ;  /* 0x0000008000037824 */ /* 0x000fe200078e00ff */
[-C--:B------:R-:W-:Y:S01]  /*1030*/  LEA.HI R235, R5, R186.reuse, RZ, 0x3 ;  /* 0x000000ba05eb7211 */ /* 0x080fe200078f18ff */
[----:B------:R-:W-:Y:S01]  /*1040*/  STL [R1+0x80], R20 ;  /* 0x0000801401007387 */ /* 0x000fe20000100800 */
[----:B------:R-:W-:Y:S01]  /*1050*/  LOP3.LUT R195, R195, 0x1c0, RZ, 0xc0, !PT ;  /* 0x000001c0c3c37812 */ /* 0x000fe200078ec0ff */
[----:B------:R-:W-:Y:S01]  /*1060*/  IMAD.SHL.U32 R204, R10, 0x2, RZ ;  /* 0x000000020acc7824 */ /* 0x000fe200078e00ff */
[----:B------:R-:W-:-:S02]  /*1070*/  LEA.HI R4, R5, R186, RZ, 0x6 ;  /* 0x000000ba05047211 */ /* 0x000fc400078f30ff */
[--C-:B------:R-:W-:Y:S01]  /*1080*/  LOP3.LUT R6, R194, 0x38, R234.reuse, 0xf8, !PT ;  /* 0x00000038c2067812 */ /* 0x100fe200078ef8ea */
[----:B------:R-:W-:Y:S01]  /*1090*/  VIADD R229, R204, 0x20 ;  /* 0x00000020cce57836 */ /* 0x000fe20000000000 */
[----:B------:R-:W-:Y:S01]  /*10a0*/  LOP3.LUT R8, R194, 0x38, R235, 0xf8, !PT ;  /* 0x00000038c2087812 */ /* 0x000fe200078ef8eb */
[----:B------:R-:W-:Y:S01]  /*10b0*/  IMAD.SHL.U32 R5, R4, 0x80, RZ ;  /* 0x0000008004057824 */ /* 0x000fe200078e00ff */
[----:B------:R-:W-:Y:S01]  /*10c0*/  SHF.R.U32.HI R197, RZ, 0x3, R195 ;  /* 0x00000003ffc57819 */ /* 0x000fe200000116c3 */
[C---:B------:R-:W-:Y:S01]  /*10d0*/  VIADD R226, R204.reuse, 0x38 ;  /* 0x00000038cce27836 */ /* 0x040fe20000000000 */
[----:B------:R-:W-:Y:S01]  /*10e0*/  LOP3.LUT R0, R195, 0x38, R234, 0xf8, !PT ;  /* 0x00000038c3007812 */ /* 0x000fe200078ef8ea */
[C---:B------:R-:W-:Y:S01]  /*10f0*/  VIADD R223, R204.reuse, 0x50 ;  /* 0x00000050ccdf7836 */ /* 0x040fe20000000000 */
[----:B------:R-:W-:Y:S01]  /*1100*/  LOP3.LUT R3, R3, 0xffffe000, RZ, 0xc0, !PT ;  /* 0xffffe00003037812 */ /* 0x000fe200078ec0ff */
[----:B------:R-:W-:Y:S01]  /*1110*/  VIADD R220, R204, 0x68 ;  /* 0x00000068ccdc7836 */ /* 0x000fe20000000000 */
[-C--:B------:R-:W-:Y:S01]  /*1120*/  LOP3.LUT R6, R6, R21.reuse, RZ, 0x3c, !PT ;  /* 0x0000001506067212 */ /* 0x080fe200078e3cff */
[----:B------:R-:W-:Y:S01]  /*1130*/  VIADD R231, R204, 0x10 ;  /* 0x00000010cce77836 */ /* 0x000fe20000000000 */
[----:B------:R-:W-:Y:S01]  /*1140*/  LOP3.LUT R9, R8, R21, RZ, 0x3c, !PT ;  /* 0x0000001508097212 */ /* 0x000fe200078e3cff */
[----:B------:R-:W-:Y:S01]  /*1150*/  VIADD R230, R204, 0x18 ;  /* 0x00000018cce67836 */ /* 0x000fe20000000000 */
[----:B------:R-:W-:Y:S01]  /*1160*/  LOP3.LUT R0, R0, R197, RZ, 0x3c, !PT ;  /* 0x000000c500007212 */ /* 0x000fe200078e3cff */
[----:B------:R-:W-:Y:S01]  /*1170*/  VIADD R228, R204, 0x28 ;  /* 0x00000028cce47836 */ /* 0x000fe20000000000 */
[----:B------:R-:W-:Y:S01]  /*1180*/  IADD3 R8, R6, R3, R198 ;  /* 0x0000000306087210 */ /* 0x000fe20007ffe0c6 */
[----:B------:R-:W-:Y:S01]  /*1190*/  IMAD R3, R196, 0x200, R3 ;  /* 0x00000200c4037824 */ /* 0x000fe200078e0203 */
[----:B------:R-:W-:Y:S01]  /*11a0*/  LOP3.LUT R5, R5, 0xffffe000, RZ, 0xc0, !PT ;  /* 0xffffe00005057812 */ /* 0x000fe200078ec0ff */
[----:B------:R-:W-:Y:S01]  /*11b0*/  VIADD R227, R204, 0x30 ;  /* 0x00000030cce37836 */ /* 0x000fe20000000000 */
[----:B------:R-:W-:Y:S01]  /*11c0*/  LOP3.LUT R4, R195, 0x38, R235, 0xf8, !PT ;  /* 0x00000038c3047812 */ /* 0x000fe200078ef8eb */
[----:B------:R-:W-:Y:S01]  /*11d0*/  IMAD.IADD R3, R3, 0x1, R0 ;  /* 0x0000000103037824 */ /* 0x000fe200078e0200 */
[----:B------:R-:W-:Y:S01]  /*11e0*/  IADD3 R11, R9, R5, R198 ;  /* 0x00000005090b7210 */ /* 0x000fe20007ffe0c6 */
[----:B------:R-:W-:Y:S01]  /*11f0*/  IMAD.U32 R0, RZ, RZ, UR5 ;  /* 0x00000005ff007e24 */ /* 0x000fe2000f8e00ff */
[----:B------:R-:W-:Y:S01]  /*1200*/  LOP3.LUT R7, R4, R197, RZ, 0x3c, !PT ;  /* 0x000000c504077212 */ /* 0x000fe200078e3cff */
[----:B------:R-:W-:Y:S01]  /*1210*/  IMAD.U32 R9, RZ, RZ, UR4 ;  /* 0x00000004ff097e24 */ /* 0x000fe2000f8e00ff */
[----:B------:R-:W-:Y:S01]  /*1220*/  LEA R3, R3, UR4, 0x1 ;  /* 0x0000000403037c11 */ /* 0x000fe2000f8e08ff */
[----:B------:R-:W-:Y:S01]  /*1230*/  IMAD R4, R196, 0x200, R5 ;  /* 0x00000200c4047824 */ /* 0x000fe200078e0205 */
[----:B------:R0:W-:Y:S01]  /*1240*/  STL [R1+0x18], R0 ;  /* 0x0000180001007387 */ /* 0x0001e20000100800 */
[----:B------:R-:W-:Y:S01]  /*1250*/  VIADD R225, R204, 0x40 ;  /* 0x00000040cce17836 */ /* 0x000fe20000000000 */
[----:B------:R-:W-:Y:S01]  /*1260*/  SHF.R.S32.HI R10, RZ, 0x1f, R230 ;  /* 0x0000001fff0a7819 */ /* 0x000fe200000114e6 */
[----:B------:R-:W-:Y:S01]  /*1270*/  IMAD.IADD R4, R4, 0x1, R7 ;  /* 0x0000000104047824 */ /* 0x000fe200078e0207 */
[----:B------:R1:W-:Y:S01]  /*1280*/  STL [R1+0x88], R9 ;  /* 0x0000880901007387 */ /* 0x0003e20000100800 */
[C---:B------:R-:W-:Y:S01]  /*1290*/  VIADD R224, R204.reuse, 0x48 ;  /* 0x00000048cce07836 */ /* 0x040fe20000000000 */
[----:B------:R-:W-:Y:S01]  /*12a0*/  SHF.R.S32.HI R10, RZ, 0x1f, R227 ;  /* 0x0000001fff0a7819 */ /* 0x000fe200000114e3 */
[C---:B------:R-:W-:Y:S01]  /*12b0*/  VIADD R222, R204.reuse, 0x58 ;  /* 0x00000058ccde7836 */ /* 0x040fe20000000000 */
[----:B------:R2:W-:Y:S01]  /*12c0*/  STL [R1+0x84], R12 ;  /* 0x0000840c01007387 */ /* 0x0005e20000100800 */
[C---:B------:R-:W-:Y:S01]  /*12d0*/  VIADD R221, R204.reuse, 0x60 ;  /* 0x00000060ccdd7836 */ /* 0x040fe20000000000 */
[C---:B0-----:R-:W-:Y:S01]  /*12e0*/  LEA.HI R0, R217.reuse, R217, RZ, 0x1 ;  /* 0x000000d9d9007211 */ /* 0x041fe200078f08ff */
[C---:B------:R-:W-:Y:S01]  /*12f0*/  VIADD R219, R204.reuse, 0x70 ;  /* 0x00000070ccdb7836 */ /* 0x040fe20000000000 */
[----:B------:R-:W-:Y:S01]  /*1300*/  SHF.R.S32.HI R10, RZ, 0x1f, R224 ;  /* 0x0000001fff0a7819 */ /* 0x000fe200000114e0 */
[----:B------:R-:W-:Y:S01]  /*1310*/  VIADD R218, R204, 0x78 ;  /* 0x00000078ccda7836 */ /* 0x000fe20000000000 */
[----:B-1----:R-:W-:Y:S01]  /*1320*/  SHF.R.S32.HI R9, RZ, 0x1f, R203 ;  /* 0x0000001fff097819 */ /* 0x002fe200000114cb */
[----:B------:R-:W-:Y:S01]  /*1330*/  IMAD.MOV.U32 R5, RZ, RZ, R13 ;  /* 0x000000ffff057224 */ /* 0x000fe200078e000d */
[----:B------:R-:W-:Y:S01]  /*1340*/  LOP3.LUT R9, R194, 0x38, R18, 0xf8, !PT ;  /* 0x00000038c2097812 */ /* 0x000fe200078ef812 */
[----:B------:R-:W-:Y:S01]  /*1350*/  IMAD.MOV.U32 R6, RZ, RZ, R14 ;  /* 0x000000ffff067224 */ /* 0x000fe200078e000e */
[----:B------:R-:W-:Y:S01]  /*1360*/  LOP3.LUT R0, R0, 0x1ffffffe, RZ, 0xc0, !PT ;  /* 0x1ffffffe00007812 */ /* 0x000fe200078ec0ff */
[----:B------:R-:W-:Y:S01]  /*1370*/  IMAD.MOV.U32 R7, RZ, RZ, R15 ;  /* 0x000000ffff077224 */ /* 0x000fe200078e000f */
[----:B------:R-:W-:Y:S01]  /*1380*/  LOP3.LUT R9, R198, R9, R21, 0xf6, !PT ;  /* 0x00000009c6097212 */ /* 0x000fe200078ef615 */
[----:B------:R-:W-:Y:S01]  /*1390*/  VIADD R216, R204, 0x8 ;  /* 0x00000008ccd87836 */ /* 0x000fe20000000000 */
[----:B--2---:R-:W-:Y:S01]  /*13a0*/  SHF.R.S32.HI R12, RZ, 0x1f, R231 ;  /* 0x0000001fff0c7819 */ /* 0x004fe200000114e7 */
[----:B------:R-:W-:Y:S01]  /*13b0*/  IMAD.IADD R0, R217, 0x1, -R0 ;  /* 0x00000001d9007824 */ /* 0x000fe200078e0a00 */
[----:B------:R-:W-:-:S02]  /*13c0*/  LEA R9, R9, UR4, 0x1 ;  /* 0x0000000409097c11 */ /* 0x000fc4000f8e08ff */
[----:B------:R-:W-:Y:S01]  /*13d0*/  SHF.R.S32.HI R12, RZ, 0x1f, R228 ;  /* 0x0000001fff0c7819 */ /* 0x000fe200000114e4 */
[----:B------:R-:W-:Y:S01]  /*13e0*/  IMAD R205, R0, 0x8, R20 ;  /* 0x0000000800cd7824 */ /* 0x000fe200078e0214 */
[----:B------:R-:W-:Y:S01]  /*13f0*/  LEA R0, R4, UR4, 0x1 ;  /* 0x0000000404007c11 */ /* 0x000fe2000f8e08ff */
[----:B------:R0:W-:Y:S01]  /*1400*/  STL [R1+0x74], R9 ;  /* 0x0000740901007387 */ /* 0x0001e20000100800 */
[----:B------:R-:W-:Y:S02]  /*1410*/  SHF.R.S32.HI R12, RZ, 0x1f, R225 ;  /* 0x0000001fff0c7819 */ /* 0x000fe400000114e1 */
[----:B------:R-:W-:Y:S02]  /*1420*/  SHF.R.S32.HI R12, RZ, 0x1f, R222 ;  /* 0x0000001fff0c7819 */ /* 0x000fe400000114de */
[----:B------:R-:W-:Y:S02]  /*1430*/  SHF.R.S32.HI R10, RZ, 0x1f, R221 ;  /* 0x0000001fff0a7819 */ /* 0x000fe400000114dd */
[----:B------:R-:W-:-:S02]  /*1440*/  SHF.R.S32.HI R13, RZ, 0x1f, R207 ;  /* 0x0000001fff0d7819 */ /* 0x000fc400000114cf */
[----:B------:R-:W-:Y:S02]  /*1450*/  SHF.R.S32.HI R234, RZ, 0x3, R234 ;  /* 0x00000003ffea7819 */ /* 0x000fe400000114ea */
[----:B0-----:R-:W-:Y:S02]  /*1460*/  SHF.R.S32.HI R9, RZ, 0x1f, R229 ;  /* 0x0000001fff097819 */ /* 0x001fe400000114e5 */
[----:B------:R-:W-:Y:S02]  /*1470*/  SHF.R.S32.HI R9, RZ, 0x1f, R226 ;  /* 0x0000001fff097819 */ /* 0x000fe400000114e2 */
[----:B------:R-:W-:Y:S02]  /*1480*/  SHF.R.S32.HI R9, RZ, 0x1f, R223 ;  /* 0x0000001fff097819 */ /* 0x000fe400000114df */
[----:B------:R-:W-:Y:S02]  /*1490*/  SHF.R.S32.HI R9, RZ, 0x1f, R220 ;  /* 0x0000001fff097819 */ /* 0x000fe400000114dc */
[----:B------:R-:W-:-:S02]  /*14a0*/  LEA R9, R8, UR4, 0x1 ;  /* 0x0000000408097c11 */ /* 0x000fc4000f8e08ff */
[----:B------:R-:W-:Y:S02]  /*14b0*/  LEA R8, R11, UR4, 0x1 ;  /* 0x000000040b087c11 */ /* 0x000fe4000f8e08ff */
[----:B------:R-:W-:Y:S01]  /*14c0*/  SHF.R.S32.HI R235, RZ, 0x3, R235 ;  /* 0x00000003ffeb7819 */ /* 0x000fe200000114eb */
[----:B------:R0:W-:Y:S01]  /*14d0*/  STL [R1+0x6c], R9 ;  /* 0x00006c0901007387 */ /* 0x0001e20000100800 */
[----:B------:R-:W-:Y:S02]  /*14e0*/  SHF.R.S32.HI R12, RZ, 0x1f, R219 ;  /* 0x0000001fff0c7819 */ /* 0x000fe400000114db */
[----:B------:R-:W-:Y:S01]  /*14f0*/  SHF.R.S32.HI R10, RZ, 0x1f, R218 ;  /* 0x0000001fff0a7819 */ /* 0x000fe200000114da */
[----:B------:R0:W-:Y:S04]  /*1500*/  STL [R1+0x68], R8 ;  /* 0x0000680801007387 */ /* 0x0001e80000100800 */
[----:B------:R0:W-:Y:S04]  /*1510*/  STL [R1+0x70], R0 ;  /* 0x0000700001007387 */ /* 0x0001e80000100800 */
[----:B------:R0:W-:Y:S02]  /*1520*/  STL [R1+0x78], R3 ;  /* 0x0000780301007387 */ /* 0x0001e40000100800 */
.L_x_2707:
[----:B-1----:R-:W1:Y:S01]  /*1530*/  LDC.64 R210, c[0x0][0xc88] ;  /* 0x00032200ffd27b82 */ /* 0x002e620000000a00 */
[----:B------:R-:W-:Y:S01]  /*1540*/  ULDC.64 UR4, c[0x0][0xa28] ;  /* 0x00028a0000047ab9 */ /* 0x000fe20000000a00 */
[----:B------:R-:W-:Y:S01]  /*1550*/  ULDC.64 UR8, c[0x0][0xa18] ;  /* 0x0002860000087ab9 */ /* 0x000fe20000000a00 */
[----:B------:R-:W-:Y:S01]  /*1560*/  ULDC.64 UR6, c[0x0][0xa08] ;  /* 0x0002820000067ab9 */ /* 0x000fe20000000a00 */
[----:B-1----:R-:W-:-:S06]  /*1570*/  IMAD.WIDE R210, R7, 0x4, R210 ;  /* 0x0000000407d27825 */ /* 0x002fcc00078e02d2 */
[----:B--2---:R-:W2:Y:S01]  /*1580*/  LDG.E R210, desc[UR60][R210.64] ;  /* 0x0000003cd2d27981 */ /* 0x004ea2000c1e1900 */
        /* <DEDUP_REMOVED lines=10> */
[C---:B0---4-:R-:W-:Y:S02]  /*1630*/  @P2 LEA R8, P3, R210.reuse, UR4, 0x2 ;  /* 0x00000004d2082c11 */ /* 0x051fe4000f8610ff */
[C-C-:B------:R-:W-:Y:S02]  /*1640*/  SHF.L.U64.HI R212, R210.reuse, 0x2, R232.reuse ;  /* 0x00000002d2d47819 */ /* 0x140fe400000102e8 */
[----:B---3--:R-:W-:Y:S01]  /*1650*/  @P2 LEA.HI.X R9, R210, UR5, R232, 0x2, P3 ;  /* 0x00000005d2092c11 */ /* 0x008fe200098f14e8 */
        /* <DEDUP_REMOVED lines=23> */
[----:B------:R-:W-:Y:S02]  /*17d0*/  LEA.HI R209, R0, R3, RZ, 0x10 ;  /* 0x0000000300d17211 */ /* 0x000fe400078f80ff */
        /* <DEDUP_REMOVED lines=11> */
.L_x_2477:
[----:B------:R-:W-:Y:S02]  /*1890*/  IMAD.U32 R25, RZ, RZ, UR5 ;  /* 0x00000005ff197e24 */ /* 0x000fe4000f8e00ff */
[----:B------:R-:W-:Y:S01]  /*18a0*/  IMAD.U32 R27, RZ, RZ, UR4 ;  /* 0x00000004ff1b7e24 */ /* 0x000fe2000f8e00ff */
[----:B------:R-:W-:Y:S06]  /*18b0*/  @!P2 BRA `(.L_x_2478) ;  /* 0x000000000010a947 */ /* 0x000fec0003800000 */
[----:B------:R-:W-:-:S04]  /*18c0*/  IADD3 R6, P0, R211, UR8, RZ ;  /* 0x00000008d3067c10 */ /* 0x000fc8000ff1e0ff */
[----:B------:R-:W-:-:S05]  /*18d0*/  IADD3.X R7, R212, UR9, RZ, P0, !PT ;  /* 0x00000009d4077c10 */ /* 0x000fca00087fe4ff */
[----:B------:R0:W5:Y:S01]  /*18e0*/  LDG.E R27, desc[UR60][R6.64] ;  /* 0x0000003c061b7981 */ /* 0x000162000c1e1900 */
[----:B------:R-:W-:Y:S05]  /*18f0*/  BRA `(.L_x_2479) ;  /* 0x0000000000107947 */ /* 0x000fea0003800000 */
.L_x_2478:
[----:B------:R-:W-:Y:S05]  /*1900*/  @!P0 BRA `(.L_x_2479) ;  /* 0x00000000000c8947 */ /* 0x000fea0003800000 */
[----:B------:R-:W2:Y:S04]  /*1910*/  LDG.E R0, desc[UR60][R12.64] ;  /* 0x0000003c0c007981 */ /* 0x000ea8000c1e1900 */
[----:B------:R-:W2:Y:S02]  /*1920*/  LDG.E R27, desc[UR60][R12.64+0x4] ;  /* 0x0000043c0c1b7981 */ /* 0x000ea4000c1e1900 */
[----:B--2---:R-:W-:-:S07]  /*1930*/  IMAD.IADD R27, R27, 0x1, -R0 ;  /* 0x000000011b1b7824 */ /* 0x004fce00078e0a00 */
.L_x_2479:
[----:B------:R-:W-:Y:S01]  /*1940*/  ULDC.64 UR4, c[0x0][0xa10] ;  /* 0x0002840000047ab9 */ /* 0x000fe20000000a00 */
[----:B------:R-:W1:Y:S01]  /*1950*/  LDC R10, c[0x0][0x448] ;  /* 0x00011200ff0a7b82 */ /* 0x000e620000000800 */
[----:B------:R-:W-:-:S04]  /*1960*/  ISETP.NE.U32.AND P0, PT, RZ, UR4, PT ;  /* 0x00000004ff007c0c */ /* 0x000fc8000bf05070 */
[----:B------:R-:W-:Y:S01]  /*1970*/  ISETP.NE.AND.EX P0, PT, RZ, UR5, PT, P0 ;  /* 0x00000005ff007c0c */ /* 0x000fe2000bf05300 */
[----:B------:R-:W-:-:S12]  /*1980*/  ULDC.64 UR4, c[0x0][0xa30] ;  /* 0x00028c0000047ab9 */ /* 0x000fd80000000a00 */
[----:B0-----:R-:W0:Y:S02]  /*1990*/  @P0 LDC.64 R6, c[0x0][0xa10] ;  /* 0x00028400ff060b82 */ /* 0x001e240000000a00 */
[----:B0-----:R-:W-:-:S05]  /*19a0*/  @P0 IMAD.WIDE R6, R210, 0x4, R6 ;  /* 0x00000004d2060825 */ /* 0x001fca00078e0206 */
[----:B------:R-:W2:Y:S04]  /*19b0*/  @P0 LDG.E R0, desc[UR60][R6.64] ;  /* 0x0000003c06000981 */ /* 0x000ea8000c1e1900 */
[----:B------:R0:W2:Y:S01]  /*19c0*/  @P0 LDG.E R3, desc[UR60][R6.64+0x4] ;  /* 0x0000043c06030981 */ /* 0x0000a2000c1e1900 */
[----:B------:R-:W-:Y:S01]  /*19d0*/  ISETP.NE.U32.AND P1, PT, RZ, UR4, PT ;  /* 0x00000004ff007c0c */ /* 0x000fe2000bf25070 */
[----:B-----5:R-:W-:-:S03]  /*19e0*/  IMAD.MOV.U32 R141, RZ, RZ, R27 ;  /* 0x000000ffff8d7224 */ /* 0x020fc600078e001b */
[----:B------:R-:W-:-:S13]  /*19f0*/  ISETP.NE.AND.EX P1, PT, RZ, UR5, PT, P1 ;  /* 0x00000005ff007c0c */ /* 0x000fda000bf25310 */
[----:B------:R-:W-:-:S04]  /*1a00*/  @P1 IADD3 R8, P2, R211, UR4, RZ ;  /* 0x00000004d3081c10 */ /* 0x000fc8000ff5e0ff */
[----:B------:R-:W-:-:S05]  /*1a10*/  @P1 IADD3.X R9, R212, UR5, RZ, P2, !PT ;  /* 0x00000005d4091c10 */ /* 0x000fca00097fe4ff */
[----:B------:R3:W5:Y:S01]  /*1a20*/  @P1 LDG.E R141, desc[UR60][R8.64] ;  /* 0x0000003c088d1981 */ /* 0x000762000c1e1900 */
[----:B-1----:R-:W-:Y:S01]  /*1a30*/  ISETP.NE.AND P1, PT, R10, 0x1, PT ;  /* 0x000000010a00780c */ /* 0x002fe20003f25270 */
[----:B------:R-:W-:Y:S01]  /*1a40*/  IMAD.SHL.U32 R200, R5, 0x80, RZ ;  /* 0x0000008005c87824 */ /* 0x000fe200078e00ff */
[----:B------:R-:W-:Y:S01]  /*1a50*/  BSSY B0, `(.L_x_2480) ;  /* 0x0000035000007945 */ /* 0x000fe20003800000 */
[----:B------:R-:W-:Y:S01]  /*1a60*/  IMAD.IADD R12, R27, 0x1, -R4 ;  /* 0x000000011b0c7824 */ /* 0x000fe200078e0a04 */
[----:B------:R-:W-:Y:S01]  /*1a70*/  LOP3.LUT R215, R209, 0xff, RZ, 0xc0, !PT ;  /* 0x000000ffd1d77812 */ /* 0x000fe200078ec0ff */
[----:B------:R-:W-:Y:S01]  /*1a80*/  VIADD R5, R200, 0x7f ;  /* 0x0000007fc8057836 */ /* 0x000fe20000000000 */
[----:B------:R-:W-:-:S07]  /*1a90*/  SHF.R.U32.HI R209, RZ, 0x10, R209 ;  /* 0x00000010ffd17819 */ /* 0x000fce00000116d1 */
[----:B------:R-:W1:Y:S08]  /*1aa0*/  @P1 LDC R10, c[0x0][0x44c] ;  /* 0x00011300ff0a1b82 */ /* 0x000e700000000800 */
[----:B0-----:R-:W0:Y:S01]  /*1ab0*/  @P1 LDC R7, c[0x0][0x450] ;  /* 0x00011400ff071b82 */ /* 0x001e220000000800 */
[----:B--2---:R-:W-:Y:S02]  /*1ac0*/  @P0 IMAD.IADD R25, R3, 0x1, -R0 ;  /* 0x0000000103190824 */ /* 0x004fe400078e0a00 */
[----:B-1----:R-:W-:-:S04]  /*1ad0*/  @P1 IMAD.HI.U32 R0, R5, R10, RZ ;  /* 0x0000000a05001227 */ /* 0x002fc800078e00ff */
[----:B------:R-:W-:Y:S01]  /*1ae0*/  IMAD.IADD R202, R12, 0x1, R25 ;  /* 0x000000010cca7824 */ /* 0x000fe200078e0219 */
[----:B0-----:R-:W-:-:S03]  /*1af0*/  @P1 SHF.R.U32.HI R5, RZ, R7, R0 ;  /* 0x00000007ff051219 */ /* 0x001fc60000011600 */
[C---:B------:R-:W-:Y:S01]  /*1b00*/  VIADD R0, R202.reuse, 0x7f ;  /* 0x0000007fca007836 */ /* 0x040fe20000000000 */
[----:B------:R-:W-:-:S04]  /*1b10*/  IADD3 R146, R202, 0x80, -R201 ;  /* 0x00000080ca927810 */ /* 0x000fc80007ffe8c9 */
[----:B------:R-:W-:Y:S01]  /*1b20*/  SHF.R.S32.HI R3, RZ, 0x1f, R0 ;  /* 0x0000001fff037819 */ /* 0x000fe20000011400 */
[----:B------:R-:W-:-:S03]  /*1b30*/  IMAD.IADD R5, R146, 0x1, R5 ;  /* 0x0000000192057824 */ /* 0x000fc600078e0205 */
[----:B------:R-:W-:Y:S01]  /*1b40*/  LEA.HI R3, R3, R0, RZ, 0x7 ;  /* 0x0000000003037211 */ /* 0x000fe200078f38ff */
[----:B------:R-:W-:Y:S01]  /*1b50*/  IMAD.MOV.U32 R0, RZ, RZ, RZ ;  /* 0x000000ffff007224 */ /* 0x000fe200078e00ff */
[----:B------:R-:W-:Y:S02]  /*1b60*/  SHF.R.S32.HI R4, RZ, 0x1f, R5 ;  /* 0x0000001fff047819 */ /* 0x000fe40000011405 */
[----:B------:R-:W-:Y:S02]  /*1b70*/  SHF.R.S32.HI R147, RZ, 0x7, R3 ;  /* 0x00000007ff937819 */ /* 0x000fe40000011403 */
[----:B------:R-:W-:-:S04]  /*1b80*/  LEA.HI R4, R4, R5, RZ, 0x7 ;  /* 0x0000000504047211 */ /* 0x000fc800078f38ff */
[----:B------:R-:W-:-:S04]  /*1b90*/  SHF.R.S32.HI R4, RZ, 0x7, R4 ;  /* 0x00000007ff047819 */ /* 0x000fc80000011404 */
[----:B---3--:R-:W-:-:S04]  /*1ba0*/  VIMNMX R9, R147, R4, PT ;  /* 0x0000000493097248 */ /* 0x008fc80003fe0100 */
[----:B------:R-:W-:-:S13]  /*1bb0*/  ISETP.GE.AND P0, PT, R9, 0x1, PT ;  /* 0x000000010900780c */ /* 0x000fda0003f06270 */
        /* <DEDUP_REMOVED lines=30> */
.L_x_2481:
[----:B------:R-:W-:Y:S05]  /*1da0*/  BSYNC B0 ;  /* 0x0000000000007941 */ /* 0x000fea0003800000 */
.L_x_2480:
        /* <DEDUP_REMOVED lines=36> */
.L_x_2484:
[----:B------:R-:W-:Y:S05]  /*1ff0*/  BSYNC B6 ;  /* 0x0000000000067941 */ /* 0x000fea0003800000 */
.L_x_2483:
        /* <DEDUP_REMOVED lines=20> */
.L_x_2486:
[----:B------:R-:W-:Y:S05]  /*2140*/  BSYNC B6 ;  /* 0x0000000000067941 */ /* 0x000fea0003800000 */
.L_x_2485:
[----:B------:R-:W-:Y:S01]  /*2150*/  ULDC.64 UR4, c[0x0][0x9f8] ;  /* 0x00027e0000047ab9 */ /* 0x000fe20000000a00 */
[----:B------:R-:W-:Y:S01]  /*2160*/  IMAD.MOV.U32 R3, RZ, RZ, R210 ;  /* 0x000000ffff037224 */ /* 0x000fe200078e00d2 */
[----:B------:R-:W-:Y:S01]  /*2170*/  ISETP.NE.U32.AND P0, PT, RZ, UR4, PT ;  /* 0x00000004ff007c0c */ /* 0x000fe2000bf05070 */
[----:B------:R-:W2:Y:S01]  /*2180*/  LDL.LU R20, [R1+0x1c] ;  /* 0x00001c0001147983 */ /* 0x000ea20000300800 */
[----:B------:R-:W0:Y:S01]  /*2190*/  LDC.64 R4, c[0x0][0x300] ;  /* 0x0000c000ff047b82 */ /* 0x000e220000000a00 */
[----:B------:R-:W-:Y:S01]  /*21a0*/  IMAD.IADD R118, R118, 0x1, R27 ;  /* 0x0000000176767824 */ /* 0x000fe200078e021b */
[----:B------:R-:W-:Y:S01]  /*21b0*/  ISETP.NE.AND.EX P0, PT, RZ, UR5, PT, P0 ;  /* 0x00000005ff007c0c */ /* 0x000fe2000bf05300 */
[C---:B------:R-:W-:Y:S01]  /*21c0*/  VIADD R8, R18.reuse, 0x80 ;  /* 0x0000008012087836 */ /* 0x040fe20000000000 */
[----:B------:R-:W-:Y:S01]  /*21d0*/  SHF.R.S32.HI R19, RZ, 0x1f, R18 ;  /* 0x0000001fff137819 */ /* 0x000fe20000011412 */
[C---:B------:R-:W-:Y:S01]  /*21e0*/  VIADD R104, R18.reuse, 0x60 ;  /* 0x0000006012687836 */ /* 0x040fe20000000000 */
[----:B------:R-:W-:Y:S01]  /*21f0*/  ULDC.64 UR6, c[0x0][0x330] ;  /* 0x0000cc0000067ab9 */ /* 0x000fe20000000a00 */
[----:B------:R-:W-:Y:S01]  /*2200*/  VIADD R12, R18, 0xa0 ;  /* 0x000000a0120c7836 */ /* 0x000fe20000000000 */
[----:B------:R-:W1:Y:S07]  /*2210*/  LDC.64 R106, c[0x0][0x3f8] ;  /* 0x0000fe00ff6a7b82 */ /* 0x000e6e0000000a00 */
[----:B------:R-:W-:Y:S01]  /*2220*/  @P0 IADD3 R6, P1, R211, UR4, RZ ;  /* 0x00000004d3060c10 */ /* 0x000fe2000ff3e0ff */
[----:B------:R-:W-:Y:S01]  /*2230*/  ULDC UR4, c[0x0][0x2f4] ;  /* 0x0000bd0000047ab9 */ /* 0x000fe20000000800 */
[----:B------:R-:W3:Y:S02]  /*2240*/  LDC.64 R28, c[0x0][0x408] ;  /* 0x00010200ff1c7b82 */ /* 0x000ee40000000a00 */
[----:B------:R-:W-:-:S05]  /*2250*/  @P0 IADD3.X R7, R212, UR5, RZ, P1, !PT ;  /* 0x00000005d4070c10 */ /* 0x000fca0008ffe4ff */
[----:B------:R4:W2:Y:S01]  /*2260*/  @P0 LDG.E R3, desc[UR60][R6.64] ;  /* 0x0000003c06030981 */ /* 0x0008a2000c1e1900 */
[----:B------:R-:W-:Y:S01]  /*2270*/  ISETP.GE.AND P1, PT, R185, UR4, PT ;  /* 0x00000004b9007c0c */ /* 0x000fe2000bf26270 */
[----:B------:R-:W-:Y:S01]  /*2280*/  IMAD.WIDE.U32 R94, R206, UR6, R18 ;  /* 0x00000006ce5e7c25 */ /* 0x000fe2000f8e0012 */
[----:B------:R-:W-:Y:S01]  /*2290*/  ISETP.GE.AND P0, PT, R18, UR4, PT ;  /* 0x0000000412007c0c */ /* 0x000fe2000bf06270 */
[----:B------:R-:W3:Y:S01]  /*22a0*/  S2R R148, SR_TID.X ;  /* 0x0000000000947919 */ /* 0x000ee20000002100 */
[----:B------:R-:W-:Y:S01]  /*22b0*/  SEL R9, RZ, 0xffffffff, P1 ;  /* 0xffffffffff097807 */ /* 0x000fe20000800000 */
[----:B------:R-:W-:Y:S01]  /*22c0*/  IMAD R95, R206, UR7, R95 ;  /* 0x00000007ce5f7c24 */ /* 0x000fe2000f8e025f */
[----:B------:R-:W-:Y:S01]  /*22d0*/  SHF.R.S32.HI R0, RZ, 0x1f, R118 ;  /* 0x0000001fff007819 */ /* 0x000fe20000011476 */
[----:B------:R-:W-:Y:S01]  /*22e0*/  ULDC.64 UR6, c[0x0][0xa08] ;  /* 0x0002820000067ab9 */ /* 0x000fe20000000a00 */
[----:B------:R-:W-:Y:S01]  /*22f0*/  ISETP.GE.AND P3, PT, R8, UR4, PT ;  /* 0x0000000408007c0c */ /* 0x000fe2000bf66270 */
[----:B------:R-:W-:Y:S01]  /*2300*/  IMAD.SHL.U32 R9, R9, 0x2, RZ ;  /* 0x0000000209097824 */ /* 0x000fe200078e00ff */
[----:B----4-:R-:W-:Y:S01]  /*2310*/  SEL R6, RZ, 0x1, P0 ;  /* 0x00000001ff067807 */ /* 0x010fe20000000000 */
[----:B-1----:R-:W-:Y:S01]  /*2320*/  IMAD.WIDE.U32 R98, R17, R106, R18 ;  /* 0x0000006a11627225 */ /* 0x002fe200078e0012 */
[----:B------:R-:W-:-:S02]  /*2330*/  ISETP.GE.AND P0, PT, R186, UR4, PT ;  /* 0x00000004ba007c0c */ /* 0x000fc4000bf06270 */
[----:B------:R-:W-:Y:S01]  /*2340*/  LOP3.LUT R8, R9, 0x2, R6, 0xe2, !PT ;  /* 0x0000000209087812 */ /* 0x000fe200078ee206 */
[-C--:B0-----:R-:W-:Y:S01]  /*2350*/  IMAD R9, R0, R4.reuse, RZ ;  /* 0x0000000400097224 */ /* 0x081fe200078e02ff */
[----:B------:R-:W-:Y:S01]  /*2360*/  ISETP.GE.AND P1, PT, R104, UR4, PT ;  /* 0x0000000468007c0c */ /* 0x000fe2000bf26270 */
[----:B------:R-:W-:Y:S01]  /*2370*/  IMAD.WIDE.U32 R6, R118, R4, RZ ;  /* 0x0000000476067225 */ /* 0x000fe200078e00ff */
[----:B------:R-:W-:Y:S01]  /*2380*/  ISETP.GE.AND P2, PT, R12, UR4, PT ;  /* 0x000000040c007c0c */ /* 0x000fe2000bf46270 */
[----:B------:R-:W-:Y:S01]  /*2390*/  ULDC.64 UR4, c[0x0][0x308] ;  /* 0x0000c20000047ab9 */ /* 0x000fe20000000a00 */
[----:B------:R-:W-:Y:S01]  /*23a0*/  SEL R10, RZ, 0x8, P1 ;  /* 0x00000008ff0a7807 */ /* 0x000fe20000800000 */
[----:B------:R-:W-:Y:S01]  /*23b0*/  IMAD R11, R118, R5, R9 ;  /* 0x00000005760b7224 */ /* 0x000fe200078e0209 */
[----:B------:R-:W-:Y:S01]  /*23c0*/  SEL R9, RZ, 0x4, P0 ;  /* 0x00000004ff097807 */ /* 0x000fe20000000000 */
[----:B---3--:R-:W-:Y:S01]  /*23d0*/  IMAD.WIDE.U32 R102, R17, R28, R18 ;  /* 0x0000001c11667225 */ /* 0x008fe200078e0012 */
[----:B------:R-:W-:-:S02]  /*23e0*/  ISETP.NE.U32.AND P0, PT, RZ, UR6, PT ;  /* 0x00000006ff007c0c */ /* 0x000fc4000bf05070 */
[----:B------:R-:W-:Y:S01]  /*23f0*/  LOP3.LUT R8, R10, R8, R9, 0xfe, !PT ;  /* 0x000000080a087212 */ /* 0x000fe200078efe09 */
[----:B------:R-:W-:Y:S01]  /*2400*/  IMAD.IADD R7, R7, 0x1, R11 ;  /* 0x0000000107077824 */ /* 0x000fe200078e020b */
[----:B------:R-:W-:Y:S01]  /*2410*/  SEL R11, RZ, 0x10, P3 ;  /* 0x00000010ff0b7807 */ /* 0x000fe20001800000 */
[----:B------:R-:W-:Y:S01]  /*2420*/  IMAD.SHL.U32 R88, R4, 0x80, RZ ;  /* 0x0000008004587824 */ /* 0x000fe200078e00ff */
[----:B------:R-:W-:Y:S01]  /*2430*/  ISETP.NE.AND.EX P0, PT, RZ, UR7, PT, P0 ;  /* 0x00000007ff007c0c */ /* 0x000fe2000bf05300 */
[----:B------:R-:W-:Y:S01]  /*2440*/  IMAD.WIDE.U32 R6, R206, UR4, R6 ;  /* 0x00000004ce067c25 */ /* 0x000fe2000f8e0006 */
[----:B------:R-:W-:Y:S02]  /*2450*/  LOP3.LUT R11, R8, R11, RZ, 0xfc, !PT ;  /* 0x0000000b080b7212 */ /* 0x000fe400078efcff */
[----:B------:R-:W-:Y:S01]  /*2460*/  SHF.R.S32.HI R143, RZ, 0x1f, R17 ;  /* 0x0000001fff8f7819 */ /* 0x000fe20000011411 */
[----:B------:R-:W-:Y:S01]  /*2470*/  IMAD R7, R206, UR5, R7 ;  /* 0x00000005ce077c24 */ /* 0x000fe2000f8e0207 */
[----:B------:R-:W-:Y:S01]  /*2480*/  ULDC.64 UR4, c[0x0][0x310] ;  /* 0x0000c40000047ab9 */ /* 0x000fe20000000a00 */
[----:B------:R-:W-:Y:S01]  /*2490*/  SHF.R.S32.HI R23, RZ, 0x1f, R22 ;  /* 0x0000001fff177819 */ /* 0x000fe20000011416 */
[C---:B------:R-:W-:Y:S01]  /*24a0*/  IMAD.SHL.U32 R133, R4.reuse, 0x40, RZ ;  /* 0x0000004004857824 */ /* 0x040fe200078e00ff */
[----:B------:R-:W-:Y:S01]  /*24b0*/  SHF.R.U32.HI R30, RZ, 0x3, R194 ;  /* 0x00000003ff1e7819 */ /* 0x000fe200000116c2 */
[-C--:B------:R-:W-:Y:S01]  /*24c0*/  IMAD R10, R143, R106.reuse, RZ ;  /* 0x0000006a8f0a7224 */ /* 0x080fe200078e02ff */
[C---:B------:R-:W-:Y:S01]  /*24d0*/  SHF.L.U64.HI R123, R4.reuse, 0x7, R5 ;  /* 0x00000007047b7819 */ /* 0x040fe20000010205 */
[----:B------:R-:W-:Y:S01]  /*24e0*/  IMAD.WIDE.U32 R96, R17, R106, R22 ;  /* 0x0000006a11607225 */ /* 0x000fe200078e0016 */
[----:B------:R-:W-:-:S02]  /*24f0*/  SHF.L.U64.HI R132, R4, 0x6, R5 ;  /* 0x0000000604847819 */ /* 0x000fc40000010205 */
[----:B------:R-:W-:Y:S01]  /*2500*/  LOP3.LUT P3, RZ, R237, 0x4, RZ, 0xc0, !PT ;  /* 0x00000004edff7812 */ /* 0x000fe2000786c0ff */
[C---:B------:R-:W-:Y:S01]  /*2510*/  IMAD R13, R17.reuse, R107, R10 ;  /* 0x0000006b110d7224 */ /* 0x040fe200078e020a */
[----:B------:R-:W-:Y:S01]  /*2520*/  SHF.L.U64.HI R129, R28, 0x7, R29 ;  /* 0x000000071c817819 */ /* 0x000fe2000001021d */
[----:B------:R-:W-:Y:S01]  /*2530*/  IMAD.WIDE.U32 R100, R17, R28, R22 ;  /* 0x0000001c11647225 */ /* 0x000fe200078e0016 */
[C-C-:B------:R-:W-:Y:S02]  /*2540*/  SHF.L.U64.HI R128, R106.reuse, 0x7, R107.reuse ;  /* 0x000000076a807819 */ /* 0x140fe4000001026b */
[----:B------:R-:W-:Y:S01]  /*2550*/  SHF.L.U64.HI R105, R106, 0x6, R107 ;  /* 0x000000066a697819 */ /* 0x000fe2000001026b */
[----:B------:R-:W-:Y:S01]  /*2560*/  IMAD.IADD R97, R97, 0x1, R13 ;  /* 0x0000000161617824 */ /* 0x000fe200078e020d */
[----:B------:R-:W-:Y:S01]  /*2570*/  SHF.R.S32.HI R145, RZ, 0x1f, R214 ;  /* 0x0000001fff917819 */ /* 0x000fe200000114d6 */
[----:B------:R-:W-:Y:S01]  /*2580*/  IMAD.IADD R99, R13, 0x1, R99 ;  /* 0x000000010d637824 */ /* 0x000fe200078e0263 */
[----:B------:R-:W-:Y:S01]  /*2590*/  LEA.HI R148, R148, 0x8, RZ, 0x19 ;  /* 0x0000000894947811 */ /* 0x000fe200078fc8ff */
[----:B------:R-:W-:-:S02]  /*25a0*/  IMAD.MOV.U32 R122, RZ, RZ, 0x20 ;  /* 0x00000020ff7a7424 */ /* 0x000fc400078e00ff */
[----:B-----5:R-:W-:-:S03]  /*25b0*/  IMAD.WIDE.U32 R96, R141, R106, R96 ;  /* 0x0000006a8d607225 */ /* 0x020fc600078e0060 */
[----:B------:R-:W-:Y:S01]  /*25c0*/  SEL R122, R122, 0xffffffe0, !P3 ;  /* 0xffffffe07a7a7807 */ /* 0x000fe20005800000 */
[----:B------:R-:W-:-:S04]  /*25d0*/  IMAD.WIDE.U32 R98, R141, R106, R98 ;  /* 0x0000006a8d627225 */ /* 0x000fc800078e0062 */
[----:B------:R-:W-:Y:S01]  /*25e0*/  IMAD.SHL.U32 R31, R106, 0x80, RZ ;  /* 0x000000806a1f7824 */ /* 0x000fe200078e00ff */
[----:B--2---:R-:W-:Y:S02]  /*25f0*/  LOP3.LUT R20, R20, 0xfffffffe, RZ, 0xc0, !PT ;  /* 0xfffffffe14147812 */ /* 0x004fe400078ec0ff */
[----:B------:R-:W-:Y:S02]  /*2600*/  SHF.R.S32.HI R9, RZ, 0x1f, R3 ;  /* 0x0000001fff097819 */ /* 0x000fe40000011403 */
[----:B------:R-:W-:Y:S02]  /*2610*/  SEL R3, R3, RZ, !P0 ;  /* 0x000000ff03037207 */ /* 0x000fe40004000000 */
[----:B------:R-:W-:Y:S02]  /*2620*/  SEL R8, R9, RZ, !P0 ;  /* 0x000000ff09087207 */ /* 0x000fe40004000000 */
[----:B------:R-:W0:Y:S01]  /*2630*/  LDC R9, c[0x0][0x3f4] ;  /* 0x0000fd00ff097b82 */ /* 0x000e220000000800 */
        /* <DEDUP_REMOVED lines=8> */
[----:B------:R-:W-:Y:S02]  /*26c0*/  IMAD R89, R17, R5, R12 ;  /* 0x0000000511597224 */ /* 0x000fe400078e020c */
[----:B------:R-:W-:Y:S02]  /*26d0*/  IMAD R6, R143, R28, RZ ;  /* 0x0000001c8f067224 */ /* 0x000fe400078e02ff */
[----:B------:R-:W-:Y:S01]  /*26e0*/  IMAD R8, R8, UR4, RZ ;  /* 0x0000000408087c24 */ /* 0x000fe2000f8e02ff */
[----:B------:R-:W-:Y:S01]  /*26f0*/  IADD3.X R89, R90, R7, R89, P0, !PT ;  /* 0x000000075a597210 */ /* 0x000fe200007fe459 */
[----:B------:R-:W-:Y:S01]  /*2700*/  IMAD R15, R17, R29, R6 ;  /* 0x0000001d110f7224 */ /* 0x000fe200078e0206 */
[-C--:B0-----:R-:W-:Y:S01]  /*2710*/  ISETP.GE.AND P0, PT, R18, R9.reuse, PT ;  /* 0x000000091200720c */ /* 0x081fe20003f06270 */
[----:B------:R-:W-:Y:S01]  /*2720*/  IMAD.WIDE.U32 R94, R3, UR4, R94 ;  /* 0x00000004035e7c25 */ /* 0x000fe2000f8e005e */
[----:B------:R-:W-:-:S02]  /*2730*/  ISETP.GE.AND P4, PT, R186, R9, PT ;  /* 0x00000009ba00720c */ /* 0x000fc40003f86270 */
[----:B------:R-:W-:Y:S01]  /*2740*/  ISETP.GE.AND P1, PT, R185, R9, PT ;  /* 0x00000009b900720c */ /* 0x000fe20003f26270 */
[----:B------:R-:W-:Y:S01]  /*2750*/  IMAD R3, R3, UR5, R8 ;  /* 0x0000000503037c24 */ /* 0x000fe2000f8e0208 */
[----:B------:R-:W-:Y:S01]  /*2760*/  SEL R7, R9, RZ, P0 ;  /* 0x000000ff09077207 */ /* 0x000fe20000000000 */
[----:B------:R-:W-:Y:S01]  /*2770*/  IMAD.IADD R101, R101, 0x1, R15 ;  /* 0x0000000165657824 */ /* 0x000fe200078e020f */
[----:B------:R-:W-:Y:S01]  /*2780*/  SEL R13, R9, RZ, P4 ;  /* 0x000000ff090d7207 */ /* 0x000fe20002000000 */
[----:B------:R-:W-:Y:S01]  /*2790*/  IMAD.IADD R103, R15, 0x1, R103 ;  /* 0x000000010f677824 */ /* 0x000fe200078e0267 */
[----:B------:R-:W-:Y:S01]  /*27a0*/  SEL R6, R9, RZ, P1 ;  /* 0x000000ff09067207 */ /* 0x000fe20000800000 */
[----:B------:R-:W-:Y:S02]  /*27b0*/  IMAD.IADD R7, R18, 0x1, R7 ;  /* 0x0000000112077824 */ /* 0x000fe400078e0207 */
[----:B------:R-:W-:Y:S02]  /*27c0*/  IMAD.IADD R12, R186, 0x1, R13 ;  /* 0x00000001ba0c7824 */ /* 0x000fe400078e020d */
[----:B------:R-:W-:Y:S01]  /*27d0*/  IMAD.IADD R8, R185, 0x1, R6 ;  /* 0x00000001b9087824 */ /* 0x000fe200078e0206 */
[----:B------:R-:W-:Y:S01]  /*27e0*/  SHF.R.S32.HI R6, RZ, 0x1f, R7 ;  /* 0x0000001fff067819 */ /* 0x000fe20000011407 */
[----:B------:R-:W-:Y:S01]  /*27f0*/  IMAD.WIDE.U32 R100, R141, R28, R100 ;  /* 0x0000001c8d647225 */ /* 0x000fe200078e0064 */
[----:B------:R-:W-:-:S02]  /*2800*/  SHF.R.S32.HI R15, RZ, 0x1f, R12 ;  /* 0x0000001fff0f7819 */ /* 0x000fc4000001140c */
[CC--:B------:R-:W-:Y:S01]  /*2810*/  LEA.HI R14, R6.reuse, R7.reuse, RZ, 0x3 ;  /* 0x00000007060e7211 */ /* 0x0c0fe200078f18ff */
[----:B------:R-:W-:Y:S01]  /*2820*/  IMAD.WIDE.U32 R102, R141, R28, R102 ;  /* 0x0000001c8d667225 */ /* 0x000fe200078e0066 */
[----:B------:R-:W-:Y:S02]  /*2830*/  LEA.HI R6, R6, R7, RZ, 0x6 ;  /* 0x0000000706067211 */ /* 0x000fe400078f30ff */
[-C--:B------:R-:W-:Y:S01]  /*2840*/  LEA.HI R32, R15, R12.reuse, RZ, 0x3 ;  /* 0x0000000c0f207211 */ /* 0x080fe200078f18ff */
[----:B------:R-:W-:Y:S01]  /*2850*/  IMAD.SHL.U32 R120, R9, 0x2, RZ ;  /* 0x0000000209787824 */ /* 0x000fe200078e00ff */
[----:B------:R-:W-:Y:S01]  /*2860*/  LEA.HI R15, R15, R12, RZ, 0x6 ;  /* 0x0000000c0f0f7211 */ /* 0x000fe200078f30ff */
[----:B------:R-:W-:Y:S01]  /*2870*/  IMAD.SHL.U32 R7, R6, 0x80, RZ ;  /* 0x0000008006077824 */ /* 0x000fe200078e00ff */
[----:B------:R-:W-:Y:S01]  /*2880*/  SHF.R.S32.HI R13, RZ, 0x1f, R8 ;  /* 0x0000001fff0d7819 */ /* 0x000fe20000011408 */
[----:B------:R-:W-:Y:S01]  /*2890*/  IMAD.IADD R5, R95, 0x1, R3 ;  /* 0x000000015f057824 */ /* 0x000fe200078e0203 */
[C---:B------:R-:W-:Y:S01]  /*28a0*/  LOP3.LUT R27, R194.reuse, 0x38, R32, 0xf8, !PT ;  /* 0x00000038c21b7812 */ /* 0x040fe200078ef820 */
[----:B------:R-:W-:Y:S01]  /*28b0*/  IMAD.SHL.U32 R21, R15, 0x80, RZ ;  /* 0x000000800f157824 */ /* 0x000fe200078e00ff */
[----:B------:R-:W-:-:S02]  /*28c0*/  LOP3.LUT R15, R194, 0x38, R14, 0xf8, !PT ;  /* 0x00000038c20f7812 */ /* 0x000fc400078ef80e */
[CC--:B------:R-:W-:Y:S02]  /*28d0*/  LEA.HI R10, R13.reuse, R8.reuse, RZ, 0x3 ;  /* 0x000000080d0a7211 */ /* 0x0c0fe400078f18ff */
[----:B------:R-:W-:Y:S02]  /*28e0*/  LEA.HI R8, R13, R8, RZ, 0x6 ;  /* 0x000000080d087211 */ /* 0x000fe400078f30ff */
[----:B------:R-:W-:Y:S02]  /*28f0*/  LOP3.LUT R7, R7, 0xffffe000, RZ, 0xc0, !PT ;  /* 0xffffe00007077812 */ /* 0x000fe400078ec0ff */
[----:B------:R-:W-:Y:S01]  /*2900*/  LOP3.LUT R138, R15, R30, RZ, 0x3c, !PT ;  /* 0x0000001e0f8a7212 */ /* 0x000fe200078e3cff */
[----:B------:R-:W-:Y:S01]  /*2910*/  IMAD.SHL.U32 R12, R8, 0x80, RZ ;  /* 0x00000080080c7824 */ /* 0x000fe200078e00ff */
[----:B------:R-:W-:Y:S01]  /*2920*/  LOP3.LUT R26, R194, 0x38, R10, 0xf8, !PT ;  /* 0x00000038c21a7812 */ /* 0x000fe200078ef80a */
[----:B------:R-:W-:Y:S01]  /*2930*/  IMAD R140, R196, 0x200, R7 ;  /* 0x00000200c48c7824 */ /* 0x000fe200078e0207 */
[----:B------:R-:W-:-:S02]  /*2940*/  IADD3 R138, R138, R7, R198 ;  /* 0x000000078a8a7210 */ /* 0x000fc40007ffe0c6 */
[----:B------:R-:W-:Y:S02]  /*2950*/  SHF.R.S32.HI R7, RZ, 0x1f, R141 ;  /* 0x0000001fff077819 */ /* 0x000fe4000001148d */
[----:B------:R-:W-:Y:S02]  /*2960*/  LOP3.LUT R15, R12, 0xffffe000, RZ, 0xc0, !PT ;  /* 0xffffe0000c0f7812 */ /* 0x000fe400078ec0ff */
[----:B------:R-:W-:Y:S01]  /*2970*/  LOP3.LUT R26, R26, R30, RZ, 0x3c, !PT ;  /* 0x0000001e1a1a7212 */ /* 0x000fe200078e3cff */
[----:B------:R-:W-:Y:S01]  /*2980*/  IMAD R4, R7, R28, RZ ;  /* 0x0000001c07047224 */ /* 0x000fe200078e02ff */
[----:B------:R-:W-:Y:S01]  /*2990*/  @P4 LOP3.LUT R20, R20, 0x1, RZ, 0xfc, !PT ;  /* 0x0000000114144812 */ /* 0x000fe200078efcff */
[----:B------:R-:W-:Y:S01]  /*29a0*/  IMAD R139, R196, 0x200, R15 ;  /* 0x00000200c48b7824 */ /* 0x000fe200078e020f */
[----:B------:R-:W-:Y:S01]  /*29b0*/  IADD3 R136, R26, R15, R198 ;  /* 0x0000000f1a887210 */ /* 0x000fe20007ffe0c6 */
[----:B------:R-:W-:Y:S01]  /*29c0*/  IMAD R15, R141, R29, R4 ;  /* 0x0000001d8d0f7224 */ /* 0x000fe200078e0204 */
[----:B------:R-:W-:Y:S01]  /*29d0*/  LOP3.LUT R6, R195, 0x38, R14, 0xf8, !PT ;  /* 0x00000038c3067812 */ /* 0x000fe200078ef80e */
[----:B------:R0:W-:Y:S01]  /*29e0*/  STL [R1+0x1c], R20 ;  /* 0x00001c1401007387 */ /* 0x0001e20000100800 */
[----:B------:R-:W-:-:S02]  /*29f0*/  LOP3.LUT R21, R21, 0xffffe000, RZ, 0xc0, !PT ;  /* 0xffffe00015157812 */ /* 0x000fc400078ec0ff */
[----:B------:R-:W-:Y:S02]  /*2a00*/  LOP3.LUT R27, R27, R30, RZ, 0x3c, !PT ;  /* 0x0000001e1b1b7212 */ /* 0x000fe400078e3cff */
[----:B------:R-:W-:Y:S01]  /*2a10*/  IADD3 R118, P4, R17, R118, RZ ;  /* 0x0000007611767210 */ /* 0x000fe20007f9e0ff */
[----:B------:R-:W-:Y:S01]  /*2a20*/  IMAD R137, R196, 0x200, R21 ;  /* 0x00000200c4897824 */ /* 0x000fe200078e0215 */
[C---:B------:R-:W-:Y:S02]  /*2a30*/  LOP3.LUT R4, R195.reuse, 0x18, R18, 0xf8, !PT ;  /* 0x00000018c3047812 */ /* 0x040fe400078ef812 */
[C---:B------:R-:W-:Y:S01]  /*2a40*/  LOP3.LUT R8, R195.reuse, 0x38, R10, 0xf8, !PT ;  /* 0x00000038c3087812 */ /* 0x040fe200078ef80a */
[----:B------:R-:W-:Y:S01]  /*2a50*/  IMAD.X R119, R0, 0x1, R143, P4 ;  /* 0x0000000100777824 */ /* 0x000fe200020e068f */
[----:B0-----:R-:W-:Y:S02]  /*2a60*/  LOP3.LUT R20, R195, 0x38, R32, 0xf8, !PT ;  /* 0x00000038c3147812 */ /* 0x001fe400078ef820 */
[----:B------:R-:W-:Y:S01]  /*2a70*/  LOP3.LUT R13, R6, R197, RZ, 0x3c, !PT ;  /* 0x000000c5060d7212 */ /* 0x000fe200078e3cff */
[----:B------:R-:W-:Y:S01]  /*2a80*/  IMAD R6, R7, R106, RZ ;  /* 0x0000006a07067224 */ /* 0x000fe200078e02ff */
[----:B------:R-:W-:Y:S01]  /*2a90*/  IADD3 R135, R27, R21, R198 ;  /* 0x000000151b877210 */ /* 0x000fe20007ffe0c6 */
[----:B------:R-:W-:Y:S01]  /*2aa0*/  IMAD.SHL.U32 R106, R106, 0x40, RZ ;  /* 0x000000406a6a7824 */ /* 0x000fe200078e00ff */
[----:B------:R-:W-:Y:S01]  /*2ab0*/  LOP3.LUT R27, R4, R197, RZ, 0x3c, !PT ;  /* 0x000000c5041b7212 */ /* 0x000fe200078e3cff */
[----:B------:R-:W-:Y:S01]  /*2ac0*/  IMAD.IADD R140, R140, 0x1, R13 ;  /* 0x000000018c8c7824 */ /* 0x000fe200078e020d */
[----:B------:R-:W-:Y:S01]  /*2ad0*/  SEL R0, RZ, 0x20, P2 ;  /* 0x00000020ff007807 */ /* 0x000fe20001000000 */
[----:B------:R-:W-:Y:S01]  /*2ae0*/  IMAD R21, R141, R107, R6 ;  /* 0x0000006b8d157224 */ /* 0x000fe200078e0206 */
[-C--:B------:R-:W-:Y:S01]  /*2af0*/  LOP3.LUT R20, R20, R197.reuse, RZ, 0x3c, !PT ;  /* 0x000000c514147212 */ /* 0x080fe200078e3cff */
[----:B------:R-:W-:Y:S01]  /*2b00*/  IMAD R27, R196, 0x200, R27 ;  /* 0x00000200c41b7824 */ /* 0x000fe200078e021b */
[----:B------:R-:W-:Y:S01]  /*2b10*/  LOP3.LUT R8, R8, R197, RZ, 0x3c, !PT ;  /* 0x000000c508087212 */ /* 0x000fe200078e3cff */
[----:B------:R-:W-:Y:S01]  /*2b20*/  IMAD.IADD R26, R97, 0x1, R21 ;  /* 0x00000001611a7824 */ /* 0x000fe200078e0215 */
[----:B------:R-:W-:Y:S01]  /*2b30*/  SHF.R.S32.HI R112, RZ, 0x3, R14 ;  /* 0x00000003ff707819 */ /* 0x000fe2000001140e */
[----:B------:R-:W-:Y:S01]  /*2b40*/  IMAD.IADD R137, R137, 0x1, R20 ;  /* 0x0000000189897824 */ /* 0x000fe200078e0214 */
[----:B------:R-:W-:Y:S01]  /*2b50*/  LOP3.LUT R14, R14, 0xfffffff8, RZ, 0xc0, !PT ;  /* 0xfffffff80e0e7812 */ /* 0x000fe200078ec0ff */
[----:B------:R-:W-:Y:S01]  /*2b60*/  IMAD.IADD R139, R139, 0x1, R8 ;  /* 0x000000018b8b7824 */ /* 0x000fe200078e0208 */
[----:B------:R-:W-:Y:S01]  /*2b70*/  LOP3.LUT R13, R10, 0xfffffff8, RZ, 0xc0, !PT ;  /* 0xfffffff80a0d7812 */ /* 0x000fe200078ec0ff */
[----:B------:R-:W-:Y:S01]  /*2b80*/  IMAD.IADD R20, R101, 0x1, R15 ;  /* 0x0000000165147824 */ /* 0x000fe200078e020f */
[----:B------:R-:W-:Y:S01]  /*2b90*/  LOP3.LUT R12, R32, 0xfffffff8, RZ, 0xc0, !PT ;  /* 0xfffffff8200c7812 */ /* 0x000fe200078ec0ff */
[----:B------:R-:W-:Y:S01]  /*2ba0*/  IMAD.IADD R134, R122, 0x1, R27 ;  /* 0x000000017a867824 */ /* 0x000fe200078e021b */
[----:B------:R-:W-:Y:S01]  /*2bb0*/  LOP3.LUT R0, R11, R0, RZ, 0xfc, !PT ;  /* 0x000000000b007212 */ /* 0x000fe200078efcff */
[----:B------:R-:W-:Y:S01]  /*2bc0*/  IMAD.IADD R21, R21, 0x1, R99 ;  /* 0x0000000115157824 */ /* 0x000fe200078e0263 */
[C---:B------:R-:W-:Y:S01]  /*2bd0*/  SHF.L.U64.HI R30, R28.reuse, 0x6, R29 ;  /* 0x000000061c1e7819 */ /* 0x040fe2000001021d */
[C---:B------:R-:W-:Y:S01]  /*2be0*/  IMAD.SHL.U32 R29, R28.reuse, 0x80, RZ ;  /* 0x000000801c1d7824 */ /* 0x040fe200078e00ff */
[----:B------:R-:W-:Y:S01]  /*2bf0*/  SHF.R.S32.HI R111, RZ, 0x3, R10 ;  /* 0x00000003ff6f7819 */ /* 0x000fe2000001140a */
[----:B------:R-:W-:Y:S01]  /*2c00*/  IMAD.SHL.U32 R28, R28, 0x40, RZ ;  /* 0x000000401c1c7824 */ /* 0x000fe200078e00ff */
[----:B------:R-:W-:Y:S01]  /*2c10*/  SHF.R.S32.HI R110, RZ, 0x3, R32 ;  /* 0x00000003ff6e7819 */ /* 0x000fe20000011420 */
[----:B------:R-:W-:Y:S01]  /*2c20*/  IMAD.IADD R15, R15, 0x1, R103 ;  /* 0x000000010f0f7824 */ /* 0x000fe200078e0267 */
[----:B------:R-:W-:-:S02]  /*2c30*/  LOP3.LUT R11, R11, 0x1, RZ, 0xc0, !PT ;  /* 0x000000010b0b7812 */ /* 0x000fc400078ec0ff */
[----:B------:R-:W-:Y:S02]  /*2c40*/  SHF.R.S32.HI R109, RZ, 0x1f, R14 ;  /* 0x0000001fff6d7819 */ /* 0x000fe4000001140e */
[----:B------:R-:W-:Y:S02]  /*2c50*/  SHF.R.S32.HI R108, RZ, 0x1f, R13 ;  /* 0x0000001fff6c7819 */ /* 0x000fe4000001140d */
[----:B------:R-:W-:Y:S02]  /*2c60*/  SHF.R.S32.HI R107, RZ, 0x1f, R12 ;  /* 0x0000001fff6b7819 */ /* 0x000fe4000001140c */
[C---:B------:R-:W-:Y:S02]  /*2c70*/  LOP3.LUT R10, R0.reuse, 0x2, RZ, 0xc0, !PT ;  /* 0x00000002000a7812 */ /* 0x040fe400078ec0ff */
[C---:B------:R-:W-:Y:S02]  /*2c80*/  LOP3.LUT R9, R0.reuse, 0x4, RZ, 0xc0, !PT ;  /* 0x0000000400097812 */ /* 0x040fe400078ec0ff */
[----:B------:R-:W-:-:S02]  /*2c90*/  LOP3.LUT R8, R0, 0x8, RZ, 0xc0, !PT ;  /* 0x0000000800087812 */ /* 0x000fc400078ec0ff */
[C---:B------:R-:W-:Y:S02]  /*2ca0*/  LOP3.LUT R7, R0.reuse, 0x10, RZ, 0xc0, !PT ;  /* 0x0000001000077812 */ /* 0x040fe400078ec0ff */
[----:B------:R-:W-:-:S07]  /*2cb0*/  LOP3.LUT R6, R0, 0x20, RZ, 0xc0, !PT ;  /* 0x0000002000067812 */ /* 0x000fce00078ec0ff */
.L_x_2586:
[----:B0-2---:R-:W2:Y:S01]  /*2cc0*/  LDL.LU R34, [R1+0x1c] ;  /* 0x00001c0001227983 */ /* 0x005ea20000300800 */
[----:B------:R-:W-:Y:S01]  /*2cd0*/  VIADD R32, R24, 0xffffffff ;  /* 0xffffffff18207836 */ /* 0x000fe20000000000 */
[----:B------:R-:W0:Y:S01]  /*2ce0*/  LDC.64 R114, c[0x0][0x2e8] ;  /* 0x0000ba00ff727b82 */ /* 0x000e220000000a00 */
[----:B------:R-:W-:Y:S01]  /*2cf0*/  IMAD R43, R16, 0x6000, R27 ;  /* 0x00006000102b7824 */ /* 0x000fe200078e021b */
[----:B------:R-:W-:Y:S05]  /*2d00*/  YIELD ;  /* 0x0000000000007946 */ /* 0x000fea0003800000 */
[----:B------:R-:W-:Y:S01]  /*2d10*/  SHF.R.S32.HI R33, RZ, 0x1f, R32 ;  /* 0x0000001fff217819 */ /* 0x000fe20000011420 */
[-C--:B------:R-:W-:Y:S01]  /*2d20*/  IMAD R3, R123, R32.reuse, RZ ;  /* 0x000000207b037224 */ /* 0x080fe200078e02ff */
[----:B------:R-:W1:Y:S01]  /*2d30*/  LDC R117, c[0x0][0x3f4] ;  /* 0x0000fd00ff757b82 */ /* 0x000e620000000800 */
[----:B------:R-:W-:Y:S01]  /*2d40*/  IMAD.WIDE.U32 R124, R88, R32, RZ ;  /* 0x00000020587c7225 */ /* 0x000fe200078e00ff */
[----:B------:R-:W-:Y:S03]  /*2d50*/  BSSY B0, `(.L_x_2487) ;  /* 0x00007ab000007945 */ /* 0x000fe60003800000 */
[----:B------:R-:W-:Y:S01]  /*2d60*/  IMAD R3, R33, R88, R3 ;  /* 0x0000005821037224 */ /* 0x000fe200078e0203 */
[-C--:B------:R-:W-:Y:S01]  /*2d70*/  IADD3 R0, P3, P4, R91, R124.reuse, R133 ;  /* 0x0000007c5b007210 */ /* 0x080fe20007c7e085 */
[----:B------:R-:W-:Y:S01]  /*2d80*/  IMAD R43, R43, 0x2, R116 ;  /* 0x000000022b2b7824 */ /* 0x000fe200078e0274 */
[----:B------:R-:W-:Y:S01]  /*2d90*/  IADD3 R4, P5, R91, R124, RZ ;  /* 0x0000007c5b047210 */ /* 0x000fe20007fbe0ff */
[----:B------:R-:W-:-:S04]  /*2da0*/  IMAD.IADD R84, R125, 0x1, R3 ;  /* 0x000000017d547824 */ /* 0x000fc800078e0203 */
[----:B------:R-:W-:Y:S01]  /*2db0*/  IMAD.X R24, R84, 0x1, R89, P5 ;  /* 0x0000000154187824 */ /* 0x000fe200028e0659 */
[----:B------:R-:W-:Y:S02]  /*2dc0*/  IADD3.X R3, R89, R84, R132, P3, P4 ;  /* 0x0000005459037210 */ /* 0x000fe40001fe8484 */
[----:B------:R-:W-:Y:S02]  /*2dd0*/  ISETP.GT.AND P3, PT, R32, R121, PT ;  /* 0x000000792000720c */ /* 0x000fe40003f64270 */
[-C--:B0-----:R-:W-:Y:S02]  /*2de0*/  LEA R44, P2, R4, R114.reuse, 0x1 ;  /* 0x00000072042c7211 */ /* 0x081fe400078408ff */
[----:B------:R-:W-:Y:S02]  /*2df0*/  LEA R40, P5, R0, R114, 0x1 ;  /* 0x0000007200287211 */ /* 0x000fe400078a08ff */
[----:B------:R-:W-:Y:S01]  /*2e00*/  LEA.HI.X R45, R4, R115, R24, 0x1, P2 ;  /* 0x00000073042d7211 */ /* 0x000fe200010f0c18 */
[----:B------:R-:W-:Y:S01]  /*2e10*/  IMAD.MOV.U32 R24, RZ, RZ, R32 ;  /* 0x000000ffff187224 */ /* 0x000fe200078e0020 */
[----:B-1----:R-:W-:-:S02]  /*2e20*/  ISETP.GE.AND P2, PT, R117, 0x1, PT ;  /* 0x000000017500780c */ /* 0x002fc40003f46270 */
[----:B------:R-:W-:Y:S01]  /*2e30*/  LEA.HI.X R41, R0, R115, R3, 0x1, P5 ;  /* 0x0000007300297211 */ /* 0x000fe200028f0c03 */
[----:B------:R-:W-:-:S04]  /*2e40*/  IMAD R3, R16, 0x6000, R134 ;  /* 0x0000600010037824 */ /* 0x000fc800078e0286 */
[----:B------:R-:W-:Y:S01]  /*2e50*/  IMAD R42, R3, 0x2, R116 ;  /* 0x00000002032a7824 */ /* 0x000fe200078e0274 */
[----:B--2---:R-:W-:-:S04]  /*2e60*/  LOP3.LUT R34, R34, 0xfffffffd, RZ, 0xc0, !PT ;  /* 0xfffffffd22227812 */ /* 0x004fc800078ec0ff */
[----:B------:R-:W-:-:S05]  /*2e70*/  @P3 LOP3.LUT R34, R34, 0x2, RZ, 0xfc, !PT ;  /* 0x0000000222223812 */ /* 0x000fca00078efcff */
[----:B------:R0:W-:Y:S01]  /*2e80*/  STL [R1+0x1c], R34 ;  /* 0x00001c2201007387 */ /* 0x0001e20000100800 */
[----:B------:R-:W-:Y:S05]  /*2e90*/  @!P2 BRA `(.L_x_2488) ;  /* 0x000000740078a947 */ /* 0x000fea0003800000 */
[----:B------:R-:W-:Y:S01]  /*2ea0*/  ULDC.U8 UR4, c[0x0][0x410] ;  /* 0x0001040000047ab9 */ /* 0x000fe20000000000 */
[-C--:B------:R-:W-:Y:S01]  /*2eb0*/  IMAD R0, R128, R32.reuse, RZ ;  /* 0x0000002080007224 */ /* 0x080fe200078e02ff */
[----:B------:R-:W-:Y:S01]  /*2ec0*/  ISETP.NE.AND P2, PT, RZ, UR4, PT ;  /* 0x00000004ff007c0c */ /* 0x000fe2000bf45270 */
[-C--:B------:R-:W-:Y:S02]  /*2ed0*/  IMAD R4, R129, R32.reuse, RZ ;  /* 0x0000002081047224 */ /* 0x080fe400078e02ff */
[C---:B------:R-:W-:Y:S02]  /*2ee0*/  IMAD R3, R33.reuse, R31, R0 ;  /* 0x0000001f21037224 */ /* 0x040fe400078e0200 */
[----:B------:R-:W-:Y:S02]  /*2ef0*/  IMAD R33, R33, R29, R4 ;  /* 0x0000001d21217224 */ /* 0x000fe400078e0204 */
[----:B------:R-:W-:Y:S02]  /*2f00*/  IMAD R4, R24, -0x80, R25 ;  /* 0xffffff8018047824 */ /* 0x000fe400078e0219 */
[----:B------:R-:W-:-:S03]  /*2f10*/  IMAD.WIDE.U32 R82, R31, R32, RZ ;  /* 0x000000201f527225 */ /* 0x000fc600078e00ff */
[----:B------:R-:W-:Y:S01]  /*2f20*/  VIMNMX R4, R4, 0x80, PT ;  /* 0x0000008004047848 */ /* 0x000fe20003fe0100 */
        /* <DEDUP_REMOVED lines=25> */
[----:B0-----:R-:W-:Y:S01]  /*30c0*/  IMAD.X R34, R0, 0x1, R26, P4 ;  /* 0x0000000100227824 */ /* 0x001fe200020e061a */
        /* <DEDUP_REMOVED lines=34> */
.L_x_2491:
[----:B------:R-:W-:Y:S05]  /*32f0*/  BSYNC B1 ;  /* 0x0000000000017941 */ /* 0x000fea0003800000 */
.L_x_2490:
        /* <DEDUP_REMOVED lines=12> */
[----:B-----5:R-:W-:Y:S01]  /*33c0*/  IMAD.MOV.U32 R130, RZ, RZ, R66 ;  /* 0x000000ffff827224 */ /* 0x020fe200078e0042 */
[----:B------:R-:W-:Y:S01]  /*33d0*/  CS2R R64, SRZ ;  /* 0x0000000000407805 */ /* 0x000fe2000001ff00 */
[----:B------:R-:W-:Y:S06]  /*33e0*/  @P4 BRA `(.L_x_2493) ;  /* 0x0000000000a04947 */ /* 0x000fec0003800000 */
[----:B------:R-:W-:Y:S01]  /*33f0*/  IADD3 R82, P2, P5, R96, R82, R106 ;  /* 0x0000005260527210 */ /* 0x000fe20007d5e06a */
[----:B------:R-:W-:Y:S01]  /*3400*/  ULDC.64 UR4, c[0x0][0x3e8] ;  /* 0x0000fa0000047ab9 */ /* 0x000fe20000000a00 */
[----:B------:R-:W-:Y:S01]  /*3410*/  ULDC.64 UR6, c[0x0][0x400] ;  /* 0x0001000000067ab9 */ /* 0x000fe20000000a00 */
[----:B------:R-:W-:Y:S02]  /*3420*/  CS2R R62, SRZ ;  /* 0x00000000003e7805 */ /* 0x000fe4000001ff00 */
[----:B-1----:R-:W-:Y:S02]  /*3430*/  IADD3.X R33, R26, R0, R105, P2, P5 ;  /* 0x000000001a217210 */ /* 0x002fe400017ea469 */
[----:B------:R-:W-:Y:S02]  /*3440*/  CS2R R64, SRZ ;  /* 0x0000000000407805 */ /* 0x000fe4000001ff00 */
[----:B------:R-:W-:-:S04]  /*3450*/  IADD3 R80, P2, P5, R100, R80, R28 ;  /* 0x0000005064507210 */ /* 0x000fc80007d5e01c */
[----:B------:R-:W-:Y:S02]  /*3460*/  IADD3.X R3, R20, R3, R30, P2, P5 ;  /* 0x0000000314037210 */ /* 0x000fe400017ea41e */
[----:B------:R-:W-:-:S04]  /*3470*/  LEA R32, P2, R82, UR4, 0x1 ;  /* 0x0000000452207c11 */ /* 0x000fc8000f8408ff */
[----:B------:R-:W-:Y:S02]  /*3480*/  LEA.HI.X R33, R82, UR5, R33, 0x1, P2 ;  /* 0x0000000552217c11 */ /* 0x000fe400090f0c21 */
[----:B0-----:R-:W-:-:S04]  /*3490*/  LEA R34, P2, R80, UR6, 0x1 ;  /* 0x0000000650227c11 */ /* 0x001fc8000f8408ff */
        /* <DEDUP_REMOVED lines=29> */
.L_x_2493:
[----:B------:R-:W-:Y:S05]  /*3670*/  BSYNC B1 ;  /* 0x0000000000017941 */ /* 0x000fea0003800000 */
.L_x_2492:
[----:B------:R-:W3:Y:S01]  /*3680*/  LDL R0, [R1+0x18] ;  /* 0x0000180001007983 */ /* 0x000ee20000100800 */
[----:B------:R-:W-:Y:S02]  /*3690*/  IMAD.MOV.U32 R3, RZ, RZ, R70 ;  /* 0x000000ffff037224 */ /* 0x000fe400078e0046 */
[----:B-12---:R-:W-:Y:S02]  /*36a0*/  IMAD.MOV.U32 R32, RZ, RZ, R67 ;  /* 0x000000ffff207224 */ /* 0x006fe400078e0043 */
        /* <DEDUP_REMOVED lines=14> */
[----:B------:R-:W-:Y:S02]  /*3790*/  PRMT R131, R131, 0x5410, R32 ;  /* 0x0000541083837816 */ /* 0x000fe40000000020 */
[----:B---3--:R-:W-:Y:S01]  /*37a0*/  R2UR UR4, R0 ;  /* 0x00000000000472ca */ /* 0x008fe200000e0000 */
[----:B------:R-:W-:-:S05]  /*37b0*/  IMAD.MOV.U32 R0, RZ, RZ, R71 ;  /* 0x000000ffff007224 */ /* 0x000fca00078e0047 */
[----:B------:R-:W-:Y:S01]  /*37c0*/  PRMT R160, R160, 0x5410, R0 ;  /* 0x00005410a0a07816 */ /* 0x000fe20000000000 */
[----:B------:R-:W-:-:S05]  /*37d0*/  IMAD.MOV.U32 R0, RZ, RZ, R74 ;  /* 0x000000ffff007224 */ /* 0x000fca00078e004a */
[----:B------:R-:W-:Y:S01]  /*37e0*/  PRMT R163, R163, 0x5410, R0 ;  /* 0x00005410a3a37816 */ /* 0x000fe20000000000 */
[----:B------:R-:W-:Y:S01]  /*37f0*/  IMAD.MOV.U32 R0, RZ, RZ, R86 ;  /* 0x000000ffff007224 */ /* 0x000fe200078e0056 */
[----:B------:R-:W-:-:S04]  /*3800*/  UISETP.NE.AND UP0, UPT, UR4, 0x3, UPT ;  /* 0x000000030400788c */ /* 0x000fc8000bf05270 */
[----:B------:R-:W-:Y:S01]  /*3810*/  PRMT R166, R166, 0x5410, R0 ;  /* 0x00005410a6a67816 */ /* 0x000fe20000000000 */
[----:B------:R-:W-:Y:S01]  /*3820*/  IMAD.MOV.U32 R0, RZ, RZ, R69 ;  /* 0x000000ffff007224 */ /* 0x000fe200078e0045 */
[----:B------:R-:W-:-:S04]  /*3830*/  PLOP3.LUT P2, PT, PT, PT, UP0, 0x80, 0x0 ;  /* 0x000000000000781c */ /* 0x000fc80003f4f008 */
        /* <DEDUP_REMOVED lines=20> */
[----:B-----5:R-:W-:Y:S01]  /*3980*/  IMAD.MOV.U32 R3, RZ, RZ, R36 ;  /* 0x000000ffff037224 */ /* 0x020fe200078e0024 */
        /* <DEDUP_REMOVED lines=42> */
.L_x_2494:
[----:B------:R-:W-:Y:S01]  /*3c30*/  IMAD R3, R16, 0x8, R2 ;  /* 0x0000000810037824 */ /* 0x000fe200078e0202 */
[----:B------:R-:W-:Y:S01]  /*3c40*/  SHF.L.U32 R0, R188, 0x1f, RZ ;  /* 0x0000001fbc007819 */ /* 0x000fe200000006ff */
[----:B------:R-:W-:Y:S03]  /*3c50*/  BSSY B1, `(.L_x_2495) ;  /* 0x0000003000017945 */ /* 0x000fe60003800000 */
[----:B------:R-:W1:Y:S02]  /*3c60*/  SYNCS.PHASECHK.TRANS64.TRYWAIT P5, [R3+URZ+0x34890], R0 ;  /* 0x03489000030075a7 */ /* 0x000e6400080a017f */
[----:B-1----:R-:W-:Y:S05]  /*3c70*/  @!P5 BRA `(.L_x_2496) ;  /* 0x000002300070d947 */ /* 0x002fea0003800000 */
.L_x_2872:
[----:B------:R-:W-:Y:S05]  /*3c80*/  BSYNC B1 ;  /* 0x0000000000017941 */ /* 0x000fea0003800000 */
.L_x_2495:
[----:B------:R-:W-:Y:S04]  /*3c90*/  BSSY B1, `(.L_x_2497) ;  /* 0x0000156000017945 */ /* 0x000fe80003800000 */
[----:B------:R-:W-:Y:S05]  /*3ca0*/  @P3 BRA `(.L_x_2498) ;  /* 0x0000001400503947 */ /* 0x000fea0003800000 */
[----:B------:R-:W-:Y:S01]  /*3cb0*/  ISETP.NE.AND P3, PT, R11, RZ, PT ;  /* 0x000000ff0b00720c */ /* 0x000fe20003f65270 */
[----:B------:R-:W-:-:S12]  /*3cc0*/  BSSY B2, `(.L_x_2499) ;  /* 0x0000037000027945 */ /* 0x000fd80003800000 */
[----:B------:R-:W-:Y:S05]  /*3cd0*/  @!P3 BRA `(.L_x_2500) ;  /* 0x0000000000d4b947 */ /* 0x000fea0003800000 */
[----:B0-----:R0:W2:Y:S01]  /*3ce0*/  LDS.128 R32, [R43] ;  /* 0x000000002b207984 */ /* 0x0010a20000000c00 */
[----:B------:R-:W-:Y:S01]  /*3cf0*/  ISETP.GE.AND P3, PT, R22, R117, PT ;  /* 0x000000751600720c */ /* 0x000fe20003f66270 */
[----:B------:R-:W-:-:S12]  /*3d00*/  BSSY B3, `(.L_x_2501) ;  /* 0x0000031000037945 */ /* 0x000fd80003800000 */
[----:B0-----:R-:W-:Y:S05]  /*3d10*/  @P3 BRA `(.L_x_2502) ;  /* 0x0000000000bc3947 */ /* 0x001fea0003800000 */
[--C-:B------:R-:W-:Y:S02]  /*3d20*/  SHF.R.U64 R124, R124, 0x10, R125.reuse ;  /* 0x000000107c7c7819 */ /* 0x100fe4000000127d */
[----:B------:R-:W-:Y:S02]  /*3d30*/  SHF.R.U32.HI R130, RZ, 0x10, R125 ;  /* 0x00000010ff827819 */ /* 0x000fe4000001167d */
[--C-:B------:R-:W-:Y:S02]  /*3d40*/  SHF.R.U64 R125, R126, 0x10, R127.reuse ;  /* 0x000000107e7d7819 */ /* 0x100fe4000000127f */
[----:B------:R-:W-:Y:S02]  /*3d50*/  SHF.R.U32.HI R126, RZ, 0x10, R127 ;  /* 0x00000010ff7e7819 */ /* 0x000fe4000001167f */
[----:B------:R-:W-:Y:S02]  /*3d60*/  PRMT R127, R131, 0x5410, R125 ;  /* 0x00005410837f7816 */ /* 0x000fe4000000007d */
[----:B------:R-:W-:-:S02]  /*3d70*/  PRMT R130, R142, 0x5432, R130 ;  /* 0x000054328e827816 */ /* 0x000fc40000000082 */
[----:B------:R-:W-:Y:S02]  /*3d80*/  PRMT R125, R144, 0x5432, R126 ;  /* 0x00005432907d7816 */ /* 0x000fe4000000007e */
[----:B------:R-:W-:Y:S01]  /*3d90*/  PRMT R124, R131, 0x5432, R124 ;  /* 0x00005432837c7816 */ /* 0x000fe2000000007c */
[C---:B--2---:R-:W-:Y:S01]  /*3da0*/  IMAD.U32 R131, R33.reuse, 0x10000, RZ ;  /* 0x0001000021837824 */ /* 0x044fe200078e00ff */
[----:B------:R-:W-:Y:S02]  /*3db0*/  LOP3.LUT R144, R33, 0xffff0000, RZ, 0xc0, !PT ;  /* 0xffff000021907812 */ /* 0x000fe400078ec0ff */
[C---:B------:R-:W-:Y:S01]  /*3dc0*/  LOP3.LUT R142, R127.reuse, 0xffff0000, RZ, 0xc0, !PT ;  /* 0xffff00007f8e7812 */ /* 0x040fe200078ec0ff */
[----:B------:R-:W-:Y:S01]  /*3dd0*/  IMAD.U32 R127, R127, 0x10000, RZ ;  /* 0x000100007f7f7824 */ /* 0x000fe200078e00ff */
[C---:B------:R-:W-:Y:S01]  /*3de0*/  LOP3.LUT R33, R124.reuse, 0xffff0000, RZ, 0xc0, !PT ;  /* 0xffff00007c217812 */ /* 0x040fe200078ec0ff */
[----:B------:R-:W-:Y:S02]  /*3df0*/  IMAD.U32 R124, R124, 0x10000, RZ ;  /* 0x000100007c7c7824 */ /* 0x000fe400078e00ff */
[----:B------:R-:W-:-:S04]  /*3e00*/  FMUL.FTZ R126, R144, R142 ;  /* 0x0000008e907e7220 */ /* 0x000fc80000410000 */
[CC--:B------:R-:W-:Y:S01]  /*3e10*/  FFMA.FTZ R126, R131.reuse, R33.reuse, -R126 ;  /* 0x00000021837e7223 */ /* 0x0c0fe2000001087e */
        /* <DEDUP_REMOVED lines=31> */
.L_x_2502:
[----:B------:R-:W-:Y:S05]  /*4010*/  BSYNC B3 ;  /* 0x0000000000037941 */ /* 0x000fea0003800000 */
.L_x_2501:
[----:B--2---:R2:W-:Y:S02]  /*4020*/  STG.E.128 desc[UR60][R44.64], R32 ;  /* 0x000000202c007986 */ /* 0x0045e4000c101d3c */
.L_x_2500:
[----:B------:R-:W-:Y:S05]  /*4030*/  BSYNC B2 ;  /* 0x0000000000027941 */ /* 0x000fea0003800000 */
.L_x_2499:
[----:B------:R-:W-:Y:S01]  /*4040*/  ISETP.NE.AND P3, PT, R10, RZ, PT ;  /* 0x000000ff0a00720c */ /* 0x000fe20003f65270 */
[----:B------:R-:W-:-:S12]  /*4050*/  BSSY B2, `(.L_x_2503) ;  /* 0x0000037000027945 */ /* 0x000fd80003800000 */
[----:B------:R-:W-:Y:S05]  /*4060*/  @!P3 BRA `(.L_x_2504) ;  /* 0x0000000000d4b947 */ /* 0x000fea0003800000 */
[----:B0-2---:R0:W2:Y:S01]  /*4070*/  LDS.128 R32, [R42] ;  /* 0x000000002a207984 */ /* 0x0050a20000000c00 */
[----:B------:R-:W-:Y:S01]  /*4080*/  ISETP.GE.AND P3, PT, R192, R117, PT ;  /* 0x00000075c000720c */ /* 0x000fe20003f66270 */
[----:B------:R-:W-:-:S12]  /*4090*/  BSSY B3, `(.L_x_2505) ;  /* 0x0000031000037945 */ /* 0x000fd80003800000 */
[----:B0-----:R-:W-:Y:S05]  /*40a0*/  @P3 BRA `(.L_x_2506) ;  /* 0x0000000000bc3947 */ /* 0x001fea0003800000 */
[--C-:B------:R-:W-:Y:S01]  /*40b0*/  SHF.R.U64 R86, R86, 0x10, R87.reuse ;  /* 0x0000001056567819 */ /* 0x100fe20000001257 */
[----:B--2---:R-:W-:Y:S01]  /*40c0*/  IMAD.U32 R125, R33, 0x10000, RZ ;  /* 0x00010000217d7824 */ /* 0x004fe200078e00ff */
[----:B------:R-:W-:Y:S02]  /*40d0*/  SHF.R.U32.HI R124, RZ, 0x10, R87 ;  /* 0x00000010ff7c7819 */ /* 0x000fe40000011657 */
[--C-:B------:R-:W-:Y:S02]  /*40e0*/  SHF.R.U64 R87, R114, 0x10, R115.reuse ;  /* 0x0000001072577819 */ /* 0x100fe40000001273 */
[----:B------:R-:W-:Y:S02]  /*40f0*/  SHF.R.U32.HI R114, RZ, 0x10, R115 ;  /* 0x00000010ff727819 */ /* 0x000fe40000011673 */
[C---:B------:R-:W-:Y:S02]  /*4100*/  PRMT R115, R166.reuse, 0x5410, R87 ;  /* 0x00005410a6737816 */ /* 0x040fe40000000057 */
[----:B------:R-:W-:-:S02]  /*4110*/  PRMT R86, R166, 0x5432, R86 ;  /* 0x00005432a6567816 */ /* 0x000fc40000000056 */
[----:B------:R-:W-:Y:S02]  /*4120*/  LOP3.LUT R127, R33, 0xffff0000, RZ, 0xc0, !PT ;  /* 0xffff0000217f7812 */ /* 0x000fe400078ec0ff */
[C---:B------:R-:W-:Y:S01]  /*4130*/  LOP3.LUT R126, R115.reuse, 0xffff0000, RZ, 0xc0, !PT ;  /* 0xffff0000737e7812 */ /* 0x040fe200078ec0ff */
[----:B------:R-:W-:Y:S01]  /*4140*/  IMAD.U32 R115, R115, 0x10000, RZ ;  /* 0x0001000073737824 */ /* 0x000fe200078e00ff */
[----:B------:R-:W-:Y:S02]  /*4150*/  PRMT R87, R168, 0x5432, R114 ;  /* 0x00005432a8577816 */ /* 0x000fe40000000072 */
[C---:B------:R-:W-:Y:S01]  /*4160*/  LOP3.LUT R33, R86.reuse, 0xffff0000, RZ, 0xc0, !PT ;  /* 0xffff000056217812 */ /* 0x040fe200078ec0ff */
        /* <DEDUP_REMOVED lines=35> */
.L_x_2506:
[----:B------:R-:W-:Y:S05]  /*43a0*/  BSYNC B3 ;  /* 0x0000000000037941 */ /* 0x000fea0003800000 */
.L_x_2505:
[----:B--2---:R3:W-:Y:S02]  /*43b0*/  STG.E.128 desc[UR60][R44.64+0x40], R32 ;  /* 0x000040202c007986 */ /* 0x0047e4000c101d3c */
.L_x_2504:
[----:B------:R-:W-:Y:S05]  /*43c0*/  BSYNC B2 ;  /* 0x0000000000027941 */ /* 0x000fea0003800000 */
.L_x_2503:
[----:B------:R-:W-:Y:S01]  /*43d0*/  ISETP.NE.AND P3, PT, R9, RZ, PT ;  /* 0x000000ff0900720c */ /* 0x000fe20003f65270 */
[----:B------:R-:W-:-:S12]  /*43e0*/  BSSY B2, `(.L_x_2507) ;  /* 0x0000038000027945 */ /* 0x000fd80003800000 */
[----:B------:R-:W-:Y:S05]  /*43f0*/  @!P3 BRA `(.L_x_2508) ;  /* 0x0000000000d8b947 */ /* 0x000fea0003800000 */
[----:B0-23--:R0:W2:Y:S01]  /*4400*/  LDS.128 R32, [R43+0x4000] ;  /* 0x004000002b207984 */ /* 0x00d0a20000000c00 */
[----:B------:R-:W-:Y:S01]  /*4410*/  ISETP.GE.AND P3, PT, R190, R117, PT ;  /* 0x00000075be00720c */ /* 0x000fe20003f66270 */
[----:B------:R-:W-:-:S12]  /*4420*/  BSSY B3, `(.L_x_2509) ;  /* 0x0000032000037945 */ /* 0x000fd80003800000 */
[----:B0-----:R-:W-:Y:S05]  /*4430*/  @P3 BRA `(.L_x_2510) ;  /* 0x0000000000c03947 */ /* 0x001fea0003800000 */
[--C-:B------:R-:W-:Y:S02]  /*4440*/  SHF.R.U64 R78, R78, 0x10, R79.reuse ;  /* 0x000000104e4e7819 */ /* 0x100fe4000000124f */
[----:B------:R-:W-:Y:S02]  /*4450*/  SHF.R.U32.HI R86, RZ, 0x10, R79 ;  /* 0x00000010ff567819 */ /* 0x000fe4000001164f */
[--C-:B------:R-:W-:Y:S02]  /*4460*/  SHF.R.U64 R79, R84, 0x10, R85.reuse ;  /* 0x00000010544f7819 */ /* 0x100fe40000001255 */
[----:B------:R-:W-:Y:S02]  /*4470*/  SHF.R.U32.HI R87, RZ, 0x10, R85 ;  /* 0x00000010ff577819 */ /* 0x000fe40000011655 */
[C---:B------:R-:W-:Y:S01]  /*4480*/  PRMT R85, R164.reuse, 0x5410, R79 ;  /* 0x00005410a4557816 */ /* 0x040fe2000000004f */
        /* <DEDUP_REMOVED lines=11> */
[C---:B------:R-:W-:Y:S02]  /*4540*/  PRMT R33, R165.reuse, 0x5432, R86 ;  /* 0x00005432a5217816 */ /* 0x040fe40000000056 */
        /* <DEDUP_REMOVED lines=31> */
.L_x_2510:
[----:B------:R-:W-:Y:S05]  /*4740*/  BSYNC B3 ;  /* 0x0000000000037941 */ /* 0x000fea0003800000 */
.L_x_2509:
[----:B--2---:R4:W-:Y:S02]  /*4750*/  STG.E.128 desc[UR60][R44.64+0x80], R32 ;  /* 0x000080202c007986 */ /* 0x0049e4000c101d3c */
.L_x_2508:
[----:B------:R-:W-:Y:S05]  /*4760*/  BSYNC B2 ;  /* 0x0000000000027941 */ /* 0x000fea0003800000 */
.L_x_2507:
[----:B------:R-:W-:Y:S01]  /*4770*/  ISETP.NE.AND P3, PT, R8, RZ, PT ;  /* 0x000000ff0800720c */ /* 0x000fe20003f65270 */
[----:B------:R-:W-:-:S12]  /*4780*/  BSSY B2, `(.L_x_2511) ;  /* 0x0000038000027945 */ /* 0x000fd80003800000 */
[----:B------:R-:W-:Y:S05]  /*4790*/  @!P3 BRA `(.L_x_2512) ;  /* 0x0000000000d8b947 */ /* 0x000fea0003800000 */
[----:B0-234-:R0:W2:Y:S01]  /*47a0*/  LDS.128 R32, [R42+0x4000] ;  /* 0x004000002a207984 */ /* 0x01d0a20000000c00 */
[----:B------:R-:W-:Y:S01]  /*47b0*/  ISETP.GE.AND P3, PT, R191, R117, PT ;  /* 0x00000075bf00720c */ /* 0x000fe20003f66270 */
[----:B------:R-:W-:-:S12]  /*47c0*/  BSSY B3, `(.L_x_2513) ;  /* 0x0000032000037945 */ /* 0x000fd80003800000 */
[----:B0-----:R-:W-:Y:S05]  /*47d0*/  @P3 BRA `(.L_x_2514) ;  /* 0x0000000000c03947 */ /* 0x001fea0003800000 */
        /* <DEDUP_REMOVED lines=48> */
.L_x_2514:
[----:B------:R-:W-:Y:S05]  /*4ae0*/  BSYNC B3 ;  /* 0x0000000000037941 */ /* 0x000fea0003800000 */
.L_x_2513:
[----:B--2---:R0:W-:Y:S02]  /*4af0*/  STG.E.128 desc[UR60][R44.64+0xc0], R32 ;  /* 0x0000c0202c007986 */ /* 0x0041e4000c101d3c */
.L_x_2512:
[----:B------:R-:W-:Y:S05]  /*4b00*/  BSYNC B2 ;  /* 0x0000000000027941 */ /* 0x000fea0003800000 */
.L_x_2511:
[----:B------:R-:W-:Y:S01]  /*4b10*/  ISETP.NE.AND P3, PT, R7, RZ, PT ;  /* 0x000000ff0700720c */ /* 0x000fe20003f65270 */
[----:B------:R-:W-:-:S12]  /*4b20*/  BSSY B2, `(.L_x_2515) ;  /* 0x0000038000027945 */ /* 0x000fd80003800000 */
[----:B------:R-:W-:Y:S05]  /*4b30*/  @!P3 BRA `(.L_x_2516) ;  /* 0x0000000000d8b947 */ /* 0x000fea0003800000 */
[----:B0-234-:R0:W2:Y:S01]  /*4b40*/  LDS.128 R32, [R43+0x8000] ;  /* 0x008000002b207984 */ /* 0x01d0a20000000c00 */
[----:B------:R-:W-:Y:S01]  /*4b50*/  ISETP.GE.AND P3, PT, R189, R117, PT ;  /* 0x00000075bd00720c */ /* 0x000fe20003f66270 */
[----:B------:R-:W-:-:S12]  /*4b60*/  BSSY B3, `(.L_x_2517) ;  /* 0x0000032000037945 */ /* 0x000fd80003800000 */
[----:B0-----:R-:W-:Y:S05]  /*4b70*/  @P3 BRA `(.L_x_2518) ;  /* 0x0000000000c03947 */ /* 0x001fea0003800000 */
[----:B------:R-:W-:Y:S02]  /*4b80*/  SHF.R.U64 R72, R72, 0x10, R73 ;  /* 0x0000001048487819 */ /* 0x000fe40000001249 */
[----:B------:R-:W-:Y:S02]  /*4b90*/  SHF.R.U64 R70, R70, 0x10, R71 ;  /* 0x0000001046467819 */ /* 0x000fe40000001247 */
[C---:B------:R-:W-:Y:S02]  /*4ba0*/  PRMT R72, R161.reuse, 0x5410, R72 ;  /* 0x00005410a1487816 */ /* 0x040fe40000000048 */
[----:B------:R-:W-:Y:S02]  /*4bb0*/  PRMT R70, R161, 0x5432, R70 ;  /* 0x00005432a1467816 */ /* 0x000fe40000000046 */
[----:B------:R-:W-:Y:S02]  /*4bc0*/  SHF.R.U32.HI R75, RZ, 0x10, R73 ;  /* 0x00000010ff4b7819 */ /* 0x000fe40000011649 */
[----:B--2---:R-:W-:-:S02]  /*4bd0*/  LOP3.LUT R78, R33, 0xffff0000, RZ, 0xc0, !PT ;  /* 0xffff0000214e7812 */ /* 0x004fc400078ec0ff */
[C---:B------:R-:W-:Y:S01]  /*4be0*/  LOP3.LUT R76, R72.reuse, 0xffff0000, RZ, 0xc0, !PT ;  /* 0xffff0000484c7812 */ /* 0x040fe200078ec0ff */
[----:B------:R-:W-:Y:S01]  /*4bf0*/  IMAD.U32 R72, R72, 0x10000, RZ ;  /* 0x0001000048487824 */ /* 0x000fe200078e00ff */
[C---:B------:R-:W-:Y:S01]  /*4c00*/  LOP3.LUT R73, R70.reuse, 0xffff0000, RZ, 0xc0, !PT ;  /* 0xffff000046497812 */ /* 0x040fe200078ec0ff */
[----:B------:R-:W-:Y:S01]  /*4c10*/  IMAD.U32 R70, R70, 0x10000, RZ ;  /* 0x0001000046467824 */ /* 0x000fe200078e00ff */
[----:B------:R-:W-:Y:S01]  /*4c20*/  SHF.R.U32.HI R74, RZ, 0x10, R71 ;  /* 0x00000010ff4a7819 */ /* 0x000fe20000011647 */
[----:B------:R-:W-:Y:S02]  /*4c30*/  IMAD.U32 R71, R33, 0x10000, RZ ;  /* 0x0001000021477824 */ /* 0x000fe400078e00ff */
[C---:B------:R-:W-:Y:S01]  /*4c40*/  FMUL.FTZ R77, R78.reuse, R76 ;  /* 0x0000004c4e4d7220 */ /* 0x040fe20000410000 */
[----:B------:R-:W-:Y:S01]  /*4c50*/  FMUL.FTZ R33, R78, R73 ;  /* 0x000000494e217220 */ /* 0x000fe20000410000 */
[C---:B------:R-:W-:Y:S01]  /*4c60*/  LOP3.LUT R78, R34.reuse, 0xffff0000, RZ, 0xc0, !PT ;  /* 0xffff0000224e7812 */ /* 0x040fe200078ec0ff */
[----:B------:R-:W-:-:S02]  /*4c70*/  IMAD.U32 R34, R34, 0x10000, RZ ;  /* 0x0001000022227824 */ /* 0x000fc400078e00ff */
[C---:B------:R-:W-:Y:S01]  /*4c80*/  FFMA.FTZ R73, R71.reuse, R73, -R77 ;  /* 0x0000004947497223 */ /* 0x040fe2000001084d */
        /* <DEDUP_REMOVED lines=31> */
.L_x_2518:
[----:B------:R-:W-:Y:S05]  /*4e80*/  BSYNC B3 ;  /* 0x0000000000037941 */ /* 0x000fea0003800000 */
.L_x_2517:
[----:B--2---:R0:W-:Y:S02]  /*4e90*/  STG.E.128 desc[UR60][R44.64+0x100], R32 ;  /* 0x000100202c007986 */ /* 0x0041e4000c101d3c */
.L_x_2516:
[----:B------:R-:W-:Y:S05]  /*4ea0*/  BSYNC B2 ;  /* 0x0000000000027941 */ /* 0x000fea0003800000 */
.L_x_2515:
[----:B------:R-:W-:-:S13]  /*4eb0*/  ISETP.NE.AND P3, PT, R6, RZ, PT ;  /* 0x000000ff0600720c */ /* 0x000fda0003f65270 */
[----:B------:R-:W-:Y:S05]  /*4ec0*/  @!P3 BRA `(.L_x_2498) ;  /* 0x0000000000c8b947 */ /* 0x000fea0003800000 */
[----:B0-234-:R0:W2:Y:S01]  /*4ed0*/  LDS.128 R32, [R42+0x8000] ;  /* 0x008000002a207984 */ /* 0x01d0a20000000c00 */
[----:B------:R-:W-:Y:S01]  /*4ee0*/  ISETP.GE.AND P3, PT, R193, R117, PT ;  /* 0x00000075c100720c */ /* 0x000fe20003f66270 */
[----:B------:R-:W-:-:S12]  /*4ef0*/  BSSY B2, `(.L_x_2519) ;  /* 0x000002e000027945 */ /* 0x000fd80003800000 */
[----:B0-----:R-:W-:Y:S05]  /*4f00*/  @P3 BRA `(.L_x_2520) ;  /* 0x0000000000b03947 */ /* 0x001fea0003800000 */
[--C-:B------:R-:W-:Y:S01]  /*4f10*/  SHF.R.U64 R66, R66, 0x10, R67.reuse ;  /* 0x0000001042427819 */ /* 0x100fe20000001243 */
[----:B--2---:R-:W-:Y:S01]  /*4f20*/  IMAD.U32 R73, R35, 0x10000, RZ ;  /* 0x0001000023497824 */ /* 0x004fe200078e00ff */
[----:B------:R-:W-:Y:S01]  /*4f30*/  SHF.R.U32.HI R70, RZ, 0x10, R67 ;  /* 0x00000010ff467819 */ /* 0x000fe20000011643 */
[----:B------:R-:W-:Y:S01]  /*4f40*/  IMAD.U32 R71, R34, 0x10000, RZ ;  /* 0x0001000022477824 */ /* 0x000fe200078e00ff */
[--C-:B------:R-:W-:Y:S01]  /*4f50*/  SHF.R.U64 R67, R68, 0x10, R69.reuse ;  /* 0x0000001044437819 */ /* 0x100fe20000001245 */
[----:B------:R-:W-:Y:S01]  /*4f60*/  IMAD.U32 R72, R32, 0x10000, RZ ;  /* 0x0001000020487824 */ /* 0x000fe200078e00ff */
[----:B------:R-:W-:Y:S02]  /*4f70*/  SHF.R.U32.HI R69, RZ, 0x10, R69 ;  /* 0x00000010ff457819 */ /* 0x000fe40000011645 */
[----:B------:R-:W-:Y:S02]  /*4f80*/  PRMT R67, R157, 0x5432, R67 ;  /* 0x000054329d437816 */ /* 0x000fe40000000043 */
[----:B------:R-:W-:Y:S01]  /*4f90*/  LOP3.LUT R68, R35, 0xffff0000, RZ, 0xc0, !PT ;  /* 0xffff000023447812 */ /* 0x000fe200078ec0ff */
[C---:B------:R-:W-:Y:S01]  /*4fa0*/  IMAD.U32 R35, R33.reuse, 0x10000, RZ ;  /* 0x0001000021237824 */ /* 0x040fe200078e00ff */
[----:B------:R-:W-:-:S02]  /*4fb0*/  LOP3.LUT R33, R33, 0xffff0000, RZ, 0xc0, !PT ;  /* 0xffff000021217812 */ /* 0x000fc400078ec0ff */
[C---:B------:R-:W-:Y:S01]  /*4fc0*/  LOP3.LUT R74, R67.reuse, 0xffff0000, RZ, 0xc0, !PT ;  /* 0xffff0000434a7812 */ /* 0x040fe200078ec0ff */
[----:B------:R-:W-:Y:S01]  /*4fd0*/  IMAD.U32 R67, R67, 0x10000, RZ ;  /* 0x0001000043437824 */ /* 0x000fe200078e00ff */
[C---:B------:R-:W-:Y:S02]  /*4fe0*/  PRMT R66, R158.reuse, 0x5432, R66 ;  /* 0x000054329e427816 */ /* 0x040fe40000000042 */
[----:B------:R-:W-:Y:S01]  /*4ff0*/  PRMT R69, R157, 0x5410, R69 ;  /* 0x000054109d457816 */ /* 0x000fe20000000045 */
[----:B------:R-:W-:Y:S01]  /*5000*/  FMUL.FTZ R75, R33, R74 ;  /* 0x0000004a214b7220 */ /* 0x000fe20000410000 */
[----:B------:R-:W-:Y:S02]  /*5010*/  PRMT R70, R158, 0x5410, R70 ;  /* 0x000054109e467816 */ /* 0x000fe40000000046 */
[----:B------:R-:W-:Y:S01]  /*5020*/  LOP3.LUT R77, R66, 0xffff0000, RZ, 0xc0, !PT ;  /* 0xffff0000424d7812 */ /* 0x000fe200078ec0ff */
[C---:B------:R-:W-:Y:S01]  /*5030*/  IMAD.U32 R76, R69.reuse, 0x10000, RZ ;  /* 0x00010000454c7824 */ /* 0x040fe200078e00ff */
[----:B------:R-:W-:Y:S01]  /*5040*/  LOP3.LUT R34, R34, 0xffff0000, RZ, 0xc0, !PT ;  /* 0xffff000022227812 */ /* 0x000fe200078ec0ff */
[----:B------:R-:W-:Y:S01]  /*5050*/  IMAD.U32 R78, R70, 0x10000, RZ ;  /* 0x00010000464e7824 */ /* 0x000fe200078e00ff */
[----:B------:R-:W-:Y:S01]  /*5060*/  LOP3.LUT R69, R69, 0xffff0000, RZ, 0xc0, !PT ;  /* 0xffff000045457812 */ /* 0x000fe200078ec0ff */
[-C--:B------:R-:W-:Y:S01]  /*5070*/  FMUL.FTZ R33, R33, R77.reuse ;  /* 0x0000004d21217220 */ /* 0x080fe20000410000 */
[C---:B------:R-:W-:Y:S01]  /*5080*/  FFMA.FTZ R75, R35.reuse, R77, -R75 ;  /* 0x0000004d234b7223 */ /* 0x040fe2000001084b */
[C---:B------:R-:W-:Y:S01]  /*5090*/  FMUL.FTZ R77, R34.reuse, R76 ;  /* 0x0000004c224d7220 */ /* 0x040fe20000410000 */
[----:B------:R-:W-:Y:S01]  /*50a0*/  FMUL.FTZ R34, R34, R78 ;  /* 0x0000004e22227220 */ /* 0x000fe20000410000 */
[----:B------:R-:W-:Y:S01]  /*50b0*/  LOP3.LUT R70, R70, 0xffff0000, RZ, 0xc0, !PT ;  /* 0xffff000046467812 */ /* 0x000fe200078ec0ff */
[----:B------:R-:W-:Y:S01]  /*50c0*/  IMAD.U32 R66, R66, 0x10000, RZ ;  /* 0x0001000042427824 */ /* 0x000fe200078e00ff */
[----:B------:R-:W-:Y:S01]  /*50d0*/  LOP3.LUT R32, R32, 0xffff0000, RZ, 0xc0, !PT ;  /* 0xffff000020207812 */ /* 0x000fe200078ec0ff */
[----:B------:R-:W-:Y:S01]  /*50e0*/  FFMA.FTZ R33, R35, R74, R33 ;  /* 0x0000004a23217223 */ /* 0x000fe20000010021 */
[C---:B------:R-:W-:Y:S01]  /*50f0*/  FFMA.FTZ R77, R71.reuse, R78, -R77 ;  /* 0x0000004e474d7223 */ /* 0x040fe2000001084d */
        /* <DEDUP_REMOVED lines=12> */
[----:B------:R-:W-:-:S07]  /*51c0*/  F2FP.BF16.F32.PACK_AB R32, R32, R68 ;  /* 0x000000442020723e */ /* 0x000fce00000010ff */
.L_x_2520:
[----:B------:R-:W-:Y:S05]  /*51d0*/  BSYNC B2 ;  /* 0x0000000000027941 */ /* 0x000fea0003800000 */
.L_x_2519:
[----:B--2---:R0:W-:Y:S02]  /*51e0*/  STG.E.128 desc[UR60][R44.64+0x140], R32 ;  /* 0x000140202c007986 */ /* 0x0041e4000c101d3c */
.L_x_2498:
[----:B------:R-:W-:Y:S05]  /*51f0*/  BSYNC B1 ;  /* 0x0000000000017941 */ /* 0x000fea0003800000 */
.L_x_2497:
[----:B------:R-:W-:Y:S05]  /*5200*/  @P4 BRA `(.L_x_2521) ;  /* 0x00000054007c4947 */ /* 0x000fea0003800000 */
[----:B------:R-:W-:Y:S01]  /*5210*/  ISETP.NE.AND P3, PT, R11, RZ, PT ;  /* 0x000000ff0b00720c */ /* 0x000fe20003f65270 */
[----:B------:R-:W-:-:S12]  /*5220*/  BSSY B1, `(.L_x_2522) ;  /* 0x0000035000017945 */ /* 0x000fd80003800000 */
[----:B------:R-:W-:Y:S05]  /*5230*/  @!P3 BRA `(.L_x_2523) ;  /* 0x0000000000ccb947 */ /* 0x000fea0003800000 */
[----:B0-234-:R0:W2:Y:S01]  /*5240*/  LDS.128 R32, [R43+0x2000] ;  /* 0x002000002b207984 */ /* 0x01d0a20000000c00 */
[----:B------:R-:W-:Y:S01]  /*5250*/  ISETP.GE.AND P3, PT, R22, R117, PT ;  /* 0x000000751600720c */ /* 0x000fe20003f66270 */
[----:B------:R-:W-:-:S12]  /*5260*/  BSSY B2, `(.L_x_2524) ;  /* 0x000002f000027945 */ /* 0x000fd80003800000 */
[----:B0-----:R-:W-:Y:S05]  /*5270*/  @P3 BRA `(.L_x_2525) ;  /* 0x0000000000b43947 */ /* 0x001fea0003800000 */
        /* <DEDUP_REMOVED lines=45> */
.L_x_2525:
[----:B------:R-:W-:Y:S05]  /*5550*/  BSYNC B2 ;  /* 0x0000000000027941 */ /* 0x000fea0003800000 */
.L_x_2524:
[----:B--2---:R0:W-:Y:S02]  /*5560*/  STG.E.128 desc[UR60][R40.64], R32 ;  /* 0x0000002028007986 */ /* 0x0041e4000c101d3c */
.L_x_2523:
[----:B------:R-:W-:Y:S05]  /*5570*/  BSYNC B1 ;  /* 0x0000000000017941 */ /* 0x000fea0003800000 */
.L_x_2522:
        /* <DEDUP_REMOVED lines=9> */
[----:B------:R-:W-:Y:S02]  /*5610*/  SHF.R.U64 R63, R58, 0x10, R59 ;  /* 0x000000103a3f7819 */ /* 0x000fe4000000123b */
[----:B------:R-:W-:Y:S02]  /*5620*/  PRMT R155, R155, 0x5410, R60 ;  /* 0x000054109b9b7816 */ /* 0x000fe4000000003c */
[----:B------:R-:W-:Y:S02]  /*5630*/  SHF.R.U32.HI R61, RZ, 0x10, R61 ;  /* 0x00000010ff3d7819 */ /* 0x000fe4000001163d */
[----:B------:R-:W-:Y:S02]  /*5640*/  PRMT R58, R154, 0x5410, R63 ;  /* 0x000054109a3a7816 */ /* 0x000fe4000000003f */
[----:B------:R-:W-:-:S02]  /*5650*/  SHF.R.U32.HI R59, RZ, 0x10, R59 ;  /* 0x00000010ff3b7819 */ /* 0x000fc4000001163b */
[----:B------:R-:W-:Y:S02]  /*5660*/  LOP3.LUT R63, R33, 0xffff0000, RZ, 0xc0, !PT ;  /* 0xffff0000213f7812 */ /* 0x000fe400078ec0ff */
[C---:B------:R-:W-:Y:S01]  /*5670*/  LOP3.LUT R64, R155.reuse, 0xffff0000, RZ, 0xc0, !PT ;  /* 0xffff00009b407812 */ /* 0x040fe200078ec0ff */
[----:B------:R-:W-:Y:S01]  /*5680*/  IMAD.U32 R155, R155, 0x10000, RZ ;  /* 0x000100009b9b7824 */ /* 0x000fe200078e00ff */
[----:B------:R-:W-:Y:S01]  /*5690*/  PRMT R156, R156, 0x5432, R61 ;  /* 0x000054329c9c7816 */ /* 0x000fe2000000003d */
[----:B------:R-:W-:Y:S01]  /*56a0*/  IMAD.U32 R61, R33, 0x10000, RZ ;  /* 0x00010000213d7824 */ /* 0x000fe200078e00ff */
[----:B------:R-:W-:Y:S01]  /*56b0*/  LOP3.LUT R60, R58, 0xffff0000, RZ, 0xc0, !PT ;  /* 0xffff00003a3c7812 */ /* 0x000fe200078ec0ff */
[C---:B------:R-:W-:Y:S01]  /*56c0*/  FMUL.FTZ R66, R63.reuse, R64 ;  /* 0x000000403f427220 */ /* 0x040fe20000410000 */
[----:B------:R-:W-:Y:S01]  /*56d0*/  PRMT R154, R154, 0x5432, R59 ;  /* 0x000054329a9a7816 */ /* 0x000fe2000000003b */
[----:B------:R-:W-:Y:S01]  /*56e0*/  IMAD.U32 R59, R156, 0x10000, RZ ;  /* 0x000100009c3b7824 */ /* 0x000fe200078e00ff */
[----:B------:R-:W-:Y:S01]  /*56f0*/  LOP3.LUT R45, R34, 0xffff0000, RZ, 0xc0, !PT ;  /* 0xffff0000222d7812 */ /* 0x000fe200078ec0ff */
[-C--:B------:R-:W-:Y:S01]  /*5700*/  FMUL.FTZ R63, R63, R60.reuse ;  /* 0x0000003c3f3f7220 */ /* 0x080fe20000410000 */
[----:B------:R-:W-:Y:S01]  /*5710*/  FFMA.FTZ R60, R61, R60, -R66 ;  /* 0x0000003c3d3c7223 */ /* 0x000fe20000010842 */
[----:B------:R-:W-:Y:S01]  /*5720*/  IMAD.U32 R62, R154, 0x10000, RZ ;  /* 0x000100009a3e7824 */ /* 0x000fe200078e00ff */
[----:B------:R-:W-:Y:S01]  /*5730*/  LOP3.LUT R34, R35, 0xffff0000, RZ, 0xc0, !PT ;  /* 0xffff000023227812 */ /* 0x000fe200078ec0ff */
[----:B------:R-:W-:Y:S01]  /*5740*/  FMUL.FTZ R65, R45, R59 ;  /* 0x0000003b2d417220 */ /* 0x000fe20000410000 */
[----:B------:R-:W-:Y:S01]  /*5750*/  FFMA.FTZ R61, R61, R64, R63 ;  /* 0x000000403d3d7223 */ /* 0x000fe2000001003f */
[----:B------:R-:W-:-:S02]  /*5760*/  IMAD.U32 R33, R32, 0x10000, RZ ;  /* 0x0001000020217824 */ /* 0x000fc400078e00ff */
[-C--:B------:R-:W-:Y:S01]  /*5770*/  FMUL.FTZ R63, R45, R62.reuse ;  /* 0x0000003e2d3f7220 */ /* 0x080fe20000410000 */
[----:B------:R-:W-:Y:S01]  /*5780*/  LOP3.LUT R156, R156, 0xffff0000, RZ, 0xc0, !PT ;  /* 0xffff00009c9c7812 */ /* 0x000fe200078ec0ff */
[----:B------:R-:W-:Y:S01]  /*5790*/  FFMA.FTZ R45, R44, R62, -R65 ;  /* 0x0000003e2c2d7223 */ /* 0x000fe20000010841 */
[----:B------:R-:W-:Y:S01]  /*57a0*/  LOP3.LUT R154, R154, 0xffff0000, RZ, 0xc0, !PT ;  /* 0xffff00009a9a7812 */ /* 0x000fe200078ec0ff */
[----:B------:R-:W-:Y:S01]  /*57b0*/  IMAD.U32 R58, R58, 0x10000, RZ ;  /* 0x000100003a3a7824 */ /* 0x000fe200078e00ff */
[----:B------:R-:W-:Y:S01]  /*57c0*/  LOP3.LUT R32, R32, 0xffff0000, RZ, 0xc0, !PT ;  /* 0xffff000020207812 */ /* 0x000fe200078ec0ff */
[----:B------:R-:W-:Y:S01]  /*57d0*/  FFMA.FTZ R44, R44, R59, R63 ;  /* 0x0000003b2c2c7223 */ /* 0x000fe2000001003f */
[C---:B------:R-:W-:Y:S01]  /*57e0*/  FMUL.FTZ R62, R34.reuse, R156 ;  /* 0x0000009c223e7220 */ /* 0x040fe20000410000 */
[----:B------:R-:W-:Y:S01]  /*57f0*/  FMUL.FTZ R59, R34, R154 ;  /* 0x0000009a223b7220 */ /* 0x000fe20000410000 */
[----:B------:R-:W-:Y:S02]  /*5800*/  IMAD.U32 R35, R35, 0x10000, RZ ;  /* 0x0001000023237824 */ /* 0x000fe400078e00ff */
[CC--:B------:R-:W-:Y:S01]  /*5810*/  FMUL.FTZ R34, R32.reuse, R155.reuse ;  /* 0x0000009b20227220 */ /* 0x0c0fe20000410000 */
[----:B------:R-:W-:Y:S01]  /*5820*/  FMUL.FTZ R32, R32, R58 ;  /* 0x0000003a20207220 */ /* 0x000fe20000410000 */
[----:B------:R-:W-:Y:S01]  /*5830*/  F2FP.BF16.F32.PACK_AB R60, R61, R60 ;  /* 0x0000003c3d3c723e */ /* 0x000fe200000010ff */
[----:B------:R-:W-:Y:S01]  /*5840*/  FFMA.FTZ R62, R35, R154, -R62 ;  /* 0x0000009a233e7223 */ /* 0x000fe2000001083e */
[C---:B------:R-:W-:Y:S01]  /*5850*/  FFMA.FTZ R34, R33.reuse, R58, -R34 ;  /* 0x0000003a21227223 */ /* 0x040fe20000010822 */
[----:B------:R-:W-:Y:S01]  /*5860*/  FFMA.FTZ R33, R33, R155, R32 ;  /* 0x0000009b21217223 */ /* 0x000fe20000010020 */
[----:B------:R-:W-:Y:S01]  /*5870*/  FFMA.FTZ R59, R35, R156, R59 ;  /* 0x0000009c233b7223 */ /* 0x000fe2000001003b */
[----:B------:R-:W-:-:S03]  /*5880*/  F2FP.BF16.F32.PACK_AB R44, R44, R45 ;  /* 0x0000002d2c2c723e */ /* 0x000fc600000010ff */
[----:B------:R-:W-:Y:S01]  /*5890*/  F2FP.BF16.F32.PACK_AB R32, R33, R34 ;  /* 0x000000222120723e */ /* 0x000fe200000010ff */
[----:B------:R-:W-:Y:S01]  /*58a0*/  IMAD.MOV.U32 R33, RZ, RZ, R60 ;  /* 0x000000ffff217224 */ /* 0x000fe200078e003c */
[----:B------:R-:W-:Y:S01]  /*58b0*/  F2FP.BF16.F32.PACK_AB R35, R59, R62 ;  /* 0x0000003e3b23723e */ /* 0x000fe200000010ff */
[----:B------:R-:W-:-:S07]  /*58c0*/  IMAD.MOV.U32 R34, RZ, RZ, R44 ;  /* 0x000000ffff227224 */ /* 0x000fce00078e002c */
.L_x_2529:
[----:B------:R-:W-:Y:S05]  /*58d0*/  BSYNC B2 ;  /* 0x0000000000027941 */ /* 0x000fea0003800000 */
.L_x_2528:
[----:B--2---:R0:W-:Y:S02]  /*58e0*/  STG.E.128 desc[UR60][R40.64+0x40], R32 ;  /* 0x0000402028007986 */ /* 0x0041e4000c101d3c */
.L_x_2527:
[----:B------:R-:W-:Y:S05]  /*58f0*/  BSYNC B1 ;  /* 0x0000000000017941 */ /* 0x000fea0003800000 */
.L_x_2526:
        /* <DEDUP_REMOVED lines=25> */
[----:B------:R-:W-:Y:S01]  /*5a90*/  FMUL.FTZ R63, R54, R57 ;  /* 0x00000039363f7220 */ /* 0x000fe20000410000 */
[C---:B------:R-:W-:Y:S01]  /*5aa0*/  IMAD.U32 R33, R32.reuse, 0x10000, RZ ;  /* 0x0001000020217824 */ /* 0x040fe200078e00ff */
[----:B------:R-:W-:Y:S01]  /*5ab0*/  LOP3.LUT R54, R32, 0xffff0000, RZ, 0xc0, !PT ;  /* 0xffff000020367812 */ /* 0x000fe200078ec0ff */
[C---:B------:R-:W-:Y:S01]  /*5ac0*/  FMUL.FTZ R65, R56.reuse, R61 ;  /* 0x0000003d38417220 */ /* 0x040fe20000410000 */
[----:B------:R-:W-:Y:S01]  /*5ad0*/  FFMA.FTZ R32, R55, R57, -R62 ;  /* 0x0000003937207223 */ /* 0x000fe2000001083e */
[----:B------:R-:W-:Y:S01]  /*5ae0*/  LOP3.LUT R153, R153, 0xffff0000, RZ, 0xc0, !PT ;  /* 0xffff000099997812 */ /* 0x000fe200078ec0ff */
[----:B------:R-:W-:Y:S01]  /*5af0*/  FMUL.FTZ R57, R56, R59 ;  /* 0x0000003b38397220 */ /* 0x000fe20000410000 */
[----:B------:R-:W-:Y:S01]  /*5b00*/  LOP3.LUT R152, R152, 0xffff0000, RZ, 0xc0, !PT ;  /* 0xffff000098987812 */ /* 0x000fe200078ec0ff */
[----:B------:R-:W-:-:S02]  /*5b10*/  IMAD.U32 R58, R58, 0x10000, RZ ;  /* 0x000100003a3a7824 */ /* 0x000fc400078e00ff */
[----:B------:R-:W-:Y:S01]  /*5b20*/  FFMA.FTZ R55, R55, R60, R63 ;  /* 0x0000003c37377223 */ /* 0x000fe2000001003f */
[----:B------:R-:W-:Y:S02]  /*5b30*/  IMAD.U32 R45, R45, 0x10000, RZ ;  /* 0x000100002d2d7824 */ /* 0x000fe400078e00ff */
[C---:B------:R-:W-:Y:S01]  /*5b40*/  FFMA.FTZ R65, R44.reuse, R59, -R65 ;  /* 0x0000003b2c417223 */ /* 0x040fe20000010841 */
[----:B------:R-:W-:Y:S01]  /*5b50*/  FFMA.FTZ R44, R44, R61, R57 ;  /* 0x0000003d2c2c7223 */ /* 0x000fe20000010039 */
[C---:B------:R-:W-:Y:S01]  /*5b60*/  FMUL.FTZ R56, R34.reuse, R153 ;  /* 0x0000009922387220 */ /* 0x040fe20000410000 */
[----:B------:R-:W-:Y:S01]  /*5b70*/  FMUL.FTZ R60, R34, R152 ;  /* 0x00000098223c7220 */ /* 0x000fe20000410000 */
[----:B------:R-:W-:Y:S02]  /*5b80*/  IMAD.U32 R35, R35, 0x10000, RZ ;  /* 0x0001000023237824 */ /* 0x000fe400078e00ff */
[C---:B------:R-:W-:Y:S01]  /*5b90*/  FMUL.FTZ R34, R54.reuse, R58 ;  /* 0x0000003a36227220 */ /* 0x040fe20000410000 */
        /* <DEDUP_REMOVED lines=9> */
[----:B------:R-:W-:-:S07]  /*5c30*/  F2FP.BF16.F32.PACK_AB R35, R35, R56 ;  /* 0x000000382323723e */ /* 0x000fce00000010ff */
.L_x_2533:
[----:B------:R-:W-:Y:S05]  /*5c40*/  BSYNC B2 ;  /* 0x0000000000027941 */ /* 0x000fea0003800000 */
.L_x_2532:
[----:B--2---:R0:W-:Y:S02]  /*5c50*/  STG.E.128 desc[UR60][R40.64+0x80], R32 ;  /* 0x0000802028007986 */ /* 0x0041e4000c101d3c */
.L_x_2531:
[----:B------:R-:W-:Y:S05]  /*5c60*/  BSYNC B1 ;  /* 0x0000000000017941 */ /* 0x000fea0003800000 */
.L_x_2530:
        /* <DEDUP_REMOVED lines=21> */
[----:B------:R-:W-:Y:S01]  /*5dc0*/  IMAD.U32 R55, R55, 0x10000, RZ ;  /* 0x0001000037377824 */ /* 0x000fe200078e00ff */
[----:B------:R-:W-:Y:S01]  /*5dd0*/  LOP3.LUT R51, R34, 0xffff0000, RZ, 0xc0, !PT ;  /* 0xffff000022337812 */ /* 0x000fe200078ec0ff */
[C---:B------:R-:W-:Y:S01]  /*5de0*/  IMAD.U32 R34, R35.reuse, 0x10000, RZ ;  /* 0x0001000023227824 */ /* 0x040fe200078e00ff */
[----:B------:R-:W-:Y:S01]  /*5df0*/  LOP3.LUT R44, R35, 0xffff0000, RZ, 0xc0, !PT ;  /* 0xffff0000232c7812 */ /* 0x000fe200078ec0ff */
[----:B------:R-:W-:-:S02]  /*5e00*/  IMAD.U32 R35, R33, 0x10000, RZ ;  /* 0x0001000021237824 */ /* 0x000fc400078e00ff */
[C---:B------:R-:W-:Y:S01]  /*5e10*/  FMUL.FTZ R60, R50.reuse, R56 ;  /* 0x00000038323c7220 */ /* 0x040fe20000410000 */
[-C--:B------:R-:W-:Y:S01]  /*5e20*/  FMUL.FTZ R57, R50, R53.reuse ;  /* 0x0000003532397220 */ /* 0x080fe20000410000 */
[----:B------:R-:W-:Y:S02]  /*5e30*/  IMAD.U32 R33, R32, 0x10000, RZ ;  /* 0x0001000020217824 */ /* 0x000fe400078e00ff */
[----:B------:R-:W-:Y:S01]  /*5e40*/  FMUL.FTZ R50, R51, R58 ;  /* 0x0000003a33327220 */ /* 0x000fe20000410000 */
[----:B------:R-:W-:Y:S01]  /*5e50*/  LOP3.LUT R151, R151, 0xffff0000, RZ, 0xc0, !PT ;  /* 0xffff000097977812 */ /* 0x000fe200078ec0ff */
[----:B------:R-:W-:Y:S01]  /*5e60*/  FFMA.FTZ R57, R35, R56, R57 ;  /* 0x0000003823397223 */ /* 0x000fe20000010039 */
[----:B------:R-:W-:Y:S01]  /*5e70*/  LOP3.LUT R149, R149, 0xffff0000, RZ, 0xc0, !PT ;  /* 0xffff000095957812 */ /* 0x000fe200078ec0ff */
[----:B------:R-:W-:Y:S01]  /*5e80*/  IMAD.U32 R52, R52, 0x10000, RZ ;  /* 0x0001000034347824 */ /* 0x000fe200078e00ff */
[----:B------:R-:W-:Y:S01]  /*5e90*/  LOP3.LUT R32, R32, 0xffff0000, RZ, 0xc0, !PT ;  /* 0xffff000020207812 */ /* 0x000fe200078ec0ff */
[----:B------:R-:W-:Y:S01]  /*5ea0*/  FFMA.FTZ R60, R35, R53, -R60 ;  /* 0x00000035233c7223 */ /* 0x000fe2000001083c */
[-C--:B------:R-:W-:Y:S01]  /*5eb0*/  FMUL.FTZ R56, R51, R54.reuse ;  /* 0x0000003633387220 */ /* 0x080fe20000410000 */
[C---:B------:R-:W-:Y:S01]  /*5ec0*/  FFMA.FTZ R50, R45.reuse, R54, -R50 ;  /* 0x000000362d327223 */ /* 0x040fe20000010832 */
[C---:B------:R-:W-:Y:S01]  /*5ed0*/  FMUL.FTZ R35, R44.reuse, R151 ;  /* 0x000000972c237220 */ /* 0x040fe20000410000 */
[----:B------:R-:W-:Y:S01]  /*5ee0*/  FMUL.FTZ R54, R44, R149 ;  /* 0x000000952c367220 */ /* 0x000fe20000410000 */
[C---:B------:R-:W-:Y:S01]  /*5ef0*/  FMUL.FTZ R44, R32.reuse, R55 ;  /* 0x00000037202c7220 */ /* 0x040fe20000410000 */
[----:B------:R-:W-:Y:S01]  /*5f00*/  FMUL.FTZ R32, R32, R52 ;  /* 0x0000003420207220 */ /* 0x000fe20000410000 */
[----:B------:R-:W-:Y:S01]  /*5f10*/  FFMA.FTZ R45, R45, R58, R56 ;  /* 0x0000003a2d2d7223 */ /* 0x000fe20000010038 */
[C---:B------:R-:W-:Y:S01]  /*5f20*/  FFMA.FTZ R35, R34.reuse, R149, -R35 ;  /* 0x0000009522237223 */ /* 0x040fe20000010823 */
        /* <DEDUP_REMOVED lines=8> */
.L_x_2537:
[----:B------:R-:W-:Y:S05]  /*5fb0*/  BSYNC B2 ;  /* 0x0000000000027941 */ /* 0x000fea0003800000 */
.L_x_2536:
[----:B--2---:R0:W-:Y:S02]  /*5fc0*/  STG.E.128 desc[UR60][R40.64+0xc0], R32 ;  /* 0x0000c02028007986 */ /* 0x0041e4000c101d3c */
.L_x_2535:
[----:B------:R-:W-:Y:S05]  /*5fd0*/  BSYNC B1 ;  /* 0x0000000000017941 */ /* 0x000fea0003800000 */
.L_x_2534:
        /* <DEDUP_REMOVED lines=22> */
[----:B------:R-:W-:Y:S01]  /*6140*/  FMUL.FTZ R56, R44, R52 ;  /* 0x000000342c387220 */ /* 0x000fe20000410000 */
[----:B------:R-:W-:Y:S01]  /*6150*/  LOP3.LUT R51, R50, 0xffff0000, RZ, 0xc0, !PT ;  /* 0xffff000032337812 */ /* 0x000fe200078ec0ff */
[-C--:B------:R-:W-:Y:S01]  /*6160*/  FMUL.FTZ R44, R44, R49.reuse ;  /* 0x000000312c2c7220 */ /* 0x080fe20000410000 */
[----:B------:R-:W-:Y:S01]  /*6170*/  LOP3.LUT R48, R47, 0xffff0000, RZ, 0xc0, !PT ;  /* 0xffff00002f307812 */ /* 0x000fe200078ec0ff */
[----:B------:R-:W-:Y:S01]  /*6180*/  IMAD.U32 R34, R33, 0x10000, RZ ;  /* 0x0001000021227824 */ /* 0x000fe200078e00ff */
[----:B------:R-:W-:Y:S01]  /*6190*/  LOP3.LUT R83, R83, 0xffff0000, RZ, 0xc0, !PT ;  /* 0xffff000053537812 */ /* 0x000fe200078ec0ff */
[----:B------:R-:W-:Y:S01]  /*61a0*/  FFMA.FTZ R56, R43, R49, -R56 ;  /* 0x000000312b387223 */ /* 0x000fe20000010838 */
[----:B------:R-:W-:Y:S01]  /*61b0*/  LOP3.LUT R82, R82, 0xffff0000, RZ, 0xc0, !PT ;  /* 0xffff000052527812 */ /* 0x000fe200078ec0ff */
[----:B------:R-:W-:-:S02]  /*61c0*/  IMAD.U32 R33, R32, 0x10000, RZ ;  /* 0x0001000020217824 */ /* 0x000fc400078e00ff */
[----:B------:R-:W-:Y:S01]  /*61d0*/  FFMA.FTZ R43, R43, R52, R44 ;  /* 0x000000342b2b7223 */ /* 0x000fe2000001002c */
[C---:B------:R-:W-:Y:S01]  /*61e0*/  FMUL.FTZ R53, R35.reuse, R51 ;  /* 0x0000003323357220 */ /* 0x040fe20000410000 */
[----:B------:R-:W-:Y:S01]  /*61f0*/  FMUL.FTZ R54, R35, R48 ;  /* 0x0000003023367220 */ /* 0x000fe20000410000 */
[----:B------:R-:W-:Y:S01]  /*6200*/  LOP3.LUT R32, R32, 0xffff0000, RZ, 0xc0, !PT ;  /* 0xffff000020207812 */ /* 0x000fe200078ec0ff */
[----:B------:R-:W-:Y:S01]  /*6210*/  FMUL.FTZ R44, R46, R83 ;  /* 0x000000532e2c7220 */ /* 0x000fe20000410000 */
[----:B------:R-:W-:Y:S02]  /*6220*/  IMAD.U32 R50, R50, 0x10000, RZ ;  /* 0x0001000032327824 */ /* 0x000fe400078e00ff */
[----:B------:R-:W-:Y:S01]  /*6230*/  FMUL.FTZ R46, R46, R82 ;  /* 0x000000522e2e7220 */ /* 0x000fe20000410000 */
[----:B------:R-:W-:Y:S02]  /*6240*/  IMAD.U32 R47, R47, 0x10000, RZ ;  /* 0x000100002f2f7824 */ /* 0x000fe400078e00ff */
[C---:B------:R-:W-:Y:S01]  /*6250*/  FFMA.FTZ R53, R34.reuse, R48, -R53 ;  /* 0x0000003022357223 */ /* 0x040fe20000010835 */
[----:B------:R-:W-:Y:S01]  /*6260*/  FFMA.FTZ R54, R34, R51, R54 ;  /* 0x0000003322367223 */ /* 0x000fe20000010036 */
[C---:B------:R-:W-:Y:S01]  /*6270*/  FFMA.FTZ R44, R45.reuse, R82, -R44 ;  /* 0x000000522d2c7223 */ /* 0x040fe2000001082c */
[C---:B------:R-:W-:Y:S01]  /*6280*/  FMUL.FTZ R34, R32.reuse, R50 ;  /* 0x0000003220227220 */ /* 0x040fe20000410000 */
[----:B------:R-:W-:Y:S01]  /*6290*/  FMUL.FTZ R35, R32, R47 ;  /* 0x0000002f20237220 */ /* 0x000fe20000410000 */
[----:B------:R-:W-:Y:S01]  /*62a0*/  FFMA.FTZ R45, R45, R83, R46 ;  /* 0x000000532d2d7223 */ /* 0x000fe2000001002e */
[----:B------:R-:W-:Y:S01]  /*62b0*/  F2FP.BF16.F32.PACK_AB R43, R43, R56 ;  /* 0x000000382b2b723e */ /* 0x000fe200000010ff */
[C---:B------:R-:W-:Y:S01]  /*62c0*/  FFMA.FTZ R34, R33.reuse, R47, -R34 ;  /* 0x0000002f21227223 */ /* 0x040fe20000010822 */
[----:B------:R-:W-:Y:S01]  /*62d0*/  FFMA.FTZ R35, R33, R50, R35 ;  /* 0x0000003221237223 */ /* 0x000fe20000010023 */
[----:B------:R-:W-:-:S02]  /*62e0*/  F2FP.BF16.F32.PACK_AB R33, R54, R53 ;  /* 0x000000353621723e */ /* 0x000fc400000010ff */
[----:B------:R-:W-:Y:S02]  /*62f0*/  F2FP.BF16.F32.PACK_AB R44, R45, R44 ;  /* 0x0000002c2d2c723e */ /* 0x000fe400000010ff */
[----:B------:R-:W-:Y:S01]  /*6300*/  F2FP.BF16.F32.PACK_AB R32, R35, R34 ;  /* 0x000000222320723e */ /* 0x000fe200000010ff */
[----:B------:R-:W-:Y:S02]  /*6310*/  IMAD.MOV.U32 R34, RZ, RZ, R43 ;  /* 0x000000ffff227224 */ /* 0x000fe400078e002b */
[----:B------:R-:W-:-:S07]  /*6320*/  IMAD.MOV.U32 R35, RZ, RZ, R44 ;  /* 0x000000ffff237224 */ /* 0x000fce00078e002c */
.L_x_2541:
[----:B------:R-:W-:Y:S05]  /*6330*/  BSYNC B2 ;  /* 0x0000000000027941 */ /* 0x000fea0003800000 */
.L_x_2540:
[----:B--2---:R0:W-:Y:S02]  /*6340*/  STG.E.128 desc[UR60][R40.64+0x100], R32 ;  /* 0x0001002028007986 */ /* 0x0041e4000c101d3c */
.L_x_2539:
[----:B------:R-:W-:Y:S05]  /*6350*/  BSYNC B1 ;  /* 0x0000000000017941 */ /* 0x000fea0003800000 */
.L_x_2538:
[----:B------:R-:W-:-:S13]  /*6360*/  ISETP.NE.AND P3, PT, R6, RZ, PT ;  /* 0x000000ff0600720c */ /* 0x000fda0003f65270 */
[----:B------:R-:W-:Y:S05]  /*6370*/  @!P3 BRA `(.L_x_2521) ;  /* 0x000000440020b947 */ /* 0x000fea0003800000 */
[----:B0-234-:R0:W2:Y:S01]  /*6380*/  LDS.128 R32, [R42+0xa000] ;  /* 0x00a000002a207984 */ /* 0x01d0a20000000c00 */
[----:B------:R-:W-:Y:S01]  /*6390*/  ISETP.GE.AND P3, PT, R193, R117, PT ;  /* 0x00000075c100720c */ /* 0x000fe20003f66270 */
[----:B------:R-:W-:-:S12]  /*63a0*/  BSSY B1, `(.L_x_2542) ;  /* 0x0000030000017945 */ /* 0x000fd80003800000 */
[----:B0-----:R-:W-:Y:S05]  /*63b0*/  @P3 BRA `(.L_x_2543) ;  /* 0x0000000000b83947 */ /* 0x001fea0003800000 */
        /* <DEDUP_REMOVED lines=46> */
.L_x_2543:
[----:B------:R-:W-:Y:S05]  /*66a0*/  BSYNC B1 ;  /* 0x0000000000017941 */ /* 0x000fea0003800000 */
.L_x_2542:
[----:B--2---:R0:W-:Y:S01]  /*66b0*/  STG.E.128 desc[UR60][R40.64+0x140], R32 ;  /* 0x0001402028007986 */ /* 0x0041e2000c101d3c */
[----:B------:R-:W-:Y:S05]  /*66c0*/  BRA `(.L_x_2521) ;  /* 0x00000040004c7947 */ /* 0x000fea0003800000 */
.L_x_2489:
[----:B------:R-:W-:Y:S01]  /*66d0*/  ISETP.GE.AND P4, PT, R17, R4, PT ;  /* 0x000000041100720c */ /* 0x000fe20003f86270 */
[----:B------:R-:W-:Y:S01]  /*66e0*/  BSSY B1, `(.L_x_2544) ;  /* 0x000002e000017945 */ /* 0x000fe20003800000 */
[----:B------:R-:W-:Y:S02]  /*66f0*/  CS2R R58, SRZ ;  /* 0x00000000003a7805 */ /* 0x000fe4000001ff00 */
[----:B0-----:R-:W-:Y:S02]  /*6700*/  CS2R R34, SRZ ;  /* 0x0000000000227805 */ /* 0x001fe4000001ff00 */
        /* <DEDUP_REMOVED lines=43> */
.L_x_2545:
[----:B------:R-:W-:Y:S05]  /*69c0*/  BSYNC B1 ;  /* 0x0000000000017941 */ /* 0x000fea0003800000 */
.L_x_2544:
        /* <DEDUP_REMOVED lines=14> */
[----:B------:R-:W-:Y:S01]  /*6ab0*/  IMAD.MOV.U32 R85, RZ, RZ, R35 ;  /* 0x000000ffff557224 */ /* 0x000fe200078e0023 */
        /* <DEDUP_REMOVED lines=32> */
.L_x_2547:
[----:B------:R-:W-:Y:S05]  /*6cc0*/  BSYNC B1 ;  /* 0x0000000000017941 */ /* 0x000fea0003800000 */
.L_x_2546:
[----:B------:R-:W2:Y:S01]  /*6cd0*/  LDL R0, [R1+0x18] ;  /* 0x0000180001007983 */ /* 0x000ea20000100800 */
[----:B0-----:R-:W-:Y:S01]  /*6ce0*/  IMAD.MOV.U32 R81, RZ, RZ, R32 ;  /* 0x000000ffff517224 */ /* 0x001fe200078e0020 */
[----:B------:R-:W-:Y:S01]  /*6cf0*/  PRMT R168, R86, 0x5410, R85 ;  /* 0x0000541056a87816 */ /* 0x000fe20000000055 */
[----:B------:R-:W-:Y:S02]  /*6d00*/  IMAD.MOV.U32 R80, RZ, RZ, R33 ;  /* 0x000000ffff507224 */ /* 0x000fe400078e0021 */
[----:B------:R-:W-:-:S03]  /*6d10*/  IMAD.MOV.U32 R3, RZ, RZ, R38 ;  /* 0x000000ffff037224 */ /* 0x000fc600078e0026 */
[----:B------:R-:W-:Y:S01]  /*6d20*/  PRMT R169, R81, 0x5410, R80 ;  /* 0x0000541051a97816 */ /* 0x000fe20000000050 */
[----:B------:R-:W-:Y:S02]  /*6d30*/  IMAD.MOV.U32 R80, RZ, RZ, R42 ;  /* 0x000000ffff507224 */ /* 0x000fe400078e002a */
[----:B------:R-:W-:-:S05]  /*6d40*/  IMAD.MOV.U32 R81, RZ, RZ, R43 ;  /* 0x000000ffff517224 */ /* 0x000fca00078e002b */
[----:B------:R-:W-:Y:S01]  /*6d50*/  PRMT R160, R81, 0x5410, R80 ;  /* 0x0000541051a07816 */ /* 0x000fe20000000050 */
[----:B------:R-:W-:Y:S02]  /*6d60*/  IMAD.MOV.U32 R80, RZ, RZ, R41 ;  /* 0x000000ffff507224 */ /* 0x000fe400078e0029 */
[----:B------:R-:W-:Y:S01]  /*6d70*/  IMAD.MOV.U32 R81, RZ, RZ, R46 ;  /* 0x000000ffff517224 */ /* 0x000fe200078e002e */
[----:B--2---:R-:W-:Y:S01]  /*6d80*/  R2UR UR4, R0 ;  /* 0x00000000000472ca */ /* 0x004fe200000e0000 */
[----:B------:R-:W-:-:S05]  /*6d90*/  IMAD.MOV.U32 R0, RZ, RZ, R39 ;  /* 0x000000ffff007224 */ /* 0x000fca00078e0027 */
[----:B------:R-:W-:Y:S01]  /*6da0*/  PRMT R172, R0, 0x5410, R3 ;  /* 0x0000541000ac7816 */ /* 0x000fe20000000003 */
[----:B------:R-:W-:Y:S02]  /*6db0*/  IMAD.MOV.U32 R0, RZ, RZ, R36 ;  /* 0x000000ffff007224 */ /* 0x000fe400078e0024 */
[----:B------:R-:W-:-:S03]  /*6dc0*/  IMAD.MOV.U32 R3, RZ, RZ, R37 ;  /* 0x000000ffff037224 */ /* 0x000fc600078e0025 */
[----:B------:R-:W-:Y:S01]  /*6dd0*/  PRMT R173, R173, 0x5410, R0 ;  /* 0x00005410adad7816 */ /* 0x000fe20000000000 */
[----:B------:R-:W-:Y:S01]  /*6de0*/  IMAD.MOV.U32 R0, RZ, RZ, R47 ;  /* 0x000000ffff007224 */ /* 0x000fe200078e002f */
[----:B------:R-:W-:Y:S01]  /*6df0*/  PRMT R175, R3, 0x7610, R175 ;  /* 0x0000761003af7816 */ /* 0x000fe200000000af */
[----:B------:R-:W-:Y:S01]  /*6e00*/  IMAD.MOV.U32 R3, RZ, RZ, R40 ;  /* 0x000000ffff037224 */ /* 0x000fe200078e0028 */
[----:B------:R-:W-:Y:S02]  /*6e10*/  UISETP.NE.AND UP0, UPT, UR4, 0x3, UPT ;  /* 0x000000030400788c */ /* 0x000fe4000bf05270 */
[----:B------:R-:W-:Y:S01]  /*6e20*/  PRMT R170, R81, 0x5410, R0 ;  /* 0x0000541051aa7816 */ /* 0x000fe20000000000 */
[----:B------:R-:W-:Y:S01]  /*6e30*/  IMAD.MOV.U32 R0, RZ, RZ, R45 ;  /* 0x000000ffff007224 */ /* 0x000fe200078e002d */
        /* <DEDUP_REMOVED lines=60> */
.L_x_2548:
[----:B------:R-:W-:Y:S01]  /*7200*/  IMAD R3, R16, 0x8, R2 ;  /* 0x0000000810037824 */ /* 0x000fe200078e0202 */
[----:B------:R-:W-:Y:S01]  /*7210*/  SHF.L.U32 R0, R188, 0x1f, RZ ;  /* 0x0000001fbc007819 */ /* 0x000fe200000006ff */
[----:B------:R-:W0:Y:S01]  /*7220*/  LDC R142, c[0x0][0x2f4] ;  /* 0x0000bd00ff8e7b82 */ /* 0x000e220000000800 */
[----:B------:R-:W-:Y:S01]  /*7230*/  BSSY B1, `(.L_x_2549) ;  /* 0x0000004000017945 */ /* 0x000fe20003800000 */
[----:B------:R-:W-:Y:S01]  /*7240*/  IMAD.MOV.U32 R125, RZ, RZ, R84 ;  /* 0x000000ffff7d7224 */ /* 0x000fe200078e0054 */
[----:B------:R-:W1:Y:S02]  /*7250*/  SYNCS.PHASECHK.TRANS64.TRYWAIT P5, [R3+URZ+0x34890], R0 ;  /* 0x03489000030075a7 */ /* 0x000e6400080a017f */
[----:B-1----:R-:W-:Y:S05]  /*7260*/  @!P5 BRA `(.L_x_2550) ;  /* 0x000001fc0008d947 */ /* 0x002fea0003800000 */
.L_x_2873:
[----:B------:R-:W-:Y:S05]  /*7270*/  BSYNC B1 ;  /* 0x0000000000017941 */ /* 0x000fea0003800000 */
.L_x_2549:
        /* <DEDUP_REMOVED lines=33> */
[--C-:B------:R-:W-:Y:S02]  /*7490*/  SHF.R.U64 R40, R40, 0x10, R41.reuse ;  /* 0x0000001028287819 */ /* 0x100fe40000001229 */
        /* <DEDUP_REMOVED lines=10> */
[----:B0-----:R-:W-:Y:S01]  /*7540*/  IMAD.U32 R163, R85, 0x10000, RZ ;  /* 0x0001000055a37824 */ /* 0x001fe200078e00ff */
[----:B------:R-:W-:Y:S01]  /*7550*/  SHF.R.U32.HI R43, RZ, 0x10, R43 ;  /* 0x00000010ff2b7819 */ /* 0x000fe2000001162b */
[----:B------:R-:W-:Y:S01]  /*7560*/  IMAD.U32 R159, R41, 0x10000, RZ ;  /* 0x00010000299f7824 */ /* 0x000fe200078e00ff */
[----:B------:R-:W-:Y:S01]  /*7570*/  PRMT R55, R162, 0x5410, R55 ;  /* 0x00005410a2377816 */ /* 0x000fe20000000037 */
[----:B------:R-:W-:Y:S01]  /*7580*/  IMAD.U32 R162, R42, 0x10000, RZ ;  /* 0x000100002aa27824 */ /* 0x000fe200078e00ff */
[----:B------:R-:W-:-:S02]  /*7590*/  PRMT R43, R160, 0x5410, R43 ;  /* 0x00005410a02b7816 */ /* 0x000fc4000000002b */
        /* <DEDUP_REMOVED lines=76> */
.L_x_2556:
[----:B------:R-:W-:Y:S05]  /*7a60*/  BSYNC B3 ;  /* 0x0000000000037941 */ /* 0x000fea0003800000 */
.L_x_2555:
        /* <DEDUP_REMOVED lines=12> */
.L_x_2554:
[----:B------:R-:W-:Y:S05]  /*7b30*/  BSYNC B2 ;  /* 0x0000000000027941 */ /* 0x000fea0003800000 */
.L_x_2553:
        /* <DEDUP_REMOVED lines=117> */
.L_x_2560:
[----:B------:R-:W-:Y:S05]  /*8290*/  BSYNC B3 ;  /* 0x0000000000037941 */ /* 0x000fea0003800000 */
.L_x_2559:
        /* <DEDUP_REMOVED lines=12> */
.L_x_2558:
[----:B------:R-:W-:Y:S05]  /*8360*/  BSYNC B2 ;  /* 0x0000000000027941 */ /* 0x000fea0003800000 */
.L_x_2557:
[----:B------:R-:W-:-:S13]  /*8370*/  ISETP.NE.AND P4, PT, R9, RZ, PT ;  /* 0x000000ff0900720c */ /* 0x000fda0003f85270 */
[----:B------:R-:W-:Y:S05]  /*8380*/  @!P4 BRA `(.L_x_2552) ;  /* 0x000000080004c947 */ /* 0x000fea0003800000 */
[----:B---3--:R-:W3:Y:S01]  /*8390*/  LDL R36, [R1+0x1c] ;  /* 0x00001c0001247983 */ /* 0x008ee20000100800 */
[----:B------:R-:W-:Y:S01]  /*83a0*/  BSSY B2, `(.L_x_2561) ;  /* 0x000007d000027945 */ /* 0x000fe20003800000 */
[----:B---3--:R-:W-:-:S04]  /*83b0*/  LOP3.LUT P5, RZ, R36, 0x1, RZ, 0xc0, !PT ;  /* 0x0000000124ff7812 */ /* 0x008fc800078ac0ff */
[----:B------:R-:W-:-:S04]  /*83c0*/  SEL R36, R120, R144, !P5 ;  /* 0x0000009078247207 */ /* 0x000fc80006800000 */
[----:B------:R-:W-:-:S04]  /*83d0*/  SHF.R.S32.HI R37, RZ, 0x1f, R36 ;  /* 0x0000001fff257819 */ /* 0x000fc80000011424 */
[----:B------:R-:W-:-:S04]  /*83e0*/  LEA.HI R36, R37, R36, RZ, 0x4 ;  /* 0x0000002425247211 */ /* 0x000fc800078f20ff */
[----:B------:R-:W-:-:S05]  /*83f0*/  LEA.HI.SX32 R36, R36, R110, 0x1c ;  /* 0x0000006e24247211 */ /* 0x000fca00078fe2ff */
[----:B------:R-:W-:-:S05]  /*8400*/  IMAD.SHL.U32 R37, R36, 0x8, RZ ;  /* 0x0000000824257824 */ /* 0x000fca00078e00ff */
[----:B------:R-:W-:-:S13]  /*8410*/  ISETP.GE.AND P4, PT, R37, R142, PT ;  /* 0x0000008e2500720c */ /* 0x000fda0003f86270 */
[--C-:B------:R-:W-:Y:S02]  /*8420*/  @!P4 SHF.R.S32.HI R39, RZ, 0x1f, R37.reuse ;  /* 0x0000001fff27c819 */ /* 0x100fe40000011425 */
[-CC-:B------:R-:W-:Y:S02]  /*8430*/  @!P4 IADD3 R38, P5, P6, R92, R130.reuse, R37.reuse ;  /* 0x000000825c26c210 */ /* 0x180fe40007ebe025 */
        /* <DEDUP_REMOVED lines=11> */
[----:B------:R-:W-:-:S05]  /*84f0*/  LEA.HI R36, R38, R36, RZ, 0x3 ;  /* 0x0000002426247211 */ /* 0x000fca00078f18ff */
[----:B------:R-:W-:-:S05]  /*8500*/  IMAD.SHL.U32 R36, R36, 0x400, RZ ;  /* 0x0000040024247824 */ /* 0x000fca00078e00ff */
[----:B------:R-:W-:-:S05]  /*8510*/  LOP3.LUT R36, R36, 0x7fffe000, RZ, 0xc0, !PT ;  /* 0x7fffe00024247812 */ /* 0x000fca00078ec0ff */
        /* <DEDUP_REMOVED lines=9> */
[----:B------:R-:W-:Y:S01]  /*85b0*/  SHF.R.U32.HI R53, RZ, 0x10, R45 ;  /* 0x00000010ff357819 */ /* 0x000fe2000001162d */
[----:B0-----:R-:W-:Y:S01]  /*85c0*/  IMAD.U32 R82, R41, 0x10000, RZ ;  /* 0x0001000029527824 */ /* 0x001fe200078e00ff */
[----:B------:R-:W-:Y:S01]  /*85d0*/  SHF.R.U32.HI R52, RZ, 0x10, R33 ;  /* 0x00000010ff347819 */ /* 0x000fe20000011621 */
[----:B--2---:R-:W-:Y:S01]  /*85e0*/  IMAD.U32 R80, R37, 0x10000, RZ ;  /* 0x0001000025507824 */ /* 0x004fe200078e00ff */
[----:B------:R-:W-:Y:S02]  /*85f0*/  PRMT R53, R171, 0x5432, R53 ;  /* 0x00005432ab357816 */ /* 0x000fe40000000035 */
[----:B------:R-:W-:Y:S02]  /*8600*/  PRMT R52, R169, 0x5432, R52 ;  /* 0x00005432a9347816 */ /* 0x000fe40000000034 */
[----:B------:R-:W-:Y:S01]  /*8610*/  SHF.R.U64 R44, R44, 0x10, R45 ;  /* 0x000000102c2c7819 */ /* 0x000fe2000000122d */
[C---:B------:R-:W-:Y:S01]  /*8620*/  IMAD.U32 R54, R53.reuse, 0x10000, RZ ;  /* 0x0001000035367824 */ /* 0x040fe200078e00ff */
[----:B------:R-:W-:Y:S01]  /*8630*/  LOP3.LUT R53, R53, 0xffff0000, RZ, 0xc0, !PT ;  /* 0xffff000035357812 */ /* 0x000fe200078ec0ff */
[----:B------:R-:W-:Y:S01]  /*8640*/  IMAD.U32 R55, R52, 0x10000, RZ ;  /* 0x0001000034377824 */ /* 0x000fe200078e00ff */
[----:B------:R-:W-:Y:S01]  /*8650*/  LOP3.LUT R45, R41, 0xffff0000, RZ, 0xc0, !PT ;  /* 0xffff0000292d7812 */ /* 0x000fe200078ec0ff */
[CC--:B------:R-:W-:Y:S01]  /*8660*/  FMUL.FTZ R81, R82.reuse, R54.reuse ;  /* 0x0000003652517220 */ /* 0x0c0fe20000410000 */
[----:B------:R-:W-:Y:S01]  /*8670*/  PRMT R171, R171, 0x5410, R44 ;  /* 0x00005410abab7816 */ /* 0x000fe2000000002c */
[----:B------:R-:W-:Y:S01]  /*8680*/  FMUL.FTZ R82, R82, R55 ;  /* 0x0000003752527220 */ /* 0x000fe20000410000 */
[----:B------:R-:W-:Y:S01]  /*8690*/  SHF.R.U64 R46, R46, 0x10, R47 ;  /* 0x000000102e2e7819 */ /* 0x000fe2000000122f */
[----:B------:R-:W-:Y:S01]  /*86a0*/  FMUL.FTZ R41, R45, R53 ;  /* 0x000000352d297220 */ /* 0x000fe20000410000 */
[----:B------:R-:W-:Y:S01]  /*86b0*/  SHF.R.U64 R34, R34, 0x10, R35 ;  /* 0x0000001022227819 */ /* 0x000fe20000001223 */
[----:B------:R-:W-:Y:S01]  /*86c0*/  FFMA.FTZ R82, R80, R54, R82 ;  /* 0x0000003650527223 */ /* 0x000fe20000010052 */
[----:B------:R-:W-:Y:S01]  /*86d0*/  SHF.R.U64 R54, R32, 0x10, R33 ;  /* 0x0000001020367819 */ /* 0x000fe20000001221 */
[----:B------:R-:W-:Y:S01]  /*86e0*/  FFMA.FTZ R81, R80, R55, -R81 ;  /* 0x0000003750517223 */ /* 0x000fe20000010851 */
[----:B------:R-:W-:-:S02]  /*86f0*/  LOP3.LUT R33, R52, 0xffff0000, RZ, 0xc0, !PT ;  /* 0xffff000034217812 */ /* 0x000fc400078ec0ff */
[----:B------:R-:W-:Y:S02]  /*8700*/  LOP3.LUT R32, R37, 0xffff0000, RZ, 0xc0, !PT ;  /* 0xffff000025207812 */ /* 0x000fe400078ec0ff */
[----:B------:R-:W-:Y:S01]  /*8710*/  SHF.R.U32.HI R52, RZ, 0x10, R35 ;  /* 0x00000010ff347819 */ /* 0x000fe20000011623 */
[-C--:B------:R-:W-:Y:S01]  /*8720*/  FMUL.FTZ R37, R45, R33.reuse ;  /* 0x000000212d257220 */ /* 0x080fe20000410000 */
[----:B------:R-:W-:Y:S01]  /*8730*/  SHF.R.U32.HI R45, RZ, 0x10, R47 ;  /* 0x00000010ff2d7819 */ /* 0x000fe2000001162f */
[----:B------:R-:W-:Y:S01]  /*8740*/  FFMA.FTZ R33, R32, R33, -R41 ;  /* 0x0000002120217223 */ /* 0x000fe20000010829 */
[----:B------:R-:W-:Y:S01]  /*8750*/  PRMT R52, R168, 0x5432, R52 ;  /* 0x00005432a8347816 */ /* 0x000fe20000000034 */
[----:B------:R-:W-:Y:S01]  /*8760*/  FFMA.FTZ R32, R32, R53, R37 ;  /* 0x0000003520207223 */ /* 0x000fe20000010025 */
[----:B------:R-:W-:Y:S01]  /*8770*/  PRMT R45, R170, 0x5432, R45 ;  /* 0x00005432aa2d7816 */ /* 0x000fe2000000002d */
[----:B------:R-:W-:Y:S01]  /*8780*/  IMAD.U32 R53, R43, 0x10000, RZ ;  /* 0x000100002b357824 */ /* 0x000fe200078e00ff */
[----:B------:R-:W-:Y:S01]  /*8790*/  PRMT R169, R169, 0x5410, R54 ;  /* 0x00005410a9a97816 */ /* 0x000fe20000000036 */
[C---:B------:R-:W-:Y:S01]  /*87a0*/  IMAD.U32 R44, R52.reuse, 0x10000, RZ ;  /* 0x00010000342c7824 */ /* 0x040fe200078e00ff */
[----:B------:R-:W-:Y:S01]  /*87b0*/  LOP3.LUT R43, R43, 0xffff0000, RZ, 0xc0, !PT ;  /* 0xffff00002b2b7812 */ /* 0x000fe200078ec0ff */
[C---:B------:R-:W-:Y:S01]  /*87c0*/  IMAD.U32 R37, R45.reuse, 0x10000, RZ ;  /* 0x000100002d257824 */ /* 0x040fe200078e00ff */
[----:B------:R-:W-:Y:S01]  /*87d0*/  LOP3.LUT R45, R45, 0xffff0000, RZ, 0xc0, !PT ;  /* 0xffff00002d2d7812 */ /* 0x000fe200078ec0ff */
[----:B------:R-:W-:Y:S01]  /*87e0*/  IMAD.U32 R41, R39, 0x10000, RZ ;  /* 0x0001000027297824 */ /* 0x000fe200078e00ff */
[----:B------:R-:W-:Y:S01]  /*87f0*/  LOP3.LUT R52, R52, 0xffff0000, RZ, 0xc0, !PT ;  /* 0xffff000034347812 */ /* 0x000fe200078ec0ff */
[C---:B------:R-:W-:Y:S01]  /*8800*/  FMUL.FTZ R54, R53.reuse, R37 ;  /* 0x0000002535367220 */ /* 0x040fe20000410000 */
[----:B------:R-:W-:Y:S01]  /*8810*/  FMUL.FTZ R53, R53, R44 ;  /* 0x0000002c35357220 */ /* 0x000fe20000410000 */
[----:B------:R-:W-:-:S02]  /*8820*/  PRMT R46, R170, 0x5410, R46 ;  /* 0x00005410aa2e7816 */ /* 0x000fc4000000002e */
[C---:B------:R-:W-:Y:S01]  /*8830*/  FFMA.FTZ R44, R41.reuse, R44, -R54 ;  /* 0x0000002c292c7223 */ /* 0x040fe20000010836 */
[----:B------:R-:W-:Y:S01]  /*8840*/  FFMA.FTZ R41, R41, R37, R53 ;  /* 0x0000002529297223 */ /* 0x000fe20000010035 */
[----:B------:R-:W-:Y:S01]  /*8850*/  LOP3.LUT R37, R39, 0xffff0000, RZ, 0xc0, !PT ;  /* 0xffff000027257812 */ /* 0x000fe200078ec0ff */
[CC--:B------:R-:W-:Y:S01]  /*8860*/  FMUL.FTZ R39, R43.reuse, R45.reuse ;  /* 0x0000002d2b277220 */ /* 0x0c0fe20000410000 */
        /* <DEDUP_REMOVED lines=9> */
[----:B------:R-:W-:Y:S01]  /*8900*/  IMAD.U32 R43, R36, 0x10000, RZ ;  /* 0x00010000242b7824 */ /* 0x000fe200078e00ff */
[----:B------:R-:W-:Y:S01]  /*8910*/  PRMT R34, R168, 0x5410, R34 ;  /* 0x00005410a8227816 */ /* 0x000fe20000000022 */
[C---:B------:R-:W-:Y:S01]  /*8920*/  FMUL.FTZ R54, R52.reuse, R45 ;  /* 0x0000002d34367220 */ /* 0x040fe20000410000 */
[----:B------:R-:W-:Y:S01]  /*8930*/  FMUL.FTZ R52, R52, R53 ;  /* 0x0000003534347220 */ /* 0x000fe20000410000 */
[----:B------:R-:W-:Y:S01]  /*8940*/  LOP3.LUT R36, R36, 0xffff0000, RZ, 0xc0, !PT ;  /* 0xffff000024247812 */ /* 0x000fe200078ec0ff */
[C---:B------:R-:W-:Y:S01]  /*8950*/  FMUL.FTZ R35, R40.reuse, R171 ;  /* 0x000000ab28237220 */ /* 0x040fe20000410000 */
[C---:B------:R-:W-:Y:S01]  /*8960*/  FFMA.FTZ R54, R43.reuse, R53, -R54 ;  /* 0x000000352b367223 */ /* 0x040fe20000010836 */
[----:B------:R-:W-:Y:S01]  /*8970*/  FFMA.FTZ R52, R43, R45, R52 ;  /* 0x0000002d2b347223 */ /* 0x000fe20000010034 */
[----:B------:R-:W-:Y:S01]  /*8980*/  FMUL.FTZ R40, R40, R169 ;  /* 0x000000a928287220 */ /* 0x000fe20000410000 */
[----:B------:R-:W-:-:S02]  /*8990*/  IMAD.U32 R53, R42, 0x10000, RZ ;  /* 0x000100002a357824 */ /* 0x000fc400078e00ff */
[----:B------:R-:W-:Y:S01]  /*89a0*/  FFMA.FTZ R35, R36, R169, -R35 ;  /* 0x000000a924237223 */ /* 0x000fe20000010823 */
[----:B------:R-:W-:Y:S02]  /*89b0*/  IMAD.U32 R43, R46, 0x10000, RZ ;  /* 0x000100002e2b7824 */ /* 0x000fe400078e00ff */
[----:B------:R-:W-:Y:S01]  /*89c0*/  FFMA.FTZ R40, R36, R171, R40 ;  /* 0x000000ab24287223 */ /* 0x000fe20000010028 */
        /* <DEDUP_REMOVED lines=9> */
[----:B------:R-:W-:Y:S01]  /*8a60*/  FMUL.FTZ R36, R42, R46 ;  /* 0x0000002e2a247220 */ /* 0x000fe20000410000 */
[----:B------:R-:W-:Y:S02]  /*8a70*/  LOP3.LUT R38, R38, 0xffff0000, RZ, 0xc0, !PT ;  /* 0xffff000026267812 */ /* 0x000fe400078ec0ff */
[----:B------:R-:W-:Y:S01]  /*8a80*/  F2FP.BF16.F32.PACK_AB R33, R33, R81 ;  /* 0x000000512121723e */ /* 0x000fe200000010ff */
[----:B------:R-:W-:Y:S01]  /*8a90*/  FMUL.FTZ R42, R42, R34 ;  /* 0x000000222a2a7220 */ /* 0x000fe20000410000 */
[----:B------:R-:W-:Y:S01]  /*8aa0*/  F2FP.BF16.F32.PACK_AB R32, R32, R82 ;  /* 0x000000522020723e */ /* 0x000fe200000010ff */
[C---:B------:R-:W-:Y:S01]  /*8ab0*/  FFMA.FTZ R36, R38.reuse, R34, -R36 ;  /* 0x0000002226247223 */ /* 0x040fe20000010824 */
[----:B------:R-:W-:Y:S01]  /*8ac0*/  F2FP.BF16.F32.PACK_AB R35, R35, R54 ;  /* 0x000000362323723e */ /* 0x000fe200000010ff */
[----:B------:R-:W-:Y:S01]  /*8ad0*/  FFMA.FTZ R42, R38, R46, R42 ;  /* 0x0000002e262a7223 */ /* 0x000fe2000001002a */
[----:B------:R-:W-:Y:S01]  /*8ae0*/  F2FP.BF16.F32.PACK_AB R43, R37, R41 ;  /* 0x00000029252b723e */ /* 0x000fe200000010ff */
[----:B------:R-:W-:Y:S01]  /*8af0*/  IMAD.MOV.U32 R37, RZ, RZ, R33 ;  /* 0x000000ffff257224 */ /* 0x000fe200078e0021 */
[----:B------:R-:W-:Y:S01]  /*8b00*/  F2FP.BF16.F32.PACK_AB R47, R36, R47 ;  /* 0x0000002f242f723e */ /* 0x000fe200000010ff */
[----:B------:R-:W-:Y:S01]  /*8b10*/  IMAD.MOV.U32 R36, RZ, RZ, R35 ;  /* 0x000000ffff247224 */ /* 0x000fe200078e0023 */
[----:B------:R-:W-:Y:S01]  /*8b20*/  F2FP.BF16.F32.PACK_AB R39, R39, R44 ;  /* 0x0000002c2727723e */ /* 0x000fe200000010ff */
[----:B------:R-:W-:Y:S01]  /*8b30*/  IMAD.MOV.U32 R41, RZ, RZ, R32 ;  /* 0x000000ffff297224 */ /* 0x000fe200078e0020 */
[----:B------:R-:W-:Y:S01]  /*8b40*/  F2FP.BF16.F32.PACK_AB R40, R40, R52 ;  /* 0x000000342828723e */ /* 0x000fe200000010ff */
[----:B------:R-:W-:Y:S01]  /*8b50*/  IMAD.MOV.U32 R38, RZ, RZ, R47 ;  /* 0x000000ffff267224 */ /* 0x000fe200078e002f */
[----:B------:R-:W-:-:S07]  /*8b60*/  F2FP.BF16.F32.PACK_AB R42, R42, R53 ;  /* 0x000000352a2a723e */ /* 0x000fce00000010ff */
.L_x_2562:
[----:B------:R-:W-:Y:S05]  /*8b70*/  BSYNC B2 ;  /* 0x0000000000027941 */ /* 0x000fea0003800000 */
.L_x_2561:
[----:B--2---:R4:W-:Y:S04]  /*8b80*/  STG.E.128 desc[UR60][R48.64], R36 ;  /* 0x0000002430007986 */ /* 0x0049e8000c101d3c */
[----:B0-----:R4:W-:Y:S02]  /*8b90*/  @!P4 STG.E.128 desc[UR60][R50.64], R40 ;  /* 0x000000283200c986 */ /* 0x0019e4000c101d3c */
.L_x_2552:
[----:B------:R-:W-:Y:S05]  /*8ba0*/  BSYNC B1 ;  /* 0x0000000000017941 */ /* 0x000fea0003800000 */
.L_x_2551:
        /* <DEDUP_REMOVED lines=18> */
[----:B------:R-:W-:Y:S01]  /*8cd0*/  LEA.HI R38, R38, R34, RZ, 0x3 ;  /* 0x0000002226267211 */ /* 0x000fe200078f18ff */
[----:B------:R-:W-:Y:S01]  /*8ce0*/  IMAD R34, R16, 0x6000, R138 ;  /* 0x0000600010227824 */ /* 0x000fe200078e028a */
[----:B------:R-:W-:-:S03]  /*8cf0*/  ISETP.GE.AND P3, PT, R36, R142, PT ;  /* 0x0000008e2400720c */ /* 0x000fc60003f66270 */
[----:B------:R-:W-:Y:S02]  /*8d00*/  IMAD.SHL.U32 R38, R38, 0x400, RZ ;  /* 0x0000040026267824 */ /* 0x000fe400078e00ff */
[----:B------:R-:W-:-:S03]  /*8d10*/  IMAD R34, R34, 0x2, R2 ;  /* 0x0000000222227824 */ /* 0x000fc600078e0202 */
[----:B------:R-:W-:-:S05]  /*8d20*/  LOP3.LUT R38, R38, 0x7fffe000, RZ, 0xc0, !PT ;  /* 0x7fffe00026267812 */ /* 0x000fca00078ec0ff */
[--C-:B------:R-:W-:Y:S02]  /*8d30*/  @!P3 SHF.R.S32.HI R32, RZ, 0x1f, R36.reuse ;  /* 0x0000001fff20b819 */ /* 0x100fe40000011424 */
[--C-:B------:R-:W-:Y:S02]  /*8d40*/  @!P3 IADD3 R33, P4, P5, R92, R124, R36.reuse ;  /* 0x0000007c5c21b210 */ /* 0x100fe40007d9e024 */
[----:B------:R-:W-:Y:S02]  /*8d50*/  LOP3.LUT R36, R194, 0x38, R36, 0xf8, !PT ;  /* 0x00000038c2247812 */ /* 0x000fe400078ef824 */
[----:B------:R-:W-:Y:S02]  /*8d60*/  @!P3 IADD3.X R32, R90, R44, R32, P4, P5 ;  /* 0x0000002c5a20b210 */ /* 0x000fe400027ea420 */
[----:B------:R-:W-:Y:S02]  /*8d70*/  LOP3.LUT R36, R36, R39, RZ, 0x3c, !PT ;  /* 0x0000002724247212 */ /* 0x000fe400078e3cff */
[----:B------:R-:W-:-:S02]  /*8d80*/  LEA R40, P4, R35, R114, 0x1 ;  /* 0x0000007223287211 */ /* 0x000fc400078808ff */
[----:B------:R-:W-:Y:S02]  /*8d90*/  IADD3 R36, R36, R38, R198 ;  /* 0x0000002624247210 */ /* 0x000fe40007ffe0c6 */
[----:B------:R-:W-:Y:S02]  /*8da0*/  LEA.HI.X R41, R35, R115, R37, 0x1, P4 ;  /* 0x0000007323297211 */ /* 0x000fe400020f0c25 */
[----:B------:R-:W-:Y:S01]  /*8db0*/  @!P3 LEA R42, P4, R33, R114, 0x1 ;  /* 0x00000072212ab211 */ /* 0x000fe200078808ff */
[----:B------:R-:W-:-:S03]  /*8dc0*/  IMAD R36, R16, 0x6000, R36 ;  /* 0x0000600010247824 */ /* 0x000fc600078e0224 */
[----:B------:R-:W-:Y:S01]  /*8dd0*/  @!P3 LEA.HI.X R43, R33, R115, R32, 0x1, P4 ;  /* 0x00000073212bb211 */ /* 0x000fe200020f0c20 */
[----:B------:R-:W-:Y:S01]  /*8de0*/  IMAD R36, R36, 0x2, R2 ;  /* 0x0000000224247824 */ /* 0x000fe200078e0202 */
[----:B------:R-:W0:Y:S01]  /*8df0*/  LDS.128 R32, [R34+0x1c400] ;  /* 0x01c4000022207984 */ /* 0x000e220000000c00 */
[----:B------:R-:W-:-:S04]  /*8e00*/  ISETP.GE.AND P4, PT, R18, R117, PT ;  /* 0x000000751200720c */ /* 0x000fc80003f86270 */
[----:B------:R-:W2:Y:S09]  /*8e10*/  LDS.128 R36, [R36+0x1c400] ;  /* 0x01c4000024247984 */ /* 0x000eb20000000c00 */
[----:B------:R-:W-:Y:S05]  /*8e20*/  @P4 BRA `(.L_x_2566) ;  /* 0x00000004006c4947 */ /* 0x000fea0003800000 */
[----:B------:R-:W-:Y:S01]  /*8e30*/  SHF.R.U32.HI R49, RZ, 0x10, R77 ;  /* 0x00000010ff317819 */ /* 0x000fe2000001164d */
[----:B--2---:R-:W-:Y:S01]  /*8e40*/  IMAD.U32 R47, R37, 0x10000, RZ ;  /* 0x00010000252f7824 */ /* 0x004fe200078e00ff */
[----:B------:R-:W-:Y:S01]  /*8e50*/  SHF.R.U32.HI R45, RZ, 0x10, R65 ;  /* 0x00000010ff2d7819 */ /* 0x000fe20000011641 */
[----:B0-----:R-:W-:Y:S01]  /*8e60*/  IMAD.U32 R52, R33, 0x10000, RZ ;  /* 0x0001000021347824 */ /* 0x001fe200078e00ff */
[----:B------:R-:W-:Y:S01]  /*8e70*/  PRMT R49, R167, 0x5432, R49 ;  /* 0x00005432a7317816 */ /* 0x000fe20000000031 */
[----:B------:R-:W-:Y:S01]  /*8e80*/  IMAD.U32 R54, R35, 0x10000, RZ ;  /* 0x0001000023367824 */ /* 0x000fe200078e00ff */
[----:B------:R-:W-:Y:S02]  /*8e90*/  PRMT R45, R165, 0x5432, R45 ;  /* 0x00005432a52d7816 */ /* 0x000fe4000000002d */
[----:B------:R-:W-:Y:S01]  /*8ea0*/  LOP3.LUT R37, R37, 0xffff0000, RZ, 0xc0, !PT ;  /* 0xffff000025257812 */ /* 0x000fe200078ec0ff */
[C---:B------:R-:W-:Y:S01]  /*8eb0*/  IMAD.U32 R50, R49.reuse, 0x10000, RZ ;  /* 0x0001000031327824 */ /* 0x040fe200078e00ff */
[----:B------:R-:W-:Y:S01]  /*8ec0*/  LOP3.LUT R49, R49, 0xffff0000, RZ, 0xc0, !PT ;  /* 0xffff000031317812 */ /* 0x000fe200078ec0ff */
[----:B------:R-:W-:Y:S01]  /*8ed0*/  IMAD.U32 R48, R45, 0x10000, RZ ;  /* 0x000100002d307824 */ /* 0x000fe200078e00ff */
[----:B------:R-:W-:Y:S01]  /*8ee0*/  SHF.R.U64 R53, R78, 0x10, R79 ;  /* 0x000000104e357819 */ /* 0x000fe2000000124f */
[C---:B------:R-:W-:Y:S01]  /*8ef0*/  FMUL.FTZ R51, R47.reuse, R50 ;  /* 0x000000322f337220 */ /* 0x040fe20000410000 */
[----:B------:R-:W-:Y:S01]  /*8f00*/  SHF.R.U64 R46, R66, 0x10, R67 ;  /* 0x00000010422e7819 */ /* 0x000fe20000001243 */
[-C--:B------:R-:W-:Y:S01]  /*8f10*/  FMUL.FTZ R47, R47, R48.reuse ;  /* 0x000000302f2f7220 */ /* 0x080fe20000410000 */
[----:B------:R-:W-:Y:S01]  /*8f20*/  SHF.R.U32.HI R78, RZ, 0x10, R79 ;  /* 0x00000010ff4e7819 */ /* 0x000fe2000001164f */
[C---:B------:R-:W-:Y:S01]  /*8f30*/  FFMA.FTZ R51, R52.reuse, R48, -R51 ;  /* 0x0000003034337223 */ /* 0x040fe20000010833 */
[----:B------:R-:W-:Y:S01]  /*8f40*/  LOP3.LUT R48, R45, 0xffff0000, RZ, 0xc0, !PT ;  /* 0xffff00002d307812 */ /* 0x000fe200078ec0ff */
[----:B------:R-:W-:Y:S01]  /*8f50*/  FFMA.FTZ R47, R52, R50, R47 ;  /* 0x00000032342f7223 */ /* 0x000fe2000001002f */
[----:B------:R-:W-:Y:S01]  /*8f60*/  SHF.R.U32.HI R66, RZ, 0x10, R67 ;  /* 0x00000010ff427819 */ /* 0x000fe20000011643 */
[-C--:B------:R-:W-:Y:S01]  /*8f70*/  FMUL.FTZ R50, R37, R49.reuse ;  /* 0x0000003125327220 */ /* 0x080fe20000410000 */
[----:B------:R-:W-:Y:S01]  /*8f80*/  LOP3.LUT R45, R33, 0xffff0000, RZ, 0xc0, !PT ;  /* 0xffff0000212d7812 */ /* 0x000fe200078ec0ff */
[-C--:B------:R-:W-:Y:S01]  /*8f90*/  FMUL.FTZ R37, R37, R48.reuse ;  /* 0x0000003025257220 */ /* 0x080fe20000410000 */
[----:B------:R-:W-:Y:S01]  /*8fa0*/  PRMT R78, R166, 0x5432, R78 ;  /* 0x00005432a64e7816 */ /* 0x000fe2000000004e */
[----:B------:R-:W-:Y:S01]  /*8fb0*/  IMAD.U32 R33, R32, 0x10000, RZ ;  /* 0x0001000020217824 */ /* 0x000fe200078e00ff */
[----:B------:R-:W-:Y:S01]  /*8fc0*/  PRMT R66, R164, 0x5432, R66 ;  /* 0x00005432a4427816 */ /* 0x000fe20000000042 */
[C---:B------:R-:W-:Y:S01]  /*8fd0*/  FFMA.FTZ R50, R45.reuse, R48, -R50 ;  /* 0x000000302d327223 */ /* 0x040fe20000010832 */
[----:B------:R-:W-:Y:S01]  /*8fe0*/  FFMA.FTZ R37, R45, R49, R37 ;  /* 0x000000312d257223 */ /* 0x000fe20000010025 */
[C---:B------:R-:W-:Y:S01]  /*8ff0*/  IMAD.U32 R45, R39.reuse, 0x10000, RZ ;  /* 0x00010000272d7824 */ /* 0x040fe200078e00ff */
[----:B------:R-:W-:Y:S01]  /*9000*/  LOP3.LUT R39, R39, 0xffff0000, RZ, 0xc0, !PT ;  /* 0xffff000027277812 */ /* 0x000fe200078ec0ff */
[C---:B------:R-:W-:Y:S01]  /*9010*/  IMAD.U32 R49, R78.reuse, 0x10000, RZ ;  /* 0x000100004e317824 */ /* 0x040fe200078e00ff */
[----:B------:R-:W-:Y:S01]  /*9020*/  LOP3.LUT R78, R78, 0xffff0000, RZ, 0xc0, !PT ;  /* 0xffff00004e4e7812 */ /* 0x000fe200078ec0ff */
[----:B------:R-:W-:Y:S01]  /*9030*/  IMAD.U32 R52, R66, 0x10000, RZ ;  /* 0x0001000042347824 */ /* 0x000fe200078e00ff */
[----:B------:R-:W-:Y:S01]  /*9040*/  SHF.R.U64 R76, R76, 0x10, R77 ;  /* 0x000000104c4c7819 */ /* 0x000fe2000000124d */
[CC--:B------:R-:W-:Y:S01]  /*9050*/  FMUL.FTZ R55, R45.reuse, R49.reuse ;  /* 0x000000312d377220 */ /* 0x0c0fe20000410000 */
[----:B------:R-:W-:Y:S01]  /*9060*/  LOP3.LUT R66, R66, 0xffff0000, RZ, 0xc0, !PT ;  /* 0xffff000042427812 */ /* 0x000fe200078ec0ff */
[-C--:B------:R-:W-:Y:S01]  /*9070*/  FMUL.FTZ R45, R45, R52.reuse ;  /* 0x000000342d2d7220 */ /* 0x080fe20000410000 */
[----:B------:R-:W-:Y:S01]  /*9080*/  SHF.R.U64 R64, R64, 0x10, R65 ;  /* 0x0000001040407819 */ /* 0x000fe20000001241 */
[C---:B------:R-:W-:Y:S01]  /*9090*/  FFMA.FTZ R55, R54.reuse, R52, -R55 ;  /* 0x0000003436377223 */ /* 0x040fe20000010837 */
[----:B------:R-:W-:Y:S01]  /*90a0*/  PRMT R76, R167, 0x5410, R76 ;  /* 0x00005410a74c7816 */ /* 0x000fe2000000004c */
[----:B------:R-:W-:Y:S01]  /*90b0*/  FFMA.FTZ R45, R54, R49, R45 ;  /* 0x00000031362d7223 */ /* 0x000fe2000001002d */
[----:B------:R-:W-:Y:S01]  /*90c0*/  LOP3.LUT R49, R35, 0xffff0000, RZ, 0xc0, !PT ;  /* 0xffff000023317812 */ /* 0x000fe200078ec0ff */
[C---:B------:R-:W-:Y:S01]  /*90d0*/  FMUL.FTZ R54, R39.reuse, R78 ;  /* 0x0000004e27367220 */ /* 0x040fe20000410000 */
[----:B------:R-:W-:Y:S01]  /*90e0*/  FMUL.FTZ R39, R39, R66 ;  /* 0x0000004227277220 */ /* 0x000fe20000410000 */
[----:B------:R-:W-:Y:S01]  /*90f0*/  PRMT R64, R165, 0x5410, R64 ;  /* 0x00005410a5407816 */ /* 0x000fe20000000040 */
[----:B------:R-:W-:-:S02]  /*9100*/  IMAD.U32 R48, R36, 0x10000, RZ ;  /* 0x0001000024307824 */ /* 0x000fc400078e00ff */
[C---:B------:R-:W-:Y:S01]  /*9110*/  FFMA.FTZ R54, R49.reuse, R66, -R54 ;  /* 0x0000004231367223 */ /* 0x040fe20000010836 */
[----:B------:R-:W-:Y:S01]  /*9120*/  FFMA.FTZ R39, R49, R78, R39 ;  /* 0x0000004e31277223 */ /* 0x000fe20000010027 */
[----:B------:R-:W-:Y:S01]  /*9130*/  IMAD.U32 R65, R76, 0x10000, RZ ;  /* 0x000100004c417824 */ /* 0x000fe200078e00ff */
[C---:B------:R-:W-:Y:S01]  /*9140*/  LOP3.LUT R66, R64.reuse, 0xffff0000, RZ, 0xc0, !PT ;  /* 0xffff000040427812 */ /* 0x040fe200078ec0ff */
[----:B------:R-:W-:Y:S01]  /*9150*/  IMAD.U32 R49, R64, 0x10000, RZ ;  /* 0x0001000040317824 */ /* 0x000fe200078e00ff */
[----:B------:R-:W-:Y:S01]  /*9160*/  LOP3.LUT R36, R36, 0xffff0000, RZ, 0xc0, !PT ;  /* 0xffff000024247812 */ /* 0x000fe200078ec0ff */
[----:B------:R-:W-:Y:S01]  /*9170*/  FMUL.FTZ R64, R48, R65 ;  /* 0x0000004130407220 */ /* 0x000fe20000410000 */
[----:B------:R-:W-:Y:S01]  /*9180*/  LOP3.LUT R76, R76, 0xffff0000, RZ, 0xc0, !PT ;  /* 0xffff00004c4c7812 */ /* 0x000fe200078ec0ff */
[-C--:B------:R-:W-:Y:S01]  /*9190*/  FMUL.FTZ R48, R48, R49.reuse ;  /* 0x0000003130307220 */ /* 0x080fe20000410000 */
[----:B------:R-:W-:Y:S01]  /*91a0*/  PRMT R53, R166, 0x5410, R53 ;  /* 0x00005410a6357816 */ /* 0x000fe20000000035 */
[C---:B------:R-:W-:Y:S01]  /*91b0*/  FFMA.FTZ R64, R33.reuse, R49, -R64 ;  /* 0x0000003121407223 */ /* 0x040fe20000010840 */
[----:B------:R-:W-:Y:S01]  /*91c0*/  PRMT R46, R164, 0x5410, R46 ;  /* 0x00005410a42e7816 */ /* 0x000fe2000000002e */
[----:B------:R-:W-:Y:S01]  /*91d0*/  FMUL.FTZ R67, R36, R76 ;  /* 0x0000004c24437220 */ /* 0x000fe20000410000 */
[----:B------:R-:W-:Y:S01]  /*91e0*/  LOP3.LUT R32, R32, 0xffff0000, RZ, 0xc0, !PT ;  /* 0xffff000020207812 */ /* 0x000fe200078ec0ff */
[----:B------:R-:W-:Y:S01]  /*91f0*/  FFMA.FTZ R48, R33, R65, R48 ;  /* 0x0000004121307223 */ /* 0x000fe20000010030 */
[----:B------:R-:W-:-:S02]  /*9200*/  IMAD.U32 R52, R38, 0x10000, RZ ;  /* 0x0001000026347824 */ /* 0x000fc400078e00ff */
[-C--:B------:R-:W-:Y:S01]  /*9210*/  FMUL.FTZ R36, R36, R66.reuse ;  /* 0x0000004224247220 */ /* 0x080fe20000410000 */
[C---:B------:R-:W-:Y:S01]  /*9220*/  IMAD.U32 R33, R53.reuse, 0x10000, RZ ;  /* 0x0001000035217824 */ /* 0x040fe200078e00ff */
[----:B------:R-:W-:Y:S01]  /*9230*/  LOP3.LUT R38, R38, 0xffff0000, RZ, 0xc0, !PT ;  /* 0xffff000026267812 */ /* 0x000fe200078ec0ff */
[----:B------:R-:W-:Y:S01]  /*9240*/  IMAD.U32 R49, R46, 0x10000, RZ ;  /* 0x000100002e317824 */ /* 0x000fe200078e00ff */
[----:B------:R-:W-:Y:S01]  /*9250*/  LOP3.LUT R53, R53, 0xffff0000, RZ, 0xc0, !PT ;  /* 0xffff000035357812 */ /* 0x000fe200078ec0ff */
[----:B------:R-:W-:Y:S01]  /*9260*/  IMAD.U32 R35, R34, 0x10000, RZ ;  /* 0x0001000022237824 */ /* 0x000fe200078e00ff */
[----:B------:R-:W-:Y:S01]  /*9270*/  LOP3.LUT R46, R46, 0xffff0000, RZ, 0xc0, !PT ;  /* 0xffff00002e2e7812 */ /* 0x000fe200078ec0ff */
[C---:B------:R-:W-:Y:S01]  /*9280*/  FFMA.FTZ R67, R32.reuse, R66, -R67 ;  /* 0x0000004220437223 */ /* 0x040fe20000010843 */
[----:B------:R-:W-:Y:S01]  /*9290*/  FFMA.FTZ R36, R32, R76, R36 ;  /* 0x0000004c20247223 */ /* 0x000fe20000010024 */
[----:B------:R-:W-:Y:S01]  /*92a0*/  LOP3.LUT R34, R34, 0xffff0000, RZ, 0xc0, !PT ;  /* 0xffff000022227812 */ /* 0x000fe200078ec0ff */
[C---:B------:R-:W-:Y:S01]  /*92b0*/  FMUL.FTZ R32, R52.reuse, R33 ;  /* 0x0000002134207220 */ /* 0x040fe20000410000 */
[----:B------:R-:W-:Y:S01]  /*92c0*/  FMUL.FTZ R65, R52, R49 ;  /* 0x0000003134417220 */ /* 0x000fe20000410000 */
        /* <DEDUP_REMOVED lines=11> */
[----:B------:R-:W-:Y:S01]  /*9380*/  IMAD.MOV.U32 R35, RZ, RZ, R54 ;  /* 0x000000ffff237224 */ /* 0x000fe200078e0036 */
[----:B------:R-:W-:Y:S01]  /*9390*/  F2FP.BF16.F32.PACK_AB R37, R37, R47 ;  /* 0x0000002f2525723e */ /* 0x000fe200000010ff */
[----:B------:R-:W-:Y:S01]  /*93a0*/  IMAD.MOV.U32 R32, RZ, RZ, R67 ;  /* 0x000000ffff207224 */ /* 0x000fe200078e0043 */
[----:B------:R-:W-:Y:S02]  /*93b0*/  F2FP.BF16.F32.PACK_AB R39, R39, R45 ;  /* 0x0000002d2727723e */ /* 0x000fe400000010ff */
[----:B------:R-:W-:-:S02]  /*93c0*/  F2FP.BF16.F32.PACK_AB R36, R36, R48 ;  /* 0x000000302424723e */ /* 0x000fc400000010ff */
[----:B------:R-:W-:-:S07]  /*93d0*/  F2FP.BF16.F32.PACK_AB R38, R38, R65 ;  /* 0x000000412626723e */ /* 0x000fce00000010ff */
.L_x_2566:
[----:B------:R-:W-:Y:S05]  /*93e0*/  BSYNC B2 ;  /* 0x0000000000027941 */ /* 0x000fea0003800000 */
.L_x_2565:
[----:B0-----:R0:W-:Y:S04]  /*93f0*/  STG.E.128 desc[UR60][R40.64], R32 ;  /* 0x0000002028007986 */ /* 0x0011e8000c101d3c */
[----:B--2---:R0:W-:Y:S02]  /*9400*/  @!P3 STG.E.128 desc[UR60][R42.64], R36 ;  /* 0x000000242a00b986 */ /* 0x0041e4000c101d3c */
.L_x_2564:
[----:B------:R-:W-:Y:S05]  /*9410*/  BSYNC B1 ;  /* 0x0000000000017941 */ /* 0x000fea0003800000 */
.L_x_2563:
[----:B------:R-:W-:Y:S01]  /*9420*/  ISETP.NE.AND P3, PT, R10, RZ, PT ;  /* 0x000000ff0a00720c */ /* 0x000fe20003f65270 */
[----:B------:R-:W-:-:S12]  /*9430*/  BSSY B1, `(.L_x_2567) ;  /* 0x0000081000017945 */ /* 0x000fd80003800000 */
[----:B------:R-:W-:Y:S05]  /*9440*/  @!P3 BRA `(.L_x_2568) ;  /* 0x0000000400fcb947 */ /* 0x000fea0003800000 */
[----:B0-----:R-:W-:Y:S01]  /*9450*/  SEL R32, R120, R144, !P1 ;  /* 0x0000009078207207 */ /* 0x001fe20004800000 */
[----:B------:R-:W-:Y:S01]  /*9460*/  BSSY B2, `(.L_x_2569) ;  /* 0x000007b000027945 */ /* 0x000fe20003800000 */
[----:B---34-:R-:W-:Y:S02]  /*9470*/  IADD3 R36, P3, P4, R92, R124, R13 ;  /* 0x0000007c5c247210 */ /* 0x018fe40007c7e00d */
[----:B------:R-:W-:Y:S02]  /*9480*/  SHF.R.S32.HI R33, RZ, 0x1f, R32 ;  /* 0x0000001fff217819 */ /* 0x000fe40000011420 */
[----:B------:R-:W-:Y:S02]  /*9490*/  IADD3.X R38, R90, R44, R108, P3, P4 ;  /* 0x0000002c5a267210 */ /* 0x000fe40001fe846c */
[----:B------:R-:W-:Y:S02]  /*94a0*/  LEA.HI R32, R33, R32, RZ, 0x4 ;  /* 0x0000002021207211 */ /* 0x000fe400078f20ff */
[----:B------:R-:W-:-:S02]  /*94b0*/  SHF.R.U32.HI R39, RZ, 0x3, R194 ;  /* 0x00000003ff277819 */ /* 0x000fc400000116c2 */
[----:B------:R-:W-:-:S04]  /*94c0*/  LEA.HI.SX32 R34, R32, R111, 0x1c ;  /* 0x0000006f20227211 */ /* 0x000fc800078fe2ff */
[----:B------:R-:W-:Y:S01]  /*94d0*/  SHF.R.S32.HI R37, RZ, 0x1f, R34 ;  /* 0x0000001fff257819 */ /* 0x000fe20000011422 */
[----:B------:R-:W-:-:S03]  /*94e0*/  IMAD.SHL.U32 R35, R34, 0x8, RZ ;  /* 0x0000000822237824 */ /* 0x000fc600078e00ff */
[----:B------:R-:W-:Y:S02]  /*94f0*/  LEA.HI R37, R37, R34, RZ, 0x3 ;  /* 0x0000002225257211 */ /* 0x000fe400078f18ff */
[----:B------:R-:W-:Y:S02]  /*9500*/  ISETP.GE.AND P3, PT, R35, R142, PT ;  /* 0x0000008e2300720c */ /* 0x000fe40003f66270 */
[----:B------:R-:W-:Y:S01]  /*9510*/  LOP3.LUT R34, R194, 0x38, R35, 0xf8, !PT ;  /* 0x00000038c2227812 */ /* 0x000fe200078ef823 */
[----:B------:R-:W-:-:S05]  /*9520*/  IMAD.SHL.U32 R37, R37, 0x400, RZ ;  /* 0x0000040025257824 */ /* 0x000fca00078e00ff */
[----:B------:R-:W-:-:S05]  /*9530*/  LOP3.LUT R37, R37, 0x7fffe000, RZ, 0xc0, !PT ;  /* 0x7fffe00025257812 */ /* 0x000fca00078ec0ff */
[--C-:B------:R-:W-:Y:S02]  /*9540*/  @!P3 SHF.R.S32.HI R33, RZ, 0x1f, R35.reuse ;  /* 0x0000001fff21b819 */ /* 0x100fe40000011423 */
[----:B------:R-:W-:Y:S02]  /*9550*/  @!P3 IADD3 R32, P4, P5, R92, R124, R35 ;  /* 0x0000007c5c20b210 */ /* 0x000fe40007d9e023 */
[----:B------:R-:W-:Y:S02]  /*9560*/  LOP3.LUT R35, R34, R39, RZ, 0x3c, !PT ;  /* 0x0000002722237212 */ /* 0x000fe400078e3cff */
[----:B------:R-:W-:Y:S02]  /*9570*/  @!P3 IADD3.X R33, R90, R44, R33, P4, P5 ;  /* 0x0000002c5a21b210 */ /* 0x000fe400027ea421 */
[----:B------:R-:W-:Y:S01]  /*9580*/  IADD3 R37, R35, R37, R198 ;  /* 0x0000002523257210 */ /* 0x000fe20007ffe0c6 */
[----:B------:R-:W-:Y:S01]  /*9590*/  IMAD R35, R16, 0x6000, R136 ;  /* 0x0000600010237824 */ /* 0x000fe200078e0288 */
[----:B------:R-:W-:-:S03]  /*95a0*/  LEA R40, P4, R36, R114, 0x1 ;  /* 0x0000007224287211 */ /* 0x000fc600078808ff */
        /* <DEDUP_REMOVED lines=22> */
[----:B------:R-:W-:Y:S01]  /*9710*/  SHF.R.U64 R48, R74, 0x10, R75 ;  /* 0x000000104a307819 */ /* 0x000fe2000000124b */
[----:B------:R-:W-:Y:S01]  /*9720*/  IMAD.U32 R66, R60, 0x10000, RZ ;  /* 0x000100003c427824 */ /* 0x000fe200078e00ff */
[----:B------:R-:W-:Y:S01]  /*9730*/  SHF.R.U64 R46, R62, 0x10, R63 ;  /* 0x000000103e2e7819 */ /* 0x000fe2000000123f */
[----:B------:R-:W-:Y:S01]  /*9740*/  IMAD.U32 R64, R72, 0x10000, RZ ;  /* 0x0001000048407824 */ /* 0x000fe200078e00ff */
[----:B------:R-:W-:-:S02]  /*9750*/  SHF.R.U32.HI R74, RZ, 0x10, R75 ;  /* 0x00000010ff4a7819 */ /* 0x000fc4000001164b */
[----:B------:R-:W-:Y:S01]  /*9760*/  SHF.R.U32.HI R62, RZ, 0x10, R63 ;  /* 0x00000010ff3e7819 */ /* 0x000fe2000001163f */
[----:B------:R-:W-:Y:S01]  /*9770*/  FMUL.FTZ R76, R51, R64 ;  /* 0x00000040334c7220 */ /* 0x000fe20000410000 */
[----:B------:R-:W-:Y:S02]  /*9780*/  PRMT R157, R157, 0x5410, R47 ;  /* 0x000054109d9d7816 */ /* 0x000fe4000000002f */
[----:B------:R-:W-:Y:S01]  /*9790*/  LOP3.LUT R52, R37, 0xffff0000, RZ, 0xc0, !PT ;  /* 0xffff000025347812 */ /* 0x000fe200078ec0ff */
[-C--:B------:R-:W-:Y:S01]  /*97a0*/  FFMA.FTZ R76, R49, R66.reuse, -R76 ;  /* 0x00000042314c7223 */ /* 0x080fe2000001084c */
[----:B------:R-:W-:Y:S01]  /*97b0*/  LOP3.LUT R47, R72, 0xffff0000, RZ, 0xc0, !PT ;  /* 0xffff0000482f7812 */ /* 0x000fe200078ec0ff */
[----:B------:R-:W-:Y:S01]  /*97c0*/  FMUL.FTZ R72, R51, R66 ;  /* 0x0000004233487220 */ /* 0x000fe20000410000 */
[----:B------:R-:W-:Y:S01]  /*97d0*/  PRMT R74, R156, 0x5432, R74 ;  /* 0x000054329c4a7816 */ /* 0x000fe2000000004a */
[----:B------:R-:W-:Y:S01]  /*97e0*/  IMAD.U32 R37, R36, 0x10000, RZ ;  /* 0x0001000024257824 */ /* 0x000fe200078e00ff */
[----:B------:R-:W-:Y:S01]  /*97f0*/  PRMT R62, R154, 0x5432, R62 ;  /* 0x000054329a3e7816 */ /* 0x000fe2000000003e */
[----:B------:R-:W-:Y:S01]  /*9800*/  FMUL.FTZ R65, R52, R47 ;  /* 0x0000002f34417220 */ /* 0x000fe20000410000 */
[----:B------:R-:W-:Y:S01]  /*9810*/  LOP3.LUT R50, R33, 0xffff0000, RZ, 0xc0, !PT ;  /* 0xffff000021327812 */ /* 0x000fe200078ec0ff */
[----:B------:R-:W-:Y:S01]  /*9820*/  IMAD.U32 R51, R74, 0x10000, RZ ;  /* 0x000100004a337824 */ /* 0x000fe200078e00ff */
[----:B------:R-:W-:Y:S01]  /*9830*/  LOP3.LUT R63, R60, 0xffff0000, RZ, 0xc0, !PT ;  /* 0xffff00003c3f7812 */ /* 0x000fe200078ec0ff */
[----:B------:R-:W-:-:S02]  /*9840*/  IMAD.U32 R60, R62, 0x10000, RZ ;  /* 0x000100003e3c7824 */ /* 0x000fc400078e00ff */
[----:B------:R-:W-:Y:S01]  /*9850*/  FFMA.FTZ R72, R49, R64, R72 ;  /* 0x0000004031487223 */ /* 0x000fe20000010048 */
[----:B------:R-:W-:Y:S01]  /*9860*/  LOP3.LUT R39, R39, 0xffff0000, RZ, 0xc0, !PT ;  /* 0xffff000027277812 */ /* 0x000fe200078ec0ff */
[----:B------:R-:W-:Y:S02]  /*9870*/  IMAD.U32 R33, R32, 0x10000, RZ ;  /* 0x0001000020217824 */ /* 0x000fe400078e00ff */
[-C--:B------:R-:W-:Y:S01]  /*9880*/  FMUL.FTZ R67, R52, R63.reuse ;  /* 0x0000003f34437220 */ /* 0x080fe20000410000 */
[----:B------:R-:W-:Y:S01]  /*9890*/  FFMA.FTZ R49, R50, R63, -R65 ;  /* 0x0000003f32317223 */ /* 0x000fe20000010841 */
[C---:B------:R-:W-:Y:S01]  /*98a0*/  FMUL.FTZ R63, R55.reuse, R51 ;  /* 0x00000033373f7220 */ /* 0x040fe20000410000 */
[----:B------:R-:W-:Y:S01]  /*98b0*/  LOP3.LUT R74, R74, 0xffff0000, RZ, 0xc0, !PT ;  /* 0xffff00004a4a7812 */ /* 0x000fe200078ec0ff */
[-C--:B------:R-:W-:Y:S01]  /*98c0*/  FMUL.FTZ R52, R55, R60.reuse ;  /* 0x0000003c37347220 */ /* 0x080fe20000410000 */
[----:B------:R-:W-:Y:S01]  /*98d0*/  PRMT R45, R155, 0x5410, R45 ;  /* 0x000054109b2d7816 */ /* 0x000fe2000000002d */
[----:B------:R-:W-:Y:S01]  /*98e0*/  FFMA.FTZ R47, R50, R47, R67 ;  /* 0x0000002f322f7223 */ /* 0x000fe20000010043 */
[----:B------:R-:W-:Y:S01]  /*98f0*/  LOP3.LUT R62, R62, 0xffff0000, RZ, 0xc0, !PT ;  /* 0xffff00003e3e7812 */ /* 0x000fe200078ec0ff */
[C---:B------:R-:W-:Y:S01]  /*9900*/  FFMA.FTZ R50, R54.reuse, R60, -R63 ;  /* 0x0000003c36327223 */ /* 0x040fe2000001083f */
[----:B------:R-:W-:Y:S01]  /*9910*/  LOP3.LUT R35, R35, 0xffff0000, RZ, 0xc0, !PT ;  /* 0xffff000023237812 */ /* 0x000fe200078ec0ff */
[----:B------:R-:W-:Y:S01]  /*9920*/  FFMA.FTZ R51, R54, R51, R52 ;  /* 0x0000003336337223 */ /* 0x000fe20000010034 */
[----:B------:R-:W-:Y:S01]  /*9930*/  FMUL.FTZ R60, R39, R74 ;  /* 0x0000004a273c7220 */ /* 0x000fe20000410000 */
[----:B------:R-:W-:Y:S01]  /*9940*/  IMAD.U32 R52, R157, 0x10000, RZ ;  /* 0x000100009d347824 */ /* 0x000fe200078e00ff */
[----:B------:R-:W-:Y:S01]  /*9950*/  LOP3.LUT R36, R36, 0xffff0000, RZ, 0xc0, !PT ;  /* 0xffff000024247812 */ /* 0x000fe200078ec0ff */
[----:B------:R-:W-:-:S02]  /*9960*/  IMAD.U32 R54, R45, 0x10000, RZ ;  /* 0x000100002d367824 */ /* 0x000fc400078e00ff */
[-C--:B------:R-:W-:Y:S01]  /*9970*/  FMUL.FTZ R64, R39, R62.reuse ;  /* 0x0000003e27407220 */ /* 0x080fe20000410000 */
[----:B------:R-:W-:Y:S01]  /*9980*/  LOP3.LUT R157, R157, 0xffff0000, RZ, 0xc0, !PT ;  /* 0xffff00009d9d7812 */ /* 0x000fe200078ec0ff */
[----:B------:R-:W-:Y:S01]  /*9990*/  FFMA.FTZ R39, R35, R62, -R60 ;  /* 0x0000003e23277223 */ /* 0x000fe2000001083c */
[C---:B------:R-:W-:Y:S01]  /*99a0*/  FMUL.FTZ R60, R37.reuse, R52 ;  /* 0x00000034253c7220 */ /* 0x040fe20000410000 */
[----:B------:R-:W-:Y:S01]  /*99b0*/  LOP3.LUT R32, R32, 0xffff0000, RZ, 0xc0, !PT ;  /* 0xffff000020207812 */ /* 0x000fe200078ec0ff */
[----:B------:R-:W-:Y:S01]  /*99c0*/  FMUL.FTZ R37, R37, R54 ;  /* 0x0000003625257220 */ /* 0x000fe20000410000 */
[----:B------:R-:W-:Y:S01]  /*99d0*/  LOP3.LUT R45, R45, 0xffff0000, RZ, 0xc0, !PT ;  /* 0xffff00002d2d7812 */ /* 0x000fe200078ec0ff */
[----:B------:R-:W-:Y:S01]  /*99e0*/  FFMA.FTZ R74, R35, R74, R64 ;  /* 0x0000004a234a7223 */ /* 0x000fe20000010040 */
[----:B------:R-:W-:Y:S01]  /*99f0*/  PRMT R48, R156, 0x5410, R48 ;  /* 0x000054109c307816 */ /* 0x000fe20000000030 */
[----:B------:R-:W-:Y:S01]  /*9a00*/  FMUL.FTZ R35, R36, R157 ;  /* 0x0000009d24237220 */ /* 0x000fe20000410000 */
[----:B------:R-:W-:Y:S01]  /*9a10*/  PRMT R46, R154, 0x5410, R46 ;  /* 0x000054109a2e7816 */ /* 0x000fe2000000002e */
[C---:B------:R-:W-:Y:S01]  /*9a20*/  FFMA.FTZ R54, R33.reuse, R54, -R60 ;  /* 0x0000003621367223 */ /* 0x040fe2000001083c */
[----:B------:R-:W-:Y:S01]  /*9a30*/  FFMA.FTZ R33, R33, R52, R37 ;  /* 0x0000003421217223 */ /* 0x000fe20000010025 */
[----:B------:R-:W-:Y:S01]  /*9a40*/  LOP3.LUT R38, R38, 0xffff0000, RZ, 0xc0, !PT ;  /* 0xffff000026267812 */ /* 0x000fe200078ec0ff */
[-C--:B------:R-:W-:Y:S01]  /*9a50*/  FMUL.FTZ R55, R36, R45.reuse ;  /* 0x0000002d24377220 */ /* 0x080fe20000410000 */
[----:B------:R-:W-:Y:S01]  /*9a60*/  FFMA.FTZ R35, R32, R45, -R35 ;  /* 0x0000002d20237223 */ /* 0x000fe20000010823 */
[C---:B------:R-:W-:Y:S01]  /*9a70*/  LOP3.LUT R37, R48.reuse, 0xffff0000, RZ, 0xc0, !PT ;  /* 0xffff000030257812 */ /* 0x040fe200078ec0ff */
[----:B------:R-:W-:Y:S01]  /*9a80*/  IMAD.U32 R52, R48, 0x10000, RZ ;  /* 0x0001000030347824 */ /* 0x000fe200078e00ff */
[C---:B------:R-:W-:Y:S01]  /*9a90*/  LOP3.LUT R45, R46.reuse, 0xffff0000, RZ, 0xc0, !PT ;  /* 0xffff00002e2d7812 */ /* 0x040fe200078ec0ff */
[----:B------:R-:W-:-:S02]  /*9aa0*/  IMAD.U32 R36, R46, 0x10000, RZ ;  /* 0x000100002e247824 */ /* 0x000fc400078e00ff */
[----:B------:R-:W-:Y:S01]  /*9ab0*/  FFMA.FTZ R32, R32, R157, R55 ;  /* 0x0000009d20207223 */ /* 0x000fe20000010037 */
[----:B------:R-:W-:Y:S01]  /*9ac0*/  LOP3.LUT R34, R34, 0xffff0000, RZ, 0xc0, !PT ;  /* 0xffff000022227812 */ /* 0x000fe200078ec0ff */
[C---:B------:R-:W-:Y:S01]  /*9ad0*/  FMUL.FTZ R46, R61.reuse, R52 ;  /* 0x000000343d2e7220 */ /* 0x040fe20000410000 */
[C---:B------:R-:W-:Y:S01]  /*9ae0*/  FMUL.FTZ R55, R38.reuse, R37 ;  /* 0x0000002526377220 */ /* 0x040fe20000410000 */
[----:B------:R-:W-:Y:S01]  /*9af0*/  FMUL.FTZ R61, R61, R36 ;  /* 0x000000243d3d7220 */ /* 0x000fe20000410000 */
[-C--:B------:R-:W-:Y:S01]  /*9b00*/  FMUL.FTZ R38, R38, R45.reuse ;  /* 0x0000002d26267220 */ /* 0x080fe20000410000 */
[----:B------:R-:W-:Y:S01]  /*9b10*/  F2FP.BF16.F32.PACK_AB R39, R39, R50 ;  /* 0x000000322727723e */ /* 0x000fe200000010ff */
        /* <DEDUP_REMOVED lines=15> */
.L_x_2570:
[----:B------:R-:W-:Y:S05]  /*9c10*/  BSYNC B2 ;  /* 0x0000000000027941 */ /* 0x000fea0003800000 */
.L_x_2569:
[----:B0-----:R0:W-:Y:S04]  /*9c20*/  STG.E.128 desc[UR60][R40.64], R32 ;  /* 0x0000002028007986 */ /* 0x0011e8000c101d3c */
[----:B--2---:R0:W-:Y:S02]  /*9c30*/  @!P3 STG.E.128 desc[UR60][R42.64], R36 ;  /* 0x000000242a00b986 */ /* 0x0041e4000c101d3c */
.L_x_2568:
[----:B------:R-:W-:Y:S05]  /*9c40*/  BSYNC B1 ;  /* 0x0000000000017941 */ /* 0x000fea0003800000 */
.L_x_2567:
[----:B------:R-:W-:-:S13]  /*9c50*/  ISETP.NE.AND P3, PT, R9, RZ, PT ;  /* 0x000000ff0900720c */ /* 0x000fda0003f65270 */
[----:B------:R-:W-:Y:S05]  /*9c60*/  @!P3 BRA `(.L_x_2521) ;  /* 0x0000000800e4b947 */ /* 0x000fea0003800000 */
[----:B0-----:R-:W2:Y:S01]  /*9c70*/  LDL R32, [R1+0x1c] ;  /* 0x00001c0001207983 */ /* 0x001ea20000100800 */
[----:B------:R-:W-:Y:S01]  /*9c80*/  SHF.R.U32.HI R35, RZ, 0x3, R194 ;  /* 0x00000003ff237819 */ /* 0x000fe200000116c2 */
[----:B------:R-:W-:Y:S01]  /*9c90*/  BSSY B1, `(.L_x_2571) ;  /* 0x0000074000017945 */ /* 0x000fe20003800000 */
[----:B--2---:R-:W-:-:S04]  /*9ca0*/  LOP3.LUT P4, RZ, R32, 0x1, RZ, 0xc0, !PT ;  /* 0x0000000120ff7812 */ /* 0x004fc8000788c0ff */
[----:B------:R-:W-:Y:S02]  /*9cb0*/  SEL R144, R120, R144, !P4 ;  /* 0x0000009078907207 */ /* 0x000fe40006000000 */
[----:B---34-:R-:W-:Y:S02]  /*9cc0*/  IADD3 R41, P3, P4, R92, R124, R12 ;  /* 0x0000007c5c297210 */ /* 0x018fe40007c7e00c */
[----:B------:R-:W-:Y:S02]  /*9cd0*/  SHF.R.S32.HI R33, RZ, 0x1f, R144 ;  /* 0x0000001fff217819 */ /* 0x000fe40000011490 */
[----:B------:R-:W-:Y:S02]  /*9ce0*/  IADD3.X R42, R90, R44, R107, P3, P4 ;  /* 0x0000002c5a2a7210 */ /* 0x000fe40001fe846b */
[----:B------:R-:W-:Y:S02]  /*9cf0*/  LEA.HI R33, R33, R144, RZ, 0x4 ;  /* 0x0000009021217211 */ /* 0x000fe400078f20ff */
[----:B------:R-:W-:-:S02]  /*9d00*/  ISETP.GE.AND P4, PT, R186, R117, PT ;  /* 0x00000075ba00720c */ /* 0x000fc40003f86270 */
[----:B------:R-:W-:Y:S02]  /*9d10*/  LEA.HI.SX32 R33, R33, R110, 0x1c ;  /* 0x0000006e21217211 */ /* 0x000fe400078fe2ff */
[----:B------:R-:W-:Y:S02]  /*9d20*/  LEA R40, P3, R41, R114, 0x1 ;  /* 0x0000007229287211 */ /* 0x000fe400078608ff */
[----:B------:R-:W-:Y:S01]  /*9d30*/  SHF.R.S32.HI R32, RZ, 0x1f, R33 ;  /* 0x0000001fff207819 */ /* 0x000fe20000011421 */
[----:B------:R-:W-:Y:S01]  /*9d40*/  IMAD.SHL.U32 R43, R33, 0x8, RZ ;  /* 0x00000008212b7824 */ /* 0x000fe200078e00ff */
[----:B------:R-:W-:Y:S02]  /*9d50*/  LEA.HI.X R41, R41, R115, R42, 0x1, P3 ;  /* 0x0000007329297211 */ /* 0x000fe400018f0c2a */
        /* <DEDUP_REMOVED lines=17> */
[--C-:B------:R-:W-:Y:S01]  /*9e70*/  SHF.R.U64 R51, R68, 0x10, R69.reuse ;  /* 0x0000001044337819 */ /* 0x100fe20000001245 */
[----:B------:R-:W-:Y:S01]  /*9e80*/  IMAD.U32 R54, R39, 0x10000, RZ ;  /* 0x0001000027367824 */ /* 0x000fe200078e00ff */
[----:B------:R-:W-:Y:S01]  /*9e90*/  SHF.R.U32.HI R69, RZ, 0x10, R69 ;  /* 0x00000010ff457819 */ /* 0x000fe20000011645 */
[----:B------:R-:W-:Y:S01]  /*9ea0*/  IMAD.U32 R48, R35, 0x10000, RZ ;  /* 0x0001000023307824 */ /* 0x000fe200078e00ff */
[----:B------:R-:W-:Y:S02]  /*9eb0*/  SHF.R.U32.HI R57, RZ, 0x10, R57 ;  /* 0x00000010ff397819 */ /* 0x000fe40000011639 */
[----:B------:R-:W-:-:S02]  /*9ec0*/  PRMT R47, R149, 0x5410, R56 ;  /* 0x00005410952f7816 */ /* 0x000fc40000000038 */
[----:B------:R-:W-:Y:S02]  /*9ed0*/  PRMT R49, R150, 0x5410, R49 ;  /* 0x0000541096317816 */ /* 0x000fe40000000031 */
[----:B------:R-:W-:Y:S02]  /*9ee0*/  PRMT R56, R152, 0x5432, R69 ;  /* 0x0000543298387816 */ /* 0x000fe40000000045 */
[----:B------:R-:W-:Y:S02]  /*9ef0*/  PRMT R150, R150, 0x5432, R57 ;  /* 0x0000543296967816 */ /* 0x000fe40000000039 */
[----:B------:R-:W-:Y:S01]  /*9f00*/  SHF.R.U64 R50, R70, 0x10, R71 ;  /* 0x0000001046327819 */ /* 0x000fe20000001247 */
[----:B------:R-:W-:Y:S01]  /*9f10*/  IMAD.U32 R57, R56, 0x10000, RZ ;  /* 0x0001000038397824 */ /* 0x000fe200078e00ff */
[----:B------:R-:W-:Y:S02]  /*9f20*/  SHF.R.U32.HI R58, RZ, 0x10, R59 ;  /* 0x00000010ff3a7819 */ /* 0x000fe4000001163b */
[----:B------:R-:W-:Y:S01]  /*9f30*/  SHF.R.U32.HI R70, RZ, 0x10, R71 ;  /* 0x00000010ff467819 */ /* 0x000fe20000011647 */
[----:B------:R-:W-:Y:S01]  /*9f40*/  FMUL.FTZ R59, R55, R57 ;  /* 0x00000039373b7220 */ /* 0x000fe20000410000 */
[----:B------:R-:W-:Y:S01]  /*9f50*/  PRMT R152, R152, 0x5410, R51 ;  /* 0x0000541098987816 */ /* 0x000fe20000000033 */
[----:B------:R-:W-:Y:S01]  /*9f60*/  IMAD.U32 R51, R150, 0x10000, RZ ;  /* 0x0001000096337824 */ /* 0x000fe200078e00ff */
[----:B------:R-:W-:-:S02]  /*9f70*/  PRMT R149, R149, 0x5432, R58 ;  /* 0x0000543295957816 */ /* 0x000fc4000000003a */
[----:B------:R-:W-:Y:S01]  /*9f80*/  PRMT R70, R151, 0x5432, R70 ;  /* 0x0000543297467816 */ /* 0x000fe20000000046 */
[-C--:B------:R-:W-:Y:S01]  /*9f90*/  FMUL.FTZ R55, R55, R51.reuse ;  /* 0x0000003337377220 */ /* 0x080fe20000410000 */
[----:B------:R-:W-:Y:S01]  /*9fa0*/  LOP3.LUT R53, R37, 0xffff0000, RZ, 0xc0, !PT ;  /* 0xffff000025357812 */ /* 0x000fe200078ec0ff */
[----:B------:R-:W-:Y:S01]  /*9fb0*/  FFMA.FTZ R51, R52, R51, -R59 ;  /* 0x0000003334337223 */ /* 0x000fe2000001083b */
[----:B------:R-:W-:Y:S01]  /*9fc0*/  LOP3.LUT R58, R56, 0xffff0000, RZ, 0xc0, !PT ;  /* 0xffff0000383a7812 */ /* 0x000fe200078ec0ff */
[----:B------:R-:W-:Y:S01]  /*9fd0*/  IMAD.U32 R59, R70, 0x10000, RZ ;  /* 0x00010000463b7824 */ /* 0x000fe200078e00ff */
[----:B------:R-:W-:Y:S01]  /*9fe0*/  LOP3.LUT R56, R150, 0xffff0000, RZ, 0xc0, !PT ;  /* 0xffff000096387812 */ /* 0x000fe200078ec0ff */
[----:B------:R-:W-:Y:S01]  /*9ff0*/  FFMA.FTZ R52, R52, R57, R55 ;  /* 0x0000003934347223 */ /* 0x000fe20000010037 */
[----:B------:R-:W-:Y:S01]  /*a000*/  LOP3.LUT R46, R33, 0xffff0000, RZ, 0xc0, !PT ;  /* 0xffff0000212e7812 */ /* 0x000fe200078ec0ff */
[----:B------:R-:W-:Y:S01]  /*a010*/  FMUL.FTZ R61, R53, R58 ;  /* 0x0000003a353d7220 */ /* 0x000fe20000410000 */
[----:B------:R-:W-:-:S02]  /*a020*/  IMAD.U32 R55, R149, 0x10000, RZ ;  /* 0x0001000095377824 */ /* 0x000fc400078e00ff */
[----:B------:R-:W-:Y:S01]  /*a030*/  FMUL.FTZ R53, R53, R56 ;  /* 0x0000003835357220 */ /* 0x000fe20000410000 */
[----:B------:R-:W-:Y:S01]  /*a040*/  LOP3.LUT R39, R39, 0xffff0000, RZ, 0xc0, !PT ;  /* 0xffff000027277812 */ /* 0x000fe200078ec0ff */
[----:B------:R-:W-:Y:S01]  /*a050*/  FMUL.FTZ R57, R54, R59 ;  /* 0x0000003b36397220 */ /* 0x000fe20000410000 */
[----:B------:R-:W-:Y:S01]  /*a060*/  LOP3.LUT R70, R70, 0xffff0000, RZ, 0xc0, !PT ;  /* 0xffff000046467812 */ /* 0x000fe200078ec0ff */
[-C--:B------:R-:W-:Y:S01]  /*a070*/  FMUL.FTZ R54, R54, R55.reuse ;  /* 0x0000003736367220 */ /* 0x080fe20000410000 */
[C---:B------:R-:W-:Y:S01]  /*a080*/  FFMA.FTZ R53, R46.reuse, R58, R53 ;  /* 0x0000003a2e357223 */ /* 0x040fe20000010035 */
[----:B------:R-:W-:Y:S01]  /*a090*/  LOP3.LUT R45, R35, 0xffff0000, RZ, 0xc0, !PT ;  /* 0xffff0000232d7812 */ /* 0x000fe200078ec0ff */
[----:B------:R-:W-:Y:S01]  /*a0a0*/  FFMA.FTZ R56, R46, R56, -R61 ;  /* 0x000000382e387223 */ /* 0x000fe2000001083d */
[----:B------:R-:W-:Y:S01]  /*a0b0*/  LOP3.LUT R58, R149, 0xffff0000, RZ, 0xc0, !PT ;  /* 0xffff0000953a7812 */ /* 0x000fe200078ec0ff */
[----:B------:R-:W-:Y:S01]  /*a0c0*/  FFMA.FTZ R46, R48, R55, -R57 ;  /* 0x00000037302e7223 */ /* 0x000fe20000010839 */
[----:B------:R-:W-:Y:S01]  /*a0d0*/  FMUL.FTZ R62, R39, R70 ;  /* 0x00000046273e7220 */ /* 0x000fe20000410000 */
[----:B------:R-:W-:-:S02]  /*a0e0*/  IMAD.U32 R37, R36, 0x10000, RZ ;  /* 0x0001000024257824 */ /* 0x000fc400078e00ff */
[----:B------:R-:W-:Y:S01]  /*a0f0*/  FFMA.FTZ R48, R48, R59, R54 ;  /* 0x0000003b30307223 */ /* 0x000fe20000010036 */
[----:B------:R-:W-:Y:S02]  /*a100*/  IMAD.U32 R60, R152, 0x10000, RZ ;  /* 0x00010000983c7824 */ /* 0x000fe400078e00ff */
[-C--:B------:R-:W-:Y:S01]  /*a110*/  FMUL.FTZ R64, R39, R58.reuse ;  /* 0x0000003a27407220 */ /* 0x080fe20000410000 */
[----:B------:R-:W-:Y:S02]  /*a120*/  IMAD.U32 R54, R49, 0x10000, RZ ;  /* 0x0001000031367824 */ /* 0x000fe400078e00ff */
[----:B------:R-:W-:Y:S01]  /*a130*/  FFMA.FTZ R57, R45, R58, -R62 ;  /* 0x0000003a2d397223 */ /* 0x000fe2000001083e */
[C---:B------:R-:W-:Y:S01]  /*a140*/  FMUL.FTZ R58, R37.reuse, R60 ;  /* 0x0000003c253a7220 */ /* 0x040fe20000410000 */
[----:B------:R-:W-:Y:S01]  /*a150*/  IMAD.U32 R33, R32, 0x10000, RZ ;  /* 0x0001000020217824 */ /* 0x000fe200078e00ff */
[----:B------:R-:W-:Y:S01]  /*a160*/  LOP3.LUT R36, R36, 0xffff0000, RZ, 0xc0, !PT ;  /* 0xffff000024247812 */ /* 0x000fe200078ec0ff */
[----:B------:R-:W-:Y:S01]  /*a170*/  FMUL.FTZ R37, R37, R54 ;  /* 0x0000003625257220 */ /* 0x000fe20000410000 */
[----:B------:R-:W-:Y:S01]  /*a180*/  LOP3.LUT R39, R152, 0xffff0000, RZ, 0xc0, !PT ;  /* 0xffff000098277812 */ /* 0x000fe200078ec0ff */
[C---:B------:R-:W-:Y:S01]  /*a190*/  IMAD.U32 R35, R34.reuse, 0x10000, RZ ;  /* 0x0001000022237824 */ /* 0x040fe200078e00ff */
[----:B------:R-:W-:Y:S01]  /*a1a0*/  PRMT R50, R151, 0x5410, R50 ;  /* 0x0000541097327816 */ /* 0x000fe20000000032 */
[----:B------:R-:W-:Y:S01]  /*a1b0*/  FFMA.FTZ R59, R45, R70, R64 ;  /* 0x000000462d3b7223 */ /* 0x000fe20000010040 */
[----:B------:R-:W-:Y:S01]  /*a1c0*/  LOP3.LUT R49, R49, 0xffff0000, RZ, 0xc0, !PT ;  /* 0xffff000031317812 */ /* 0x000fe200078ec0ff */
[C---:B------:R-:W-:Y:S01]  /*a1d0*/  FFMA.FTZ R58, R33.reuse, R54, -R58 ;  /* 0x00000036213a7223 */ /* 0x040fe2000001083a */
[----:B------:R-:W-:Y:S01]  /*a1e0*/  LOP3.LUT R42, R34, 0xffff0000, RZ, 0xc0, !PT ;  /* 0xffff0000222a7812 */ /* 0x000fe200078ec0ff */
[----:B------:R-:W-:Y:S01]  /*a1f0*/  IMAD.U32 R34, R38, 0x10000, RZ ;  /* 0x0001000026227824 */ /* 0x000fe200078e00ff */
[----:B------:R-:W-:Y:S01]  /*a200*/  LOP3.LUT R32, R32, 0xffff0000, RZ, 0xc0, !PT ;  /* 0xffff000020207812 */ /* 0x000fe200078ec0ff */
[----:B------:R-:W-:Y:S01]  /*a210*/  FFMA.FTZ R60, R33, R60, R37 ;  /* 0x0000003c213c7223 */ /* 0x000fe20000010025 */
[----:B------:R-:W-:Y:S01]  /*a220*/  LOP3.LUT R38, R38, 0xffff0000, RZ, 0xc0, !PT ;  /* 0xffff000026267812 */ /* 0x000fe200078ec0ff */
[----:B------:R-:W-:Y:S01]  /*a230*/  FMUL.FTZ R45, R36, R39 ;  /* 0x00000027242d7220 */ /* 0x000fe20000410000 */
[C---:B------:R-:W-:Y:S01]  /*a240*/  IMAD.U32 R33, R47.reuse, 0x10000, RZ ;  /* 0x000100002f217824 */ /* 0x040fe200078e00ff */
[----:B------:R-:W-:Y:S01]  /*a250*/  LOP3.LUT R37, R50, 0xffff0000, RZ, 0xc0, !PT ;  /* 0xffff000032257812 */ /* 0x000fe200078ec0ff */
[----:B------:R-:W-:Y:S01]  /*a260*/  FMUL.FTZ R55, R36, R49 ;  /* 0x0000003124377220 */ /* 0x000fe20000410000 */
[----:B------:R-:W-:Y:S01]  /*a270*/  LOP3.LUT R47, R47, 0xffff0000, RZ, 0xc0, !PT ;  /* 0xffff00002f2f7812 */ /* 0x000fe200078ec0ff */
[----:B------:R-:W-:-:S02]  /*a280*/  IMAD.U32 R36, R50, 0x10000, RZ ;  /* 0x0001000032247824 */ /* 0x000fc400078e00ff */
[C---:B------:R-:W-:Y:S01]  /*a290*/  FFMA.FTZ R45, R32.reuse, R49, -R45 ;  /* 0x00000031202d7223 */ /* 0x040fe2000001082d */
[----:B------:R-:W-:Y:S01]  /*a2a0*/  FFMA.FTZ R55, R32, R39, R55 ;  /* 0x0000002720377223 */ /* 0x000fe20000010037 */
        /* <DEDUP_REMOVED lines=11> */
[----:B------:R-:W-:Y:S01]  /*a360*/  F2FP.BF16.F32.PACK_AB R38, R38, R39 ;  /* 0x000000272626723e */ /* 0x000fe200000010ff */
[----:B------:R-:W-:Y:S01]  /*a370*/  IMAD.MOV.U32 R32, RZ, RZ, R58 ;  /* 0x000000ffff207224 */ /* 0x000fe200078e003a */
[----:B------:R-:W-:Y:S01]  /*a380*/  F2FP.BF16.F32.PACK_AB R33, R56, R51 ;  /* 0x000000333821723e */ /* 0x000fe200000010ff */
[----:B------:R-:W-:Y:S01]  /*a390*/  IMAD.MOV.U32 R39, RZ, RZ, R48 ;  /* 0x000000ffff277224 */ /* 0x000fe200078e0030 */
[----:B------:R-:W-:Y:S02]  /*a3a0*/  F2FP.BF16.F32.PACK_AB R35, R57, R46 ;  /* 0x0000002e3923723e */ /* 0x000fe400000010ff */
[----:B------:R-:W-:-:S02]  /*a3b0*/  F2FP.BF16.F32.PACK_AB R37, R53, R52 ;  /* 0x000000343525723e */ /* 0x000fc400000010ff */
[----:B------:R-:W-:-:S07]  /*a3c0*/  F2FP.BF16.F32.PACK_AB R36, R55, R60 ;  /* 0x0000003c3724723e */ /* 0x000fce00000010ff */
.L_x_2572:
[----:B------:R-:W-:Y:S05]  /*a3d0*/  BSYNC B1 ;  /* 0x0000000000017941 */ /* 0x000fea0003800000 */
.L_x_2571:
        /* <DEDUP_REMOVED lines=10> */
.L_x_2488:
[----:B------:R-:W2:Y:S02]  /*a480*/  LDL R32, [R1+0x18] ;  /* 0x0000180001207983 */ /* 0x000ea40000100800 */
[----:B--2---:R-:W-:-:S13]  /*a490*/  R2UR UR4, R32 ;  /* 0x00000000200472ca */ /* 0x004fda00000e0000 */
[----:B------:R-:W-:-:S06]  /*a4a0*/  UISETP.NE.AND UP0, UPT, UR4, 0x3, UPT ;  /* 0x000000030400788c */ /* 0x000fcc000bf05270 */
[----:B------:R-:W-:-:S13]  /*a4b0*/  PLOP3.LUT P2, PT, PT, PT, UP0, 0x80, 0x0 ;  /* 0x000000000000781c */ /* 0x000fda0003f4f008 */
[----:B------:R-:W-:Y:S05]  /*a4c0*/  @!P2 BRA `(.L_x_2573) ;  /* 0x000000000004a947 */ /* 0x000fea0003800000 */
[----:B------:R-:W-:Y:S01]  /*a4d0*/  BPT.TRAP 0x1 ;  /* 0x000000040000795c */ /* 0x000fe20000300000 */
.L_x_2573:
[----:B------:R-:W-:Y:S01]  /*a4e0*/  IMAD R3, R16, 0x8, R2 ;  /* 0x0000000810037824 */ /* 0x000fe200078e0202 */
[----:B------:R-:W-:Y:S01]  /*a4f0*/  SHF.L.U32 R0, R188, 0x1f, RZ ;  /* 0x0000001fbc007819 */ /* 0x000fe200000006ff */
[----:B------:R-:W-:Y:S01]  /*a500*/  IMAD R4, R24, -0x80, R25 ;  /* 0xffffff8018047824 */ /* 0x000fe200078e0219 */
[----:B------:R-:W-:Y:S02]  /*a510*/  BSSY B1, `(.L_x_2574) ;  /* 0x0000005000017945 */ /* 0x000fe40003800000 */
[----:B------:R-:W1:Y:S02]  /*a520*/  SYNCS.PHASECHK.TRANS64.TRYWAIT P4, [R3+URZ+0x34890], R0 ;  /* 0x03489000030075a7 */ /* 0x000e64000808017f */
[----:B------:R-:W-:-:S04]  /*a530*/  VIMNMX R4, R4, 0x80, PT ;  /* 0x0000008004047848 */ /* 0x000fc80003fe0100 */
[----:B------:R-:W-:Y:S01]  /*a540*/  ISETP.GE.AND P3, PT, R17, R4, PT ;  /* 0x000000041100720c */ /* 0x000fe20003f66270 */
[----:B-1----:R-:W-:-:S12]  /*a550*/  @!P4 BRA `(.L_x_2575) ;  /* 0x000001c80060c947 */ /* 0x002fd80003800000 */
.L_x_2874:
[----:B------:R-:W-:Y:S05]  /*a560*/  BSYNC B1 ;  /* 0x0000000000017941 */ /* 0x000fea0003800000 */
.L_x_2574:
[----:B------:R-:W-:Y:S04]  /*a570*/  BSSY B1, `(.L_x_2576) ;  /* 0x0000014000017945 */ /* 0x000fe80003800000 */
[----:B------:R-:W-:Y:S05]  /*a580*/  @P3 BRA `(.L_x_2577) ;  /* 0x0000000000483947 */ /* 0x000fea0003800000 */
[----:B------:R-:W-:Y:S02]  /*a590*/  ISETP.NE.AND P4, PT, R11, RZ, PT ;  /* 0x000000ff0b00720c */ /* 0x000fe40003f85270 */
[----:B------:R-:W-:-:S11]  /*a5a0*/  ISETP.NE.AND P3, PT, R10, RZ, PT ;  /* 0x000000ff0a00720c */ /* 0x000fd60003f65270 */
[----:B0-----:R-:W0:Y:S04]  /*a5b0*/  @P4 LDS.128 R32, [R43] ;  /* 0x000000002b204984 */ /* 0x001e280000000c00 */
[----:B------:R-:W2:Y:S04]  /*a5c0*/  @P3 LDS.128 R36, [R42] ;  /* 0x000000002a243984 */ /* 0x000ea80000000c00 */
[----:B0-----:R-:W-:Y:S01]  /*a5d0*/  @P4 STG.E.128 desc[UR60][R44.64], R32 ;  /* 0x000000202c004986 */ /* 0x001fe2000c101d3c */
[----:B------:R-:W-:-:S03]  /*a5e0*/  ISETP.NE.AND P4, PT, R9, RZ, PT ;  /* 0x000000ff0900720c */ /* 0x000fc60003f85270 */
[----:B--2---:R-:W-:Y:S01]  /*a5f0*/  @P3 STG.E.128 desc[UR60][R44.64+0x40], R36 ;  /* 0x000040242c003986 */ /* 0x004fe2000c101d3c */
[----:B------:R-:W-:-:S09]  /*a600*/  ISETP.NE.AND P3, PT, R8, RZ, PT ;  /* 0x000000ff0800720c */ /* 0x000fd20003f65270 */
[----:B------:R-:W0:Y:S04]  /*a610*/  @P4 LDS.128 R32, [R43+0x4000] ;  /* 0x004000002b204984 */ /* 0x000e280000000c00 */
[----:B------:R-:W2:Y:S04]  /*a620*/  @P3 LDS.128 R36, [R42+0x4000] ;  /* 0x004000002a243984 */ /* 0x000ea80000000c00 */
[----:B0-----:R-:W-:Y:S01]  /*a630*/  @P4 STG.E.128 desc[UR60][R44.64+0x80], R32 ;  /* 0x000080202c004986 */ /* 0x001fe2000c101d3c */
[----:B------:R-:W-:-:S03]  /*a640*/  ISETP.NE.AND P4, PT, R6, RZ, PT ;  /* 0x000000ff0600720c */ /* 0x000fc60003f85270 */
[----:B--2---:R-:W-:Y:S01]  /*a650*/  @P3 STG.E.128 desc[UR60][R44.64+0xc0], R36 ;  /* 0x0000c0242c003986 */ /* 0x004fe2000c101d3c */
[----:B------:R-:W-:-:S09]  /*a660*/  ISETP.NE.AND P3, PT, R7, RZ, PT ;  /* 0x000000ff0700720c */ /* 0x000fd20003f65270 */
[----:B------:R-:W0:Y:S04]  /*a670*/  @P4 LDS.128 R36, [R42+0x8000] ;  /* 0x008000002a244984 */ /* 0x000e280000000c00 */
[----:B------:R-:W2:Y:S04]  /*a680*/  @P3 LDS.128 R32, [R43+0x8000] ;  /* 0x008000002b203984 */ /* 0x000ea80000000c00 */
[----:B0-----:R3:W-:Y:S04]  /*a690*/  @P4 STG.E.128 desc[UR60][R44.64+0x140], R36 ;  /* 0x000140242c004986 */ /* 0x0017e8000c101d3c */
[----:B--2---:R3:W-:Y:S02]  /*a6a0*/  @P3 STG.E.128 desc[UR60][R44.64+0x100], R32 ;  /* 0x000100202c003986 */ /* 0x0047e4000c101d3c */
.L_x_2577:
[----:B------:R-:W-:Y:S05]  /*a6b0*/  BSYNC B1 ;  /* 0x0000000000017941 */ /* 0x000fea0003800000 */
.L_x_2576:
[----:B------:R-:W-:-:S13]  /*a6c0*/  ISETP.GE.AND P3, PT, R214, R4, PT ;  /* 0x00000004d600720c */ /* 0x000fda0003f66270 */
[----:B------:R-:W-:Y:S05]  /*a6d0*/  @P3 BRA `(.L_x_2521) ;  /* 0x0000000000483947 */ /* 0x000fea0003800000 */
[----:B------:R-:W-:Y:S02]  /*a6e0*/  ISETP.NE.AND P4, PT, R11, RZ, PT ;  /* 0x000000ff0b00720c */ /* 0x000fe40003f85270 */
[----:B------:R-:W-:-:S11]  /*a6f0*/  ISETP.NE.AND P3, PT, R9, RZ, PT ;  /* 0x000000ff0900720c */ /* 0x000fd60003f65270 */
[----:B0--3--:R-:W0:Y:S04]  /*a700*/  @P4 LDS.128 R32, [R43+0x2000] ;  /* 0x002000002b204984 */ /* 0x009e280000000c00 */
[----:B------:R-:W2:Y:S04]  /*a710*/  @P3 LDS.128 R36, [R43+0x6000] ;  /* 0x006000002b243984 */ /* 0x000ea80000000c00 */
        /* <DEDUP_REMOVED lines=14> */
.L_x_2521:
[----:B------:R-:W-:Y:S05]  /*a800*/  BSYNC B0 ;  /* 0x0000000000007941 */ /* 0x000fea0003800000 */
.L_x_2487:
[----:B0-234-:R-:W0:Y:S01]  /*a810*/  S2R R32, SR_TID.X ;  /* 0x0000000000207919 */ /* 0x01de220000002100 */
[----:B------:R-:W-:Y:S01]  /*a820*/  @!PT LDS RZ, [RZ] ;  /* 0x00000000fffff984 */ /* 0x000fe20000000800 */
[----:B------:R-:W-:Y:S01]  /*a830*/  @!PT LDS RZ, [RZ] ;  /* 0x00000000fffff984 */ /* 0x000fe20000000800 */
[----:B------:R-:W-:Y:S01]  /*a840*/  @!PT LDS RZ, [RZ] ;  /* 0x00000000fffff984 */ /* 0x000fe20000000800 */
[----:B------:R-:W-:Y:S01]  /*a850*/  @!PT LDS RZ, [RZ] ;  /* 0x00000000fffff984 */ /* 0x000fe20000000800 */
[----:B------:R2:W-:Y:S06]  /*a860*/  MEMBAR.ALL.CTA ;  /* 0x0000000000007992 */ /* 0x0005ec0000008000 */
[----:B--2---:R-:W2:Y:S01]  /*a870*/  FENCE.VIEW.ASYNC.S ;  /* 0x00000000000073c6 */ /* 0x004ea20000000000 */
[----:B------:R-:W-:Y:S05]  /*a880*/  WARPSYNC.ALL ;  /* 0x0000000000007948 */ /* 0x000fea0003800000 */
[----:B------:R-:W-:Y:S01]  /*a890*/  BSSY B0, `(.L_x_2578) ;  /* 0x0000009000007945 */ /* 0x000fe20003800000 */
[----:B0-----:R-:W-:Y:S01]  /*a8a0*/  LOP3.LUT R32, R32, 0x7f, RZ, 0xc0, !PT ;  /* 0x0000007f20207812 */ /* 0x001fe200078ec0ff */
[----:B--2---:R0:W-:Y:S03]  /*a8b0*/  BAR.SYNC.DEFER_BLOCKING R148, 0x80 ;  /* 0x000200940000751d */ /* 0x0041e60000010000 */
[----:B------:R-:W-:-:S13]  /*a8c0*/  ISETP.NE.AND P3, PT, R32, RZ, PT ;  /* 0x000000ff2000720c */ /* 0x000fda0003f65270 */
[----:B------:R-:W-:-:S05]  /*a8d0*/  @!P3 VIADD R32, R3, 0x348a0 ;  /* 0x000348a00320b836 */ /* 0x000fca0000000000 */
[----:B------:R-:W-:-:S04]  /*a8e0*/  @!P3 PRMT R32, RZ, 0x654, R32 ;  /* 0x00000654ff20b816 */ /* 0x000fc80000000020 */
[----:B------:R0:W-:Y:S01]  /*a8f0*/  @!P3 SYNCS.ARRIVE.TRANS64.RED.A1T0 RZ, [R32+URZ], RZ ;  /* 0x000000ff20ffb9a7 */ /* 0x0001e2000810043f */
[----:B------:R-:W-:Y:S05]  /*a900*/  @!P2 BRA `(.L_x_2579) ;  /* 0x000000000004a947 */ /* 0x000fea0003800000 */
[----:B------:R-:W-:Y:S01]  /*a910*/  BPT.TRAP 0x1 ;  /* 0x000000040000795c */ /* 0x000fe20000300000 */
.L_x_2579:
[----:B------:R-:W-:Y:S05]  /*a920*/  BSYNC B0 ;  /* 0x0000000000007941 */ /* 0x000fea0003800000 */
.L_x_2578:
[----:B------:R-:W2:Y:S01]  /*a930*/  SYNCS.PHASECHK.TRANS64.TRYWAIT P4, [R3+URZ+0x348b0], R0 ;  /* 0x0348b000030075a7 */ /* 0x000ea2000808017f */
[----:B0-----:R-:W-:Y:S01]  /*a940*/  IMAD R32, R16, 0x4000, R27 ;  /* 0x0000400010207824 */ /* 0x001fe200078e021b */
[----:B------:R-:W-:Y:S01]  /*a950*/  ULDC.64 UR42, c[0x0][0x328] ;  /* 0x0000ca00002a7ab9 */ /* 0x000fe20000000a00 */
[----:B------:R-:W-:Y:S01]  /*a960*/  ULDC.64 UR40, c[0x0][0x318] ;  /* 0x0000c60000287ab9 */ /* 0x000fe20000000a00 */
[----:B------:R-:W-:Y:S01]  /*a970*/  BSSY B0, `(.L_x_2580) ;  /* 0x0000004000007945 */ /* 0x000fe20003800000 */
[----:B------:R-:W-:Y:S01]  /*a980*/  ISETP.GE.AND P2, PT, R17, R4, PT ;  /* 0x000000041100720c */ /* 0x000fe20003f46270 */
[----:B------:R-:W-:Y:S02]  /*a990*/  IMAD.IADD R34, R122, 0x1, R32 ;  /* 0x000000017a227824 */ /* 0x000fe400078e0220 */
[----:B--2---:R-:W-:Y:S10]  /*a9a0*/  @!P4 BRA `(.L_x_2581) ;  /* 0x000001c40060c947 */ /* 0x004ff40003800000 */
.L_x_2875:
[----:B------:R-:W-:Y:S05]  /*a9b0*/  BSYNC B0 ;  /* 0x0000000000007941 */ /* 0x000fea0003800000 */
.L_x_2580:
[----:B------:R-:W-:Y:S01]  /*a9c0*/  BSSY B0, `(.L_x_2582) ;  /* 0x000001a000007945 */ /* 0x000fe20003800000 */
[----:B01----:R-:W-:Y:S02]  /*a9d0*/  IMAD R0, R32, 0x2, R113 ;  /* 0x0000000220007824 */ /* 0x003fe400078e0271 */
        /* <DEDUP_REMOVED lines=24> */
.L_x_2583:
[----:B------:R-:W-:Y:S05]  /*ab60*/  BSYNC B0 ;  /* 0x0000000000007941 */ /* 0x000fea0003800000 */
.L_x_2582:
        /* <DEDUP_REMOVED lines=25> */
.L_x_2585:
[----:B------:R-:W-:Y:S05]  /*ad00*/  BSYNC B0 ;  /* 0x0000000000007941 */ /* 0x000fea0003800000 */
.L_x_2584:
[----:B------:R-:W3:Y:S01]  /*ad10*/  LDL R0, [R1+0x1c] ;  /* 0x00001c0001007983 */ /* 0x000ee20000100800 */
[----:B------:R-:W-:Y:S01]  /*ad20*/  @!P3 VIADD R3, R3, 0x348c0 ;  /* 0x000348c00303b836 */ /* 0x000fe20000000000 */
[----:B------:R-:W-:Y:S01]  /*ad30*/  PLOP3.LUT P2, PT, PT, PT, PT, 0x8, 0x0 ;  /* 0x000000000000781c */ /* 0x000fe20003f4e170 */
[----:B------:R-:W-:Y:S01]  /*ad40*/  VIADD R16, R16, 0x1 ;  /* 0x0000000110107836 */ /* 0x000fe20000000000 */
[----:B------:R-:W-:Y:S01]  /*ad50*/  @!PT LDS RZ, [RZ] ;  /* 0x00000000fffff984 */ /* 0x000fe20000000800 */
[----:B------:R-:W-:Y:S01]  /*ad60*/  @!PT LDS RZ, [RZ] ;  /* 0x00000000fffff984 */ /* 0x000fe20000000800 */
[----:B------:R-:W-:Y:S01]  /*ad70*/  @!PT LDS RZ, [RZ] ;  /* 0x00000000fffff984 */ /* 0x000fe20000000800 */
[----:B------:R-:W-:Y:S01]  /*ad80*/  @!PT LDS RZ, [RZ] ;  /* 0x00000000fffff984 */ /* 0x000fe20000000800 */
[----:B------:R1:W-:Y:S06]  /*ad90*/  MEMBAR.ALL.CTA ;  /* 0x0000000000007992 */ /* 0x0003ec0000008000 */
[----:B-1----:R-:W1:Y:S01]  /*ada0*/  FENCE.VIEW.ASYNC.S ;  /* 0x00000000000073c6 */ /* 0x002e620000000000 */
[----:B------:R-:W-:Y:S01]  /*adb0*/  @!P3 PRMT R3, RZ, 0x654, R3 ;  /* 0x00000654ff03b816 */ /* 0x000fe20000000003 */
[----:B-1----:R1:W-:Y:S06]  /*adc0*/  BAR.SYNC.DEFER_BLOCKING R148, 0x80 ;  /* 0x000200940000751d */ /* 0x0023ec0000010000 */
[----:B------:R4:W-:Y:S01]  /*add0*/  @!P3 SYNCS.ARRIVE.TRANS64.RED.A1T0 RZ, [R3+URZ], RZ ;  /* 0x000000ff03ffb9a7 */ /* 0x0009e2000810043f */
[----:B------:R-:W-:-:S04]  /*ade0*/  ISETP.NE.AND P3, PT, R16, 0x2, PT ;  /* 0x000000021000780c */ /* 0x000fc80003f65270 */
[----:B------:R-:W-:Y:S02]  /*adf0*/  SEL R16, R16, RZ, P3 ;  /* 0x000000ff10107207 */ /* 0x000fe40001800000 */
[----:B----4-:R-:W-:-:S04]  /*ae00*/  SEL R3, RZ, 0x1, P3 ;  /* 0x00000001ff037807 */ /* 0x010fc80001800000 */
[----:B------:R-:W-:Y:S02]  /*ae10*/  LOP3.LUT R188, R188, R3, RZ, 0x3c, !PT ;  /* 0x00000003bcbc7212 */ /* 0x000fe400078e3cff */
[----:B---3--:R-:W-:-:S13]  /*ae20*/  LOP3.LUT P4, RZ, R0, 0x2, RZ, 0xc0, !PT ;  /* 0x0000000200ff7812 */ /* 0x008fda000788c0ff */
[----:B-1----:R-:W-:Y:S05]  /*ae30*/  @P4 BRA `(.L_x_2586) ;  /* 0xffffff7c00a04947 */ /* 0x002fea000383ffff */
.L_x_2482:
[----:B------:R-:W1:Y:S01]  /*ae40*/  LDC R0, c[0x0][0x448] ;  /* 0x00011200ff007b82 */ /* 0x000e620000000800 */
[----:B------:R-:W-:Y:S01]  /*ae50*/  VIADD R3, R200, 0x7f ;  /* 0x0000007fc8037836 */ /* 0x000fe20000000000 */
[----:B------:R-:W-:Y:S01]  /*ae60*/  BSSY B0, `(.L_x_2587) ;  /* 0x0000010000007945 */ /* 0x000fe20003800000 */
[----:B------:R-:W-:Y:S01]  /*ae70*/  IMAD.MOV.U32 R88, RZ, RZ, RZ ;  /* 0x000000ffff587224 */ /* 0x000fe200078e00ff */
[----:B-1----:R-:W-:-:S13]  /*ae80*/  ISETP.NE.AND P0, PT, R0, 0x1, PT ;  /* 0x000000010000780c */ /* 0x002fda0003f05270 */
[----:B------:R-:W1:Y:S08]  /*ae90*/  @P0 LDC R0, c[0x0][0x44c] ;  /* 0x00011300ff000b82 */ /* 0x000e700000000800 */
[----:B------:R-:W3:Y:S01]  /*aea0*/  @P0 LDC R5, c[0x0][0x450] ;  /* 0x00011400ff050b82 */ /* 0x000ee20000000800 */
[----:B-1----:R-:W-:-:S05]  /*aeb0*/  @P0 IMAD.HI.U32 R0, R3, R0, RZ ;  /* 0x0000000003000227 */ /* 0x002fca00078e00ff */
[----:B---3--:R-:W-:-:S05]  /*aec0*/  @P0 SHF.R.U32.HI R3, RZ, R5, R0 ;  /* 0x00000005ff030219 */ /* 0x008fca0000011600 */
[----:B------:R-:W-:-:S05]  /*aed0*/  IMAD.IADD R3, R146, 0x1, R3 ;  /* 0x0000000192037824 */ /* 0x000fca00078e0203 */
[----:B------:R-:W-:-:S04]  /*aee0*/  SHF.R.S32.HI R0, RZ, 0x1f, R3 ;  /* 0x0000001fff007819 */ /* 0x000fc80000011403 */
[----:B------:R-:W-:-:S04]  /*aef0*/  LEA.HI R0, R0, R3, RZ, 0x7 ;  /* 0x0000000300007211 */ /* 0x000fc800078f38ff */
[----:B------:R-:W-:-:S04]  /*af00*/  SHF.R.S32.HI R0, RZ, 0x7, R0 ;  /* 0x00000007ff007819 */ /* 0x000fc80000011400 */
[----:B------:R-:W-:-:S04]  /*af10*/  VIMNMX R147, R147, R0, PT ;  /* 0x0000000093937248 */ /* 0x000fc80003fe0100 */
[----:B------:R-:W-:Y:S01]  /*af20*/  ISETP.GE.AND P0, PT, R147, 0x1, PT ;  /* 0x000000019300780c */ /* 0x000fe20003f06270 */
[----:B------:R-:W-:-:S12]  /*af30*/  @P2 BRA `(.L_x_2588) ;  /* 0x0000000000082947 */ /* 0x000fd80003800000 */
[----:B------:R-:W1:Y:S02]  /*af40*/  FENCE.VIEW.ASYNC.G ;  /* 0x00000000000073c6 */ /* 0x000e640000000100 */
[----:B-1----:R-:W-:Y:S06]  /*af50*/  BAR.ARV 0xc, 0x180 ;  /* 0x0306000000007b1d */ /* 0x002fec0000002000 */
.L_x_2588:
[----:B------:R-:W-:Y:S05]  /*af60*/  BSYNC B0 ;  /* 0x0000000000007941 */ /* 0x000fea0003800000 */
.L_x_2587:
[----:B------:R-:W-:Y:S04]  /*af70*/  BSSY B0, `(.L_x_2589) ;  /* 0x000001f000007945 */ /* 0x000fe80003800000 */
[----:B------:R-:W-:Y:S05]  /*af80*/  @!P0 BRA `(.L_x_2590) ;  /* 0x0000000000748947 */ /* 0x000fea0003800000 */
[----:B------:R-:W-:Y:S01]  /*af90*/  ISETP.NE.AND P0, PT, R209, RZ, PT ;  /* 0x000000ffd100720c */ /* 0x000fe20003f05270 */
[----:B------:R-:W-:-:S03]  /*afa0*/  ULDC UR4, c[0x0][0x9f0] ;  /* 0x00027c0000047ab9 */ /* 0x000fc60000000800 */
[----:B------:R-:W-:-:S04]  /*afb0*/  SEL R9, R209, UR4, P0 ;  /* 0x00000004d1097c07 */ /* 0x000fc80008000000 */
[-C--:B------:R-:W-:Y:S02]  /*afc0*/  IABS R6, R9.reuse ;  /* 0x0000000900067213 */ /* 0x080fe40000000000 */
[----:B------:R-:W-:Y:S02]  /*afd0*/  IADD3 R0, R9, -0x1, R147 ;  /* 0xffffffff09007810 */ /* 0x000fe40007ffe093 */
[----:B------:R-:W1:Y:S01]  /*afe0*/  I2F.RP R3, R6 ;  /* 0x0000000600037306 */ /* 0x000e620000209400 */
[-C--:B------:R-:W-:Y:S02]  /*aff0*/  IABS R10, R9.reuse ;  /* 0x00000009000a7213 */ /* 0x080fe40000000000 */
        /* <DEDUP_REMOVED lines=22> */
.L_x_2590:
[----:B------:R-:W-:Y:S05]  /*b160*/  BSYNC B0 ;  /* 0x0000000000007941 */ /* 0x000fea0003800000 */
.L_x_2589:
        /* <DEDUP_REMOVED lines=27> */
[----:B0-----:R-:W-:Y:S02]  /*b320*/  CS2R R42, SRZ ;  /* 0x00000000002a7805 */ /* 0x001fe4000001ff00 */
[----:B--2---:R-:W-:Y:S02]  /*b330*/  CS2R R40, SRZ ;  /* 0x0000000000287805 */ /* 0x004fe4000001ff00 */
        /* <DEDUP_REMOVED lines=12> */
[----:B---3--:R-:W-:Y:S02]  /*b400*/  R2UR UR4, R3 ;  /* 0x00000000030472ca */ /* 0x008fe400000e0000 */
[----:B0-----:R-:W-:-:S04]  /*b410*/  LEA.HI R3, R0, R0, RZ, 0x1 ;  /* 0x0000000000037211 */ /* 0x001fc800078f08ff */
[----:B------:R-:W-:-:S05]  /*b420*/  LOP3.LUT R3, R3, 0x1e, RZ, 0xc0, !PT ;  /* 0x0000001e03037812 */ /* 0x000fca00078ec0ff */
[----:B------:R-:W-:Y:S02]  /*b430*/  IMAD.IADD R3, R0, 0x1, -R3 ;  /* 0x0000000100037824 */ /* 0x000fe400078e0a03 */
[----:B------:R-:W-:-:S05]  /*b440*/  IMAD.U32 R0, RZ, RZ, UR4 ;  /* 0x00000004ff007e24 */ /* 0x000fca000f8e00ff */
[----:B------:R-:W-:Y:S02]  /*b450*/  LOP3.LUT P0, RZ, R0, 0x3ff, RZ, 0xc0, !PT ;  /* 0x000003ff00ff7812 */ /* 0x000fe4000780c0ff */
[----:B------:R-:W-:-:S04]  /*b460*/  LEA R3, R3, UR4, 0xd ;  /* 0x0000000403037c11 */ /* 0x000fc8000f8e68ff */
[----:B------:R-:W-:Y:S02]  /*b470*/  SHF.R.U32.HI R3, RZ, 0x4, R3 ;  /* 0x00000004ff037819 */ /* 0x000fe40000011603 */
[----:B------:R-:W-:Y:S02]  /*b480*/  P2R R24, PR, RZ, 0x1 ;  /* 0x00000001ff187803 */ /* 0x000fe40000000000 */
[----:B------:R-:W-:-:S03]  /*b490*/  LOP3.LUT R68, R3, 0x3fff, RZ, 0xc0, !PT ;  /* 0x00003fff03447812 */ /* 0x000fc600078ec0ff */
        /* <DEDUP_REMOVED lines=17> */
.L_x_2592:
        /* <DEDUP_REMOVED lines=12> */
.L_x_2596:
[----:B-1----:R1:W2:Y:S02]  /*b670*/  SYNCS.PHASECHK.TRANS64.TRYWAIT P0, [R2+URZ+0x34800], R3 ;  /* 0x03480003020075a7 */ /* 0x0022a4000800017f */
[----:B--2---:R-:W-:Y:S05]  /*b680*/  @!P0 NANOSLEEP.SYNCS 0x989680 ;  /* 0x009896800000895d */ /* 0x004fea0003900000 */
[----:B------:R-:W2:Y:S02]  /*b690*/  @!P0 SYNCS.PHASECHK.TRANS64 P0, [R2+URZ+0x34800], R3 ;  /* 0x03480003020085a7 */ /* 0x000ea4000800007f */
[----:B--2---:R-:W-:Y:S05]  /*b6a0*/  @!P0 BRA `(.L_x_2596) ;  /* 0xfffffffc00f08947 */ /* 0x004fea000383ffff */
.L_x_2595:
[----:B------:R-:W-:Y:S05]  /*b6b0*/  BSYNC B0 ;  /* 0x0000000000007941 */ /* 0x000fea0003800000 */
.L_x_2594:
[----:B------:R-:W-:Y:S05]  /*b6c0*/  BRA `(.L_x_2597) ;  /* 0x0000007400207947 */ /* 0x000fea0003800000 */
.L_x_2593:
[----:B------:R-:W-:Y:S01]  /*b6d0*/  ISETP.NE.AND P0, PT, R24, RZ, PT ;  /* 0x000000ff1800720c */ /* 0x000fe20003f05270 */
[----:B------:R-:W-:Y:S01]  /*b6e0*/  ULDC.64 UR4, c[0x0][0x3f8] ;  /* 0x0000fe0000047ab9 */ /* 0x000fe20000000a00 */
[----:B-----5:R-:W-:Y:S01]  /*b6f0*/  SHF.R.S32.HI R0, RZ, 0x1f, R141 ;  /* 0x0000001fff007819 */ /* 0x020fe2000001148d */
[----:B------:R-:W-:Y:S01]  /*b700*/  ULDC.64 UR6, c[0x0][0x408] ;  /* 0x0001020000067ab9 */ /* 0x000fe20000000a00 */
[----:B------:R-:W-:-:S04]  /*b710*/  IMAD.WIDE.U32 R24, R141, UR4, RZ ;  /* 0x000000048d187c25 */ /* 0x000fc8000f8e00ff */
[C---:B------:R-:W-:Y:S02]  /*b720*/  IMAD R4, R0.reuse, UR4, RZ ;  /* 0x0000000400047c24 */ /* 0x040fe4000f8e02ff */
[----:B------:R-:W-:Y:S02]  /*b730*/  IMAD R0, R0, UR6, RZ ;  /* 0x0000000600007c24 */ /* 0x000fe4000f8e02ff */
[C---:B------:R-:W-:Y:S02]  /*b740*/  IMAD R29, R141.reuse, UR5, R4 ;  /* 0x000000058d1d7c24 */ /* 0x040fe4000f8e0204 */
        /* <DEDUP_REMOVED lines=21> */
.L_x_2598:
        /* <DEDUP_REMOVED lines=9> */
[----:B------:R-:W-:Y:S01]  /*b930*/  IMAD.MOV.U32 R6, RZ, RZ, R24 ;  /* 0x000000ffff067224 */ /* 0x000fe200078e0018 */
[----:B------:R-:W-:Y:S01]  /*b940*/  SHF.R.S32.HI R73, RZ, 0x1f, R192 ;  /* 0x0000001fff497819 */ /* 0x000fe200000114c0 */
[----:B------:R-:W-:Y:S01]  /*b950*/  IMAD.MOV.U32 R7, RZ, RZ, R29 ;  /* 0x000000ffff077224 */ /* 0x000fe200078e001d */
[----:B------:R-:W-:Y:S01]  /*b960*/  SHF.R.S32.HI R75, RZ, 0x1f, R190 ;  /* 0x0000001fff4b7819 */ /* 0x000fe200000114be */
[----:B------:R-:W-:Y:S01]  /*b970*/  IMAD.MOV.U32 R8, RZ, RZ, R26 ;  /* 0x000000ffff087224 */ /* 0x000fe200078e001a */
[----:B------:R-:W-:Y:S01]  /*b980*/  SHF.R.S32.HI R72, RZ, 0x1f, R189 ;  /* 0x0000001fff487819 */ /* 0x000fe200000114bd */
[----:B------:R-:W-:Y:S01]  /*b990*/  IMAD.MOV.U32 R9, RZ, RZ, R31 ;  /* 0x000000ffff097224 */ /* 0x000fe200078e001f */
[----:B------:R-:W-:-:S02]  /*b9a0*/  SHF.R.S32.HI R74, RZ, 0x1f, R191 ;  /* 0x0000001fff4a7819 */ /* 0x000fc400000114bf */
[----:B0-----:R-:W-:-:S13]  /*b9b0*/  ISETP.NE.AND P0, PT, R10, 0x1, PT ;  /* 0x000000010a00780c */ /* 0x001fda0003f05270 */
[----:B------:R-:W0:Y:S08]  /*b9c0*/  @P0 LDC R0, c[0x0][0x44c] ;  /* 0x00011300ff000b82 */ /* 0x000e300000000800 */
[----:B------:R-:W1:Y:S01]  /*b9d0*/  @P0 LDC R5, c[0x0][0x450] ;  /* 0x00011400ff050b82 */ /* 0x000e620000000800 */
[----:B0-----:R-:W-:-:S05]  /*b9e0*/  @P0 IMAD.HI.U32 R0, R3, R0, RZ ;  /* 0x0000000003000227 */ /* 0x001fca00078e00ff */
[----:B-1----:R-:W-:-:S04]  /*b9f0*/  @P0 SHF.R.U32.HI R3, RZ, R5, R0 ;  /* 0x00000005ff030219 */ /* 0x002fc80000011600 */
        /* <DEDUP_REMOVED lines=21> */
.L_x_2881:
        /* <DEDUP_REMOVED lines=32> */
[----:B-1----:R-:W-:Y:S02]  /*bd50*/  @!P4 IMAD.MOV.U32 R9, RZ, RZ, R5 ;  /* 0x000000ffff09c224 */ /* 0x002fe400078e0005 */
[--C-:B------:R-:W-:Y:S01]  /*bd60*/  @!P3 IMAD.X R31, R5, 0x1, R6.reuse, P6 ;  /* 0x00000001051fb824 */ /* 0x100fe200030e0606 */
[-C--:B------:R-:W-:Y:S01]  /*bd70*/  @!P2 IADD3 R26, P6, R8, R25.reuse, RZ ;  /* 0x00000019081aa210 */ /* 0x080fe20007fde0ff */
[----:B---3--:R-:W-:Y:S01]  /*bd80*/  @!P3 IMAD.X R29, R33, 0x1, R6, P5 ;  /* 0x00000001211db824 */ /* 0x008fe200028e0606 */
[----:B------:R-:W-:Y:S01]  /*bd90*/  @!P2 IADD3 R24, P5, R32, R25, RZ ;  /* 0x000000192018a210 */ /* 0x000fe20007fbe0ff */
[----:B------:R-:W-:Y:S01]  /*bda0*/  @!P4 IMAD.WIDE R36, R22, 0x2, R8 ;  /* 0x000000021624c825 */ /* 0x000fe200078e0208 */
[----:B------:R-:W-:-:S03]  /*bdb0*/  @!P1 SHF.L.U64.HI R6, R191, 0x1, R74 ;  /* 0x00000001bf069819 */ /* 0x000fc6000001024a */
[--C-:B------:R-:W-:Y:S01]  /*bdc0*/  @!P2 IMAD.X R27, R5, 0x1, R10.reuse, P6 ;  /* 0x00000001051ba824 */ /* 0x100fe200030e060a */
[-C--:B------:R-:W-:Y:S01]  /*bdd0*/  @!P1 IADD3 R20, P6, R8, R15.reuse, RZ ;  /* 0x0000000f08149210 */ /* 0x080fe20007fde0ff */
[----:B------:R-:W-:Y:S01]  /*bde0*/  @!P2 IMAD.X R25, R33, 0x1, R10, P5 ;  /* 0x000000012119a824 */ /* 0x000fe200028e060a */
[----:B------:R-:W-:Y:S01]  /*bdf0*/  ISETP.GE.AND P5, PT, R193, UR4, PT ;  /* 0x00000004c1007c0c */ /* 0x000fe2000bfa6270 */
[----:B------:R-:W-:Y:S01]  /*be00*/  @!P4 IMAD.WIDE R34, R22, 0x2, R32 ;  /* 0x000000021622c825 */ /* 0x000fe200078e0220 */
[----:B------:R-:W-:Y:S01]  /*be10*/  @!P0 SHF.L.U64.HI R10, R189, 0x1, R72 ;  /* 0x00000001bd0a8819 */ /* 0x000fe20000010248 */
[----:B------:R1:W5:Y:S02]  /*be20*/  @!P4 LD.E.64 R60, desc[UR60][R36.64] ;  /* 0x0000003c243cc980 */ /* 0x000364000c101b00 */
[--C-:B------:R-:W-:Y:S01]  /*be30*/  @!P1 IMAD.X R21, R5, 0x1, R6.reuse, P6 ;  /* 0x0000000105159824 */ /* 0x100fe200030e0606 */
[----:B------:R-:W-:Y:S01]  /*be40*/  @!P1 IADD3 R14, P6, R32, R15, RZ ;  /* 0x0000000f200e9210 */ /* 0x000fe20007fde0ff */
[----:B------:R2:W5:Y:S04]  /*be50*/  @!P4 LD.E.64 R58, desc[UR60][R34.64] ;  /* 0x0000003c223ac980 */ /* 0x000568000c101b00 */
[----:B------:R-:W-:Y:S01]  /*be60*/  @!P1 IMAD.X R15, R33, 0x1, R6, P6 ;  /* 0x00000001210f9824 */ /* 0x000fe200030e0606 */
[----:B------:R-:W-:Y:S01]  /*be70*/  @!P0 IADD3 R12, P6, R8, R7, RZ ;  /* 0x00000007080c8210 */ /* 0x000fe20007fde0ff */
[----:B------:R-:W-:-:S04]  /*be80*/  @!P5 IMAD.SHL.U32 R11, R193, 0x2, RZ ;  /* 0x00000002c10bd824 */ /* 0x000fc800078e00ff */
[----:B------:R-:W-:Y:S01]  /*be90*/  @!P0 IMAD.X R13, R5, 0x1, R10, P6 ;  /* 0x00000001050d8824 */ /* 0x000fe200030e060a */
[----:B------:R-:W-:Y:S02]  /*bea0*/  @!P0 IADD3 R6, P6, R32, R7, RZ ;  /* 0x0000000720068210 */ /* 0x000fe40007fde0ff */
[----:B------:R-:W-:Y:S02]  /*beb0*/  @!P5 SHF.L.U64.HI R38, R193, 0x1, R236 ;  /* 0x00000001c126d819 */ /* 0x000fe400000102ec */
[-C--:B------:R-:W-:Y:S01]  /*bec0*/  @!P5 IADD3 R8, P4, R8, R11.reuse, RZ ;  /* 0x0000000b0808d210 */ /* 0x080fe20007f9e0ff */
[----:B------:R-:W-:Y:S01]  /*bed0*/  @!P0 IMAD.X R7, R33, 0x1, R10, P6 ;  /* 0x0000000121078824 */ /* 0x000fe200030e060a */
[----:B------:R-:W-:Y:S02]  /*bee0*/  @!P5 IADD3 R10, P6, R32, R11, RZ ;  /* 0x0000000b200ad210 */ /* 0x000fe40007fde0ff */
[----:B------:R-:W-:Y:S02]  /*bef0*/  CS2R R56, SRZ ;  /* 0x0000000000387805 */ /* 0x000fe4000001ff00 */
[----:B------:R-:W-:Y:S01]  /*bf00*/  CS2R R54, SRZ ;  /* 0x0000000000367805 */ /* 0x000fe2000001ff00 */
[--C-:B------:R-:W-:Y:S01]  /*bf10*/  @!P5 IMAD.X R9, R5, 0x1, R38.reuse, P4 ;  /* 0x000000010509d824 */ /* 0x100fe200020e0626 */
[----:B------:R-:W-:Y:S01]  /*bf20*/  CS2R R52, SRZ ;  /* 0x0000000000347805 */ /* 0x000fe2000001ff00 */
[----:B------:R-:W-:Y:S01]  /*bf30*/  @!P5 IMAD.X R11, R33, 0x1, R38, P6 ;  /* 0x00000001210bd824 */ /* 0x000fe200030e0626 */
[----:B------:R-:W-:-:S02]  /*bf40*/  CS2R R50, SRZ ;  /* 0x0000000000327805 */ /* 0x000fc4000001ff00 */
[----:B------:R-:W-:Y:S02]  /*bf50*/  CS2R R48, SRZ ;  /* 0x0000000000307805 */ /* 0x000fe4000001ff00 */
[----:B------:R-:W-:Y:S02]  /*bf60*/  CS2R R46, SRZ ;  /* 0x00000000002e7805 */ /* 0x000fe4000001ff00 */
[----:B------:R-:W-:Y:S02]  /*bf70*/  CS2R R44, SRZ ;  /* 0x00000000002c7805 */ /* 0x000fe4000001ff00 */
[----:B------:R-:W-:Y:S02]  /*bf80*/  CS2R R42, SRZ ;  /* 0x00000000002a7805 */ /* 0x000fe4000001ff00 */
[----:B-1----:R-:W-:Y:S02]  /*bf90*/  CS2R R36, SRZ ;  /* 0x0000000000247805 */ /* 0x002fe4000001ff00 */
        /* <DEDUP_REMOVED lines=11> */
.L_x_2603:
[----:B------:R-:W-:Y:S05]  /*c050*/  BSYNC B1 ;  /* 0x0000000000017941 */ /* 0x000fea0003800000 */
.L_x_2602:
[----:B-1---5:R-:W-:Y:S01]  /*c060*/  IMAD.MOV.U32 R5, RZ, RZ, R58 ;  /* 0x000000ffff057224 */ /* 0x022fe200078e003a */
[----:B------:R-:W-:Y:S01]  /*c070*/  UMOV UR4, 0xffffffff ;  /* 0xffffffff00047882 */ /* 0x000fe20000000000 */
[----:B--2---:R-:W-:Y:S01]  /*c080*/  IMAD.MOV.U32 R6, RZ, RZ, R59 ;  /* 0x000000ffff067224 */ /* 0x004fe200078e003b */
[----:B------:R-:W-:Y:S01]  /*c090*/  CS2R R30, SRZ ;  /* 0x00000000001e7805 */ /* 0x000fe2000001ff00 */
        /* <DEDUP_REMOVED lines=45> */
[----:B------:R-:W-:Y:S01]  /*c370*/  PRMT R66, R8, 0x7610, R66 ;  /* 0x0000761008427816 */ /* 0x000fe20000000042 */
[----:B------:R-:W-:Y:S06]  /*c380*/  BRA.DIV UR4, `(.L_x_2604) ;  /* 0x000001ae04707947 */ /* 0x000fec000b800000 */
[----:B0-----:R-:W0:Y:S04]  /*c390*/  SHFL.IDX PT, R0, R0, 0x1, 0x1c1f ;  /* 0x003c1f0000007f89 */ /* 0x001e2800000e0000 */
[----:B------:R1:W2:Y:S04]  /*c3a0*/  SHFL.IDX PT, R65, R4, 0x1, 0x1c1f ;  /* 0x003c1f0004417f89 */ /* 0x0002a800000e0000 */
[----:B------:R-:W0:Y:S04]  /*c3b0*/  SHFL.IDX PT, R63, R63, 0x1, 0x1c1f ;  /* 0x003c1f003f3f7f89 */ /* 0x000e2800000e0000 */
[----:B------:R1:W0:Y:S02]  /*c3c0*/  SHFL.IDX PT, R62, R3, 0x1, 0x1c1f ;  /* 0x003c1f00033e7f89 */ /* 0x00022400000e0000 */
.L_x_2887:
[----:B------:R-:W-:Y:S01]  /*c3d0*/  VIADD R64, R64, 0x40 ;  /* 0x0000004040407836 */ /* 0x000fe20000000000 */
[----:B-1----:R-:W-:Y:S01]  /*c3e0*/  LOP3.LUT R4, R195, 0x18, R18, 0xf8, !PT ;  /* 0x00000018c3047812 */ /* 0x002fe200078ef812 */
[----:B------:R-:W-:Y:S01]  /*c3f0*/  BSSY B1, `(.L_x_2605) ;  /* 0x0000055000017945 */ /* 0x000fe20003800000 */
[----:B------:R-:W-:Y:S02]  /*c400*/  LOP3.LUT P0, RZ, R237, 0x4, RZ, 0xc0, !PT ;  /* 0x00000004edff7812 */ /* 0x000fe4000780c0ff */
[----:B---34-:R-:W-:Y:S02]  /*c410*/  CS2R R32, SRZ ;  /* 0x0000000000207805 */ /* 0x018fe4000001ff00 */
[----:B------:R-:W-:Y:S02]  /*c420*/  ISETP.GE.AND P1, PT, R64, R67, PT ;  /* 0x000000434000720c */ /* 0x000fe40003f26270 */
[----:B------:R-:W-:Y:S02]  /*c430*/  CS2R R26, SRZ ;  /* 0x00000000001a7805 */ /* 0x000fe4000001ff00 */
[----:B------:R-:W-:-:S02]  /*c440*/  LOP3.LUT R3, R4, R197, RZ, 0x3c, !PT ;  /* 0x000000c504037212 */ /* 0x000fc400078e3cff */
[----:B------:R-:W-:Y:S02]  /*c450*/  CS2R R20, SRZ ;  /* 0x0000000000147805 */ /* 0x000fe4000001ff00 */
[----:B------:R-:W-:Y:S02]  /*c460*/  CS2R R12, SRZ ;  /* 0x00000000000c7805 */ /* 0x000fe4000001ff00 */
[----:B------:R-:W-:Y:S02]  /*c470*/  CS2R R8, SRZ ;  /* 0x0000000000087805 */ /* 0x000fe4000001ff00 */
[----:B------:R-:W-:Y:S01]  /*c480*/  CS2R R40, SRZ ;  /* 0x0000000000287805 */ /* 0x000fe2000001ff00 */
[----:B------:R-:W-:Y:S01]  /*c490*/  IMAD R3, R196, 0x200, R3 ;  /* 0x00000200c4037824 */ /* 0x000fe200078e0203 */
        /* <DEDUP_REMOVED lines=19> */
[-C--:B--2---:R-:W-:Y:S01]  /*c5d0*/  @!P4 IADD3 R26, P5, R65, R24.reuse, RZ ;  /* 0x00000018411ac210 */ /* 0x084fe20007fbe0ff */
[----:B------:R-:W-:Y:S01]  /*c5e0*/  @!P1 IMAD.SHL.U32 R4, R189, 0x2, RZ ;  /* 0x00000002bd049824 */ /* 0x000fe200078e00ff */
[----:B0-----:R-:W-:Y:S02]  /*c5f0*/  @!P4 IADD3 R24, P6, R62, R24, RZ ;  /* 0x000000183e18c210 */ /* 0x001fe40007fde0ff */
[----:B------:R-:W-:Y:S01]  /*c600*/  @!P2 SHF.L.U64.HI R74, R191, 0x1, R74 ;  /* 0x00000001bf4aa819 */ /* 0x000fe2000001024a */
[--C-:B------:R-:W-:Y:S01]  /*c610*/  @!P4 IMAD.X R27, R0, 0x1, R73.reuse, P5 ;  /* 0x00000001001bc824 */ /* 0x100fe200028e0649 */
[-C--:B------:R-:W-:Y:S01]  /*c620*/  @!P3 IADD3 R20, P5, R65, R14.reuse, RZ ;  /* 0x0000000e4114b210 */ /* 0x080fe20007fbe0ff */
[----:B------:R-:W-:Y:S01]  /*c630*/  @!P4 IMAD.X R25, R63, 0x1, R73, P6 ;  /* 0x000000013f19c824 */ /* 0x000fe200030e0649 */
[----:B------:R-:W-:-:S02]  /*c640*/  @!P3 IADD3 R14, P6, R62, R14, RZ ;  /* 0x0000000e3e0eb210 */ /* 0x000fc40007fde0ff */
        /* <DEDUP_REMOVED lines=47> */
.L_x_2606:
[----:B------:R-:W-:Y:S05]  /*c940*/  BSYNC B1 ;  /* 0x0000000000017941 */ /* 0x000fea0003800000 */
.L_x_2605:
[----:B---3--:R-:W-:Y:S01]  /*c950*/  LEA.HI R4, R213, R213, RZ, 0x1 ;  /* 0x000000d5d5047211 */ /* 0x008fe200078f08ff */
[----:B-----5:R-:W-:Y:S01]  /*c960*/  IMAD.MOV.U32 R5, RZ, RZ, R30 ;  /* 0x000000ffff057224 */ /* 0x020fe200078e001e */
[----:B------:R-:W-:Y:S01]  /*c970*/  VIADDMNMX R67, R67, -R200, 0x80, PT ;  /* 0x0000008043437446 */ /* 0x000fe200038009c8 */
[C---:B------:R-:W-:Y:S01]  /*c980*/  VIADD R6, R3.reuse, 0x10400 ;  /* 0x0001040003067836 */ /* 0x040fe20000000000 */
[----:B------:R-:W-:Y:S01]  /*c990*/  LOP3.LUT R4, R4, 0xfffffffe, RZ, 0xc0, !PT ;  /* 0xfffffffe04047812 */ /* 0x000fe200078ec0ff */
[----:B0-----:R-:W-:Y:S01]  /*c9a0*/  VIADD R0, R3, 0x10440 ;  /* 0x0001044003007836 */ /* 0x001fe20000000000 */
[----:B------:R-:W-:Y:S01]  /*c9b0*/  PRMT R105, R5, 0x7610, R105 ;  /* 0x0000761005697816 */ /* 0x000fe20000000069 */
[----:B------:R-:W-:Y:S01]  /*c9c0*/  IMAD.MOV.U32 R5, RZ, RZ, R31 ;  /* 0x000000ffff057224 */ /* 0x000fe200078e001f */
[----:B------:R-:W-:Y:S01]  /*c9d0*/  BSSY B1, `(.L_x_2607) ;  /* 0x0000031000017945 */ /* 0x000fe20003800000 */
[----:B------:R-:W-:Y:S01]  /*c9e0*/  IMAD.IADD R4, R213, 0x1, -R4 ;  /* 0x00000001d5047824 */ /* 0x000fe200078e0a04 */
[----:B------:R-:W-:Y:S01]  /*c9f0*/  ISETP.GE.AND P1, PT, R17, R67, PT ;  /* 0x000000431100720c */ /* 0x000fe20003f26270 */
[----:B------:R-:W-:Y:S01]  /*ca00*/  @P0 VIADD R0, R6, 0xffffffc0 ;  /* 0xffffffc006000836 */ /* 0x000fe20000000000 */
[----:B------:R-:W-:Y:S01]  /*ca10*/  PRMT R106, R5, 0x7610, R106 ;  /* 0x00007610056a7816 */ /* 0x000fe2000000006a */
[----:B------:R-:W-:Y:S01]  /*ca20*/  IMAD.MOV.U32 R6, RZ, RZ, R32 ;  /* 0x000000ffff067224 */ /* 0x000fe200078e0020 */
[----:B------:R-:W-:Y:S01]  /*ca30*/  SHF.L.U32 R5, R4, 0x1f, RZ ;  /* 0x0000001f04057819 */ /* 0x000fe200000006ff */
[----:B------:R-:W-:-:S02]  /*ca40*/  IMAD.MOV.U32 R7, RZ, RZ, R33 ;  /* 0x000000ffff077224 */ /* 0x000fc400078e0021 */
        /* <DEDUP_REMOVED lines=41> */
.L_x_2888:
[----:B------:R-:W-:Y:S05]  /*cce0*/  BSYNC B1 ;  /* 0x0000000000017941 */ /* 0x000fea0003800000 */
.L_x_2607:
[----:B------:R-:W-:Y:S01]  /*ccf0*/  BSSY B1, `(.L_x_2609) ;  /* 0x000012f000017945 */ /* 0x000fe20003800000 */
[----:B------:R-:W-:Y:S02]  /*cd00*/  PRMT R64, R4, 0x7610, R64 ;  /* 0x0000761004407816 */ /* 0x000fe40000000040 */
[----:B--2---:R-:W-:Y:S01]  /*cd10*/  PRMT R65, R6, 0x7610, R65 ;  /* 0x0000761006417816 */ /* 0x004fe20000000041 */
[----:B------:R-:W-:Y:S06]  /*cd20*/  @P1 BRA `(.L_x_2610) ;  /* 0x0000001000ac1947 */ /* 0x000fec0003800000 */
[----:B------:R-:W1:Y:S01]  /*cd30*/  LDC R4, c[0x0][0x3f4] ;  /* 0x0000fd00ff047b82 */ /* 0x000e620000000800 */
[----:B------:R-:W-:Y:S01]  /*cd40*/  BSSY B2, `(.L_x_2611) ;  /* 0x0000036000027945 */ /* 0x000fe20003800000 */
[-C--:B-1----:R-:W-:Y:S02]  /*cd50*/  ISETP.GE.AND P0, PT, R22, R4.reuse, PT ;  /* 0x000000041600720c */ /* 0x082fe40003f06270 */
[-C--:B------:R-:W-:Y:S02]  /*cd60*/  ISETP.GE.AND P1, PT, R192, R4.reuse, PT ;  /* 0x00000004c000720c */ /* 0x080fe40003f26270 */
[-C--:B------:R-:W-:Y:S02]  /*cd70*/  ISETP.GE.AND P2, PT, R190, R4.reuse, PT ;  /* 0x00000004be00720c */ /* 0x080fe40003f46270 */
[-C--:B------:R-:W-:Y:S02]  /*cd80*/  ISETP.GE.AND P3, PT, R191, R4.reuse, PT ;  /* 0x00000004bf00720c */ /* 0x080fe40003f66270 */
[----:B------:R-:W-:-:S02]  /*cd90*/  ISETP.GE.AND P4, PT, R189, R4, PT ;  /* 0x00000004bd00720c */ /* 0x000fc40003f86270 */
[----:B------:R-:W-:-:S03]  /*cda0*/  ISETP.GE.AND P5, PT, R193, R4, PT ;  /* 0x00000004c100720c */ /* 0x000fc60003fa6270 */
[----:B------:R-:W-:Y:S10]  /*cdb0*/  @P0 BRA `(.L_x_2612) ;  /* 0x0000000000b80947 */ /* 0x000ff40003800000 */
[----:B0-----:R-:W0:Y:S01]  /*cdc0*/  LDS.128 R4, [R3+0x10400] ;  /* 0x0104000003047984 */ /* 0x001e220000000c00 */
        /* <DEDUP_REMOVED lines=8> */
[C---:B------:R-:W-:Y:S01]  /*ce50*/  IMAD.U32 R114, R113.reuse, 0x10000, RZ ;  /* 0x0001000071727824 */ /* 0x040fe200078e00ff */
[----:B------:R-:W-:Y:S01]  /*ce60*/  LOP3.LUT R113, R113, 0xffff0000, RZ, 0xc0, !PT ;  /* 0xffff000071717812 */ /* 0x000fe200078ec0ff */
[C---:B------:R-:W-:Y:S01]  /*ce70*/  IMAD.U32 R109, R111.reuse, 0x10000, RZ ;  /* 0x000100006f6d7824 */ /* 0x040fe200078e00ff */
[----:B------:R-:W-:Y:S02]  /*ce80*/  LOP3.LUT R111, R111, 0xffff0000, RZ, 0xc0, !PT ;  /* 0xffff00006f6f7812 */ /* 0x000fe400078ec0ff */
[C---:B0-----:R-:W-:Y:S01]  /*ce90*/  LOP3.LUT R59, R6.reuse, 0xffff0000, RZ, 0xc0, !PT ;  /* 0xffff0000063b7812 */ /* 0x041fe200078ec0ff */
[----:B------:R-:W-:Y:S01]  /*cea0*/  IMAD.U32 R58, R6, 0x10000, RZ ;  /* 0x00010000063a7824 */ /* 0x000fe200078e00ff */
[C---:B------:R-:W-:Y:S01]  /*ceb0*/  LOP3.LUT R61, R7.reuse, 0xffff0000, RZ, 0xc0, !PT ;  /* 0xffff0000073d7812 */ /* 0x040fe200078ec0ff */
        /* <DEDUP_REMOVED lines=30> */
.L_x_2612:
[----:B------:R-:W-:Y:S05]  /*d0a0*/  BSYNC B2 ;  /* 0x0000000000027941 */ /* 0x000fea0003800000 */
.L_x_2611:
[----:B------:R-:W-:Y:S04]  /*d0b0*/  BSSY B2, `(.L_x_2613) ;  /* 0x0000030000027945 */ /* 0x000fe80003800000 */
[----:B------:R-:W-:Y:S05]  /*d0c0*/  @P1 BRA `(.L_x_2614) ;  /* 0x0000000000b81947 */ /* 0x000fea0003800000 */
[----:B01----:R-:W0:Y:S01]  /*d0d0*/  LDS.128 R4, [R0] ;  /* 0x0000000000047984 */ /* 0x003e220000000c00 */
[--C-:B------:R-:W-:Y:S02]  /*d0e0*/  SHF.R.U64 R59, R56, 0x10, R57.reuse ;  /* 0x00000010383b7819 */ /* 0x100fe40000001239 */
[----:B------:R-:W-:Y:S02]  /*d0f0*/  SHF.R.U32.HI R56, RZ, 0x10, R57 ;  /* 0x00000010ff387819 */ /* 0x000fe40000011639 */
[--C-:B------:R-:W-:Y:S02]  /*d100*/  SHF.R.U64 R57, R54, 0x10, R55.reuse ;  /* 0x0000001036397819 */ /* 0x100fe40000001237 */
        /* <DEDUP_REMOVED lines=17> */
[----:B------:R-:W-:Y:S01]  /*d220*/  FFMA.FTZ R109, R54, R59, R60 ;  /* 0x0000003b366d7223 */ /* 0x000fe2000001003c */
[-C--:B------:R-:W-:Y:S01]  /*d230*/  FMUL.FTZ R59, R57, R103.reuse ;  /* 0x00000067393b7220 */ /* 0x080fe20000410000 */
[----:B------:R-:W-:Y:S01]  /*d240*/  FFMA.FTZ R103, R56, R103, -R55 ;  /* 0x0000006738677223 */ /* 0x000fe20000010837 */
        /* <DEDUP_REMOVED lines=22> */
.L_x_2614:
[----:B------:R-:W-:Y:S05]  /*d3b0*/  BSYNC B2 ;  /* 0x0000000000027941 */ /* 0x000fea0003800000 */
.L_x_2613:
        /* <DEDUP_REMOVED lines=48> */
.L_x_2616:
[----:B------:R-:W-:Y:S05]  /*d6c0*/  BSYNC B2 ;  /* 0x0000000000027941 */ /* 0x000fea0003800000 */
.L_x_2615:
        /* <DEDUP_REMOVED lines=48> */
.L_x_2618:
[----:B------:R-:W-:Y:S05]  /*d9d0*/  BSYNC B2 ;  /* 0x0000000000027941 */ /* 0x000fea0003800000 */
.L_x_2617:
[----:B------:R-:W-:Y:S04]  /*d9e0*/  BSSY B2, `(.L_x_2619) ;  /* 0x0000030000027945 */ /* 0x000fe80003800000 */
        /* <DEDUP_REMOVED lines=47> */
.L_x_2620:
[----:B------:R-:W-:Y:S05]  /*dce0*/  BSYNC B2 ;  /* 0x0000000000027941 */ /* 0x000fea0003800000 */
.L_x_2619:
        /* <DEDUP_REMOVED lines=47> */
.L_x_2610:
[----:B------:R-:W-:Y:S05]  /*dfe0*/  BSYNC B1 ;  /* 0x0000000000017941 */ /* 0x000fea0003800000 */
.L_x_2609:
        /* <DEDUP_REMOVED lines=57> */
.L_x_2623:
[----:B------:R-:W-:Y:S05]  /*e380*/  BSYNC B1 ;  /* 0x0000000000017941 */ /* 0x000fea0003800000 */
.L_x_2622:
        /* <DEDUP_REMOVED lines=48> */
.L_x_2625:
[----:B------:R-:W-:Y:S05]  /*e690*/  BSYNC B1 ;  /* 0x0000000000017941 */ /* 0x000fea0003800000 */
.L_x_2624:
        /* <DEDUP_REMOVED lines=48> */
.L_x_2627:
[----:B------:R-:W-:Y:S05]  /*e9a0*/  BSYNC B1 ;  /* 0x0000000000017941 */ /* 0x000fea0003800000 */
.L_x_2626:
        /* <DEDUP_REMOVED lines=48> */
.L_x_2629:
[----:B------:R-:W-:Y:S05]  /*ecb0*/  BSYNC B1 ;  /* 0x0000000000017941 */ /* 0x000fea0003800000 */
.L_x_2628:
        /* <DEDUP_REMOVED lines=48> */
.L_x_2631:
[----:B------:R-:W-:Y:S05]  /*efc0*/  BSYNC B1 ;  /* 0x0000000000017941 */ /* 0x000fea0003800000 */
.L_x_2630:
        /* <DEDUP_REMOVED lines=48> */
.L_x_2600:
        /* <DEDUP_REMOVED lines=36> */
.L_x_2894:
[----:B------:R-:W-:Y:S01]  /*f510*/  IMAD R71, R201, R10, RZ ;  /* 0x0000000ac9477224 */ /* 0x000fe200078e02ff */
[----:B------:R-:W-:Y:S01]  /*f520*/  BSSY B1, `(.L_x_2633) ;  /* 0x000002e000017945 */ /* 0x000fe20003800000 */
[----:B---3--:R-:W-:Y:S01]  /*f530*/  IMAD.MOV.U32 R15, RZ, RZ, R5 ;  /* 0x000000ffff0f7224 */ /* 0x008fe200078e0005 */
[----:B------:R-:W-:Y:S02]  /*f540*/  CS2R R44, SRZ ;  /* 0x00000000002c7805 */ /* 0x000fe4000001ff00 */
[----:B------:R-:W-:Y:S02]  /*f550*/  CS2R R46, SRZ ;  /* 0x00000000002e7805 */ /* 0x000fe4000001ff00 */
[----:B------:R-:W-:Y:S02]  /*f560*/  ISETP.GE.AND P0, PT, R64, R71, PT ;  /* 0x000000474000720c */ /* 0x000fe40003f06270 */
        /* <DEDUP_REMOVED lines=33> */
[--C-:B----4-:R-:W-:Y:S01]  /*f780*/  @!P1 IMAD.WIDE R8, R3, 0x2, R14.reuse ;  /* 0x0000000203089825 */ /* 0x110fe200078e020e */
[----:B------:R0:W5:Y:S03]  /*f790*/  @!P1 LD.E.128 R28, desc[UR60][R4.64] ;  /* 0x0000003c041c9980 */ /* 0x000166000c101d00 */
[--C-:B------:R-:W-:Y:S01]  /*f7a0*/  @!P2 IMAD.WIDE R10, R11, 0x2, R14.reuse ;  /* 0x000000020b0aa825 */ /* 0x100fe200078e020e */
[----:B------:R0:W5:Y:S03]  /*f7b0*/  @!P1 LD.E.128 R40, desc[UR60][R8.64] ;  /* 0x0000003c08289980 */ /* 0x000166000c101d00 */
[----:B------:R-:W-:Y:S01]  /*f7c0*/  @!P0 IMAD.WIDE R14, R18, 0x2, R14 ;  /* 0x00000002120e8825 */ /* 0x000fe200078e020e */
[----:B------:R0:W5:Y:S04]  /*f7d0*/  @!P2 LD.E.128 R24, desc[UR60][R6.64] ;  /* 0x0000003c0618a980 */ /* 0x000168000c101d00 */
[----:B------:R0:W5:Y:S04]  /*f7e0*/  @!P0 LD.E.128 R44, desc[UR60][R14.64] ;  /* 0x0000003c0e2c8980 */ /* 0x000168000c101d00 */
[----:B------:R0:W5:Y:S02]  /*f7f0*/  @!P2 LD.E.128 R36, desc[UR60][R10.64] ;  /* 0x0000003c0a24a980 */ /* 0x000164000c101d00 */
.L_x_2634:
[----:B------:R-:W-:Y:S05]  /*f800*/  BSYNC B1 ;  /* 0x0000000000017941 */ /* 0x000fea0003800000 */
.L_x_2633:
        /* <DEDUP_REMOVED lines=55> */
.L_x_2900:
[----:B------:R-:W-:Y:S01]  /*fb80*/  VIADD R64, R64, 0x40 ;  /* 0x0000004040407836 */ /* 0x000fe20000000000 */
[----:B------:R-:W-:Y:S01]  /*fb90*/  BSSY B1, `(.L_x_2636) ;  /* 0x000002c000017945 */ /* 0x000fe20003800000 */
[----:B------:R-:W-:Y:S02]  /*fba0*/  CS2R R6, SRZ ;  /* 0x0000000000067805 */ /* 0x000fe4000001ff00 */
[----:B------:R-:W-:Y:S02]  /*fbb0*/  CS2R R8, SRZ ;  /* 0x0000000000087805 */ /* 0x000fe4000001ff00 */
[----:B------:R-:W-:Y:S02]  /*fbc0*/  CS2R R10, SRZ ;  /* 0x00000000000a7805 */ /* 0x000fe4000001ff00 */
[----:B------:R-:W-:Y:S02]  /*fbd0*/  ISETP.GE.AND P0, PT, R64, R71, PT ;  /* 0x000000474000720c */ /* 0x000fe40003f06270 */
[----:B------:R-:W-:-:S02]  /*fbe0*/  CS2R R12, SRZ ;  /* 0x00000000000c7805 */ /* 0x000fc4000001ff00 */
[----:B----4-:R-:W-:Y:S02]  /*fbf0*/  CS2R R14, SRZ ;  /* 0x00000000000e7805 */ /* 0x010fe4000001ff00 */
        /* <DEDUP_REMOVED lines=37> */
.L_x_2637:
[----:B------:R-:W-:Y:S05]  /*fe50*/  BSYNC B1 ;  /* 0x0000000000017941 */ /* 0x000fea0003800000 */
.L_x_2636:
[----:B------:R-:W-:Y:S01]  /*fe60*/  LEA.HI R0, R213, R213, RZ, 0x1 ;  /* 0x000000d5d5007211 */ /* 0x000fe200078f08ff */
[----:B----45:R-:W-:Y:S01]  /*fe70*/  IMAD.MOV.U32 R20, RZ, RZ, R4 ;  /* 0x000000ffff147224 */ /* 0x030fe200078e0004 */
        /* <DEDUP_REMOVED lines=12> */
[----:B0-----:R-:W-:Y:S01]  /*ff40*/  SHF.L.U32 R61, R0, 0x1f, RZ ;  /* 0x0000001f003d7819 */ /* 0x001fe200000006ff */
[----:B------:R-:W-:Y:S01]  /*ff50*/  IMAD.MOV.U32 R60, RZ, RZ, R10 ;  /* 0x000000ffff3c7224 */ /* 0x000fe200078e000a */
[----:B------:R-:W-:Y:S01]  /*ff60*/  PRMT R75, R21, 0x7610, R75 ;  /* 0x00007610154b7816 */ /* 0x000fe2000000004b */
[----:B------:R-:W-:Y:S01]  /*ff70*/  IMAD.MOV.U32 R21, RZ, RZ, R13 ;  /* 0x000000ffff157224 */ /* 0x000fe200078e000d */
[----:B------:R-:W0:Y:S01]  /*ff80*/  SYNCS.PHASECHK.TRANS64.TRYWAIT P0, [R2+URZ+0x34800], R61 ;  /* 0x0348003d020075a7 */ /* 0x000e22000800017f */
        /* <DEDUP_REMOVED lines=27> */
[----:B------:R-:W-:-:S02]  /*10140*/  VIADDMNMX R0, R71, -R200, 0x80, PT ;  /* 0x0000008047007446 */ /* 0x000fc400038009c8 */
[----:B------:R-:W-:Y:S01]  /*10150*/  PRMT R81, R60, 0x7610, R81 ;  /* 0x000076103c517816 */ /* 0x000fe20000000051 */
[----:B------:R-:W-:Y:S01]  /*10160*/  IMAD.MOV.U32 R60, RZ, RZ, R58 ;  /* 0x000000ffff3c7224 */ /* 0x000fe200078e003a */
[----:B------:R-:W-:Y:S01]  /*10170*/  PRMT R82, R62, 0x7610, R82 ;  /* 0x000076103e527816 */ /* 0x000fe20000000052 */
[----:B------:R-:W-:Y:S01]  /*10180*/  IMAD.MOV.U32 R62, RZ, RZ, R59 ;  /* 0x000000ffff3e7224 */ /* 0x000fe200078e003b */
[----:B------:R-:W-:Y:S02]  /*10190*/  ISETP.GE.AND P1, PT, R17, R0, PT ;  /* 0x000000001100720c */ /* 0x000fe40003f26270 */
[----:B------:R-:W-:Y:S02]  /*101a0*/  PRMT R70, R63, 0x7610, R70 ;  /* 0x000076103f467816 */ /* 0x000fe40000000046 */
[----:B------:R-:W-:Y:S01]  /*101b0*/  PRMT R71, R64, 0x7610, R71 ;  /* 0x0000761040477816 */ /* 0x000fe20000000047 */
[----:B0-----:R-:W-:Y:S08]  /*101c0*/  @!P0 BRA `(.L_x_2639) ;  /* 0x0000017400548947 */ /* 0x001ff00003800000 */
.L_x_2901:
[----:B------:R-:W-:Y:S05]  /*101d0*/  BSYNC B1 ;  /* 0x0000000000017941 */ /* 0x000fea0003800000 */
.L_x_2638:
        /* <DEDUP_REMOVED lines=10> */
[----:B0-----:R-:W-:Y:S02]  /*10280*/  LEA.HI R61, R78, R217, RZ, 0x1d ;  /* 0x000000d94e3d7211 */ /* 0x001fe400078fe8ff */
[----:B------:R-:W-:Y:S02]  /*10290*/  LOP3.LUT R60, R195, 0x38, R18, 0xf8, !PT ;  /* 0x00000038c33c7812 */ /* 0x000fe400078ef812 */
[----:B------:R-:W-:Y:S02]  /*102a0*/  SHF.R.S32.HI R62, RZ, 0x1f, R61 ;  /* 0x0000001fff3e7819 */ /* 0x000fe4000001143d */
[----:B------:R-:W-:Y:S02]  /*102b0*/  SHF.R.U64 R111, R44, 0x10, R45 ;  /* 0x000000102c6f7819 */ /* 0x000fe4000000122d */
[----:B------:R-:W-:Y:S01]  /*102c0*/  LEA.HI R63, R62, R61, RZ, 0x3 ;  /* 0x0000003d3e3f7211 */ /* 0x000fe200078f18ff */
[----:B------:R-:W-:Y:S01]  /*102d0*/  IMAD.SHL.U32 R62, R61, 0x8, RZ ;  /* 0x000000083d3e7824 */ /* 0x000fe200078e00ff */
[----:B------:R-:W-:-:S02]  /*102e0*/  LOP3.LUT R61, R60, R197, RZ, 0x3c, !PT ;  /* 0x000000c53c3d7212 */ /* 0x000fc400078e3cff */
[----:B------:R-:W-:Y:S01]  /*102f0*/  SHF.R.U64 R113, R32, 0x10, R33 ;  /* 0x0000001020717819 */ /* 0x000fe20000001221 */
[----:B------:R-:W-:Y:S01]  /*10300*/  IMAD.SHL.U32 R63, R63, 0x400, RZ ;  /* 0x000004003f3f7824 */ /* 0x000fe200078e00ff */
[----:B------:R-:W-:Y:S01]  /*10310*/  LOP3.LUT R62, R195, 0x38, R62, 0xf8, !PT ;  /* 0x00000038c33e7812 */ /* 0x000fe200078ef83e */
[----:B------:R-:W-:Y:S01]  /*10320*/  IMAD R61, R196, 0x200, R61 ;  /* 0x00000200c43d7824 */ /* 0x000fe200078e023d */
[----:B------:R-:W-:Y:S02]  /*10330*/  SHF.R.U32.HI R114, RZ, 0x10, R35 ;  /* 0x00000010ff727819 */ /* 0x000fe40000011623 */
[----:B------:R-:W-:Y:S01]  /*10340*/  LOP3.LUT R63, R63, 0x7fffe000, RZ, 0xc0, !PT ;  /* 0x7fffe0003f3f7812 */ /* 0x000fe200078ec0ff */
[----:B------:R-:W-:Y:S01]  /*10350*/  IMAD R99, R61, 0x2, R2 ;  /* 0x000000023d637824 */ /* 0x000fe200078e0202 */
[----:B------:R-:W-:Y:S02]  /*10360*/  LOP3.LUT R62, R62, R197, RZ, 0x3c, !PT ;  /* 0x000000c53e3e7212 */ /* 0x000fe400078e3cff */
[----:B------:R-:W-:Y:S01]  /*10370*/  PRMT R112, R112, 0x5410, R111 ;  /* 0x0000541070707816 */ /* 0x000fe2000000006f */
[----:B------:R-:W-:Y:S01]  /*10380*/  IMAD R63, R196, 0x200, R63 ;  /* 0x00000200c43f7824 */ /* 0x000fe200078e023f */
[----:B------:R-:W-:-:S02]  /*10390*/  SHF.R.U32.HI R32, RZ, 0x10, R33 ;  /* 0x00000010ff207819 */ /* 0x000fc40000011621 */
[----:B------:R-:W-:Y:S01]  /*103a0*/  SHF.R.U64 R33, R34, 0x10, R35 ;  /* 0x0000001022217819 */ /* 0x000fe20000001223 */
[----:B------:R-:W-:Y:S01]  /*103b0*/  IMAD.IADD R65, R63, 0x1, R62 ;  /* 0x000000013f417824 */ /* 0x000fe200078e023e */
[----:B------:R-:W-:Y:S01]  /*103c0*/  SHF.R.U32.HI R45, RZ, 0x10, R45 ;  /* 0x00000010ff2d7819 */ /* 0x000fe2000001162d */
[----:B------:R-:W0:Y:S01]  /*103d0*/  LDS.128 R60, [R99+0x10400] ;  /* 0x01040000633c7984 */ /* 0x000e220000000c00 */
[----:B------:R-:W-:Y:S01]  /*103e0*/  SHF.R.U64 R110, R46, 0x10, R47 ;  /* 0x000000102e6e7819 */ /* 0x000fe2000000122f */
[----:B------:R-:W-:Y:S01]  /*103f0*/  IMAD R100, R65, 0x2, R2 ;  /* 0x0000000241647824 */ /* 0x000fe200078e0202 */
[----:B------:R-:W-:Y:S01]  /*10400*/  PRMT R34, R72, 0x5432, R113 ;  /* 0x0000543248227816 */ /* 0x000fe20000000071 */
[----:B------:R-:W-:Y:S01]  /*10410*/  IMAD.U32 R120, R112, 0x10000, RZ ;  /* 0x0001000070787824 */ /* 0x000fe200078e00ff */
[----:B------:R-:W-:Y:S02]  /*10420*/  PRMT R35, R75, 0x5432, R114 ;  /* 0x000054324b237816 */ /* 0x000fe40000000072 */
[----:B--23--:R-:W1:Y:S01]  /*10430*/  LDS.128 R64, [R100+0x10400] ;  /* 0x0104000064407984 */ /* 0x00ce620000000c00 */
[----:B------:R-:W-:Y:S01]  /*10440*/  SHF.R.U32.HI R44, RZ, 0x10, R47 ;  /* 0x00000010ff2c7819 */ /* 0x000fe2000001162f */
[----:B------:R-:W-:Y:S01]  /*10450*/  IMAD.U32 R119, R34, 0x10000, RZ ;  /* 0x0001000022777824 */ /* 0x000fe200078e00ff */
[----:B------:R-:W-:-:S02]  /*10460*/  PRMT R46, R70, 0x5432, R45 ;  /* 0x00005432462e7816 */ /* 0x000fc4000000002d */
[----:B------:R-:W-:Y:S02]  /*10470*/  PRMT R45, R69, 0x5432, R110 ;  /* 0x00005432452d7816 */ /* 0x000fe4000000006e */
[----:B------:R-:W-:Y:S01]  /*10480*/  PRMT R32, R73, 0x5432, R32 ;  /* 0x0000543249207816 */ /* 0x000fe20000000020 */
[----:B------:R-:W-:Y:S01]  /*10490*/  IMAD.U32 R121, R46, 0x10000, RZ ;  /* 0x000100002e797824 */ /* 0x000fe200078e00ff */
[----:B------:R-:W-:Y:S02]  /*104a0*/  PRMT R44, R3, 0x5432, R44 ;  /* 0x00005432032c7816 */ /* 0x000fe4000000002c */
[----:B------:R-:W-:Y:S02]  /*104b0*/  LOP3.LUT R34, R34, 0xffff0000, RZ, 0xc0, !PT ;  /* 0xffff000022227812 */ /* 0x000fe400078ec0ff */
[----:B------:R-:W-:Y:S02]  /*104c0*/  LOP3.LUT R46, R46, 0xffff0000, RZ, 0xc0, !PT ;  /* 0xffff00002e2e7812 */ /* 0x000fe400078ec0ff */
[----:B------:R-:W-:Y:S01]  /*104d0*/  PRMT R33, R74, 0x5432, R33 ;  /* 0x000054324a217816 */ /* 0x000fe20000000021 */
[C---:B0-----:R-:W-:Y:S01]  /*104e0*/  IMAD.U32 R113, R60.reuse, 0x10000, RZ ;  /* 0x000100003c717824 */ /* 0x041fe200078e00ff */
[----:B------:R-:W-:Y:S01]  /*104f0*/  LOP3.LUT R110, R60, 0xffff0000, RZ, 0xc0, !PT ;  /* 0xffff00003c6e7812 */ /* 0x000fe200078ec0ff */
[C---:B------:R-:W-:Y:S01]  /*10500*/  IMAD.U32 R60, R62.reuse, 0x10000, RZ ;  /* 0x000100003e3c7824 */ /* 0x040fe200078e00ff */
[----:B------:R-:W-:Y:S01]  /*10510*/  LOP3.LUT R47, R62, 0xffff0000, RZ, 0xc0, !PT ;  /* 0xffff00003e2f7812 */ /* 0x000fe200078ec0ff */
[C---:B------:R-:W-:Y:S01]  /*10520*/  IMAD.U32 R115, R63.reuse, 0x10000, RZ ;  /* 0x000100003f737824 */ /* 0x040fe200078e00ff */
[----:B------:R-:W-:Y:S01]  /*10530*/  LOP3.LUT R62, R63, 0xffff0000, RZ, 0xc0, !PT ;  /* 0xffff00003f3e7812 */ /* 0x000fe200078ec0ff */
[----:B------:R-:W-:Y:S01]  /*10540*/  IMAD.U32 R116, R61, 0x10000, RZ ;  /* 0x000100003d747824 */ /* 0x000fe200078e00ff */
[C---:B-1----:R-:W-:Y:S01]  /*10550*/  LOP3.LUT R111, R64.reuse, 0xffff0000, RZ, 0xc0, !PT ;  /* 0xffff0000406f7812 */ /* 0x042fe200078ec0ff */
[----:B------:R-:W-:Y:S01]  /*10560*/  IMAD.U32 R114, R64, 0x10000, RZ ;  /* 0x0001000040727824 */ /* 0x000fe200078e00ff */
[C---:B------:R-:W-:Y:S01]  /*10570*/  LOP3.LUT R63, R66.reuse, 0xffff0000, RZ, 0xc0, !PT ;  /* 0xffff0000423f7812 */ /* 0x040fe200078ec0ff */
[----:B------:R-:W-:Y:S01]  /*10580*/  IMAD.U32 R64, R66, 0x10000, RZ ;  /* 0x0001000042407824 */ /* 0x000fe200078e00ff */
[C---:B------:R-:W-:Y:S01]  /*10590*/  LOP3.LUT R66, R67.reuse, 0xffff0000, RZ, 0xc0, !PT ;  /* 0xffff000043427812 */ /* 0x040fe200078ec0ff */
[----:B------:R-:W-:Y:S01]  /*105a0*/  FMUL.FTZ R122, R114, R120 ;  /* 0x00000078727a7220 */ /* 0x000fe20000410000 */
[----:B------:R-:W-:-:S02]  /*105b0*/  IMAD.U32 R118, R67, 0x10000, RZ ;  /* 0x0001000043767824 */ /* 0x000fc400078e00ff */
[-C--:B------:R-:W-:Y:S01]  /*105c0*/  FMUL.FTZ R124, R114, R119.reuse ;  /* 0x00000077727c7220 */ /* 0x080fe20000410000 */
[----:B------:R-:W-:Y:S02]  /*105d0*/  IMAD.U32 R117, R65, 0x10000, RZ ;  /* 0x0001000041757824 */ /* 0x000fe400078e00ff */
[C---:B------:R-:W-:Y:S01]  /*105e0*/  FFMA.FTZ R67, R113.reuse, R119, -R122 ;  /* 0x0000007771437223 */ /* 0x040fe2000001087a */
[----:B------:R-:W-:Y:S02]  /*105f0*/  IMAD.U32 R114, R32, 0x10000, RZ ;  /* 0x0001000020727824 */ /* 0x000fe400078e00ff */
[----:B------:R-:W-:Y:S01]  /*10600*/  FFMA.FTZ R113, R113, R120, R124 ;  /* 0x0000007871717223 */ /* 0x000fe2000001007c */
[----:B------:R-:W-:Y:S02]  /*10610*/  IMAD.U32 R122, R44, 0x10000, RZ ;  /* 0x000100002c7a7824 */ /* 0x000fe400078e00ff */
[C---:B------:R-:W-:Y:S01]  /*10620*/  FMUL.FTZ R123, R117.reuse, R121 ;  /* 0x00000079757b7220 */ /* 0x040fe20000410000 */
[----:B------:R-:W-:Y:S01]  /*10630*/  FMUL.FTZ R125, R117, R114 ;  /* 0x00000072757d7220 */ /* 0x000fe20000410000 */
[----:B------:R-:W-:-:S02]  /*10640*/  IMAD.U32 R119, R35, 0x10000, RZ ;  /* 0x0001000023777824 */ /* 0x000fc400078e00ff */
[----:B------:R-:W-:Y:S01]  /*10650*/  FMUL.FTZ R120, R118, R122 ;  /* 0x0000007a76787220 */ /* 0x000fe20000410000 */
[----:B------:R-:W-:Y:S01]  /*10660*/  LOP3.LUT R117, R112, 0xffff0000, RZ, 0xc0, !PT ;  /* 0xffff000070757812 */ /* 0x000fe200078ec0ff */
[----:B------:R-:W-:Y:S01]  /*10670*/  FFMA.FTZ R114, R116, R114, -R123 ;  /* 0x0000007274727223 */ /* 0x000fe2000001087b */
[-C--:B------:R-:W-:Y:S01]  /*10680*/  FMUL.FTZ R123, R118, R119.reuse ;  /* 0x00000077767b7220 */ /* 0x080fe20000410000 */
[----:B------:R-:W-:Y:S01]  /*10690*/  FFMA.FTZ R112, R115, R119, -R120 ;  /* 0x0000007773707223 */ /* 0x000fe20000010878 */
[----:B------:R-:W-:Y:S01]  /*106a0*/  LOP3.LUT R65, R65, 0xffff0000, RZ, 0xc0, !PT ;  /* 0xffff000041417812 */ /* 0x000fe200078ec0ff */
[----:B------:R-:W-:Y:S01]  /*106b0*/  FMUL.FTZ R119, R111, R117 ;  /* 0x000000756f777220 */ /* 0x000fe20000410000 */
[----:B------:R-:W-:Y:S01]  /*106c0*/  LOP3.LUT R118, R32, 0xffff0000, RZ, 0xc0, !PT ;  /* 0xffff000020767812 */ /* 0x000fe200078ec0ff */
[----:B------:R-:W-:Y:S01]  /*106d0*/  FFMA.FTZ R116, R116, R121, R125 ;  /* 0x0000007974747223 */ /* 0x000fe2000001007d */
[----:B------:R-:W-:Y:S01]  /*106e0*/  LOP3.LUT R61, R61, 0xffff0000, RZ, 0xc0, !PT ;  /* 0xffff00003d3d7812 */ /* 0x000fe200078ec0ff */
[-C--:B------:R-:W-:Y:S01]  /*106f0*/  FMUL.FTZ R121, R111, R34.reuse ;  /* 0x000000226f797220 */ /* 0x080fe20000410000 */
[C---:B------:R-:W-:Y:S01]  /*10700*/  FFMA.FTZ R32, R110.reuse, R34, -R119 ;  /* 0x000000226e207223 */ /* 0x040fe20000010877 */
[----:B------:R-:W-:Y:S01]  /*10710*/  FFMA.FTZ R115, R115, R122, R123 ;  /* 0x0000007a73737223 */ /* 0x000fe2000001007b */
[C---:B------:R-:W-:Y:S01]  /*10720*/  FMUL.FTZ R34, R65.reuse, R46 ;  /* 0x0000002e41227220 */ /* 0x040fe20000410000 */
[-C--:B------:R-:W-:Y:S01]  /*10730*/  FMUL.FTZ R123, R65, R118.reuse ;  /* 0x00000076417b7220 */ /* 0x080fe20000410000 */
[----:B------:R-:W-:Y:S01]  /*10740*/  IMAD.U32 R111, R33, 0x10000, RZ ;  /* 0x00010000216f7824 */ /* 0x000fe200078e00ff */
[----:B------:R-:W-:Y:S01]  /*10750*/  LOP3.LUT R35, R35, 0xffff0000, RZ, 0xc0, !PT ;  /* 0xffff000023237812 */ /* 0x000fe200078ec0ff */
[C---:B------:R-:W-:Y:S01]  /*10760*/  FFMA.FTZ R65, R61.reuse, R118, -R34 ;  /* 0x000000763d417223 */ /* 0x040fe20000010822 */
[----:B------:R-:W-:Y:S01]  /*10770*/  FFMA.FTZ R123, R61, R46, R123 ;  /* 0x0000002e3d7b7223 */ /* 0x000fe2000001007b */
[----:B------:R-:W-:Y:S01]  /*10780*/  LOP3.LUT R34, R33, 0xffff0000, RZ, 0xc0, !PT ;  /* 0xffff000021227812 */ /* 0x000fe200078ec0ff */
[C---:B------:R-:W-:Y:S01]  /*10790*/  IMAD.U32 R119, R45.reuse, 0x10000, RZ ;  /* 0x000100002d777824 */ /* 0x040fe200078e00ff */
[----:B------:R-:W-:Y:S01]  /*107a0*/  LOP3.LUT R46, R45, 0xffff0000, RZ, 0xc0, !PT ;  /* 0xffff00002d2e7812 */ /* 0x000fe200078ec0ff */
[----:B------:R-:W-:Y:S01]  /*107b0*/  FFMA.FTZ R110, R110, R117, R121 ;  /* 0x000000756e6e7223 */ /* 0x000fe20000010079 */
[----:B------:R-:W-:Y:S01]  /*107c0*/  LOP3.LUT R33, R44, 0xffff0000, RZ, 0xc0, !PT ;  /* 0xffff00002c217812 */ /* 0x000fe200078ec0ff */
[C---:B------:R-:W-:Y:S01]  /*107d0*/  FMUL.FTZ R117, R64.reuse, R119 ;  /* 0x0000007740757220 */ /* 0x040fe20000410000 */
[----:B------:R-:W-:Y:S01]  /*107e0*/  FMUL.FTZ R61, R64, R111 ;  /* 0x0000006f403d7220 */ /* 0x000fe20000410000 */
[C---:B------:R-:W-:Y:S01]  /*107f0*/  FMUL.FTZ R44, R63.reuse, R46 ;  /* 0x0000002e3f2c7220 */ /* 0x040fe20000410000 */
[-C--:B------:R-:W-:Y:S01]  /*10800*/  FMUL.FTZ R63, R63, R34.reuse ;  /* 0x000000223f3f7220 */ /* 0x080fe20000410000 */
[C---:B------:R-:W-:Y:S01]  /*10810*/  FMUL.FTZ R45, R66.reuse, R33 ;  /* 0x00000021422d7220 */ /* 0x040fe20000410000 */
[----:B------:R-:W-:Y:S01]  /*10820*/  FMUL.FTZ R66, R66, R35 ;  /* 0x0000002342427220 */ /* 0x000fe20000410000 */
[----:B------:R-:W-:Y:S01]  /*10830*/  FFMA.FTZ R117, R60, R111, -R117 ;  /* 0x0000006f3c757223 */ /* 0x000fe20000010875 */
        /* <DEDUP_REMOVED lines=15> */
.L_x_2643:
[----:B------:R-:W-:Y:S05]  /*10930*/  BSYNC B2 ;  /* 0x0000000000027941 */ /* 0x000fea0003800000 */
.L_x_2642:
[----:B------:R-:W-:Y:S04]  /*10940*/  BSSY B2, `(.L_x_2644) ;  /* 0x000006a000027945 */ /* 0x000fe80003800000 */
[----:B------:R-:W-:Y:S05]  /*10950*/  @P1 BRA `(.L_x_2645) ;  /* 0x0000000400a01947 */ /* 0x000fea0003800000 */
[----:B-1----:R-:W4:Y:S01]  /*10960*/  LDL R100, [R1+0x78] ;  /* 0x0000780001647983 */ /* 0x002f220000100800 */
[----:B------:R-:W-:Y:S02]  /*10970*/  LEA.HI R32, R78, R234, RZ, 0x1d ;  /* 0x000000ea4e207211 */ /* 0x000fe400078fe8ff */
[--C-:B0-----:R-:W-:Y:S02]  /*10980*/  SHF.R.U64 R61, R30, 0x10, R31.reuse ;  /* 0x000000101e3d7819 */ /* 0x101fe4000000121f */
[----:B------:R-:W-:Y:S02]  /*10990*/  SHF.R.S32.HI R33, RZ, 0x1f, R32 ;  /* 0x0000001fff217819 */ /* 0x000fe40000011420 */
[----:B------:R-:W-:Y:S02]  /*109a0*/  SHF.R.U32.HI R30, RZ, 0x10, R31 ;  /* 0x00000010ff1e7819 */ /* 0x000fe4000001161f */
[----:B------:R-:W-:Y:S01]  /*109b0*/  LEA.HI R33, R33, R32, RZ, 0x3 ;  /* 0x0000002021217211 */ /* 0x000fe200078f18ff */
[----:B------:R-:W-:Y:S01]  /*109c0*/  IMAD.SHL.U32 R32, R32, 0x8, RZ ;  /* 0x0000000820207824 */ /* 0x000fe200078e00ff */
[----:B------:R-:W-:-:S02]  /*109d0*/  SHF.R.U64 R31, R40, 0x10, R41 ;  /* 0x00000010281f7819 */ /* 0x000fc40000001229 */
[----:B------:R-:W-:Y:S01]  /*109e0*/  SHF.R.U64 R63, R28, 0x10, R29 ;  /* 0x000000101c3f7819 */ /* 0x000fe2000000121d */
[----:B------:R-:W-:Y:S01]  /*109f0*/  IMAD.SHL.U32 R33, R33, 0x400, RZ ;  /* 0x0000040021217824 */ /* 0x000fe200078e00ff */
[----:B------:R-:W-:Y:S02]  /*10a00*/  LOP3.LUT R32, R195, 0x38, R32, 0xf8, !PT ;  /* 0x00000038c3207812 */ /* 0x000fe400078ef820 */
[----:B------:R-:W-:Y:S02]  /*10a10*/  PRMT R102, R102, 0x5410, R31 ;  /* 0x0000541066667816 */ /* 0x000fe4000000001f */
[----:B------:R-:W-:Y:S02]  /*10a20*/  LOP3.LUT R33, R33, 0x7fffe000, RZ, 0xc0, !PT ;  /* 0x7fffe00021217812 */ /* 0x000fe400078ec0ff */
[----:B------:R-:W-:Y:S02]  /*10a30*/  LOP3.LUT R32, R32, R197, RZ, 0x3c, !PT ;  /* 0x000000c520207212 */ /* 0x000fe400078e3cff */
[----:B------:R-:W-:Y:S01]  /*10a40*/  SHF.R.U32.HI R40, RZ, 0x10, R41 ;  /* 0x00000010ff287819 */ /* 0x000fe20000011629 */
[----:B------:R-:W-:Y:S01]  /*10a50*/  IMAD R33, R196, 0x200, R33 ;  /* 0x00000200c4217824 */ /* 0x000fe200078e0221 */
[----:B------:R-:W-:-:S02]  /*10a60*/  SHF.R.U32.HI R28, RZ, 0x10, R29 ;  /* 0x00000010ff1c7819 */ /* 0x000fc4000001161d */
[----:B------:R-:W-:Y:S01]  /*10a70*/  PRMT R106, R106, 0x5410, R63 ;  /* 0x000054106a6a7816 */ /* 0x000fe2000000003f */
[----:B------:R-:W-:Y:S01]  /*10a80*/  IMAD.IADD R45, R33, 0x1, R32 ;  /* 0x00000001212d7824 */ /* 0x000fe200078e0220 */
[--C-:B------:R-:W-:Y:S01]  /*10a90*/  SHF.R.U64 R29, R42, 0x10, R43.reuse ;  /* 0x000000102a1d7819 */ /* 0x100fe2000000122b */
[----:B------:R-:W-:Y:S01]  /*10aa0*/  IMAD.U32 R63, R102, 0x10000, RZ ;  /* 0x00010000663f7824 */ /* 0x000fe200078e00ff */
[----:B------:R-:W-:Y:S01]  /*10ab0*/  SHF.R.U32.HI R42, RZ, 0x10, R43 ;  /* 0x00000010ff2a7819 */ /* 0x000fe2000001162b */
[----:B------:R-:W-:Y:S01]  /*10ac0*/  IMAD R60, R45, 0x2, R2 ;  /* 0x000000022d3c7824 */ /* 0x000fe200078e0202 */
[----:B------:R-:W-:Y:S02]  /*10ad0*/  PRMT R103, R103, 0x5410, R40 ;  /* 0x0000541067677816 */ /* 0x000fe40000000028 */
[----:B------:R-:W-:Y:S02]  /*10ae0*/  PRMT R105, R105, 0x5410, R42 ;  /* 0x0000541069697816 */ /* 0x000fe4000000002a */
[----:B------:R-:W0:Y:S01]  /*10af0*/  LDS.128 R44, [R60+0x10400] ;  /* 0x010400003c2c7984 */ /* 0x000e220000000c00 */
[----:B------:R-:W-:Y:S01]  /*10b00*/  PRMT R107, R107, 0x5410, R28 ;  /* 0x000054106b6b7816 */ /* 0x000fe2000000001c */
[----:B------:R-:W-:Y:S01]  /*10b10*/  IMAD.U32 R64, R103, 0x10000, RZ ;  /* 0x0001000067407824 */ /* 0x000fe200078e00ff */
[----:B------:R-:W-:-:S02]  /*10b20*/  PRMT R109, R109, 0x5410, R30 ;  /* 0x000054106d6d7816 */ /* 0x000fc4000000001e */
[----:B------:R-:W-:Y:S02]  /*10b30*/  PRMT R104, R104, 0x5410, R29 ;  /* 0x0000541068687816 */ /* 0x000fe4000000001d */
[----:B------:R-:W-:Y:S02]  /*10b40*/  PRMT R108, R108, 0x5410, R61 ;  /* 0x000054106c6c7816 */ /* 0x000fe4000000003d */
[----:B------:R-:W-:Y:S02]  /*10b50*/  LOP3.LUT R102, R102, 0xffff0000, RZ, 0xc0, !PT ;  /* 0xffff000066667812 */ /* 0x000fe400078ec0ff */
[----:B------:R-:W-:Y:S01]  /*10b60*/  LOP3.LUT R103, R103, 0xffff0000, RZ, 0xc0, !PT ;  /* 0xffff000067677812 */ /* 0x000fe200078ec0ff */
[----:B0-----:R-:W-:Y:S01]  /*10b70*/  IMAD.U32 R31, R44, 0x10000, RZ ;  /* 0x000100002c1f7824 */ /* 0x001fe200078e00ff */
[----:B------:R-:W-:Y:S01]  /*10b80*/  LOP3.LUT R30, R46, 0xffff0000, RZ, 0xc0, !PT ;  /* 0xffff00002e1e7812 */ /* 0x000fe200078ec0ff */
[----:B------:R-:W-:Y:S02]  /*10b90*/  IMAD.U32 R62, R47, 0x10000, RZ ;  /* 0x000100002f3e7824 */ /* 0x000fe400078e00ff */
[----:B------:R-:W-:Y:S01]  /*10ba0*/  FMUL.FTZ R65, R31, R63 ;  /* 0x0000003f1f417220 */ /* 0x000fe20000410000 */
[----:B----4-:R-:W0:Y:S02]  /*10bb0*/  LDS.128 R32, [R100] ;  /* 0x0000000064207984 */ /* 0x010e240000000c00 */
[C---:B0-----:R-:W-:Y:S01]  /*10bc0*/  IMAD.U32 R40, R32.reuse, 0x10000, RZ ;  /* 0x0001000020287824 */ /* 0x041fe200078e00ff */
[----:B------:R-:W-:Y:S01]  /*10bd0*/  LOP3.LUT R41, R32, 0xffff0000, RZ, 0xc0, !PT ;  /* 0xffff000020297812 */ /* 0x000fe200078ec0ff */
[----:B------:R-:W-:Y:S01]  /*10be0*/  IMAD.U32 R32, R106, 0x10000, RZ ;  /* 0x000100006a207824 */ /* 0x000fe200078e00ff */
[C---:B------:R-:W-:Y:S01]  /*10bf0*/  LOP3.LUT R28, R34.reuse, 0xffff0000, RZ, 0xc0, !PT ;  /* 0xffff0000221c7812 */ /* 0x040fe200078ec0ff */
[----:B------:R-:W-:Y:S01]  /*10c00*/  IMAD.U32 R29, R34, 0x10000, RZ ;  /* 0x00010000221d7824 */ /* 0x000fe200078e00ff */
[----:B------:R-:W-:Y:S01]  /*10c10*/  LOP3.LUT R34, R35, 0xffff0000, RZ, 0xc0, !PT ;  /* 0xffff000023227812 */ /* 0x000fe200078ec0ff */
[-C--:B--2---:R-:W-:Y:S01]  /*10c20*/  FMUL.FTZ R67, R31, R32.reuse ;  /* 0x000000201f437220 */ /* 0x084fe20000410000 */
[----:B------:R-:W-:Y:S01]  /*10c30*/  FFMA.FTZ R31, R40, R32, -R65 ;  /* 0x00000020281f7223 */ /* 0x000fe20000010841 */
[----:B------:R-:W-:Y:S01]  /*10c40*/  IMAD.U32 R61, R35, 0x10000, RZ ;  /* 0x00010000233d7824 */ /* 0x000fe200078e00ff */
[----:B------:R-:W-:Y:S01]  /*10c50*/  LOP3.LUT R43, R33, 0xffff0000, RZ, 0xc0, !PT ;  /* 0xffff0000212b7812 */ /* 0x000fe200078ec0ff */
[----:B------:R-:W-:Y:S01]  /*10c60*/  IMAD.U32 R65, R105, 0x10000, RZ ;  /* 0x0001000069417824 */ /* 0x000fe200078e00ff */
[----:B------:R-:W-:Y:S01]  /*10c70*/  LOP3.LUT R35, R44, 0xffff0000, RZ, 0xc0, !PT ;  /* 0xffff00002c237812 */ /* 0x000fe200078ec0ff */
[----:B------:R-:W-:Y:S01]  /*10c80*/  IMAD.U32 R42, R33, 0x10000, RZ ;  /* 0x00010000212a7824 */ /* 0x000fe200078e00ff */
[C---:B------:R-:W-:Y:S01]  /*10c90*/  LOP3.LUT R44, R45.reuse, 0xffff0000, RZ, 0xc0, !PT ;  /* 0xffff00002d2c7812 */ /* 0x040fe200078ec0ff */
[----:B------:R-:W-:-:S02]  /*10ca0*/  IMAD.U32 R33, R45, 0x10000, RZ ;  /* 0x000100002d217824 */ /* 0x000fc400078e00ff */
[----:B------:R-:W-:Y:S01]  /*10cb0*/  FFMA.FTZ R32, R40, R63, R67 ;  /* 0x0000003f28207223 */ /* 0x000fe20000010043 */
[----:B------:R-:W-:Y:S01]  /*10cc0*/  IMAD.U32 R45, R46, 0x10000, RZ ;  /* 0x000100002e2d7824 */ /* 0x000fe200078e00ff */
[----:B------:R-:W-:Y:S01]  /*10cd0*/  LOP3.LUT R46, R47, 0xffff0000, RZ, 0xc0, !PT ;  /* 0xffff00002f2e7812 */ /* 0x000fe200078ec0ff */
[----:B------:R-:W-:Y:S02]  /*10ce0*/  IMAD.U32 R40, R109, 0x10000, RZ ;  /* 0x000100006d287824 */ /* 0x000fe400078e00ff */
[----:B---3--:R-:W-:Y:S01]  /*10cf0*/  FMUL.FTZ R66, R62, R65 ;  /* 0x000000413e427220 */ /* 0x008fe20000410000 */
[----:B------:R-:W-:Y:S01]  /*10d00*/  IMAD.U32 R47, R107, 0x10000, RZ ;  /* 0x000100006b2f7824 */ /* 0x000fe200078e00ff */
[----:B------:R-:W-:Y:S01]  /*10d10*/  LOP3.LUT R106, R106, 0xffff0000, RZ, 0xc0, !PT ;  /* 0xffff00006a6a7812 */ /* 0x000fe200078ec0ff */
[-C--:B------:R-:W-:Y:S01]  /*10d20*/  FMUL.FTZ R62, R62, R40.reuse ;  /* 0x000000283e3e7220 */ /* 0x080fe20000410000 */
[----:B------:R-:W-:Y:S01]  /*10d30*/  FFMA.FTZ R67, R61, R40, -R66 ;  /* 0x000000283d437223 */ /* 0x000fe20000010842 */
[C---:B------:R-:W-:Y:S01]  /*10d40*/  FMUL.FTZ R99, R33.reuse, R64 ;  /* 0x0000004021637220 */ /* 0x040fe20000410000 */
[----:B------:R-:W-:Y:S01]  /*10d50*/  FMUL.FTZ R63, R33, R47 ;  /* 0x0000002f213f7220 */ /* 0x000fe20000410000 */
[----:B------:R-:W-:Y:S01]  /*10d60*/  FMUL.FTZ R40, R35, R102 ;  /* 0x0000006623287220 */ /* 0x000fe20000410000 */
[----:B------:R-:W-:Y:S01]  /*10d70*/  FFMA.FTZ R61, R61, R65, R62 ;  /* 0x000000413d3d7223 */ /* 0x000fe2000001003e */
[----:B------:R-:W-:Y:S01]  /*10d80*/  FMUL.FTZ R62, R35, R106 ;  /* 0x0000006a233e7220 */ /* 0x000fe20000410000 */
[C---:B------:R-:W-:Y:S01]  /*10d90*/  FFMA.FTZ R33, R42.reuse, R47, -R99 ;  /* 0x0000002f2a217223 */ /* 0x040fe20000010863 */
[----:B------:R-:W-:Y:S01]  /*10da0*/  FFMA.FTZ R63, R42, R64, R63 ;  /* 0x000000402a3f7223 */ /* 0x000fe2000001003f */
[----:B------:R-:W-:Y:S01]  /*10db0*/  LOP3.LUT R107, R107, 0xffff0000, RZ, 0xc0, !PT ;  /* 0xffff00006b6b7812 */ /* 0x000fe200078ec0ff */
[----:B------:R-:W-:Y:S01]  /*10dc0*/  FFMA.FTZ R106, R41, R106, -R40 ;  /* 0x0000006a296a7223 */ /* 0x000fe20000010828 */
[----:B------:R-:W-:-:S02]  /*10dd0*/  IMAD.U32 R42, R104, 0x10000, RZ ;  /* 0x00010000682a7824 */ /* 0x000fc400078e00ff */
[----:B------:R-:W-:Y:S01]  /*10de0*/  FMUL.FTZ R64, R44, R103 ;  /* 0x000000672c407220 */ /* 0x000fe20000410000 */
[----:B------:R-:W-:Y:S02]  /*10df0*/  IMAD.U32 R40, R108, 0x10000, RZ ;  /* 0x000100006c287824 */ /* 0x000fe400078e00ff */
[----:B------:R-:W-:Y:S01]  /*10e00*/  FFMA.FTZ R47, R41, R102, R62 ;  /* 0x00000066292f7223 */ /* 0x000fe2000001003e */
[-C--:B------:R-:W-:Y:S01]  /*10e10*/  FMUL.FTZ R44, R44, R107.reuse ;  /* 0x0000006b2c2c7220 */ /* 0x080fe20000410000 */
[C---:B------:R-:W-:Y:S01]  /*10e20*/  FMUL.FTZ R62, R45.reuse, R42 ;  /* 0x0000002a2d3e7220 */ /* 0x040fe20000410000 */
[-C--:B------:R-:W-:Y:S01]  /*10e30*/  FMUL.FTZ R66, R45, R40.reuse ;  /* 0x000000282d427220 */ /* 0x080fe20000410000 */
[----:B------:R-:W-:Y:S01]  /*10e40*/  LOP3.LUT R41, R104, 0xffff0000, RZ, 0xc0, !PT ;  /* 0xffff000068297812 */ /* 0x000fe200078ec0ff */
[----:B------:R-:W-:Y:S01]  /*10e50*/  FFMA.FTZ R64, R43, R107, -R64 ;  /* 0x0000006b2b407223 */ /* 0x000fe20000010840 */
[----:B------:R-:W-:Y:S01]  /*10e60*/  LOP3.LUT R105, R105, 0xffff0000, RZ, 0xc0, !PT ;  /* 0xffff000069697812 */ /* 0x000fe200078ec0ff */
[----:B------:R-:W-:Y:S01]  /*10e70*/  FFMA.FTZ R44, R43, R103, R44 ;  /* 0x000000672b2c7223 */ /* 0x000fe2000001002c */
[----:B------:R-:W-:Y:S01]  /*10e80*/  LOP3.LUT R35, R108, 0xffff0000, RZ, 0xc0, !PT ;  /* 0xffff00006c237812 */ /* 0x000fe200078ec0ff */
[----:B------:R-:W-:Y:S01]  /*10e90*/  FFMA.FTZ R62, R29, R40, -R62 ;  /* 0x000000281d3e7223 */ /* 0x000fe2000001083e */
[----:B------:R-:W-:Y:S01]  /*10ea0*/  LOP3.LUT R109, R109, 0xffff0000, RZ, 0xc0, !PT ;  /* 0xffff00006d6d7812 */ /* 0x000fe200078ec0ff */
        /* <DEDUP_REMOVED lines=19> */
.L_x_2645:
[----:B------:R-:W-:Y:S05]  /*10fe0*/  BSYNC B2 ;  /* 0x0000000000027941 */ /* 0x000fea0003800000 */
.L_x_2644:
[----:B------:R-:W-:Y:S05]  /*10ff0*/  @P2 BRA `(.L_x_2641) ;  /* 0x0000000400a02947 */ /* 0x000fea0003800000 */
[----:B----4-:R-:W4:Y:S01]  /*11000*/  LDL R60, [R1+0x70] ;  /* 0x00007000013c7983 */ /* 0x010f220000100800 */
[----:B------:R-:W-:Y:S02]  /*11010*/  LEA.HI R78, R78, R235, RZ, 0x1d ;  /* 0x000000eb4e4e7211 */ /* 0x000fe400078fe8ff */
[--C-:B-1----:R-:W-:Y:S02]  /*11020*/  SHF.R.U64 R46, R24, 0x10, R25.reuse ;  /* 0x00000010182e7819 */ /* 0x102fe40000001219 */
        /* <DEDUP_REMOVED lines=8> */
[----:B------:R-:W-:Y:S02]  /*110b0*/  SHF.R.U64 R24, R38, 0x10, R39 ;  /* 0x0000001026187819 */ /* 0x000fe40000001227 */
[----:B------:R-:W-:Y:S02]  /*110c0*/  LOP3.LUT R29, R29, 0x7fffe000, RZ, 0xc0, !PT ;  /* 0x7fffe0001d1d7812 */ /* 0x000fe400078ec0ff */
[----:B------:R-:W-:Y:S02]  /*110d0*/  LOP3.LUT R78, R78, R197, RZ, 0x3c, !PT ;  /* 0x000000c54e4e7212 */ /* 0x000fe400078e3cff */
[----:B------:R-:W-:Y:S01]  /*110e0*/  SHF.R.U32.HI R42, RZ, 0x10, R27 ;  /* 0x00000010ff2a7819 */ /* 0x000fe2000001161b */
[----:B------:R-:W-:Y:S01]  /*110f0*/  IMAD R29, R196, 0x200, R29 ;  /* 0x00000200c41d7824 */ /* 0x000fe200078e021d */
[----:B------:R-:W-:-:S02]  /*11100*/  SHF.R.U32.HI R37, RZ, 0x10, R37 ;  /* 0x00000010ff257819 */ /* 0x000fc40000011625 */
[----:B------:R-:W-:Y:S01]  /*11110*/  PRMT R90, R90, 0x5410, R25 ;  /* 0x000054105a5a7816 */ /* 0x000fe20000000019 */
[----:B------:R-:W-:Y:S01]  /*11120*/  IMAD.IADD R33, R29, 0x1, R78 ;  /* 0x000000011d217824 */ /* 0x000fe200078e024e */
[----:B------:R-:W-:Y:S02]  /*11130*/  PRMT R83, R83, 0x5410, R26 ;  /* 0x0000541053537816 */ /* 0x000fe4000000001a */
[----:B------:R-:W-:Y:S01]  /*11140*/  PRMT R85, R85, 0x5410, R24 ;  /* 0x0000541055557816 */ /* 0x000fe20000000018 */
[----:B------:R-:W-:Y:S01]  /*11150*/  IMAD R40, R33, 0x2, R2 ;  /* 0x0000000221287824 */ /* 0x000fe200078e0202 */
[----:B------:R-:W-:Y:S02]  /*11160*/  PRMT R87, R87, 0x5410, R46 ;  /* 0x0000541057577816 */ /* 0x000fe4000000002e */
[----:B------:R-:W-:Y:S01]  /*11170*/  PRMT R91, R91, 0x5410, R42 ;  /* 0x000054105b5b7816 */ /* 0x000fe2000000002a */
[----:B------:R-:W-:Y:S01]  /*11180*/  IMAD.U32 R42, R83, 0x10000, RZ ;  /* 0x00010000532a7824 */ /* 0x000fe200078e00ff */
[----:B------:R-:W1:Y:S01]  /*11190*/  LDS.128 R32, [R40+0x10400] ;  /* 0x0104000028207984 */ /* 0x000e620000000c00 */
[----:B------:R-:W-:Y:S01]  /*111a0*/  PRMT R84, R84, 0x5410, R37 ;  /* 0x0000541054547816 */ /* 0x000fe20000000025 */
[----:B------:R-:W-:Y:S01]  /*111b0*/  IMAD.U32 R41, R87, 0x10000, RZ ;  /* 0x0001000057297824 */ /* 0x000fe200078e00ff */
[----:B------:R-:W-:-:S02]  /*111c0*/  SHF.R.U32.HI R39, RZ, 0x10, R39 ;  /* 0x00000010ff277819 */ /* 0x000fc40000011627 */
[----:B------:R-:W-:Y:S01]  /*111d0*/  PRMT R89, R89, 0x5410, R44 ;  /* 0x0000541059597816 */ /* 0x000fe2000000002c */
[----:B------:R-:W-:Y:S01]  /*111e0*/  IMAD.U32 R43, R84, 0x10000, RZ ;  /* 0x00010000542b7824 */ /* 0x000fe200078e00ff */
[----:B------:R-:W-:Y:S02]  /*111f0*/  PRMT R86, R86, 0x5410, R39 ;  /* 0x0000541056567816 */ /* 0x000fe40000000027 */
[----:B------:R-:W-:Y:S02]  /*11200*/  LOP3.LUT R83, R83, 0xffff0000, RZ, 0xc0, !PT ;  /* 0xffff000053537812 */ /* 0x000fe400078ec0ff */
[----:B------:R-:W-:Y:S02]  /*11210*/  LOP3.LUT R87, R87, 0xffff0000, RZ, 0xc0, !PT ;  /* 0xffff000057577812 */ /* 0x000fe400078ec0ff */
        /* <DEDUP_REMOVED lines=23> */
[----:B------:R-:W-:Y:S01]  /*11390*/  FFMA.FTZ R45, R24, R41, -R45 ;  /* 0x00000029182d7223 */ /* 0x000fe2000001082d */
        /* <DEDUP_REMOVED lines=10> */
[----:B------:R-:W-:Y:S01]  /*11440*/  FMUL.FTZ R24, R32, R83 ;  /* 0x0000005320187220 */ /* 0x000fe20000410000 */
[----:B------:R-:W-:Y:S01]  /*11450*/  FFMA.FTZ R41, R36, R41, R42 ;  /* 0x0000002924297223 */ /* 0x000fe2000001002a */
[-C--:B------:R-:W-:Y:S01]  /*11460*/  FMUL.FTZ R36, R32, R87.reuse ;  /* 0x0000005720247220 */ /* 0x080fe20000410000 */
[----:B------:R-:W-:Y:S01]  /*11470*/  FMUL.FTZ R44, R38, R26 ;  /* 0x0000001a262c7220 */ /* 0x000fe20000410000 */
        /* <DEDUP_REMOVED lines=8> */
[----:B------:R-:W-:Y:S01]  /*11500*/  LOP3.LUT R91, R91, 0xffff0000, RZ, 0xc0, !PT ;  /* 0xffff00005b5b7812 */ /* 0x000fe200078ec0ff */
[C---:B------:R-:W-:Y:S01]  /*11510*/  FMUL.FTZ R24, R34.reuse, R85 ;  /* 0x0000005522187220 */ /* 0x040fe20000410000 */
[----:B------:R-:W-:Y:S01]  /*11520*/  FMUL.FTZ R34, R34, R90 ;  /* 0x0000005a22227220 */ /* 0x000fe20000410000 */
[----:B------:R-:W-:Y:S01]  /*11530*/  FMUL.FTZ R31, R33, R84 ;  /* 0x00000054211f7220 */ /* 0x000fe20000410000 */
[----:B------:R-:W-:Y:S01]  /*11540*/  FMUL.FTZ R25, R35, R86 ;  /* 0x0000005623197220 */ /* 0x000fe20000410000 */
[----:B------:R-:W-:Y:S01]  /*11550*/  FMUL.FTZ R33, R33, R89 ;  /* 0x0000005921217220 */ /* 0x000fe20000410000 */
[----:B------:R-:W-:Y:S01]  /*11560*/  FMUL.FTZ R35, R35, R91 ;  /* 0x0000005b23237220 */ /* 0x000fe20000410000 */
[----:B------:R-:W-:Y:S01]  /*11570*/  FFMA.FTZ R38, R27, R26, R38 ;  /* 0x0000001a1b267223 */ /* 0x000fe20000010026 */
[C---:B------:R-:W-:Y:S01]  /*11580*/  FFMA.FTZ R27, R29.reuse, R90, -R24 ;  /* 0x0000005a1d1b7223 */ /* 0x040fe20000010818 */
[----:B------:R-:W-:Y:S01]  /*11590*/  FFMA.FTZ R85, R29, R85, R34 ;  /* 0x000000551d557223 */ /* 0x000fe20000010022 */
        /* <DEDUP_REMOVED lines=14> */
.L_x_2641:
[----:B------:R-:W-:Y:S05]  /*11680*/  BSYNC B1 ;  /* 0x0000000000017941 */ /* 0x000fea0003800000 */
.L_x_2640:
[----:B------:R-:W-:-:S13]  /*11690*/  ISETP.GE.AND P0, PT, R214, R0, PT ;  /* 0x00000000d600720c */ /* 0x000fda0003f06270 */
[----:B------:R-:W-:Y:S05]  /*116a0*/  @P0 BRA `(.L_x_2621) ;  /* 0x0000001400040947 */ /* 0x000fea0003800000 */
[----:B------:R-:W5:Y:S01]  /*116b0*/  LDC R0, c[0x0][0x3f4] ;  /* 0x0000fd00ff007b82 */ /* 0x000f620000000800 */
[----:B------:R-:W-:Y:S01]  /*116c0*/  BSSY B1, `(.L_x_2646) ;  /* 0x000006d000017945 */ /* 0x000fe20003800000 */
[----:B------:R-:W-:Y:S02]  /*116d0*/  SHF.R.U32.HI R42, RZ, 0x3, R194 ;  /* 0x00000003ff2a7819 */ /* 0x000fe400000116c2 */
[-C--:B-----5:R-:W-:Y:S02]  /*116e0*/  ISETP.GE.AND P0, PT, R18, R0.reuse, PT ;  /* 0x000000001200720c */ /* 0x0a0fe40003f06270 */
[-C--:B------:R-:W-:Y:S02]  /*116f0*/  ISETP.GE.AND P1, PT, R185, R0.reuse, PT ;  /* 0x00000000b900720c */ /* 0x080fe40003f26270 */
[----:B------:R-:W-:-:S09]  /*11700*/  ISETP.GE.AND P2, PT, R186, R0, PT ;  /* 0x00000000ba00720c */ /* 0x000fd20003f46270 */
[----:B------:R-:W-:Y:S05]  /*11710*/  @P0 BRA `(.L_x_2647) ;  /* 0x00000004009c0947 */ /* 0x000fea0003800000 */
[----:B-1----:R-:W5:Y:S01]  /*11720*/  LDL R44, [R1+0x74] ;  /* 0x00007400012c7983 */ /* 0x002f620000100800 */
        /* <DEDUP_REMOVED lines=102> */
.L_x_2647:
[----:B------:R-:W-:Y:S05]  /*11d90*/  BSYNC B1 ;  /* 0x0000000000017941 */ /* 0x000fea0003800000 */
.L_x_2646:
[----:B------:R-:W-:Y:S04]  /*11da0*/  BSSY B1, `(.L_x_2648) ;  /* 0x0000069000017945 */ /* 0x000fe80003800000 */
[----:B------:R-:W-:Y:S05]  /*11db0*/  @P1 BRA `(.L_x_2649) ;  /* 0x00000004009c1947 */ /* 0x000fea0003800000 */
[----:B0-----:R-:W5:Y:S01]  /*11dc0*/  LDL R40, [R1+0x6c] ;  /* 0x00006c0001287983 */ /* 0x001f620000100800 */
[----:B------:R-:W-:Y:S02]  /*11dd0*/  LEA.HI R4, R0, R234, RZ, 0x1d ;  /* 0x000000ea00047211 */ /* 0x000fe400078fe8ff */
[----:B----4-:R-:W-:Y:S02]  /*11de0*/  SHF.R.U64 R29, R8, 0x10, R9 ;  /* 0x00000010081d7819 */ /* 0x010fe40000001209 */
[----:B------:R-:W-:Y:S01]  /*11df0*/  SHF.R.S32.HI R7, RZ, 0x1f, R4 ;  /* 0x0000001fff077819 */ /* 0x000fe20000011404 */
[----:B------:R-:W-:Y:S01]  /*11e00*/  IMAD.SHL.U32 R5, R4, 0x8, RZ ;  /* 0x0000000804057824 */ /* 0x000fe200078e00ff */
[----:B-1----:R-:W-:Y:S02]  /*11e10*/  SHF.R.U64 R32, R52, 0x10, R53 ;  /* 0x0000001034207819 */ /* 0x002fe40000001235 */
[----:B------:R-:W-:Y:S02]  /*11e20*/  LEA.HI R7, R7, R4, RZ, 0x3 ;  /* 0x0000000407077211 */ /* 0x000fe400078f18ff */
[----:B------:R-:W-:-:S02]  /*11e30*/  LOP3.LUT R4, R194, 0x38, R5, 0xf8, !PT ;  /* 0x00000038c2047812 */ /* 0x000fc400078ef805 */
[----:B------:R-:W-:Y:S01]  /*11e40*/  SHF.R.U32.HI R8, RZ, 0x10, R9 ;  /* 0x00000010ff087819 */ /* 0x000fe20000011609 */
        /* <DEDUP_REMOVED lines=9> */
[----:B------:R-:W-:Y:S01]  /*11ee0*/  SHF.R.U64 R30, R54, 0x10, R55 ;  /* 0x00000010361e7819 */ /* 0x000fe20000001237 */
[----:B------:R-:W-:Y:S01]  /*11ef0*/  IMAD R28, R25, 0x2, R2 ;  /* 0x00000002191c7824 */ /* 0x000fe200078e0202 */
[----:B------:R-:W-:Y:S02]  /*11f00*/  PRMT R75, R75, 0x5410, R8 ;  /* 0x000054104b4b7816 */ /* 0x000fe40000000008 */
[--C-:B------:R-:W-:Y:S02]  /*11f10*/  SHF.R.U64 R9, R10, 0x10, R11.reuse ;  /* 0x000000100a097819 */ /* 0x100fe4000000120b */
[----:B------:R-:W0:Y:S01]  /*11f20*/  LDS.128 R24, [R28+0x10400] ;  /* 0x010400001c187984 */ /* 0x000e220000000c00 */
[----:B------:R-:W-:Y:S01]  /*11f30*/  SHF.R.U32.HI R10, RZ, 0x10, R11 ;  /* 0x00000010ff0a7819 */ /* 0x000fe2000001160b */
[----:B------:R-:W-:Y:S01]  /*11f40*/  IMAD.U32 R35, R75, 0x10000, RZ ;  /* 0x000100004b237824 */ /* 0x000fe200078e00ff */
[----:B------:R-:W-:-:S02]  /*11f50*/  SHF.R.U32.HI R55, RZ, 0x10, R55 ;  /* 0x00000010ff377819 */ /* 0x000fc40000011637 */
[----:B------:R-:W-:Y:S02]  /*11f60*/  PRMT R80, R80, 0x5410, R53 ;  /* 0x0000541050507816 */ /* 0x000fe40000000035 */
[----:B------:R-:W-:Y:S02]  /*11f70*/  PRMT R81, R81, 0x5410, R30 ;  /* 0x0000541051517816 */ /* 0x000fe4000000001e */
[----:B------:R-:W-:Y:S02]  /*11f80*/  PRMT R77, R77, 0x5410, R10 ;  /* 0x000054104d4d7816 */ /* 0x000fe4000000000a */
        /* <DEDUP_REMOVED lines=10> */
[----:B------:R-:W-:Y:S01]  /*12030*/  FMUL.FTZ R36, R30, R35 ;  /* 0x000000231e247220 */ /* 0x000fe20000410000 */
[C---:B------:R-:W-:Y:S01]  /*12040*/  IMAD.U32 R32, R27.reuse, 0x10000, RZ ;  /* 0x000100001b207824 */ /* 0x040fe200078e00ff */
[----:B------:R-:W-:Y:S01]  /*12050*/  LOP3.LUT R80, R80, 0xffff0000, RZ, 0xc0, !PT ;  /* 0xffff000050507812 */ /* 0x000fe200078ec0ff */
[----:B------:R-:W-:Y:S01]  /*12060*/  FMUL.FTZ R30, R30, R29 ;  /* 0x0000001d1e1e7220 */ /* 0x000fe20000410000 */
[C---:B------:R-:W-:Y:S01]  /*12070*/  IMAD.U32 R31, R26.reuse, 0x10000, RZ ;  /* 0x000100001a1f7824 */ /* 0x040fe200078e00ff */
[----:B------:R-:W-:Y:S02]  /*12080*/  LOP3.LUT R26, R26, 0xffff0000, RZ, 0xc0, !PT ;  /* 0xffff00001a1a7812 */ /* 0x000fe400078ec0ff */
        /* <DEDUP_REMOVED lines=11> */
[----:B------:R-:W-:Y:S01]  /*12140*/  LOP3.LUT R29, R74, 0xffff0000, RZ, 0xc0, !PT ;  /* 0xffff00004a1d7812 */ /* 0x000fe200078ec0ff */
[C---:B------:R-:W-:Y:S01]  /*12150*/  FMUL.FTZ R34, R32.reuse, R33 ;  /* 0x0000002120227220 */ /* 0x040fe20000410000 */
[----:B------:R-:W-:Y:S02]  /*12160*/  IMAD.U32 R11, R7, 0x10000, RZ ;  /* 0x00010000070b7824 */ /* 0x000fe400078e00ff */
[-C--:B------:R-:W-:Y:S01]  /*12170*/  FMUL.FTZ R32, R32, R8.reuse ;  /* 0x0000000820207220 */ /* 0x080fe20000410000 */
[----:B------:R-:W-:Y:S01]  /*12180*/  FFMA.FTZ R35, R9, R35, R30 ;  /* 0x0000002309237223 */ /* 0x000fe2000001001e */
[----:B------:R-:W-:Y:S01]  /*12190*/  LOP3.LUT R30, R75, 0xffff0000, RZ, 0xc0, !PT ;  /* 0xffff00004b1e7812 */ /* 0x000fe200078ec0ff */
[C---:B------:R-:W-:Y:S01]  /*121a0*/  FMUL.FTZ R9, R24.reuse, R29 ;  /* 0x0000001d18097220 */ /* 0x040fe20000410000 */
[C---:B------:R-:W-:Y:S01]  /*121b0*/  FFMA.FTZ R38, R11.reuse, R8, -R34 ;  /* 0x000000080b267223 */ /* 0x040fe20000010822 */
[----:B------:R-:W-:Y:S01]  /*121c0*/  FFMA.FTZ R33, R11, R33, R32 ;  /* 0x000000210b217223 */ /* 0x000fe20000010020 */
[-C--:B------:R-:W-:Y:S01]  /*121d0*/  FMUL.FTZ R11, R24, R79.reuse ;  /* 0x0000004f180b7220 */ /* 0x080fe20000410000 */
[----:B------:R-:W-:Y:S01]  /*121e0*/  FFMA.FTZ R24, R4, R79, -R9 ;  /* 0x0000004f04187223 */ /* 0x000fe20000010809 */
[----:B------:R-:W-:Y:S01]  /*121f0*/  FMUL.FTZ R34, R25, R30 ;  /* 0x0000001e19227220 */ /* 0x000fe20000410000 */
[----:B------:R-:W-:-:S02]  /*12200*/  IMAD.U32 R9, R76, 0x10000, RZ ;  /* 0x000100004c097824 */ /* 0x000fc400078e00ff */
[-C--:B------:R-:W-:Y:S01]  /*12210*/  FMUL.FTZ R25, R25, R80.reuse ;  /* 0x0000005019197220 */ /* 0x080fe20000410000 */
[----:B------:R-:W-:Y:S02]  /*12220*/  IMAD.U32 R8, R81, 0x10000, RZ ;  /* 0x0001000051087824 */ /* 0x000fe400078e00ff */
[----:B------:R-:W-:Y:S01]  /*12230*/  FFMA.FTZ R32, R4, R29, R11 ;  /* 0x0000001d04207223 */ /* 0x000fe2000001000b */
[----:B------:R-:W-:Y:S02]  /*12240*/  IMAD.U32 R10, R6, 0x10000, RZ ;  /* 0x00010000060a7824 */ /* 0x000fe400078e00ff */
[-C--:B------:R-:W-:Y:S01]  /*12250*/  FMUL.FTZ R29, R31, R9.reuse ;  /* 0x000000091f1d7220 */ /* 0x080fe20000410000 */
[C---:B------:R-:W-:Y:S01]  /*12260*/  FFMA.FTZ R11, R5.reuse, R80, -R34 ;  /* 0x00000050050b7223 */ /* 0x040fe20000010822 */
[----:B------:R-:W-:Y:S01]  /*12270*/  FFMA.FTZ R30, R5, R30, R25 ;  /* 0x0000001e051e7223 */ /* 0x000fe20000010019 */
        /* <DEDUP_REMOVED lines=9> */
[----:B------:R-:W-:Y:S01]  /*12310*/  LOP3.LUT R6, R6, 0xffff0000, RZ, 0xc0, !PT ;  /* 0xffff000006067812 */ /* 0x000fe200078ec0ff */
[----:B------:R-:W-:Y:S01]  /*12320*/  FMUL.FTZ R8, R26, R81 ;  /* 0x000000511a087220 */ /* 0x000fe20000410000 */
[----:B------:R-:W-:Y:S01]  /*12330*/  LOP3.LUT R7, R7, 0xffff0000, RZ, 0xc0, !PT ;  /* 0xffff000007077812 */ /* 0x000fe200078ec0ff */
[----:B------:R-:W-:-:S02]  /*12340*/  FMUL.FTZ R31, R27, R82 ;  /* 0x000000521b1f7220 */ /* 0x000fc40000410000 */
[C---:B------:R-:W-:Y:S01]  /*12350*/  FFMA.FTZ R26, R6.reuse, R81, -R9 ;  /* 0x00000051061a7223 */ /* 0x040fe20000010809 */
[----:B------:R-:W-:Y:S01]  /*12360*/  FFMA.FTZ R25, R6, R5, R8 ;  /* 0x0000000506197223 */ /* 0x000fe20000010008 */
[C---:B------:R-:W-:Y:S01]  /*12370*/  FFMA.FTZ R27, R7.reuse, R82, -R34 ;  /* 0x00000052071b7223 */ /* 0x040fe20000010822 */
[----:B------:R-:W-:Y:S01]  /*12380*/  FFMA.FTZ R34, R7, R4, R31 ;  /* 0x0000000407227223 */ /* 0x000fe2000001001f */
[----:B------:R-:W-:Y:S02]  /*12390*/  F2FP.BF16.F32.PACK_AB R4, R24, R37 ;  /* 0x000000251804723e */ /* 0x000fe400000010ff */
[----:B------:R-:W-:Y:S02]  /*123a0*/  F2FP.BF16.F32.PACK_AB R5, R11, R36 ;  /* 0x000000240b05723e */ /* 0x000fe400000010ff */
[----:B------:R-:W-:Y:S02]  /*123b0*/  F2FP.BF16.F32.PACK_AB R6, R26, R29 ;  /* 0x0000001d1a06723e */ /* 0x000fe400000010ff */
[----:B------:R-:W-:-:S02]  /*123c0*/  F2FP.BF16.F32.PACK_AB R7, R27, R38 ;  /* 0x000000261b07723e */ /* 0x000fc400000010ff */
[----:B------:R-:W-:Y:S02]  /*123d0*/  F2FP.BF16.F32.PACK_AB R8, R32, R39 ;  /* 0x000000272008723e */ /* 0x000fe400000010ff */
[----:B------:R-:W-:Y:S01]  /*123e0*/  F2FP.BF16.F32.PACK_AB R9, R30, R35 ;  /* 0x000000231e09723e */ /* 0x000fe200000010ff */
[----:B------:R0:W-:Y:S01]  /*123f0*/  STS.128 [R40], R4 ;  /* 0x0000000428007388 */ /* 0x0001e20000000c00 */
[----:B------:R-:W-:Y:S02]  /*12400*/  F2FP.BF16.F32.PACK_AB R10, R25, R10 ;  /* 0x0000000a190a723e */ /* 0x000fe400000010ff */
[----:B------:R-:W-:-:S05]  /*12410*/  F2FP.BF16.F32.PACK_AB R11, R34, R33 ;  /* 0x00000021220b723e */ /* 0x000fca00000010ff */
[----:B------:R0:W-:Y:S02]  /*12420*/  STS.128 [R28+0x10400], R8 ;  /* 0x010400081c007388 */ /* 0x0001e40000000c00 */
.L_x_2649:
[----:B------:R-:W-:Y:S05]  /*12430*/  BSYNC B1 ;  /* 0x0000000000017941 */ /* 0x000fea0003800000 */
.L_x_2648:
[----:B------:R-:W-:Y:S05]  /*12440*/  @P2 BRA `(.L_x_2621) ;  /* 0x00000004009c2947 */ /* 0x000fea0003800000 */
[----:B------:R-:W5:Y:S01]  /*12450*/  LDL R36, [R1+0x68] ;  /* 0x0000680001247983 */ /* 0x000f620000100800 */
[----:B------:R-:W-:Y:S02]  /*12460*/  LEA.HI R0, R0, R235, RZ, 0x1d ;  /* 0x000000eb00007211 */ /* 0x000fe400078fe8ff */
[----:B0-----:R-:W-:Y:S02]  /*12470*/  SHF.R.U64 R25, R58, 0x10, R59 ;  /* 0x000000103a197819 */ /* 0x001fe4000000123b */
[----:B------:R-:W-:Y:S01]  /*12480*/  SHF.R.S32.HI R7, RZ, 0x1f, R0 ;  /* 0x0000001fff077819 */ /* 0x000fe20000011400 */
[----:B------:R-:W-:Y:S01]  /*12490*/  IMAD.SHL.U32 R5, R0, 0x8, RZ ;  /* 0x0000000800057824 */ /* 0x000fe200078e00ff */
[----:B----4-:R-:W-:Y:S02]  /*124a0*/  SHF.R.U64 R29, R56, 0x10, R57 ;  /* 0x00000010381d7819 */ /* 0x010fe40000001239 */
[----:B------:R-:W-:Y:S02]  /*124b0*/  LEA.HI R7, R7, R0, RZ, 0x3 ;  /* 0x0000000007077211 */ /* 0x000fe400078f18ff */
[----:B------:R-:W-:-:S02]  /*124c0*/  LOP3.LUT R0, R194, 0x38, R5, 0xf8, !PT ;  /* 0x00000038c2007812 */ /* 0x000fc400078ef805 */
[--C-:B------:R-:W-:Y:S01]  /*124d0*/  SHF.R.U64 R12, R12, 0x10, R13.reuse ;  /* 0x000000100c0c7819 */ /* 0x100fe2000000120d */
[----:B------:R-:W-:Y:S01]  /*124e0*/  IMAD.SHL.U32 R7, R7, 0x400, RZ ;  /* 0x0000040007077824 */ /* 0x000fe200078e00ff */
[----:B------:R-:W-:Y:S02]  /*124f0*/  LOP3.LUT R5, R0, R42, RZ, 0x3c, !PT ;  /* 0x0000002a00057212 */ /* 0x000fe400078e3cff */
[----:B------:R-:W-:Y:S02]  /*12500*/  SHF.R.U32.HI R27, RZ, 0x10, R13 ;  /* 0x00000010ff1b7819 */ /* 0x000fe4000001160d */
[----:B------:R-:W-:Y:S02]  /*12510*/  LOP3.LUT R7, R7, 0x7fffe000, RZ, 0xc0, !PT ;  /* 0x7fffe00007077812 */ /* 0x000fe400078ec0ff */
[----:B------:R-:W-:Y:S02]  /*12520*/  PRMT R72, R72, 0x5410, R25 ;  /* 0x0000541048487816 */ /* 0x000fe40000000019 */
[----:B------:R-:W-:-:S02]  /*12530*/  IADD3 R9, R5, R7, R198 ;  /* 0x0000000705097210 */ /* 0x000fc40007ffe0c6 */
[----:B------:R-:W-:Y:S02]  /*12540*/  PRMT R70, R70, 0x5410, R29 ;  /* 0x0000541046467816 */ /* 0x000fe4000000001d */
[----:B------:R-:W-:Y:S01]  /*12550*/  PRMT R25, R3, 0x5410, R12 ;  /* 0x0000541003197816 */ /* 0x000fe2000000000c */
[----:B------:R-:W-:Y:S01]  /*12560*/  IMAD R0, R9, 0x2, R2 ;  /* 0x0000000209007824 */ /* 0x000fe200078e0202 */
[----:B------:R-:W-:Y:S01]  /*12570*/  SHF.R.U32.HI R56, RZ, 0x10, R57 ;  /* 0x00000010ff387819 */ /* 0x000fe20000011639 */
[----:B------:R-:W-:Y:S01]  /*12580*/  IMAD.U32 R26, R70, 0x10000, RZ ;  /* 0x00010000461a7824 */ /* 0x000fe200078e00ff */
[----:B------:R-:W-:Y:S01]  /*12590*/  SHF.R.U64 R30, R14, 0x10, R15 ;  /* 0x000000100e1e7819 */ /* 0x000fe2000000120f */
[----:B------:R-:W-:Y:S01]  /*125a0*/  IMAD.U32 R28, R25, 0x10000, RZ ;  /* 0x00010000191c7824 */ /* 0x000fe200078e00ff */
[----:B------:R-:W0:Y:S01]  /*125b0*/  LDS.128 R8, [R0+0x10400] ;  /* 0x0104000000087984 */ /* 0x000e220000000c00 */
[----:B------:R-:W-:Y:S02]  /*125c0*/  PRMT R27, R20, 0x5410, R27 ;  /* 0x00005410141b7816 */ /* 0x000fe4000000001b */
[----:B------:R-:W-:-:S02]  /*125d0*/  SHF.R.U32.HI R14, RZ, 0x10, R15 ;  /* 0x00000010ff0e7819 */ /* 0x000fc4000001160f */
[----:B------:R-:W-:Y:S01]  /*125e0*/  SHF.R.U32.HI R58, RZ, 0x10, R59 ;  /* 0x00000010ff3a7819 */ /* 0x000fe2000001163b */
[----:B------:R-:W-:Y:S01]  /*125f0*/  IMAD.U32 R29, R27, 0x10000, RZ ;  /* 0x000100001b1d7824 */ /* 0x000fe200078e00ff */
[----:B------:R-:W-:Y:S02]  /*12600*/  PRMT R71, R71, 0x5410, R56 ;  /* 0x0000541047477816 */ /* 0x000fe40000000038 */
[----:B------:R-:W-:Y:S02]  /*12610*/  PRMT R69, R69, 0x5410, R14 ;  /* 0x0000541045457816 */ /* 0x000fe4000000000e */
[----:B------:R-:W-:Y:S02]  /*12620*/  PRMT R73, R73, 0x5410, R58 ;  /* 0x0000541049497816 */ /* 0x000fe4000000003a */
[----:B------:R-:W-:Y:S01]  /*12630*/  LOP3.LUT R25, R25, 0xffff0000, RZ, 0xc0, !PT ;  /* 0xffff000019197812 */ /* 0x000fe200078ec0ff */
[----:B------:R-:W-:Y:S01]  /*12640*/  IMAD.U32 R31, R69, 0x10000, RZ ;  /* 0x00010000451f7824 */ /* 0x000fe200078e00ff */
[----:B------:R-:W-:Y:S01]  /*12650*/  PRMT R30, R21, 0x5410, R30 ;  /* 0x00005410151e7816 */ /* 0x000fe2000000001e */
[C---:B0-----:R-:W-:Y:S01]  /*12660*/  IMAD.U32 R15, R8.reuse, 0x10000, RZ ;  /* 0x00010000080f7824 */ /* 0x041fe200078e00ff */
[----:B------:R-:W-:Y:S01]  /*12670*/  LOP3.LUT R8, R8, 0xffff0000, RZ, 0xc0, !PT ;  /* 0xffff000008087812 */ /* 0x000fe200078ec0ff */
[C---:B------:R-:W-:Y:S01]  /*12680*/  IMAD.U32 R20, R9.reuse, 0x10000, RZ ;  /* 0x0001000009147824 */ /* 0x040fe200078e00ff */
[----:B------:R-:W-:Y:S01]  /*12690*/  LOP3.LUT R9, R9, 0xffff0000, RZ, 0xc0, !PT ;  /* 0xffff000009097812 */ /* 0x000fe200078ec0ff */
[C---:B-1----:R-:W-:Y:S01]  /*126a0*/  FMUL.FTZ R32, R15.reuse, R28 ;  /* 0x0000001c0f207220 */ /* 0x042fe20000410000 */
        /* <DEDUP_REMOVED lines=8> */
[----:B------:R-:W-:Y:S01]  /*12730*/  IMAD.U32 R20, R30, 0x10000, RZ ;  /* 0x000100001e147824 */ /* 0x000fe200078e00ff */
[----:B-----5:R-:W0:Y:S02]  /*12740*/  LDS.128 R4, [R36] ;  /* 0x0000000024047984 */ /* 0x020e240000000c00 */
        /* <DEDUP_REMOVED lines=8> */
[----:B------:R-:W-:Y:S02]  /*127d0*/  IMAD.U32 R14, R7, 0x10000, RZ ;  /* 0x00010000070e7824 */ /* 0x000fe400078e00ff */
[C---:B------:R-:W-:Y:S01]  /*127e0*/  FMUL.FTZ R15, R24.reuse, R31 ;  /* 0x0000001f180f7220 */ /* 0x040fe20000410000 */
[----:B------:R-:W-:Y:S01]  /*127f0*/  FMUL.FTZ R24, R24, R3 ;  /* 0x0000000318187220 */ /* 0x000fe20000410000 */
[----:B------:R-:W-:Y:S01]  /*12800*/  FFMA.FTZ R35, R12, R29, R35 ;  /* 0x0000001d0c237223 */ /* 0x000fe20000010023 */
[----:B------:R-:W-:Y:S01]  /*12810*/  LOP3.LUT R12, R71, 0xffff0000, RZ, 0xc0, !PT ;  /* 0xffff0000470c7812 */ /* 0x000fe200078ec0ff */
[----:B------:R-:W-:Y:S01]  /*12820*/  FFMA.FTZ R28, R14, R3, -R15 ;  /* 0x000000030e1c7223 */ /* 0x000fe2000001080f */
[----:B------:R-:W-:Y:S01]  /*12830*/  LOP3.LUT R3, R70, 0xffff0000, RZ, 0xc0, !PT ;  /* 0xffff000046037812 */ /* 0x000fe200078ec0ff */
[----:B------:R-:W-:Y:S01]  /*12840*/  FFMA.FTZ R31, R14, R31, R24 ;  /* 0x0000001f0e1f7223 */ /* 0x000fe20000010018 */
[----:B------:R-:W-:Y:S01]  /*12850*/  LOP3.LUT R14, R27, 0xffff0000, RZ, 0xc0, !PT ;  /* 0xffff00001b0e7812 */ /* 0x000fe200078ec0ff */
[----:B------:R-:W-:Y:S01]  /*12860*/  FMUL.FTZ R15, R8, R25 ;  /* 0x00000019080f7220 */ /* 0x000fe20000410000 */
[----:B------:R-:W-:-:S02]  /*12870*/  IMAD.U32 R13, R6, 0x10000, RZ ;  /* 0x00010000060d7824 */ /* 0x000fc400078e00ff */
[-C--:B------:R-:W-:Y:S01]  /*12880*/  FMUL.FTZ R27, R8, R3.reuse ;  /* 0x00000003081b7220 */ /* 0x080fe20000410000 */
[----:B------:R-:W-:Y:S02]  /*12890*/  IMAD.U32 R8, R72, 0x10000, RZ ;  /* 0x0001000048087824 */ /* 0x000fe400078e00ff */
[C---:B------:R-:W-:Y:S01]  /*128a0*/  FMUL.FTZ R24, R9.reuse, R14 ;  /* 0x0000000e09187220 */ /* 0x040fe20000410000 */
[C---:B------:R-:W-:Y:S01]  /*128b0*/  FFMA.FTZ R15, R4.reuse, R3, -R15 ;  /* 0x00000003040f7223 */ /* 0x040fe2000001080f */
[----:B------:R-:W-:Y:S01]  /*128c0*/  FMUL.FTZ R9, R9, R12 ;  /* 0x0000000c09097220 */ /* 0x000fe20000410000 */
[----:B------:R-:W-:Y:S01]  /*128d0*/  FFMA.FTZ R27, R4, R25, R27 ;  /* 0x00000019041b7223 */ /* 0x000fe2000001001b */
[----:B------:R-:W-:Y:S01]  /*128e0*/  FMUL.FTZ R4, R21, R20 ;  /* 0x0000001415047220 */ /* 0x000fe20000410000 */
[C---:B------:R-:W-:Y:S01]  /*128f0*/  FFMA.FTZ R24, R5.reuse, R12, -R24 ;  /* 0x0000000c05187223 */ /* 0x040fe20000010818 */
[----:B------:R-:W-:Y:S01]  /*12900*/  FFMA.FTZ R14, R5, R14, R9 ;  /* 0x0000000e050e7223 */ /* 0x000fe20000010009 */
[-C--:B------:R-:W-:Y:S01]  /*12910*/  FMUL.FTZ R26, R21, R8.reuse ;  /* 0x00000008151a7220 */ /* 0x080fe20000410000 */
[----:B------:R-:W-:Y:S01]  /*12920*/  FFMA.FTZ R12, R13, R8, -R4 ;  /* 0x000000080d0c7223 */ /* 0x000fe20000010804 */
[----:B------:R-:W-:-:S02]  /*12930*/  LOP3.LUT R5, R30, 0xffff0000, RZ, 0xc0, !PT ;  /* 0xffff00001e057812 */ /* 0x000fc400078ec0ff */
[----:B------:R-:W-:Y:S01]  /*12940*/  LOP3.LUT R3, R72, 0xffff0000, RZ, 0xc0, !PT ;  /* 0xffff000048037812 */ /* 0x000fe200078ec0ff */
[----:B------:R-:W-:Y:S01]  /*12950*/  FFMA.FTZ R26, R13, R20, R26 ;  /* 0x000000140d1a7223 */ /* 0x000fe2000001001a */
        /* <DEDUP_REMOVED lines=22> */
.L_x_2621:
[----:B------:R-:W-:Y:S05]  /*12ac0*/  BSYNC B0 ;  /* 0x0000000000007941 */ /* 0x000fea0003800000 */
.L_x_2599:
        /* <DEDUP_REMOVED lines=8> */
.L_x_2597:
[----:B01234-:R-:W2:Y:S02]  /*12b50*/  LDL R0, [R1+0x18] ;  /* 0x0000180001007983 */ /* 0x01fea40000100800 */
[----:B--2---:R-:W-:-:S13]  /*12b60*/  R2UR UR4, R0 ;  /* 0x00000000000472ca */ /* 0x004fda00000e0000 */
[----:B------:R-:W-:-:S05]  /*12b70*/  IMAD.U32 R0, RZ, RZ, UR4 ;  /* 0x00000004ff007e24 */ /* 0x000fca000f8e00ff */
[----:B------:R-:W-:-:S13]  /*12b80*/  ISETP.NE.AND P0, PT, R0, 0x3, PT ;  /* 0x000000030000780c */ /* 0x000fda0003f05270 */
[----:B------:R-:W-:Y:S05]  /*12b90*/  @!P0 BRA `(.L_x_2650) ;  /* 0x0000000000048947 */ /* 0x000fea0003800000 */
[----:B------:R-:W-:Y:S01]  /*12ba0*/  BPT.TRAP 0x1 ;  /* 0x000000040000795c */ /* 0x000fe20000300000 */
.L_x_2650:
[----:B------:R-:W-:Y:S01]  /*12bb0*/  IMAD R6, R184, 0x8, R2 ;  /* 0x00000008b8067824 */ /* 0x000fe200078e0202 */
[----:B------:R-:W-:-:S04]  /*12bc0*/  SHF.L.U32 R3, R187, 0x1f, RZ ;  /* 0x0000001fbb037819 */ /* 0x000fc800000006ff */
[----:B------:R0:W1:Y:S01]  /*12bd0*/  SYNCS.PHASECHK.TRANS64.TRYWAIT P2, [R6+URZ+0x34830], R3 ;  /* 0x03483003060075a7 */ /* 0x000062000804017f */
[----:B------:R-:W-:Y:S05]  /*12be0*/  @!P0 BRA `(.L_x_2651) ;  /* 0x0000000000048947 */ /* 0x000fea0003800000 */
[----:B------:R-:W-:Y:S01]  /*12bf0*/  BPT.TRAP 0x1 ;  /* 0x000000040000795c */ /* 0x000fe20000300000 */
.L_x_2651:
[----:B------:R-:W2:Y:S02]  /*12c00*/  S2R R0, SR_TID.X ;  /* 0x0000000000007919 */ /* 0x000ea40000002100 */
[----:B--2---:R-:W-:-:S04]  /*12c10*/  LOP3.LUT R0, R0, 0x7f, RZ, 0xc0, !PT ;  /* 0x0000007f00007812 */ /* 0x004fc800078ec0ff */
[----:B------:R-:W-:Y:S01]  /*12c20*/  ISETP.NE.AND P1, PT, R0, RZ, PT ;  /* 0x000000ff0000720c */ /* 0x000fe20003f25270 */
[----:B-1----:R-:W-:-:S12]  /*12c30*/  @P2 BRA `(.L_x_2652) ;  /* 0x0000000000082947 */ /* 0x002fd80003800000 */
[----:B------:R-:W1:Y:S02]  /*12c40*/  SYNCS.PHASECHK.TRANS64.TRYWAIT P2, [R6+URZ+0x34830], R3 ;  /* 0x03483003060075a7 */ /* 0x000e64000804017f */
[----:B-1----:R-:W-:Y:S05]  /*12c50*/  @!P2 BRA `(.L_x_2653) ;  /* 0x0000014800c4a947 */ /* 0x002fea0003800000 */
.L_x_2652:
[----:B------:R-:W-:Y:S05]  /*12c60*/  WARPSYNC.ALL ;  /* 0x0000000000007948 */ /* 0x000fea0003800000 */
[----:B------:R-:W-:Y:S01]  /*12c70*/  VIADD R0, R2, 0x1c400 ;  /* 0x0001c40002007836 */ /* 0x000fe20000000000 */
        /* <DEDUP_REMOVED lines=14> */
[----:B------:R-:W-:Y:S01]  /*12d60*/  IMAD.MOV.U32 R5, RZ, RZ, 0x40000040 ;  /* 0x40000040ff057424 */ /* 0x000fe200078e00ff */
        /* <DEDUP_REMOVED lines=9> */
[----:B------:R-:W-:Y:S01]  /*12e00*/  R2UR UR11, R9 ;  /* 0x00000000090b72ca */ /* 0x000fe200000e0000 */
[----:B------:R-:W-:Y:S01]  /*12e10*/  IMAD.MOV.U32 R9, RZ, RZ, 0x40000040 ;  /* 0x40000040ff097424 */ /* 0x000fe200078e00ff */
[----:B------:R-:W-:Y:S01]  /*12e20*/  R2UR UR50, R8 ;  /* 0x00000000083272ca */ /* 0x000fe200000e0000 */
[----:B------:R-:W-:Y:S01]  /*12e30*/  VIADD R8, R4, 0x4 ;  /* 0x0000000404087836 */ /* 0x000fe20000000000 */
[----:B------:R-:W-:Y:S01]  /*12e40*/  UIADD3 UR56, UR52, 0x804, URZ ;  /* 0x0000080434387890 */ /* 0x000fe2000fffe03f */
[----:B------:R-:W-:Y:S01]  /*12e50*/  IMAD.U32 R11, RZ, RZ, UR9 ;  /* 0x00000009ff0b7e24 */ /* 0x000fe2000f8e00ff */
[----:B------:R-:W-:Y:S01]  /*12e60*/  UMOV UR8, UR4 ;  /* 0x0000000400087c82 */ /* 0x000fe20008000000 */
[----:B------:R-:W-:Y:S01]  /*12e70*/  UIADD3 UR4, UR52, 0x400, URZ ;  /* 0x0000040034047890 */ /* 0x000fe2000fffe03f */
[----:B------:R-:W-:Y:S01]  /*12e80*/  R2UR UR46, R8 ;  /* 0x00000000082e72ca */ /* 0x000fe200000e0000 */
[----:B------:R-:W-:Y:S01]  /*12e90*/  VIADD R8, R4, 0x6 ;  /* 0x0000000604087836 */ /* 0x000fe20000000000 */
[----:B------:R-:W-:Y:S01]  /*12ea0*/  UMOV UR57, 0x40000040 ;  /* 0x4000004000397882 */ /* 0x000fe20000000000 */
[----:B------:R-:W-:Y:S01]  /*12eb0*/  HGMMA.64x128x16.F32.BF16 R24, gdesc[UR52], RZ, !UPT, gsb0 ;  /* 0x01e00000341879f0 */ /* 0x000fe2000c0018ff */
[----:B------:R-:W-:Y:S01]  /*12ec0*/  IMAD.U32 R10, RZ, RZ, UR8 ;  /* 0x00000008ff0a7e24 */ /* 0x000fe2000f8e00ff */
[----:B------:R-:W-:Y:S01]  /*12ed0*/  R2UR UR39, R5 ;  /* 0x00000000052772ca */ /* 0x000fe200000e0000 */
[----:B------:R-:W-:Y:S01]  /*12ee0*/  UIADD3 UR36, UR52, 0x806, URZ ;  /* 0x0000080634247890 */ /* 0x000fe2000fffe03f */
[----:B------:R-:W-:Y:S01]  /*12ef0*/  R2UR UR10, R8 ;  /* 0x00000000080a72ca */ /* 0x000fe200000e0000 */
[----:B------:R-:W-:Y:S01]  /*12f00*/  VIADD R8, R4, 0x400 ;  /* 0x0000040004087836 */ /* 0x000fe20000000000 */
[----:B------:R2:W-:Y:S01]  /*12f10*/  STL.64 [R1+0x38], R10 ;  /* 0x0000380a01007387 */ /* 0x0005e20000100a00 */
[----:B------:R-:W-:Y:S01]  /*12f20*/  UMOV UR37, 0x40000040 ;  /* 0x4000004000257882 */ /* 0x000fe20000000000 */
[----:B------:R-:W3:Y:S01]  /*12f30*/  LDC R0, c[0x0][0x448] ;  /* 0x00011200ff007b82 */ /* 0x000ee20000000800 */
[----:B------:R-:W-:Y:S01]  /*12f40*/  IMAD.IADD R12, R205, 0x1, R200 ;  /* 0x00000001cd0c7824 */ /* 0x000fe200078e02c8 */
[----:B------:R-:W-:Y:S01]  /*12f50*/  BSSY B0, `(.L_x_2654) ;  /* 0x0000530000007945 */ /* 0x000fe20003800000 */
[----:B01----:R-:W-:Y:S01]  /*12f60*/  @!P1 VIADD R6, R6, 0x34840 ;  /* 0x0003484006069836 */ /* 0x003fe20000000000 */
[----:B------:R-:W-:-:S02]  /*12f70*/  CS2R R150, SRZ ;  /* 0x0000000000967805 */ /* 0x000fc4000001ff00 */
[----:B------:R-:W-:Y:S02]  /*12f80*/  CS2R R148, SRZ ;  /* 0x0000000000947805 */ /* 0x000fe4000001ff00 */
[----:B------:R-:W-:Y:S02]  /*12f90*/  CS2R R146, SRZ ;  /* 0x0000000000927805 */ /* 0x000fe4000001ff00 */
[----:B------:R-:W-:Y:S02]  /*12fa0*/  CS2R R144, SRZ ;  /* 0x0000000000907805 */ /* 0x000fe4000001ff00 */
[----:B------:R-:W-:Y:S02]  /*12fb0*/  @!P1 PRMT R6, RZ, 0x654, R6 ;  /* 0x00000654ff069816 */ /* 0x000fe40000000006 */
[----:B------:R-:W-:Y:S02]  /*12fc0*/  CS2R R142, SRZ ;  /* 0x00000000008e7805 */ /* 0x000fe4000001ff00 */
[----:B-----5:R-:W-:-:S02]  /*12fd0*/  CS2R R140, SRZ ;  /* 0x00000000008c7805 */ /* 0x020fc4000001ff00 */
        /* <DEDUP_REMOVED lines=13> */
[----:B---3--:R-:W-:-:S13]  /*130b0*/  ISETP.NE.AND P2, PT, R0, 0x1, PT ;  /* 0x000000010000780c */ /* 0x008fda0003f45270 */
[----:B------:R-:W0:Y:S08]  /*130c0*/  @P2 LDC R3, c[0x0][0x44c] ;  /* 0x00011300ff032b82 */ /* 0x000e300000000800 */
[----:B------:R-:W1:Y:S01]  /*130d0*/  @P2 LDC R5, c[0x0][0x450] ;  /* 0x00011400ff052b82 */ /* 0x000e620000000800 */
[----:B0-----:R-:W-:-:S04]  /*130e0*/  @P2 IMAD.HI.U32 R0, R12, R3, RZ ;  /* 0x000000030c002227 */ /* 0x001fc800078e00ff */
[----:B------:R-:W-:Y:S01]  /*130f0*/  IMAD.MOV.U32 R3, RZ, RZ, -0x80 ;  /* 0xffffff80ff037424 */ /* 0x000fe200078e00ff */
[----:B-1----:R-:W-:-:S03]  /*13100*/  @P2 SHF.R.U32.HI R12, RZ, R5, R0 ;  /* 0x00000005ff0c2219 */ /* 0x002fc60000011600 */
[----:B------:R-:W-:Y:S02]  /*13110*/  IMAD R3, R88, R3, 0x80 ;  /* 0x0000008058037424 */ /* 0x000fe400078e0203 */
[----:B------:R-:W0:Y:S03]  /*13120*/  SHFL.IDX PT, R0, R12, 0x1, 0x1c1f ;  /* 0x003c1f000c007f89 */ /* 0x000e2600000e0000 */
[----:B------:R-:W-:-:S04]  /*13130*/  IADD3 R107, -R204, 0x1, R3 ;  /* 0x00000001cc6b7810 */ /* 0x000fc80007ffe103 */
[----:B------:R-:W-:Y:S01]  /*13140*/  IADD3 R107, -R201, R107, R202 ;  /* 0x0000006bc96b7210 */ /* 0x000fe20007ffe1ca */
        /* <DEDUP_REMOVED lines=29> */
[----:B-1----:R-:W-:Y:S02]  /*13320*/  IMAD.U32 R10, RZ, RZ, UR8 ;  /* 0x00000008ff0a7e24 */ /* 0x002fe4000f8e00ff */
        /* <DEDUP_REMOVED lines=48> */
[C---:B------:R-:W-:Y:S01]  /*13630*/  VIADD R8, R4.reuse, 0x804 ;  /* 0x0000080404087836 */ /* 0x040fe20000000000 */
[----:B------:R-:W-:Y:S01]  /*13640*/  ULDC UR4, c[0x0][0x988] ;  /* 0x0002620000047ab9 */ /* 0x000fe20000000800 */
[----:B------:R-:W-:Y:S02]  /*13650*/  IMAD.MOV.U32 R9, RZ, RZ, 0x40000040 ;  /* 0x40000040ff097424 */ /* 0x000fe400078e00ff */
[----:B------:R-:W-:Y:S01]  /*13660*/  VIADD R4, R4, 0x806 ;  /* 0x0000080604047836 */ /* 0x000fe20000000000 */
[----:B------:R-:W-:Y:S01]  /*13670*/  R2UR UR58, R8 ;  /* 0x00000000083a72ca */ /* 0x000fe200000e0000 */
[----:B-1----:R-:W-:Y:S01]  /*13680*/  IMAD.U32 R10, RZ, RZ, UR8 ;  /* 0x00000008ff0a7e24 */ /* 0x002fe2000f8e00ff */
[----:B------:R-:W-:Y:S01]  /*13690*/  R2UR UR59, R9 ;  /* 0x00000000093b72ca */ /* 0x000fe200000e0000 */
[----:B------:R-:W-:Y:S01]  /*136a0*/  IMAD.U32 R11, RZ, RZ, UR9 ;  /* 0x00000009ff0b7e24 */ /* 0x000fe2000f8e00ff */
[----:B------:R-:W-:-:S04]  /*136b0*/  R2UR UR38, R4 ;  /* 0x00000000042672ca */ /* 0x000fc800000e0000 */
[----:B------:R1:W-:Y:S02]  /*136c0*/  STL.64 [R1], R10 ;  /* 0x0000000a01007387 */ /* 0x0003e40000100a00 */
[----:B-1----:R-:W-:-:S04]  /*136d0*/  IADD3 R10, -R204, R202, R3 ;  /* 0x000000cacc0a7210 */ /* 0x002fc80007ffe103 */
[----:B0-----:R-:W-:-:S04]  /*136e0*/  VIADDMNMX R0, R0, R107, R10, PT ;  /* 0x0000006b00007246 */ /* 0x001fc8000380010a */
        /* <DEDUP_REMOVED lines=8> */
[----:B------:R-:W-:Y:S01]  /*13770*/  HGMMA.64x128x16.F32.BF16 R24, gdesc[UR56], R24, gsb0 ;  /* 0x01e00000381879f0 */ /* 0x000fe20008001818 */
[----:B------:R-:W-:Y:S01]  /*13780*/  ULDC UR58, c[0x0][0x988] ;  /* 0x00026200003a7ab9 */ /* 0x000fe20000000800 */
[----:B------:R-:W-:Y:S01]  /*13790*/  ULDC UR59, c[0x0][0x988] ;  /* 0x00026200003b7ab9 */ /* 0x000fe20000000800 */
        /* <DEDUP_REMOVED lines=9> */
[----:B------:R-:W-:Y:S01]  /*13830*/  FMNMX.FTZ R4, R113, R111, !PT ;  /* 0x0000006f71047209 */ /* 0x000fe20007810000 */
[----:B------:R-:W1:Y:S01]  /*13840*/  SHFL.IDX PT, R30, R12, RZ, 0x1c1f ;  /* 0x001c1fff0c1e7589 */ /* 0x000e6200000e0000 */
        /* <DEDUP_REMOVED lines=81> */
[----:B------:R-:W-:Y:S01]  /*13d60*/  ISETP.GT.AND P3, PT, R0, 0x79, PT ;  /* 0x000000790000780c */ /* 0x000fe20003f64270 */
[----:B------:R-:W-:Y:S01]  /*13d70*/  IMAD.U32 R0, RZ, RZ, UR4 ;  /* 0x00000004ff007e24 */ /* 0x000fe2000f8e00ff */
[----:B------:R-:W-:-:S02]  /*13d80*/  FSEL R27, R86, -INF , P4 ;  /* 0xff800000561b7808 */ /* 0x000fc40002000000 */
[----:B------:R-:W-:Y:S02]  /*13d90*/  FMNMX.FTZ R4, R83, R4, !PT ;  /* 0x0000000453047209 */ /* 0x000fe40007810000 */
[----:B------:R-:W-:Y:S02]  /*13da0*/  FSEL R87, R87, -INF , P3 ;  /* 0xff80000057577808 */ /* 0x000fe40001800000 */
[----:B------:R-:W-:Y:S02]  /*13db0*/  FMNMX.FTZ R4, R27, R4, !PT ;  /* 0x000000041b047209 */ /* 0x000fe40007810000 */
[----:B-1----:R-:W-:Y:S02]  /*13dc0*/  VIADDMNMX R30, R30, R107, R10, PT ;  /* 0x0000006b1e1e7246 */ /* 0x002fe4000380010a */
[----:B------:R-:W-:Y:S02]  /*13dd0*/  CS2R R106, SRZ ;  /* 0x00000000006a7805 */ /* 0x000fe4000001ff00 */
[----:B------:R-:W-:-:S02]  /*13de0*/  FMNMX.FTZ R14, R87, R4, !PT ;  /* 0x00000004570e7209 */ /* 0x000fc40007810000 */
[C---:B------:R-:W-:Y:S02]  /*13df0*/  ISETP.GT.AND P4, PT, R30.reuse, 0x1, PT ;  /* 0x000000011e00780c */ /* 0x040fe40003f84270 */
[----:B------:R-:W-:Y:S01]  /*13e00*/  ISETP.GT.AND P5, PT, R30, 0x8, PT ;  /* 0x000000081e00780c */ /* 0x000fe20003fa4270 */
[----:B------:R-:W1:Y:S01]  /*13e10*/  SHFL.BFLY PT, R31, R14, 0x2, 0x1f ;  /* 0x0c401f000e1f7f89 */ /* 0x000e6200000e0000 */
[----:B------:R-:W-:Y:S02]  /*13e20*/  FSEL R25, R25, -INF , P4 ;  /* 0xff80000019197808 */ /* 0x000fe40002000000 */
[----:B------:R-:W-:Y:S02]  /*13e30*/  FSEL R35, R28, -INF , P5 ;  /* 0xff8000001c237808 */ /* 0x000fe40002800000 */
[----:B------:R-:W-:Y:S02]  /*13e40*/  ISETP.GT.AND P4, PT, R30, 0x10, PT ;  /* 0x000000101e00780c */ /* 0x000fe40003f84270 */
[----:B-1----:R-:W-:-:S05]  /*13e50*/  FMNMX.FTZ R31, R14, R31, !PT ;  /* 0x0000001f0e1f7209 */ /* 0x002fca0007810000 */
[----:B------:R-:W1:Y:S02]  /*13e60*/  SHFL.BFLY PT, R4, R31, 0x1, 0x1f ;  /* 0x0c201f001f047f89 */ /* 0x000e6400000e0000 */
        /* <DEDUP_REMOVED lines=8> */
[C---:B------:R-:W-:Y:S01]  /*13ef0*/  ISETP.GT.AND P3, PT, R30.reuse, 0x9, PT ;  /* 0x000000091e00780c */ /* 0x040fe20003f64270 */
[-CC-:B------:R-:W-:Y:S01]  /*13f00*/  FFMA.FTZ R179, R101, R0.reuse, -R8.reuse ;  /* 0x0000000065b37223 */ /* 0x180fe20000010808 */
[----:B------:R-:W-:Y:S01]  /*13f10*/  FMNMX.FTZ R14, R31, R25, !PT ;  /* 0x000000191f0e7209 */ /* 0x000fe20007810000 */
[-CC-:B------:R-:W-:Y:S01]  /*13f20*/  FFMA.FTZ R26, R103, R0.reuse, -R8.reuse ;  /* 0x00000000671a7223 */ /* 0x180fe20000010808 */
        /* <DEDUP_REMOVED lines=10> */
[C---:B------:R-:W-:Y:S01]  /*13fd0*/  ISETP.GT.AND P4, PT, R30.reuse, 0x18, PT ;  /* 0x000000181e00780c */ /* 0x040fe20003f84270 */
        /* <DEDUP_REMOVED lines=12> */
[----:B------:R1:W-:Y:S01]  /*140a0*/  MUFU.EX2 R14, R24 ;  /* 0x00000018000e7308 */ /* 0x0003e20000000800 */
        /* <DEDUP_REMOVED lines=10> */
[C---:B------:R-:W-:Y:S01]  /*14150*/  ISETP.GT.AND P4, PT, R30.reuse, 0x28, PT ;  /* 0x000000281e00780c */ /* 0x040fe20003f84270 */
[-CC-:B------:R-:W-:Y:S01]  /*14160*/  FFMA.FTZ R157, R13, R0.reuse, -R8.reuse ;  /* 0x000000000d9d7223 */ /* 0x180fe20000010808 */
[----:B------:R-:W-:Y:S01]  /*14170*/  FSEL R41, R41, -INF , P3 ;  /* 0xff80000029297808 */ /* 0x000fe20001800000 */
[--C-:B------:R-:W-:Y:S01]  /*14180*/  FFMA.FTZ R159, R15, R0, -R8.reuse ;  /* 0x000000000f9f7223 */ /* 0x100fe20000010808 */
[----:B------:R-:W-:Y:S01]  /*14190*/  FMNMX.FTZ R20, R93, R20, !PT ;  /* 0x000000145d147209 */ /* 0x000fe20007810000 */
[----:B------:R-:W2:Y:S01]  /*141a0*/  MUFU.EX2 R10, R111 ;  /* 0x0000006f000a7308 */ /* 0x000ea20000000800 */
[----:B------:R-:W-:Y:S01]  /*141b0*/  ISETP.GT.AND P3, PT, R30, 0x29, PT ;  /* 0x000000291e00780c */ /* 0x000fe20003f64270 */
[-CC-:B------:R-:W-:Y:S01]  /*141c0*/  FFMA.FTZ R163, R11, R0.reuse, -R8.reuse ;  /* 0x000000000ba37223 */ /* 0x180fe20000010808 */
[----:B------:R-:W-:Y:S01]  /*141d0*/  FSEL R101, R44, -INF , P4 ;  /* 0xff8000002c657808 */ /* 0x000fe20002000000 */
[--C-:B------:R-:W-:Y:S01]  /*141e0*/  FFMA.FTZ R153, R21, R0, -R8.reuse ;  /* 0x0000000015997223 */ /* 0x100fe20000010808 */
[----:B-1----:R-:W-:Y:S01]  /*141f0*/  FMNMX.FTZ R24, R41, R20, !PT ;  /* 0x0000001429187209 */ /* 0x002fe20007810000 */
        /* <DEDUP_REMOVED lines=8> */
[----:B------:R-:W-:Y:S01]  /*14280*/  FFMA.FTZ R83, R83, R0, -R8 ;  /* 0x0000000053537223 */ /* 0x000fe20000010808 */
[----:B------:R-:W-:Y:S01]  /*14290*/  FSEL R103, R48, -INF , P4 ;  /* 0xff80000030677808 */ /* 0x000fe20002000000 */
[----:B------:R-:W3:Y:S01]  /*142a0*/  MUFU.EX2 R183, R183 ;  /* 0x000000b700b77308 */ /* 0x000ee20000000800 */
[----:B------:R-:W-:Y:S01]  /*142b0*/  FMNMX.FTZ R24, R45, R24, !PT ;  /* 0x000000182d187209 */ /* 0x000fe20007810000 */
[----:B--2---:R-:W-:Y:S01]  /*142c0*/  FADD.FTZ R48, R181, R10 ;  /* 0x0000000ab5307221 */ /* 0x004fe20000010000 */
[----:B------:R-:W-:-:S02]  /*142d0*/  ISETP.GT.AND P4, PT, R30, 0x38, PT ;  /* 0x000000381e00780c */ /* 0x000fc40003f84270 */
[----:B------:R-:W-:Y:S02]  /*142e0*/  CS2R R112, SRZ ;  /* 0x0000000000707805 */ /* 0x000fe4000001ff00 */
[----:B------:R-:W-:Y:S02]  /*142f0*/  FSEL R49, R49, -INF , P3 ;  /* 0xff80000031317808 */ /* 0x000fe40001800000 */
[----:B------:R-:W-:Y:S02]  /*14300*/  CS2R R110, SRZ ;  /* 0x00000000006e7805 */ /* 0x000fe4000001ff00 */
[----:B------:R-:W-:Y:S01]  /*14310*/  FMNMX.FTZ R24, R103, R24, !PT ;  /* 0x0000001867187209 */ /* 0x000fe20007810000 */
[----:B------:R-:W2:Y:S01]  /*14320*/  MUFU.EX2 R12, R12 ;  /* 0x0000000c000c7308 */ /* 0x000ea20000000800 */
[----:B------:R-:W-:Y:S02]  /*14330*/  ISETP.GT.AND P3, PT, R30, 0x39, PT ;  /* 0x000000391e00780c */ /* 0x000fe40003f64270 */
[----:B------:R-:W-:-:S02]  /*14340*/  CS2R R108, SRZ ;  /* 0x00000000006c7805 */ /* 0x000fc4000001ff00 */
[----:B------:R-:W-:Y:S02]  /*14350*/  FSEL R99, R52, -INF , P4 ;  /* 0xff80000034637808 */ /* 0x000fe40002000000 */
[----:B-1----:R-:W-:Y:S01]  /*14360*/  FMNMX.FTZ R26, R49, R24, !PT ;  /* 0x00000018311a7209 */ /* 0x002fe20007810000 */
[----:B------:R-:W1:Y:S01]  /*14370*/  @P2 LDC R52, c[0x0][0x450] ;  /* 0x00011400ff342b82 */ /* 0x000e620000000800 */
[C---:B------:R-:W-:Y:S01]  /*14380*/  ISETP.GT.AND P4, PT, R30.reuse, 0x40, PT ;  /* 0x000000401e00780c */ /* 0x040fe20003f84270 */
[----:B------:R4:W-:Y:S01]  /*14390*/  MUFU.EX2 R24, R28 ;  /* 0x0000001c00187308 */ /* 0x0009e20000000800 */
[----:B------:R-:W-:Y:S02]  /*143a0*/  FSEL R53, R53, -INF , P3 ;  /* 0xff80000035357808 */ /* 0x000fe40001800000 */
[----:B------:R-:W-:Y:S02]  /*143b0*/  FMNMX.FTZ R26, R99, R26, !PT ;  /* 0x0000001a631a7209 */ /* 0x000fe40007810000 */
[----:B------:R-:W-:-:S02]  /*143c0*/  ISETP.GT.AND P3, PT, R30, 0x41, PT ;  /* 0x000000411e00780c */ /* 0x000fc40003f64270 */
[----:B------:R-:W-:Y:S01]  /*143d0*/  FSEL R97, R56, -INF , P4 ;  /* 0xff80000038617808 */ /* 0x000fe20002000000 */
[----:B------:R-:W0:Y:S01]  /*143e0*/  MUFU.EX2 R177, R177 ;  /* 0x000000b100b17308 */ /* 0x000e220000000800 */
[----:B------:R-:W-:Y:S02]  /*143f0*/  FMNMX.FTZ R26, R53, R26, !PT ;  /* 0x0000001a351a7209 */ /* 0x000fe40007810000 */
[C---:B------:R-:W-:Y:S02]  /*14400*/  ISETP.GT.AND P4, PT, R30.reuse, 0x48, PT ;  /* 0x000000481e00780c */ /* 0x040fe40003f84270 */
[----:B------:R-:W-:Y:S02]  /*14410*/  FSEL R57, R57, -INF , P3 ;  /* 0xff80000039397808 */ /* 0x000fe40001800000 */
[----:B------:R-:W-:Y:S01]  /*14420*/  FMNMX.FTZ R26, R97, R26, !PT ;  /* 0x0000001a611a7209 */ /* 0x000fe20007810000 */
[----:B------:R-:W1:Y:S01]  /*14430*/  MUFU.EX2 R179, R179 ;  /* 0x000000b300b37308 */ /* 0x000e620000000800 */
[----:B------:R-:W-:-:S02]  /*14440*/  ISETP.GT.AND P3, PT, R30, 0x49, PT ;  /* 0x000000491e00780c */ /* 0x000fc40003f64270 */
[----:B------:R-:W-:Y:S02]  /*14450*/  FSEL R95, R60, -INF , P4 ;  /* 0xff8000003c5f7808 */ /* 0x000fe40002000000 */
[----:B----4-:R-:W-:Y:S02]  /*14460*/  FMNMX.FTZ R28, R57, R26, !PT ;  /* 0x0000001a391c7209 */ /* 0x010fe40007810000 */
[C---:B------:R-:W-:Y:S01]  /*14470*/  ISETP.GT.AND P4, PT, R30.reuse, 0x50, PT ;  /* 0x000000501e00780c */ /* 0x040fe20003f84270 */
[----:B------:R4:W-:Y:S01]  /*14480*/  MUFU.EX2 R26, R32 ;  /* 0x00000020001a7308 */ /* 0x0009e20000000800 */
[----:B------:R-:W-:Y:S02]  /*14490*/  FSEL R61, R61, -INF , P3 ;  /* 0xff8000003d3d7808 */ /* 0x000fe40001800000 */
[----:B------:R-:W-:Y:S02]  /*144a0*/  FMNMX.FTZ R28, R95, R28, !PT ;  /* 0x0000001c5f1c7209 */ /* 0x000fe40007810000 */
[----:B------:R-:W-:-:S02]  /*144b0*/  ISETP.GT.AND P3, PT, R30, 0x51, PT ;  /* 0x000000511e00780c */ /* 0x000fc40003f64270 */
[----:B------:R-:W-:Y:S01]  /*144c0*/  FSEL R91, R64, -INF , P4 ;  /* 0xff800000405b7808 */ /* 0x000fe20002000000 */
[----:B------:R-:W1:Y:S01]  /*144d0*/  MUFU.EX2 R173, R173 ;  /* 0x000000ad00ad7308 */ /* 0x000e620000000800 */
[----:B------:R-:W-:Y:S02]  /*144e0*/  FMNMX.FTZ R28, R61, R28, !PT ;  /* 0x0000001c3d1c7209 */ /* 0x000fe40007810000 */
[C---:B------:R-:W-:Y:S02]  /*144f0*/  ISETP.GT.AND P4, PT, R30.reuse, 0x58, PT ;  /* 0x000000581e00780c */ /* 0x040fe40003f84270 */
[----:B------:R-:W-:Y:S02]  /*14500*/  FSEL R65, R65, -INF , P3 ;  /* 0xff80000041417808 */ /* 0x000fe40001800000 */
[----:B------:R-:W-:Y:S01]  /*14510*/  FMNMX.FTZ R28, R91, R28, !PT ;  /* 0x0000001c5b1c7209 */ /* 0x000fe20007810000 */
[----:B------:R-:W-:Y:S01]  /*14520*/  MUFU.EX2 R175, R175 ;  /* 0x000000af00af7308 */ /* 0x000fe20000000800 */
        /* <DEDUP_REMOVED lines=9> */
[----:B------:R-:W-:Y:S01]  /*145c0*/  MUFU.EX2 R169, R169 ;  /* 0x000000a900a97308 */ /* 0x000fe20000000800 */
        /* <DEDUP_REMOVED lines=15> */
[----:B------:R-:W-:Y:S01]  /*146c0*/  FMNMX.FTZ R34, R77, R34, !PT ;  /* 0x000000224d227209 */ /* 0x000fe20007810000 */
[--C-:B----4-:R-:W-:Y:S01]  /*146d0*/  FFMA.FTZ R36, R67, R0, -R8.reuse ;  /* 0x0000000043247223 */ /* 0x110fe20000010808 */
[C---:B------:R-:W-:Y:S02]  /*146e0*/  ISETP.GT.AND P4, PT, R30.reuse, 0x78, PT ;  /* 0x000000781e00780c */ /* 0x040fe40003f84270 */
[----:B------:R-:W-:Y:S02]  /*146f0*/  FSEL R81, R81, -INF , P3 ;  /* 0xff80000051517808 */ /* 0x000fe40001800000 */
[----:B------:R-:W-:Y:S01]  /*14700*/  FMNMX.FTZ R34, R55, R34, !PT ;  /* 0x0000002237227209 */ /* 0x000fe20007810000 */
[----:B------:R-:W-:Y:S01]  /*14710*/  MUFU.EX2 R167, R167 ;  /* 0x000000a700a77308 */ /* 0x000fe20000000800 */
[----:B------:R-:W-:Y:S01]  /*14720*/  ISETP.GT.AND P3, PT, R30, 0x79, PT ;  /* 0x000000791e00780c */ /* 0x000fe20003f64270 */
[----:B------:R-:W-:Y:S01]  /*14730*/  FFMA.FTZ R30, R59, R0, -R8 ;  /* 0x000000003b1e7223 */ /* 0x000fe20000010808 */
[----:B------:R-:W-:-:S02]  /*14740*/  FSEL R105, R84, -INF , P4 ;  /* 0xff80000054697808 */ /* 0x000fc40002000000 */
[----:B------:R-:W-:Y:S02]  /*14750*/  FMNMX.FTZ R34, R81, R34, !PT ;  /* 0x0000002251227209 */ /* 0x000fe40007810000 */
[----:B------:R-:W-:Y:S01]  /*14760*/  FSEL R85, R85, -INF , P3 ;  /* 0xff80000055557808 */ /* 0x000fe20001800000 */
[----:B------:R-:W-:Y:S01]  /*14770*/  MUFU.EX2 R30, R30 ;  /* 0x0000001e001e7308 */ /* 0x000fe20000000800 */
[----:B------:R-:W-:Y:S02]  /*14780*/  FMNMX.FTZ R34, R105, R34, !PT ;  /* 0x0000002269227209 */ /* 0x000fe40007810000 */
[----:B------:R-:W-:Y:S02]  /*14790*/  F2FP.BF16.F32.PACK_AB R181, R10, R181 ;  /* 0x000000b50ab5723e */ /* 0x000fe400000010ff */
[----:B------:R-:W-:Y:S01]  /*147a0*/  FMNMX.FTZ R3, R85, R34, !PT ;  /* 0x0000002255037209 */ /* 0x000fe20007810000 */
[--C-:B------:R-:W-:Y:S02]  /*147b0*/  FFMA.FTZ R34, R63, R0, -R8.reuse ;  /* 0x000000003f227223 */ /* 0x100fe40000010808 */
[----:B------:R-:W-:Y:S02]  /*147c0*/  MUFU.EX2 R161, R161 ;  /* 0x000000a100a17308 */ /* 0x000fe40000000800 */
[----:B------:R-:W4:Y:S06]  /*147d0*/  SHFL.BFLY PT, R40, R3, 0x2, 0x1f ;  /* 0x0c401f0003287f89 */ /* 0x000f2c00000e0000 */
[----:B------:R-:W-:Y:S08]  /*147e0*/  MUFU.EX2 R34, R34 ;  /* 0x0000002200227308 */ /* 0x000ff00000000800 */
[----:B------:R-:W-:Y:S08]  /*147f0*/  MUFU.EX2 R36, R36 ;  /* 0x0000002400247308 */ /* 0x000ff00000000800 */
[----:B------:R-:W-:Y:S01]  /*14800*/  MUFU.EX2 R163, R163 ;  /* 0x000000a300a37308 */ /* 0x000fe20000000800 */
[----:B----4-:R-:W-:Y:S01]  /*14810*/  FMNMX.FTZ R5, R3, R40, !PT ;  /* 0x0000002803057209 */ /* 0x010fe20007810000 */
[-CC-:B------:R-:W-:Y:S01]  /*14820*/  FFMA.FTZ R40, R75, R0.reuse, -R8.reuse ;  /* 0x000000004b287223 */ /* 0x180fe20000010808 */
[----:B------:R-:W-:-:S03]  /*14830*/  FFMA.FTZ R8, R87, R0, -R8 ;  /* 0x0000000057087223 */ /* 0x000fc60000010808 */
[----:B------:R-:W4:Y:S02]  /*14840*/  SHFL.BFLY PT, R44, R5, 0x1, 0x1f ;  /* 0x0c201f00052c7f89 */ /* 0x000f2400000e0000 */
[----:B------:R-:W-:Y:S08]  /*14850*/  MUFU.EX2 R38, R38 ;  /* 0x0000002600267308 */ /* 0x000ff00000000800 */
[----:B------:R-:W-:Y:S08]  /*14860*/  MUFU.EX2 R157, R157 ;  /* 0x0000009d009d7308 */ /* 0x000ff00000000800 */
[----:B------:R-:W-:Y:S01]  /*14870*/  MUFU.EX2 R40, R40 ;  /* 0x0000002800287308 */ /* 0x000fe20000000800 */
[----:B----4-:R-:W-:Y:S01]  /*14880*/  FMNMX.FTZ R3, R5, R44, !PT ;  /* 0x0000002c05037209 */ /* 0x010fe20007810000 */
[----:B---3--:R-:W-:-:S06]  /*14890*/  FADD.FTZ R5, R183, R48 ;  /* 0x00000030b7057221 */ /* 0x008fcc0000010000 */
[----:B------:R-:W-:Y:S01]  /*148a0*/  MUFU.EX2 R159, R159 ;  /* 0x0000009f009f7308 */ /* 0x000fe20000000800 */
[C---:B--2---:R-:W-:Y:S01]  /*148b0*/  F2FP.BF16.F32.PACK_AB R183, R12.reuse, R183 ;  /* 0x000000b70cb7723e */ /* 0x044fe200000010ff */
[C---:B------:R-:W-:Y:S01]  /*148c0*/  FMUL.FTZ R46, R3.reuse, R0 ;  /* 0x00000000032e7220 */ /* 0x040fe20000410000 */
[----:B------:R-:W-:Y:S01]  /*148d0*/  FSETP.NEU.FTZ.AND P3, PT, R3, -INF , PT ;  /* 0xff8000000300780b */ /* 0x000fe20003f7d000 */
[----:B------:R-:W-:Y:S01]  /*148e0*/  FADD.FTZ R48, R12, R5 ;  /* 0x000000050c307221 */ /* 0x000fe20000010000 */
[----:B------:R-:W-:Y:S02]  /*148f0*/  VIADD R12, R88, 0xfffffffe ;  /* 0xfffffffe580c7836 */ /* 0x000fe40000000000 */
[----:B------:R-:W-:Y:S01]  /*14900*/  FSEL R46, R46, RZ, P3 ;  /* 0x000000ff2e2e7208 */ /* 0x000fe20001800000 */
[----:B0-----:R-:W-:Y:S01]  /*14910*/  FADD.FTZ R5, R177, R48 ;  /* 0x00000030b1057221 */ /* 0x001fe20000010000 */
[----:B------:R-:W-:Y:S01]  /*14920*/  MUFU.EX2 R42, R42 ;  /* 0x0000002a002a7308 */ /* 0x000fe20000000800 */
[----:B------:R-:W-:-:S02]  /*14930*/  F2FP.BF16.F32.PACK_AB R177, R14, R177 ;  /* 0x000000b10eb1723e */ /* 0x000fc400000010ff */
        /* <DEDUP_REMOVED lines=8> */
[----:B------:R-:W-:Y:S01]  /*149c0*/  FADD.FTZ R48, R14, R5 ;  /* 0x000000050e307221 */ /* 0x000fe20000010000 */
[-CC-:B------:R-:W-:Y:S01]  /*149d0*/  FFMA.FTZ R21, R37, R0.reuse, -R46.reuse ;  /* 0x0000000025157223 */ /* 0x180fe2000001082e */
[-CC-:B------:R-:W-:Y:S01]  /*149e0*/  FFMA.FTZ R172, R93, R0.reuse, -R46.reuse ;  /* 0x000000005dac7223 */ /* 0x180fe2000001082e */
[-C--:B------:R-:W-:Y:S01]  /*149f0*/  FFMA.FTZ R25, R41, R0.reuse, -R46 ;  /* 0x0000000029197223 */ /* 0x080fe2000001082e */
[----:B-1----:R-:W-:Y:S01]  /*14a00*/  FADD.FTZ R11, R179, R48 ;  /* 0x00000030b30b7221 */ /* 0x002fe20000010000 */
[-CC-:B------:R-:W-:Y:S01]  /*14a10*/  FFMA.FTZ R174, R101, R0.reuse, -R46.reuse ;  /* 0x0000000065ae7223 */ /* 0x180fe2000001082e */
[----:B------:R-:W0:Y:S01]  /*14a20*/  MUFU.EX2 R9, R9 ;  /* 0x0000000900097308 */ /* 0x000e220000000800 */
[-CC-:B------:R-:W-:Y:S01]  /*14a30*/  FFMA.FTZ R27, R45, R0.reuse, -R46.reuse ;  /* 0x000000002d1b7223 */ /* 0x180fe2000001082e */
[----:B------:R-:W-:Y:S01]  /*14a40*/  FADD.FTZ R50, R20, R11 ;  /* 0x0000000b14327221 */ /* 0x000fe20000010000 */
[-CC-:B------:R-:W-:Y:S01]  /*14a50*/  FFMA.FTZ R168, R103, R0.reuse, -R46.reuse ;  /* 0x0000000067a87223 */ /* 0x180fe2000001082e */
[-C--:B------:R-:W-:Y:S01]  /*14a60*/  FFMA.FTZ R29, R49, R0.reuse, -R46 ;  /* 0x00000000311d7223 */ /* 0x080fe2000001082e */
[----:B------:R-:W1:Y:S01]  /*14a70*/  @P2 LDC R37, c[0x0][0x44c] ;  /* 0x00011300ff252b82 */ /* 0x000e620000000800 */
[----:B------:R-:W-:Y:S01]  /*14a80*/  FADD.FTZ R11, R173, R50 ;  /* 0x00000032ad0b7221 */ /* 0x000fe20000010000 */
[-CC-:B------:R-:W-:Y:S01]  /*14a90*/  FFMA.FTZ R170, R99, R0.reuse, -R46.reuse ;  /* 0x0000000063aa7223 */ /* 0x180fe2000001082e */
[----:B------:R-:W2:Y:S01]  /*14aa0*/  MUFU.EX2 R182, R182 ;  /* 0x000000b600b67308 */ /* 0x000ea20000000800 */
[-CC-:B------:R-:W-:Y:S01]  /*14ab0*/  FFMA.FTZ R31, R53, R0.reuse, -R46.reuse ;  /* 0x00000000351f7223 */ /* 0x180fe2000001082e */
[-CC-:B------:R-:W-:Y:S01]  /*14ac0*/  FFMA.FTZ R164, R97, R0.reuse, -R46.reuse ;  /* 0x0000000061a47223 */ /* 0x180fe2000001082e */
[-CC-:B------:R-:W-:Y:S01]  /*14ad0*/  FFMA.FTZ R33, R57, R0.reuse, -R46.reuse ;  /* 0x0000000039217223 */ /* 0x180fe2000001082e */
[-CC-:B------:R-:W-:Y:S01]  /*14ae0*/  FFMA.FTZ R166, R95, R0.reuse, -R46.reuse ;  /* 0x000000005fa67223 */ /* 0x180fe2000001082e */
[-CC-:B------:R-:W-:Y:S01]  /*14af0*/  FFMA.FTZ R35, R61, R0.reuse, -R46.reuse ;  /* 0x000000003d237223 */ /* 0x180fe2000001082e */
[-C--:B------:R-:W-:Y:S01]  /*14b00*/  FFMA.FTZ R160, R91, R0.reuse, -R46 ;  /* 0x000000005ba07223 */ /* 0x080fe2000001082e */
[----:B------:R-:W-:Y:S01]  /*14b10*/  IMAD.MOV.U32 R39, RZ, RZ, R200 ;  /* 0x000000ffff277224 */ /* 0x000fe200078e00c8 */
[----:B------:R-:W3:Y:S01]  /*14b20*/  MUFU.EX2 R13, R13 ;  /* 0x0000000d000d7308 */ /* 0x000ee20000000800 */
[----:B0-----:R-:W-:Y:S01]  /*14b30*/  FADD.FTZ R5, R180, R9 ;  /* 0x00000009b4057221 */ /* 0x001fe20000010000 */
[-CC-:B------:R-:W-:Y:S01]  /*14b40*/  FFMA.FTZ R162, R47, R0.reuse, -R46.reuse ;  /* 0x000000002fa27223 */ /* 0x180fe2000001082e */
[-CC-:B------:R-:W-:Y:S01]  /*14b50*/  FFMA.FTZ R156, R51, R0.reuse, -R46.reuse ;  /* 0x00000000339c7223 */ /* 0x180fe2000001082e */
[-CC-:B------:R-:W-:Y:S01]  /*14b60*/  FFMA.FTZ R41, R73, R0.reuse, -R46.reuse ;  /* 0x0000000049297223 */ /* 0x180fe2000001082e */
[-CC-:B------:R-:W-:Y:S01]  /*14b70*/  FFMA.FTZ R43, R43, R0.reuse, -R46.reuse ;  /* 0x000000002b2b7223 */ /* 0x180fe2000001082e */
[-CC-:B------:R-:W-:Y:S01]  /*14b80*/  FFMA.FTZ R77, R77, R0.reuse, -R46.reuse ;  /* 0x000000004d4d7223 */ /* 0x180fe2000001082e */
[-CC-:B------:R-:W-:Y:S01]  /*14b90*/  FFMA.FTZ R55, R55, R0.reuse, -R46.reuse ;  /* 0x0000000037377223 */ /* 0x180fe2000001082e */
[----:B------:R-:W0:Y:S01]  /*14ba0*/  MUFU.EX2 R176, R176 ;  /* 0x000000b000b07308 */ /* 0x000e220000000800 */
[----:B--2---:R-:W-:Y:S01]  /*14bb0*/  FADD.FTZ R48, R182, R5 ;  /* 0x00000005b6307221 */ /* 0x004fe20000010000 */
[-CC-:B------:R-:W-:Y:S01]  /*14bc0*/  FFMA.FTZ R81, R81, R0.reuse, -R46.reuse ;  /* 0x0000000051517223 */ /* 0x180fe2000001082e */
[----:B------:R-:W-:Y:S01]  /*14bd0*/  FFMA.FTZ R105, R105, R0, -R46 ;  /* 0x0000000069697223 */ /* 0x000fe2000001082e */
[----:B------:R-:W-:Y:S01]  /*14be0*/  F2FP.BF16.F32.PACK_AB R180, R9, R180 ;  /* 0x000000b409b4723e */ /* 0x000fe200000010ff */
[----:B-1----:R-:W-:Y:S01]  /*14bf0*/  @P2 IMAD.HI.U32 R37, R200, R37, RZ ;  /* 0x00000025c8252227 */ /* 0x002fe200078e00ff */
[----:B------:R-:W-:-:S02]  /*14c00*/  F2FP.BF16.F32.PACK_AB R179, R20, R179 ;  /* 0x000000b314b3723e */ /* 0x000fc400000010ff */
[----:B------:R-:W-:Y:S01]  /*14c10*/  CS2R R102, SRZ ;  /* 0x0000000000667805 */ /* 0x000fe2000001ff00 */
[----:B------:R-:W1:Y:S01]  /*14c20*/  MUFU.EX2 R15, R15 ;  /* 0x0000000f000f7308 */ /* 0x000e620000000800 */
[----:B---3--:R-:W-:Y:S01]  /*14c30*/  FADD.FTZ R5, R13, R48 ;  /* 0x000000300d057221 */ /* 0x008fe20000010000 */
[C---:B------:R-:W-:Y:S01]  /*14c40*/  FADD.FTZ R48, R24.reuse, R11 ;  /* 0x0000000b18307221 */ /* 0x040fe20000010000 */
[----:B------:R-:W-:Y:S01]  /*14c50*/  @P2 SHF.R.U32.HI R39, RZ, R52, R37 ;  /* 0x00000034ff272219 */ /* 0x000fe20000011625 */
[----:B------:R-:W-:Y:S01]  /*14c60*/  FFMA.FTZ R37, R65, R0, -R46 ;  /* 0x0000000041257223 */ /* 0x000fe2000001082e */
[----:B------:R-:W-:Y:S01]  /*14c70*/  F2FP.BF16.F32.PACK_AB R173, R24, R173 ;  /* 0x000000ad18ad723e */ /* 0x000fe200000010ff */
[----:B------:R-:W-:Y:S01]  /*14c80*/  FADD.FTZ R11, R175, R48 ;  /* 0x00000030af0b7221 */ /* 0x000fe20000010000 */
[----:B------:R-:W-:Y:S01]  /*14c90*/  IADD3 R49, R39, R202, -R201 ;  /* 0x000000ca27317210 */ /* 0x000fe20007ffe8c9 */
[----:B------:R-:W2:Y:S01]  /*14ca0*/  MUFU.EX2 R178, R178 ;  /* 0x000000b200b27308 */ /* 0x000ea20000000800 */
[----:B0-----:R-:W-:Y:S01]  /*14cb0*/  FADD.FTZ R6, R176, R5 ;  /* 0x00000005b0067221 */ /* 0x001fe20000010000 */
[C---:B------:R-:W-:Y:S01]  /*14cc0*/  FADD.FTZ R48, R26.reuse, R11 ;  /* 0x0000000b1a307221 */ /* 0x040fe20000010000 */
[-CC-:B------:R-:W-:Y:S01]  /*14cd0*/  FFMA.FTZ R39, R69, R0.reuse, -R46.reuse ;  /* 0x0000000045277223 */ /* 0x180fe2000001082e */
[----:B------:R-:W-:Y:S01]  /*14ce0*/  SHF.R.S32.HI R50, RZ, 0x1f, R49 ;  /* 0x0000001fff327819 */ /* 0x000fe20000011431 */
[----:B------:R-:W-:Y:S01]  /*14cf0*/  FFMA.FTZ R46, R85, R0, -R46 ;  /* 0x00000000552e7223 */ /* 0x000fe2000001082e */
[----:B------:R-:W-:Y:S01]  /*14d00*/  FADD.FTZ R11, R169, R48 ;  /* 0x00000030a90b7221 */ /* 0x000fe20000010000 */
[----:B------:R-:W-:Y:S01]  /*14d10*/  F2FP.BF16.F32.PACK_AB R175, R26, R175 ;  /* 0x000000af1aaf723e */ /* 0x000fe200000010ff */
[----:B------:R-:W0:Y:S01]  /*14d20*/  MUFU.EX2 R21, R21 ;  /* 0x0000001500157308 */ /* 0x000e220000000800 */
[C---:B-1----:R-:W-:Y:S01]  /*14d30*/  FADD.FTZ R5, R15.reuse, R6 ;  /* 0x000000060f057221 */ /* 0x042fe20000010000 */
[----:B------:R-:W-:Y:S01]  /*14d40*/  FADD.FTZ R48, R28, R11 ;  /* 0x0000000b1c307221 */ /* 0x000fe20000010000 */
[----:B------:R-:W-:-:S02]  /*14d50*/  F2FP.BF16.F32.PACK_AB R176, R15, R176 ;  /* 0x000000b00fb0723e */ /* 0x000fc400000010ff */
[----:B------:R-:W-:Y:S02]  /*14d60*/  CS2R R100, SRZ ;  /* 0x0000000000647805 */ /* 0x000fe4000001ff00 */
[----:B------:R-:W-:Y:S01]  /*14d70*/  F2FP.BF16.F32.PACK_AB R169, R28, R169 ;  /* 0x000000a91ca9723e */ /* 0x000fe200000010ff */
[----:B------:R-:W-:Y:S01]  /*14d80*/  FADD.FTZ R11, R171, R48 ;  /* 0x00000030ab0b7221 */ /* 0x000fe20000010000 */
[----:B------:R-:W-:Y:S01]  /*14d90*/  F2FP.BF16.F32.PACK_AB R171, R32, R171 ;  /* 0x000000ab20ab723e */ /* 0x000fe200000010ff */
[----:B------:R-:W1:Y:S01]  /*14da0*/  MUFU.EX2 R172, R172 ;  /* 0x000000ac00ac7308 */ /* 0x000e620000000800 */
[----:B--2---:R-:W-:Y:S01]  /*14db0*/  FADD.FTZ R6, R178, R5 ;  /* 0x00000005b2067221 */ /* 0x004fe20000010000 */
[----:B------:R-:W-:Y:S01]  /*14dc0*/  FADD.FTZ R48, R32, R11 ;  /* 0x0000000b20307221 */ /* 0x000fe20000010000 */
[----:B------:R-:W-:Y:S02]  /*14dd0*/  F2FP.BF16.F32.PACK_AB R182, R13, R182 ;  /* 0x000000b60db6723e */ /* 0x000fe400000010ff */
[----:B------:R-:W-:-:S02]  /*14de0*/  CS2R R98, SRZ ;  /* 0x0000000000627805 */ /* 0x000fc4000001ff00 */
[----:B------:R-:W-:Y:S01]  /*14df0*/  CS2R R96, SRZ ;  /* 0x0000000000607805 */ /* 0x000fe2000001ff00 */
[----:B------:R-:W-:Y:S01]  /*14e00*/  FADD.FTZ R11, R165, R48 ;  /* 0x00000030a50b7221 */ /* 0x000fe20000010000 */
[C---:B------:R-:W-:Y:S01]  /*14e10*/  F2FP.BF16.F32.PACK_AB R165, R30.reuse, R165 ;  /* 0x000000a51ea5723e */ /* 0x040fe200000010ff */
[----:B------:R-:W2:Y:S01]  /*14e20*/  MUFU.EX2 R25, R25 ;  /* 0x0000001900197308 */ /* 0x000ea20000000800 */
[C---:B0-----:R-:W-:Y:S01]  /*14e30*/  FADD.FTZ R5, R21.reuse, R6 ;  /* 0x0000000615057221 */ /* 0x041fe20000010000 */
[----:B------:R-:W-:Y:S01]  /*14e40*/  FADD.FTZ R48, R30, R11 ;  /* 0x0000000b1e307221 */ /* 0x000fe20000010000 */
[----:B------:R-:W-:Y:S02]  /*14e50*/  F2FP.BF16.F32.PACK_AB R178, R21, R178 ;  /* 0x000000b215b2723e */ /* 0x000fe400000010ff */
[----:B------:R-:W-:Y:S02]  /*14e60*/  CS2R R94, SRZ ;  /* 0x00000000005e7805 */ /* 0x000fe4000001ff00 */
[----:B------:R-:W-:Y:S01]  /*14e70*/  CS2R R92, SRZ ;  /* 0x00000000005c7805 */ /* 0x000fe2000001ff00 */
[----:B------:R-:W-:Y:S01]  /*14e80*/  FADD.FTZ R11, R167, R48 ;  /* 0x00000030a70b7221 */ /* 0x000fe20000010000 */
[----:B------:R-:W-:Y:S01]  /*14e90*/  F2FP.BF16.F32.PACK_AB R167, R34, R167 ;  /* 0x000000a722a7723e */ /* 0x000fe200000010ff */
[----:B------:R-:W0:Y:S01]  /*14ea0*/  MUFU.EX2 R174, R174 ;  /* 0x000000ae00ae7308 */ /* 0x000e220000000800 */
[----:B-1----:R-:W-:Y:S01]  /*14eb0*/  FADD.FTZ R6, R172, R5 ;  /* 0x00000005ac067221 */ /* 0x002fe20000010000 */
[----:B------:R-:W-:Y:S01]  /*14ec0*/  FADD.FTZ R48, R34, R11 ;  /* 0x0000000b22307221 */ /* 0x000fe20000010000 */
[----:B------:R-:W-:-:S02]  /*14ed0*/  LEA.HI R11, R50, R49, RZ, 0x7 ;  /* 0x00000031320b7211 */ /* 0x000fc400078f38ff */
[----:B------:R-:W-:Y:S02]  /*14ee0*/  CS2R R90, SRZ ;  /* 0x00000000005a7805 */ /* 0x000fe4000001ff00 */
[----:B------:R-:W-:Y:S01]  /*14ef0*/  CS2R R88, SRZ ;  /* 0x0000000000587805 */ /* 0x000fe2000001ff00 */
[----:B------:R-:W-:Y:S01]  /*14f00*/  FADD.FTZ R45, R161, R48 ;  /* 0x00000030a12d7221 */ /* 0x000fe20000010000 */
[C---:B------:R-:W-:Y:S01]  /*14f10*/  F2FP.BF16.F32.PACK_AB R161, R36.reuse, R161 ;  /* 0x000000a124a1723e */ /* 0x040fe200000010ff */
[----:B------:R-:W1:Y:S01]  /*14f20*/  MUFU.EX2 R27, R27 ;  /* 0x0000001b001b7308 */ /* 0x000e620000000800 */
[C---:B--2---:R-:W-:Y:S01]  /*14f30*/  FADD.FTZ R5, R25.reuse, R6 ;  /* 0x0000000619057221 */ /* 0x044fe20000010000 */
[----:B------:R-:W-:Y:S01]  /*14f40*/  FADD.FTZ R48, R36, R45 ;  /* 0x0000002d24307221 */ /* 0x000fe20000010000 */
[----:B------:R-:W-:-:S03]  /*14f50*/  F2FP.BF16.F32.PACK_AB R172, R25, R172 ;  /* 0x000000ac19ac723e */ /* 0x000fc600000010ff */
[----:B------:R-:W-:Y:S01]  /*14f60*/  FADD.FTZ R45, R163, R48 ;  /* 0x00000030a32d7221 */ /* 0x000fe20000010000 */
[----:B------:R-:W-:Y:S01]  /*14f70*/  F2FP.BF16.F32.PACK_AB R163, R38, R163 ;  /* 0x000000a326a3723e */ /* 0x000fe200000010ff */
[----:B------:R-:W2:Y:S01]  /*14f80*/  MUFU.EX2 R168, R168 ;  /* 0x000000a800a87308 */ /* 0x000ea20000000800 */
[----:B0-----:R-:W-:Y:S01]  /*14f90*/  FADD.FTZ R6, R174, R5 ;  /* 0x00000005ae067221 */ /* 0x001fe20000010000 */
[----:B------:R-:W-:-:S04]  /*14fa0*/  FADD.FTZ R10, R38, R45 ;  /* 0x0000002d260a7221 */ /* 0x000fc80000010000 */
[----:B------:R-:W-:Y:S01]  /*14fb0*/  FADD.FTZ R45, R157, R10 ;  /* 0x0000000a9d2d7221 */ /* 0x000fe20000010000 */
[C---:B------:R-:W-:Y:S01]  /*14fc0*/  F2FP.BF16.F32.PACK_AB R157, R40.reuse, R157 ;  /* 0x0000009d289d723e */ /* 0x040fe200000010ff */
        /* <DEDUP_REMOVED lines=48> */
[----:B0-----:R-:W-:Y:S01]  /*152d0*/  FADD.FTZ R5, R155, R10 ;  /* 0x0000000a9b057221 */ /* 0x001fe20000010000 */
[----:B------:R-:W-:-:S04]  /*152e0*/  SHF.R.S32.HI R10, RZ, 0x7, R11 ;  /* 0x00000007ff0a7819 */ /* 0x000fc8000001140b */
[----:B------:R-:W-:Y:S02]  /*152f0*/  VIMNMX R15, R199, R10, !PT ;  /* 0x0000000ac70f7248 */ /* 0x000fe40007fe0100 */
[----:B------:R-:W0:Y:S01]  /*15300*/  MUFU.EX2 R55, R55 ;  /* 0x0000003700377308 */ /* 0x000e220000000800 */
[----:B-1----:R-:W-:Y:S01]  /*15310*/  FADD.FTZ R9, R43, R6 ;  /* 0x000000062b097221 */ /* 0x002fe20000010000 */
[----:B------:R-:W-:-:S06]  /*15320*/  ISETP.GE.AND P3, PT, R12, R15, PT ;  /* 0x0000000f0c00720c */ /* 0x000fcc0003f66270 */
        /* <DEDUP_REMOVED lines=9> */
[----:B--2---:R-:W-:Y:S01]  /*153c0*/  FADD.FTZ R9, R105, R6 ;  /* 0x0000000669097221 */ /* 0x004fe20000010000 */
[C---:B0-----:R-:W-:Y:S01]  /*153d0*/  FADD.FTZ R5, R8.reuse, R5 ;  /* 0x0000000508057221 */ /* 0x041fe20000010000 */
[----:B------:R-:W-:Y:S01]  /*153e0*/  F2FP.BF16.F32.PACK_AB R155, R8, R155 ;  /* 0x0000009b089b723e */ /* 0x000fe200000010ff */
[----:B------:R-:W-:Y:S02]  /*153f0*/  IMAD.MOV.U32 R8, RZ, RZ, 0x3f800000 ;  /* 0x3f800000ff087424 */ /* 0x000fe400078e00ff */
[C---:B-1----:R-:W-:Y:S01]  /*15400*/  FADD.FTZ R6, R46.reuse, R9 ;  /* 0x000000092e067221 */ /* 0x042fe20000010000 */
[----:B------:R-:W-:Y:S01]  /*15410*/  F2FP.BF16.F32.PACK_AB R154, R46, R105 ;  /* 0x000000692e9a723e */ /* 0x000fe200000010ff */
[----:B------:R-:W-:Y:S01]  /*15420*/  IMAD.MOV.U32 R9, RZ, RZ, 0x3f800000 ;  /* 0x3f800000ff097424 */ /* 0x000fe200078e00ff */
[----:B------:R-:W-:Y:S01]  /*15430*/  CS2R R104, SRZ ;  /* 0x0000000000687805 */ /* 0x000fe2000001ff00 */
[----:B------:R-:W-:Y:S06]  /*15440*/  @!P3 BRA `(.L_x_2655) ;  /* 0x0000002c0080b947 */ /* 0x000fec0003800000 */
[----:B------:R-:W-:Y:S01]  /*15450*/  BSSY B1, `(.L_x_2655) ;  /* 0x00002df000017945 */ /* 0x000fe20003800000 */
[----:B------:R-:W-:Y:S02]  /*15460*/  IMAD.MOV.U32 R14, RZ, RZ, R4 ;  /* 0x000000ffff0e7224 */ /* 0x000fe400078e0004 */
[----:B------:R-:W-:Y:S02]  /*15470*/  IMAD.MOV.U32 R13, RZ, RZ, R3 ;  /* 0x000000ffff0d7224 */ /* 0x000fe400078e0003 */
[----:B------:R-:W-:Y:S02]  /*15480*/  IMAD.MOV.U32 R11, RZ, RZ, R187 ;  /* 0x000000ffff0b7224 */ /* 0x000fe400078e00bb */
[----:B------:R-:W-:Y:S02]  /*15490*/  IMAD.MOV.U32 R10, RZ, RZ, R184 ;  /* 0x000000ffff0a7224 */ /* 0x000fe400078e00b8 */
[----:B------:R-:W-:Y:S02]  /*154a0*/  IMAD.MOV.U32 R8, RZ, RZ, 0x3f800000 ;  /* 0x3f800000ff087424 */ /* 0x000fe400078e00ff */
[----:B------:R-:W-:-:S07]  /*154b0*/  IMAD.MOV.U32 R151, RZ, RZ, RZ ;  /* 0x000000ffff977224 */ /* 0x000fce00078e00ff */
.L_x_2666:
[----:B------:R-:W-:-:S05]  /*154c0*/  VIADD R0, R10, 0x1 ;  /* 0x000000010a007836 */ /* 0x000fca0000000000 */
[----:B------:R-:W-:-:S04]  /*154d0*/  ISETP.NE.AND P3, PT, R0, 0x2, PT ;  /* 0x000000020000780c */ /* 0x000fc80003f65270 */
[----:B------:R-:W-:Y:S02]  /*154e0*/  SEL R4, RZ, 0x1, P3 ;  /* 0x00000001ff047807 */ /* 0x000fe40001800000 */
[----:B------:R-:W-:Y:S02]  /*154f0*/  SEL R184, R0, RZ, P3 ;  /* 0x000000ff00b87207 */ /* 0x000fe40001800000 */
[----:B------:R-:W-:Y:S01]  /*15500*/  LOP3.LUT R187, R11, R4, RZ, 0x3c, !PT ;  /* 0x000000040bbb7212 */ /* 0x000fe200078e3cff */
[----:B------:R-:W-:Y:S06]  /*15510*/  @!P0 BRA `(.L_x_2656) ;  /* 0x0000000000048947 */ /* 0x000fec0003800000 */
[----:B------:R-:W-:Y:S01]  /*15520*/  BPT.TRAP 0x1 ;  /* 0x000000040000795c */ /* 0x000fe20000300000 */
.L_x_2656:
[----:B------:R-:W-:Y:S01]  /*15530*/  IMAD R20, R184, 0x8, R2 ;  /* 0x00000008b8147824 */ /* 0x000fe200078e0202 */
[----:B------:R-:W-:-:S04]  /*15540*/  SHF.L.U32 R3, R187, 0x1f, RZ ;  /* 0x0000001fbb037819 */ /* 0x000fc800000006ff */
[----:B------:R0:W1:Y:S01]  /*15550*/  SYNCS.PHASECHK.TRANS64.TRYWAIT P3, [R20+URZ+0x34830], R3 ;  /* 0x03483003140075a7 */ /* 0x000062000806017f */
[----:B------:R-:W-:Y:S05]  /*15560*/  @!P0 BRA `(.L_x_2657) ;  /* 0x0000000000048947 */ /* 0x000fea0003800000 */
[----:B------:R-:W-:Y:S01]  /*15570*/  BPT.TRAP 0x1 ;  /* 0x000000040000795c */ /* 0x000fe20000300000 */
.L_x_2657:
[----:B------:R-:W-:Y:S01]  /*15580*/  IMAD R0, R184, 0xc00, R7 ;  /* 0x00000c00b8007824 */ /* 0x000fe200078e0207 */
[----:B------:R-:W-:Y:S03]  /*15590*/  BSSY B2, `(.L_x_2658) ;  /* 0x0000006000027945 */ /* 0x000fe60003800000 */
[C---:B------:R-:W-:Y:S02]  /*155a0*/  VIADD R26, R0.reuse, 0x2 ;  /* 0x00000002001a7836 */ /* 0x040fe40000000000 */
[----:B------:R-:W-:Y:S01]  /*155b0*/  VIADD R4, R0, 0x4 ;  /* 0x0000000400047836 */ /* 0x000fe20000000000 */
[----:B-1----:R-:W-:Y:S06]  /*155c0*/  @P3 BRA `(.L_x_2659) ;  /* 0x0000000000083947 */ /* 0x002fec0003800000 */
[----:B------:R-:W1:Y:S02]  /*155d0*/  SYNCS.PHASECHK.TRANS64.TRYWAIT P3, [R20+URZ+0x34830], R3 ;  /* 0x03483003140075a7 */ /* 0x000e64000806017f */
[----:B-1----:R-:W-:Y:S05]  /*155e0*/  @!P3 BRA `(.L_x_2660) ;  /* 0x000001200074b947 */ /* 0x002fea0003800000 */
.L_x_2659:
[----:B------:R-:W-:Y:S05]  /*155f0*/  BSYNC B2 ;  /* 0x0000000000027941 */ /* 0x000fea0003800000 */
.L_x_2658:
[----:B------:R-:W-:Y:S01]  /*15600*/  IMAD.MOV.U32 R24, RZ, RZ, R0 ;  /* 0x000000ffff187224 */ /* 0x000fe200078e0000 */
[----:B------:R-:W-:Y:S01]  /*15610*/  R2UR UR50, R26 ;  /* 0x000000001a3272ca */ /* 0x000fe200000e0000 */
[----:B------:R-:W-:Y:S01]  /*15620*/  IMAD.MOV.U32 R26, RZ, RZ, R4 ;  /* 0x000000ffff1a7224 */ /* 0x000fe200078e0004 */
[----:B------:R2:W-:Y:S02]  /*15630*/  STL.64 [R1+0xb0], R14 ;  /* 0x0000b00e01007387 */ /* 0x0005e40000100a00 */
[----:B------:R-:W-:Y:S01]  /*15640*/  R2UR UR54, R24 ;  /* 0x00000000183672ca */ /* 0x000fe200000e0000 */
[----:B------:R-:W-:Y:S01]  /*15650*/  VIADD R24, R0, 0x6 ;  /* 0x0000000600187836 */ /* 0x000fe20000000000 */
[----:B------:R-:W-:Y:S01]  /*15660*/  R2UR UR46, R26 ;  /* 0x000000001a2e72ca */ /* 0x000fe200000e0000 */
[----:B------:R-:W-:-:S03]  /*15670*/  VIADD R26, R0, 0x400 ;  /* 0x00000400001a7836 */ /* 0x000fc60000000000 */
[----:B------:R-:W-:Y:S01]  /*15680*/  R2UR UR34, R24 ;  /* 0x00000000182272ca */ /* 0x000fe200000e0000 */
[----:B------:R-:W-:Y:S01]  /*15690*/  VIADD R24, R0, 0x404 ;  /* 0x0000040400187836 */ /* 0x000fe20000000000 */
[----:B------:R-:W-:Y:S01]  /*156a0*/  R2UR UR30, R26 ;  /* 0x000000001a1e72ca */ /* 0x000fe200000e0000 */
[----:B------:R-:W-:Y:S01]  /*156b0*/  IMAD.MOV.U32 R25, RZ, RZ, 0x40000040 ;  /* 0x40000040ff197424 */ /* 0x000fe200078e00ff */
[----:B--2---:R-:W2:Y:S01]  /*156c0*/  LDL.64 R14, [R1+0x30] ;  /* 0x00003000010e7983 */ /* 0x004ea20000100a00 */
[----:B------:R-:W-:Y:S01]  /*156d0*/  VIADD R28, R0, 0x402 ;  /* 0x00000402001c7836 */ /* 0x000fe20000000000 */
[----:B------:R-:W-:Y:S01]  /*156e0*/  R2UR UR22, R24 ;  /* 0x00000000181672ca */ /* 0x000fe200000e0000 */
[C---:B------:R-:W-:Y:S01]  /*156f0*/  VIADD R26, R0.reuse, 0x406 ;  /* 0x00000406001a7836 */ /* 0x040fe20000000000 */
[C---:B------:R-:W-:Y:S01]  /*15700*/  R2UR UR55, R25.reuse ;  /* 0x00000000193772ca */ /* 0x040fe200000e0000 */
[----:B------:R-:W-:Y:S01]  /*15710*/  VIADD R24, R0, 0x802 ;  /* 0x0000080200187836 */ /* 0x000fe20000000000 */
[----:B------:R-:W-:Y:S01]  /*15720*/  R2UR UR26, R28 ;  /* 0x000000001c1a72ca */ /* 0x000fe200000e0000 */
[----:B------:R-:W-:Y:S01]  /*15730*/  IMAD.MOV.U32 R27, RZ, RZ, 0x40000040 ;  /* 0x40000040ff1b7424 */ /* 0x000fe200078e00ff */
[----:B------:R-:W-:Y:S01]  /*15740*/  R2UR UR18, R26 ;  /* 0x000000001a1272ca */ /* 0x000fe200000e0000 */
[----:B------:R-:W-:Y:S01]  /*15750*/  IMAD.MOV.U32 R29, RZ, RZ, 0x40000040 ;  /* 0x40000040ff1d7424 */ /* 0x000fe200078e00ff */
[----:B------:R-:W-:Y:S01]  /*15760*/  R2UR UR10, R24 ;  /* 0x00000000180a72ca */ /* 0x000fe200000e0000 */
[C---:B------:R-:W-:Y:S01]  /*15770*/  VIADD R28, R0.reuse, 0x800 ;  /* 0x00000800001c7836 */ /* 0x040fe20000000000 */
[C---:B------:R-:W-:Y:S01]  /*15780*/  R2UR UR35, R25.reuse ;  /* 0x00000000192372ca */ /* 0x040fe200000e0000 */
[C---:B------:R-:W-:Y:S01]  /*15790*/  VIADD R26, R0.reuse, 0x804 ;  /* 0x00000804001a7836 */ /* 0x040fe20000000000 */
[----:B------:R-:W-:Y:S01]  /*157a0*/  R2UR UR23, R25 ;  /* 0x00000000191772ca */ /* 0x000fe200000e0000 */
[----:B------:R-:W-:Y:S01]  /*157b0*/  VIADD R24, R0, 0x806 ;  /* 0x0000080600187836 */ /* 0x000fe20000000000 */
[C---:B------:R-:W-:Y:S01]  /*157c0*/  R2UR UR51, R27.reuse ;  /* 0x000000001b3372ca */ /* 0x040fe200000e0000 */
[----:B------:R3:W-:Y:S01]  /*157d0*/  STL.64 [R1+0xa8], R12 ;  /* 0x0000a80c01007387 */ /* 0x0007e20000100a00 */
[----:B------:R-:W-:-:S02]  /*157e0*/  R2UR UR47, R27 ;  /* 0x000000001b2f72ca */ /* 0x000fc400000e0000 */
[----:B------:R-:W-:Y:S02]  /*157f0*/  R2UR UR31, R27 ;  /* 0x000000001b1f72ca */ /* 0x000fe400000e0000 */
[----:B------:R-:W-:Y:S02]  /*15800*/  R2UR UR27, R29 ;  /* 0x000000001d1b72ca */ /* 0x000fe400000e0000 */
[----:B------:R-:W-:Y:S02]  /*15810*/  R2UR UR19, R27 ;  /* 0x000000001b1372ca */ /* 0x000fe400000e0000 */
[----:B------:R-:W-:Y:S02]  /*15820*/  R2UR UR14, R28 ;  /* 0x000000001c0e72ca */ /* 0x000fe400000e0000 */
[----:B------:R-:W-:Y:S01]  /*15830*/  R2UR UR15, R29 ;  /* 0x000000001d0f72ca */ /* 0x000fe200000e0000 */
[----:B---3--:R-:W3:Y:S01]  /*15840*/  LDL.64 R12, [R1+0x28] ;  /* 0x00002800010c7983 */ /* 0x008ee20000100a00 */
[----:B------:R-:W-:-:S02]  /*15850*/  R2UR UR11, R25 ;  /* 0x00000000190b72ca */ /* 0x000fc400000e0000 */
[----:B------:R-:W-:Y:S01]  /*15860*/  R2UR UR6, R26 ;  /* 0x000000001a0672ca */ /* 0x000fe200000e0000 */
[----:B------:R4:W-:Y:S01]  /*15870*/  STL.64 [R1+0xa0], R10 ;  /* 0x0000a00a01007387 */ /* 0x0009e20000100a00 */
[----:B------:R-:W-:Y:S02]  /*15880*/  R2UR UR7, R27 ;  /* 0x000000001b0772ca */ /* 0x000fe400000e0000 */
[----:B------:R-:W-:Y:S02]  /*15890*/  R2UR UR38, R24 ;  /* 0x00000000182672ca */ /* 0x000fe400000e0000 */
[----:B------:R-:W-:Y:S02]  /*158a0*/  R2UR UR39, R25 ;  /* 0x00000000192772ca */ /* 0x000fe400000e0000 */
[----:B------:R-:W-:Y:S01]  /*158b0*/  WARPGROUP.ARRIVE ;  /* 0x00000000000079c5 */ /* 0x000fe20000000000 */
[-C--:B------:R-:W-:Y:S01]  /*158c0*/  FMUL.FTZ R88, R88, R9.reuse ;  /* 0x0000000958587220 */ /* 0x080fe20000410000 */
[-C--:B------:R-:W-:Y:S01]  /*158d0*/  FMUL.FTZ R89, R89, R9.reuse ;  /* 0x0000000959597220 */ /* 0x080fe20000410000 */
[----:B----4-:R-:W4:Y:S03]  /*158e0*/  LDL.64 R10, [R1+0x20] ;  /* 0x00002000010a7983 */ /* 0x010f260000100a00 */
[----:B------:R-:W-:Y:S01]  /*158f0*/  HGMMA.64x128x16.F32.BF16 R24, gdesc[UR52], RZ, !UPT, gsb0 ;  /* 0x01e00000341879f0 */ /* 0x000fe2000c0018ff */
[-C--:B------:R-:W-:Y:S01]  /*15900*/  FMUL.FTZ R92, R92, R9.reuse ;  /* 0x000000095c5c7220 */ /* 0x080fe20000410000 */
        /* <DEDUP_REMOVED lines=64> */
[----:B-1----:R-:W4:Y:S04]  /*15d10*/  LDL.64 R2, [R1+0x8] ;  /* 0x0000080001027983 */ /* 0x002f280000100a00 */
[----:B------:R-:W2:Y:S01]  /*15d20*/  LDL.64 R8, [R1+0x38] ;  /* 0x0000380001087983 */ /* 0x000ea20000100a00 */
[----:B------:R-:W-:-:S02]  /*15d30*/  WARPGROUP.DEPBAR.LE gsb0, 0x0 ;  /* 0x00008000000079c5 */ /* 0x000fc40000010000 */
[----:B------:R-:W-:-:S06]  /*15d40*/  WARPGROUP.ARRIVE ;  /* 0x00000000000079c5 */ /* 0x000fcc0000000000 */
[----:B------:R-:W-:Y:S03]  /*15d50*/  HGMMA.64x128x16.F32.BF16 R24, gdesc[UR48], R24, gsb0 ;  /* 0x01e00000301879f0 */ /* 0x000fe60008001818 */
[----:B------:R-:W-:Y:S02]  /*15d60*/  WARPGROUP.DEPBAR.LE gsb0, 0x0 ;  /* 0x00008000000079c5 */ /* 0x000fe40000010000 */
[----:B------:R-:W-:-:S07]  /*15d70*/  WARPGROUP.ARRIVE ;  /* 0x00000000000079c5 */ /* 0x000fce0000000000 */
[----:B------:R-:W-:Y:S01]  /*15d80*/  HGMMA.64x128x16.F32.BF16 R24, gdesc[UR44], R24, gsb0 ;  /* 0x01e000002c1879f0 */ /* 0x000fe20008001818 */
[----:B--2---:R-:W-:Y:S02]  /*15d90*/  R2UR UR32, R8 ;  /* 0x00000000082072ca */ /* 0x004fe400000e0000 */
[----:B------:R-:W-:Y:S02]  /*15da0*/  R2UR UR33, R9 ;  /* 0x00000000092172ca */ /* 0x000fe400000e0000 */
[----:B------:R-:W-:Y:S01]  /*15db0*/  R2UR UR28, R14 ;  /* 0x000000000e1c72ca */ /* 0x000fe200000e0000 */
[----:B------:R-:W2:Y:S01]  /*15dc0*/  LDL.64 R8, [R1] ;  /* 0x0000000001087983 */ /* 0x000ea20000100a00 */
[----:B------:R-:W-:Y:S02]  /*15dd0*/  WARPGROUP.DEPBAR.LE gsb0, 0x0 ;  /* 0x00008000000079c5 */ /* 0x000fe40000010000 */
[----:B------:R-:W-:-:S07]  /*15de0*/  WARPGROUP.ARRIVE ;  /* 0x00000000000079c5 */ /* 0x000fce0000000000 */
[----:B------:R-:W-:Y:S01]  /*15df0*/  HGMMA.64x128x16.F32.BF16 R24, gdesc[UR32], R24, gsb0 ;  /* 0x01e00000201879f0 */ /* 0x000fe20008001818 */
[----:B------:R-:W-:Y:S02]  /*15e00*/  R2UR UR29, R15 ;  /* 0x000000000f1d72ca */ /* 0x000fe400000e0000 */
[----:B---3--:R-:W-:Y:S01]  /*15e10*/  R2UR UR24, R12 ;  /* 0x000000000c1872ca */ /* 0x008fe200000e0000 */
[----:B------:R0:W5:Y:S01]  /*15e20*/  LDL.LU.64 R14, [R1+0xb0] ;  /* 0x0000b000010e7983 */ /* 0x0001620000300a00 */
[----:B------:R-:W-:Y:S02]  /*15e30*/  R2UR UR25, R13 ;  /* 0x000000000d1972ca */ /* 0x000fe400000e0000 */
[----:B----4-:R-:W-:Y:S01]  /*15e40*/  R2UR UR20, R10 ;  /* 0x000000000a1472ca */ /* 0x010fe200000e0000 */
[----:B------:R0:W5:Y:S01]  /*15e50*/  LDL.LU.64 R12, [R1+0xa8] ;  /* 0x0000a800010c7983 */ /* 0x0001620000300a00 */
[----:B------:R-:W-:Y:S02]  /*15e60*/  WARPGROUP.DEPBAR.LE gsb0, 0x0 ;  /* 0x00008000000079c5 */ /* 0x000fe40000010000 */
[----:B------:R-:W-:-:S06]  /*15e70*/  WARPGROUP.ARRIVE ;  /* 0x00000000000079c5 */ /* 0x000fcc0000000000 */
[----:B------:R-:W-:Y:S01]  /*15e80*/  HGMMA.64x128x16.F32.BF16 R24, gdesc[UR28], R24, gsb0 ;  /* 0x01e000001c1879f0 */ /* 0x000fe20008001818 */
[----:B------:R-:W-:Y:S02]  /*15e90*/  R2UR UR21, R11 ;  /* 0x000000000b1572ca */ /* 0x000fe400000e0000 */
[----:B------:R-:W-:Y:S01]  /*15ea0*/  R2UR UR16, R6 ;  /* 0x00000000061072ca */ /* 0x000fe200000e0000 */
[----:B------:R0:W5:Y:S01]  /*15eb0*/  LDL.LU.64 R10, [R1+0xa0] ;  /* 0x0000a000010a7983 */ /* 0x0001620000300a00 */
[----:B------:R-:W-:Y:S02]  /*15ec0*/  WARPGROUP.DEPBAR.LE gsb0, 0x0 ;  /* 0x00008000000079c5 */ /* 0x000fe40000010000 */
[----:B------:R-:W-:-:S06]  /*15ed0*/  WARPGROUP.ARRIVE ;  /* 0x00000000000079c5 */ /* 0x000fcc0000000000 */
[----:B------:R-:W-:Y:S01]  /*15ee0*/  HGMMA.64x128x16.F32.BF16 R24, gdesc[UR24], R24, gsb0 ;  /* 0x01e00000181879f0 */ /* 0x000fe20008001818 */
[----:B------:R-:W-:Y:S02]  /*15ef0*/  R2UR UR17, R7 ;  /* 0x00000000071172ca */ /* 0x000fe400000e0000 */
[----:B------:R-:W-:Y:S01]  /*15f00*/  R2UR UR12, R2 ;  /* 0x00000000020c72ca */ /* 0x000fe200000e0000 */
[----:B------:R0:W5:Y:S01]  /*15f10*/  LDL.LU.64 R6, [R1+0x98] ;  /* 0x0000980001067983 */ /* 0x0001620000300a00 */
[----:B------:R-:W-:Y:S02]  /*15f20*/  R2UR UR13, R3 ;  /* 0x00000000030d72ca */ /* 0x000fe400000e0000 */
[----:B--2---:R-:W-:Y:S01]  /*15f30*/  R2UR UR8, R8 ;  /* 0x00000000080872ca */ /* 0x004fe200000e0000 */
[----:B------:R0:W5:Y:S01]  /*15f40*/  LDL.LU R2, [R1+0x90] ;  /* 0x0000900001027983 */ /* 0x0001620000300800 */
[----:B------:R-:W-:Y:S02]  /*15f50*/  WARPGROUP.DEPBAR.LE gsb0, 0x0 ;  /* 0x00008000000079c5 */ /* 0x000fe40000010000 */
[----:B------:R-:W-:-:S06]  /*15f60*/  WARPGROUP.ARRIVE ;  /* 0x00000000000079c5 */ /* 0x000fcc0000000000 */
[----:B------:R-:W-:Y:S03]  /*15f70*/  HGMMA.64x128x16.F32.BF16 R24, gdesc[UR20], R24, gsb0 ;  /* 0x01e00000141879f0 */ /* 0x000fe60008001818 */
[----:B------:R-:W-:Y:S02]  /*15f80*/  WARPGROUP.DEPBAR.LE gsb0, 0x0 ;  /* 0x00008000000079c5 */ /* 0x000fe40000010000 */
[----:B------:R-:W-:-:S07]  /*15f90*/  WARPGROUP.ARRIVE ;  /* 0x00000000000079c5 */ /* 0x000fce0000000000 */
[----:B------:R-:W-:Y:S01]  /*15fa0*/  HGMMA.64x128x16.F32.BF16 R24, gdesc[UR16], R24, gsb0 ;  /* 0x01e00000101879f0 */ /* 0x000fe20008001818 */
[----:B------:R-:W-:Y:S02]  /*15fb0*/  R2UR UR9, R9 ;  /* 0x00000000090972ca */ /* 0x000fe400000e0000 */
[----:B------:R-:W-:Y:S02]  /*15fc0*/  WARPGROUP.DEPBAR.LE gsb0, 0x0 ;  /* 0x00008000000079c5 */ /* 0x000fe40000010000 */
[----:B------:R-:W-:-:S07]  /*15fd0*/  WARPGROUP.ARRIVE ;  /* 0x00000000000079c5 */ /* 0x000fce0000000000 */
[----:B------:R-:W-:Y:S01]  /*15fe0*/  HGMMA.64x128x16.F32.BF16 R24, gdesc[UR12], R24, gsb0 ;  /* 0x01e000000c1879f0 */ /* 0x000fe20008001818 */
[----:B------:R-:W-:Y:S01]  /*15ff0*/  UMOV UR4, UR56 ;  /* 0x0000003800047c82 */ /* 0x000fe20008000000 */
[----:B------:R-:W-:Y:S01]  /*16000*/  UMOV UR5, UR57 ;  /* 0x0000003900057c82 */ /* 0x000fe20008000000 */
        /* <DEDUP_REMOVED lines=12> */
.L_x_2661:
[----:B-----5:R-:W-:Y:S01]  /*160d0*/  SHF.L.U32 R0, R11, 0x1f, RZ ;  /* 0x0000001f0b007819 */ /* 0x020fe200000006ff */
[----:B------:R-:W-:-:S04]  /*160e0*/  IMAD R21, R10, 0x8, R2 ;  /* 0x000000080a157824 */ /* 0x000fc800078e0202 */
[----:B------:R0:W1:Y:S01]  /*160f0*/  SYNCS.PHASECHK.TRANS64.TRYWAIT P3, [R21+URZ+0x34850], R0 ;  /* 0x03485000150075a7 */ /* 0x000062000806017f */
[----:B------:R-:W-:Y:S05]  /*16100*/  @!P0 BRA `(.L_x_2662) ;  /* 0x0000000000048947 */ /* 0x000fea0003800000 */
[----:B------:R-:W-:Y:S01]  /*16110*/  BPT.TRAP 0x1 ;  /* 0x000000040000795c */ /* 0x000fe20000300000 */
.L_x_2662:
[----:B------:R-:W-:Y:S04]  /*16120*/  BSSY B2, `(.L_x_2663) ;  /* 0x0000004000027945 */ /* 0x000fe80003800000 */
[----:B-1----:R-:W-:Y:S05]  /*16130*/  @P3 BRA `(.L_x_2664) ;  /* 0x0000000000083947 */ /* 0x002fea0003800000 */
[----:B------:R-:W1:Y:S02]  /*16140*/  SYNCS.PHASECHK.TRANS64.TRYWAIT P3, [R21+URZ+0x34850], R0 ;  /* 0x03485000150075a7 */ /* 0x000e64000806017f */
[----:B-1----:R-:W-:Y:S05]  /*16150*/  @!P3 BRA `(.L_x_2665) ;  /* 0x0000011400acb947 */ /* 0x002fea0003800000 */
.L_x_2664:
[----:B------:R-:W-:Y:S05]  /*16160*/  BSYNC B2 ;  /* 0x0000000000027941 */ /* 0x000fea0003800000 */
.L_x_2663:
[----:B01----:R-:W-:Y:S01]  /*16170*/  VIADD R0, R2, 0x400 ;  /* 0x0000040002007836 */ /* 0x003fe20000000000 */
[----:B------:R-:W-:Y:S01]  /*16180*/  WARPGROUP.ARRIVE ;  /* 0x00000000000079c5 */ /* 0x000fe20000000000 */
[----:B------:R-:W-:Y:S01]  /*16190*/  IMAD.MOV.U32 R9, RZ, RZ, 0x40000040 ;  /* 0x40000040ff097424 */ /* 0x000fe200078e00ff */
[----:B------:R-:W0:Y:S01]  /*161a0*/  @P2 LDC R3, c[0x0][0x44c] ;  /* 0x00011300ff032b82 */ /* 0x000e220000000800 */
[----:B------:R-:W-:Y:S01]  /*161b0*/  IMAD.MOV.U32 R11, RZ, RZ, 0x40000040 ;  /* 0x40000040ff0b7424 */ /* 0x000fe200078e00ff */
[----:B------:R-:W-:Y:S01]  /*161c0*/  SHF.R.U32.HI R0, RZ, 0x4, R0 ;  /* 0x00000004ff007819 */ /* 0x000fe20000011600 */
[----:B------:R-:W-:Y:S01]  /*161d0*/  IMAD.IADD R4, R205, 0x1, R200 ;  /* 0x00000001cd047824 */ /* 0x000fe200078e02c8 */
[----:B------:R-:W-:Y:S01]  /*161e0*/  R2UR UR7, R9 ;  /* 0x00000000090772ca */ /* 0x000fe200000e0000 */
[----:B------:R-:W-:Y:S01]  /*161f0*/  @!P1 VIADD R20, R20, 0x34840 ;  /* 0x0003484014149836 */ /* 0x000fe20000000000 */
[----:B------:R-:W-:Y:S01]  /*16200*/  LOP3.LUT R0, R0, 0x3fff, RZ, 0xc0, !PT ;  /* 0x00003fff00007812 */ /* 0x000fe200078ec0ff */
[----:B------:R-:W-:-:S03]  /*16210*/  @!P1 VIADD R21, R21, 0x34860 ;  /* 0x0003486015159836 */ /* 0x000fc60000000000 */
[----:B------:R-:W-:Y:S02]  /*16220*/  LOP3.LUT R0, R0, 0x4000000, RZ, 0xfc, !PT ;  /* 0x0400000000007812 */ /* 0x000fe400078efcff */
[----:B------:R-:W-:Y:S02]  /*16230*/  @!P1 PRMT R20, RZ, 0x654, R20 ;  /* 0x00000654ff149816 */ /* 0x000fe40000000014 */
[----:B------:R-:W-:Y:S01]  /*16240*/  @!P1 PRMT R21, RZ, 0x654, R21 ;  /* 0x00000654ff159816 */ /* 0x000fe20000000015 */
[----:B------:R-:W-:Y:S02]  /*16250*/  IMAD R8, R10, 0x800, R0 ;  /* 0x000008000a087824 */ /* 0x000fe400078e0200 */
[----:B------:R-:W1:Y:S02]  /*16260*/  @P2 LDC R0, c[0x0][0x450] ;  /* 0x00011400ff002b82 */ /* 0x000e640000000800 */
[C---:B------:R-:W-:Y:S01]  /*16270*/  VIADD R10, R8.reuse, 0x80 ;  /* 0x00000080080a7836 */ /* 0x040fe20000000000 */
[----:B------:R-:W-:Y:S01]  /*16280*/  R2UR UR6, R8 ;  /* 0x00000000080672ca */ /* 0x000fe200000e0000 */
[----:B0-----:R-:W-:-:S12]  /*16290*/  @P2 IMAD.HI.U32 R3, R4, R3, RZ ;  /* 0x0000000304032227 */ /* 0x001fd800078e00ff */
[----:B------:R-:W-:Y:S01]  /*162a0*/  HGMMA.64x128x16.F32.BF16 R88, R180, gdesc[UR4].tnspB, R88, gsb0 ;  /* 0x41e00004b4587df0 */ /* 0x000fe20008001858 */
[----:B------:R-:W-:Y:S01]  /*162b0*/  R2UR UR6, R10 ;  /* 0x000000000a0672ca */ /* 0x000fe200000e0000 */
[----:B------:R-:W-:Y:S01]  /*162c0*/  VIADD R10, R8, 0x100 ;  /* 0x00000100080a7836 */ /* 0x000fe20000000000 */
[----:B------:R-:W-:Y:S01]  /*162d0*/  R2UR UR7, R11 ;  /* 0x000000000b0772ca */ /* 0x000fe200000e0000 */
[----:B------:R-:W-:Y:S01]  /*162e0*/  IMAD.MOV.U32 R11, RZ, RZ, 0x40000040 ;  /* 0x40000040ff0b7424 */ /* 0x000fe200078e00ff */
[----:B-1----:R-:W-:Y:S01]  /*162f0*/  @P2 SHF.R.U32.HI R4, RZ, R0, R3 ;  /* 0x00000000ff042219 */ /* 0x002fe20000011603 */
[----:B------:R-:W-:-:S04]  /*16300*/  IMAD.MOV.U32 R3, RZ, RZ, -0x80 ;  /* 0xffffff80ff037424 */ /* 0x000fc800078e00ff */
[----:B------:R-:W0:Y:S01]  /*16310*/  SHFL.IDX PT, R0, R4, RZ, 0x1c1f ;  /* 0x001c1fff04007589 */ /* 0x000e2200000e0000 */
[----:B------:R-:W-:-:S03]  /*16320*/  IMAD R3, R12, R3, 0x1 ;  /* 0x000000010c037424 */ /* 0x000fc600078e0203 */
[----:B------:R-:W1:Y:S02]  /*16330*/  SHFL.IDX PT, R4, R4, 0x1, 0x1c1f ;  /* 0x003c1f0004047f89 */ /* 0x000e6400000e0000 */
        /* <DEDUP_REMOVED lines=53> */
[----:B------:R-:W-:Y:S01]  /*16690*/  FSEL R56, R56, -INF , P3 ;  /* 0xff80000038387808 */ /* 0x000fe20001800000 */
[----:B------:R-:W-:Y:S02]  /*166a0*/  WARPGROUP.DEPBAR.LE gsb0, 0x0 ;  /* 0x00008000000079c5 */ /* 0x000fe40000010000 */
[----:B------:R-:W-:Y:S01]  /*166b0*/  WARPGROUP.ARRIVE ;  /* 0x00000000000079c5 */ /* 0x000fe20000000000 */
[----:B------:R-:W-:Y:S02]  /*166c0*/  FMNMX.FTZ R3, R53, R3, !PT ;  /* 0x0000000335037209 */ /* 0x000fe40007810000 */
[----:B------:R-:W-:Y:S02]  /*166d0*/  ISETP.GT.AND P3, PT, R0, 0x48, PT ;  /* 0x000000480000780c */ /* 0x000fe40003f64270 */
[----:B------:R-:W-:Y:S01]  /*166e0*/  FSEL R57, R57, -INF , P4 ;  /* 0xff80000039397808 */ /* 0x000fe20002000000 */
[----:B------:R-:W-:Y:S01]  /*166f0*/  HGMMA.64x128x16.F32.BF16 R88, R176, gdesc[UR4].tnspB, R88, gsb0 ;  /* 0x41e00004b0587df0 */ /* 0x000fe20008001858 */
[----:B------:R-:W-:Y:S01]  /*16700*/  R2UR UR6, R10 ;  /* 0x000000000a0672ca */ /* 0x000fe200000e0000 */
[----:B------:R-:W-:Y:S01]  /*16710*/  VIADD R10, R8, 0x180 ;  /* 0x00000180080a7836 */ /* 0x000fe20000000000 */
[----:B------:R-:W-:Y:S01]  /*16720*/  R2UR UR7, R11 ;  /* 0x000000000b0772ca */ /* 0x000fe200000e0000 */
[----:B------:R-:W-:Y:S01]  /*16730*/  IMAD.MOV.U32 R11, RZ, RZ, 0x40000040 ;  /* 0x40000040ff0b7424 */ /* 0x000fe200078e00ff */
[----:B------:R-:W-:-:S02]  /*16740*/  FMNMX.FTZ R3, R56, R3, !PT ;  /* 0x0000000338037209 */ /* 0x000fc40007810000 */
[----:B------:R-:W-:Y:S02]  /*16750*/  ISETP.GT.AND P4, PT, R0, 0x49, PT ;  /* 0x000000490000780c */ /* 0x000fe40003f84270 */
[----:B------:R-:W-:Y:S02]  /*16760*/  FSEL R60, R60, -INF , P3 ;  /* 0xff8000003c3c7808 */ /* 0x000fe40001800000 */
[----:B------:R-:W-:Y:S02]  /*16770*/  FMNMX.FTZ R3, R57, R3, !PT ;  /* 0x0000000339037209 */ /* 0x000fe40007810000 */
[----:B------:R-:W-:Y:S02]  /*16780*/  FSEL R61, R61, -INF , P4 ;  /* 0xff8000003d3d7808 */ /* 0x000fe40002000000 */
[----:B------:R-:W-:Y:S02]  /*16790*/  ISETP.GT.AND P3, PT, R0, 0x50, PT ;  /* 0x000000500000780c */ /* 0x000fe40003f64270 */
[----:B------:R-:W-:-:S02]  /*167a0*/  FMNMX.FTZ R3, R60, R3, !PT ;  /* 0x000000033c037209 */ /* 0x000fc40007810000 */
[----:B------:R-:W-:Y:S02]  /*167b0*/  ISETP.GT.AND P4, PT, R0, 0x51, PT ;  /* 0x000000510000780c */ /* 0x000fe40003f84270 */
[----:B------:R-:W-:Y:S02]  /*167c0*/  FSEL R64, R64, -INF , P3 ;  /* 0xff80000040407808 */ /* 0x000fe40001800000 */
[----:B------:R-:W-:Y:S02]  /*167d0*/  FMNMX.FTZ R3, R61, R3, !PT ;  /* 0x000000033d037209 */ /* 0x000fe40007810000 */
[----:B------:R-:W-:Y:S02]  /*167e0*/  FSEL R65, R65, -INF , P4 ;  /* 0xff80000041417808 */ /* 0x000fe40002000000 */
[C---:B------:R-:W-:Y:S02]  /*167f0*/  ISETP.GT.AND P4, PT, R0.reuse, 0x59, PT ;  /* 0x000000590000780c */ /* 0x040fe40003f84270 */
[----:B------:R-:W-:-:S02]  /*16800*/  ISETP.GT.AND P3, PT, R0, 0x58, PT ;  /* 0x000000580000780c */ /* 0x000fc40003f64270 */
[----:B------:R-:W-:Y:S02]  /*16810*/  FMNMX.FTZ R3, R64, R3, !PT ;  /* 0x0000000340037209 */ /* 0x000fe40007810000 */
[----:B------:R-:W-:Y:S02]  /*16820*/  FSEL R69, R69, -INF , P4 ;  /* 0xff80000045457808 */ /* 0x000fe40002000000 */
[----:B------:R-:W-:Y:S02]  /*16830*/  ISETP.GT.AND P4, PT, R0, 0x61, PT ;  /* 0x000000610000780c */ /* 0x000fe40003f84270 */
[----:B------:R-:W-:Y:S02]  /*16840*/  FSEL R68, R68, -INF , P3 ;  /* 0xff80000044447808 */ /* 0x000fe40001800000 */
[----:B------:R-:W-:Y:S02]  /*16850*/  FMNMX.FTZ R3, R65, R3, !PT ;  /* 0x0000000341037209 */ /* 0x000fe40007810000 */
[----:B------:R-:W-:-:S02]  /*16860*/  ISETP.GT.AND P5, PT, R0, 0x69, PT ;  /* 0x000000690000780c */ /* 0x000fc40003fa4270 */
[----:B------:R-:W-:Y:S02]  /*16870*/  FSEL R73, R73, -INF , P4 ;  /* 0xff80000049497808 */ /* 0x000fe40002000000 */
[C---:B------:R-:W-:Y:S02]  /*16880*/  ISETP.GT.AND P4, PT, R0.reuse, 0x71, PT ;  /* 0x000000710000780c */ /* 0x040fe40003f84270 */
[----:B------:R-:W-:Y:S02]  /*16890*/  ISETP.GT.AND P3, PT, R0, 0x60, PT ;  /* 0x000000600000780c */ /* 0x000fe40003f64270 */
[----:B------:R-:W-:Y:S02]  /*168a0*/  FMNMX.FTZ R3, R68, R3, !PT ;  /* 0x0000000344037209 */ /* 0x000fe40007810000 */
[----:B------:R-:W-:Y:S02]  /*168b0*/  FSEL R77, R77, -INF , P5 ;  /* 0xff8000004d4d7808 */ /* 0x000fe40002800000 */
[----:B------:R-:W-:-:S02]  /*168c0*/  ISETP.GT.AND P5, PT, R0, 0x79, PT ;  /* 0x000000790000780c */ /* 0x000fc40003fa4270 */
[----:B------:R-:W-:Y:S02]  /*168d0*/  FSEL R81, R81, -INF , P4 ;  /* 0xff80000051517808 */ /* 0x000fe40002000000 */
[----:B------:R-:W-:Y:S02]  /*168e0*/  FSEL R72, R72, -INF , P3 ;  /* 0xff80000048487808 */ /* 0x000fe40001800000 */
[----:B------:R-:W-:Y:S02]  /*168f0*/  FMNMX.FTZ R3, R69, R3, !PT ;  /* 0x0000000345037209 */ /* 0x000fe40007810000 */
[----:B------:R-:W-:Y:S02]  /*16900*/  ISETP.GT.AND P4, PT, R9, RZ, PT ;  /* 0x000000ff0900720c */ /* 0x000fe40003f84270 */
[----:B------:R-:W-:Y:S02]  /*16910*/  FSEL R85, R85, -INF , P5 ;  /* 0xff80000055557808 */ /* 0x000fe40002800000 */
[----:B------:R-:W-:-:S02]  /*16920*/  ISETP.GT.AND P6, PT, R0, 0x68, PT ;  /* 0x000000680000780c */ /* 0x000fc40003fc4270 */
[----:B------:R-:W-:Y:S02]  /*16930*/  FMNMX.FTZ R3, R72, R3, !PT ;  /* 0x0000000348037209 */ /* 0x000fe40007810000 */
[----:B------:R-:W-:Y:S02]  /*16940*/  ISETP.GT.AND P5, PT, R9, 0x1, PT ;  /* 0x000000010900780c */ /* 0x000fe40003fa4270 */
[----:B------:R-:W-:Y:S02]  /*16950*/  FSEL R26, R26, -INF , P4 ;  /* 0xff8000001a1a7808 */ /* 0x000fe40002000000 */
[----:B------:R-:W-:Y:S02]  /*16960*/  FSEL R76, R76, -INF , P6 ;  /* 0xff8000004c4c7808 */ /* 0x000fe40003000000 */
[----:B------:R-:W-:Y:S02]  /*16970*/  FMNMX.FTZ R3, R73, R3, !PT ;  /* 0x0000000349037209 */ /* 0x000fe40007810000 */
[----:B------:R-:W-:-:S02]  /*16980*/  ISETP.GT.AND P4, PT, R9, 0x8, PT ;  /* 0x000000080900780c */ /* 0x000fc40003f84270 */
[----:B------:R-:W-:Y:S02]  /*16990*/  FSEL R27, R27, -INF , P5 ;  /* 0xff8000001b1b7808 */ /* 0x000fe40002800000 */
[----:B------:R-:W-:Y:S02]  /*169a0*/  FMNMX.FTZ R4, R26, R14, !PT ;  /* 0x0000000e1a047209 */ /* 0x000fe40007810000 */
[----:B------:R-:W-:Y:S02]  /*169b0*/  ISETP.GT.AND P3, PT, R0, 0x70, PT ;  /* 0x000000700000780c */ /* 0x000fe40003f64270 */
[----:B------:R-:W-:Y:S02]  /*169c0*/  FMNMX.FTZ R3, R76, R3, !PT ;  /* 0x000000034c037209 */ /* 0x000fe40007810000 */
[----:B------:R-:W-:Y:S02]  /*169d0*/  ISETP.GT.AND P5, PT, R9, 0x9, PT ;  /* 0x000000090900780c */ /* 0x000fe40003fa4270 */
[----:B------:R-:W-:-:S02]  /*169e0*/  FSEL R30, R30, -INF , P4 ;  /* 0xff8000001e1e7808 */ /* 0x000fc40002000000 */
[----:B------:R-:W-:Y:S02]  /*169f0*/  FMNMX.FTZ R4, R27, R4, !PT ;  /* 0x000000041b047209 */ /* 0x000fe40007810000 */
[----:B------:R-:W-:Y:S02]  /*16a00*/  FSEL R80, R80, -INF , P3 ;  /* 0xff80000050507808 */ /* 0x000fe40001800000 */
[----:B------:R-:W-:Y:S02]  /*16a10*/  FMNMX.FTZ R3, R77, R3, !PT ;  /* 0x000000034d037209 */ /* 0x000fe40007810000 */
[----:B------:R-:W-:Y:S02]  /*16a20*/  ISETP.GT.AND P4, PT, R9, 0x10, PT ;  /* 0x000000100900780c */ /* 0x000fe40003f84270 */
[----:B------:R-:W-:Y:S02]  /*16a30*/  FSEL R31, R31, -INF , P5 ;  /* 0xff8000001f1f7808 */ /* 0x000fe40002800000 */
[----:B------:R-:W-:-:S02]  /*16a40*/  FMNMX.FTZ R4, R30, R4, !PT ;  /* 0x000000041e047209 */ /* 0x000fc40007810000 */
[----:B------:R-:W-:Y:S02]  /*16a50*/  ISETP.GT.AND P6, PT, R0, 0x78, PT ;  /* 0x000000780000780c */ /* 0x000fe40003fc4270 */
[----:B------:R-:W-:Y:S02]  /*16a60*/  FMNMX.FTZ R3, R80, R3, !PT ;  /* 0x0000000350037209 */ /* 0x000fe40007810000 */
[----:B------:R-:W-:Y:S02]  /*16a70*/  ISETP.GT.AND P5, PT, R9, 0x11, PT ;  /* 0x000000110900780c */ /* 0x000fe40003fa4270 */
[----:B------:R-:W-:Y:S02]  /*16a80*/  FSEL R34, R34, -INF , P4 ;  /* 0xff80000022227808 */ /* 0x000fe40002000000 */
[----:B------:R-:W-:Y:S02]  /*16a90*/  FMNMX.FTZ R4, R31, R4, !PT ;  /* 0x000000041f047209 */ /* 0x000fe40007810000 */
[----:B------:R-:W-:-:S02]  /*16aa0*/  FSEL R84, R84, -INF , P6 ;  /* 0xff80000054547808 */ /* 0x000fc40003000000 */
[----:B------:R-:W-:Y:S02]  /*16ab0*/  FMNMX.FTZ R3, R81, R3, !PT ;  /* 0x0000000351037209 */ /* 0x000fe40007810000 */
[----:B------:R-:W-:Y:S02]  /*16ac0*/  ISETP.GT.AND P4, PT, R9, 0x18, PT ;  /* 0x000000180900780c */ /* 0x000fe40003f84270 */
[----:B------:R-:W-:Y:S02]  /*16ad0*/  FSEL R35, R35, -INF , P5 ;  /* 0xff80000023237808 */ /* 0x000fe40002800000 */
[----:B------:R-:W-:Y:S02]  /*16ae0*/  FMNMX.FTZ R4, R34, R4, !PT ;  /* 0x0000000422047209 */ /* 0x000fe40007810000 */
[----:B------:R-:W-:Y:S02]  /*16af0*/  FMNMX.FTZ R3, R84, R3, !PT ;  /* 0x0000000354037209 */ /* 0x000fe40007810000 */
[----:B------:R-:W-:-:S02]  /*16b00*/  ISETP.GT.AND P5, PT, R9, 0x19, PT ;  /* 0x000000190900780c */ /* 0x000fc40003fa4270 */
[----:B------:R-:W-:Y:S02]  /*16b10*/  FSEL R38, R38, -INF , P4 ;  /* 0xff80000026267808 */ /* 0x000fe40002000000 */
[----:B------:R-:W-:Y:S02]  /*16b20*/  FMNMX.FTZ R4, R35, R4, !PT ;  /* 0x0000000423047209 */ /* 0x000fe40007810000 */
[----:B------:R-:W-:Y:S02]  /*16b30*/  FMNMX.FTZ R3, R85, R3, !PT ;  /* 0x0000000355037209 */ /* 0x000fe40007810000 */
[----:B------:R-:W-:Y:S02]  /*16b40*/  ISETP.GT.AND P4, PT, R9, 0x20, PT ;  /* 0x000000200900780c */ /* 0x000fe40003f84270 */
[----:B------:R-:W-:Y:S01]  /*16b50*/  FSEL R39, R39, -INF , P5 ;  /* 0xff80000027277808 */ /* 0x000fe20002800000 */
[----:B------:R-:W0:Y:S01]  /*16b60*/  SHFL.BFLY PT, R0, R3, 0x2, 0x1f ;  /* 0x0c401f0003007f89 */ /* 0x000e2200000e0000 */
        /* <DEDUP_REMOVED lines=29> */
[----:B0-----:R-:W-:Y:S01]  /*16d40*/  FMNMX.FTZ R3, R3, R0, !PT ;  /* 0x0000000003037209 */ /* 0x001fe20007810000 */
[----:B------:R-:W-:Y:S01]  /*16d50*/  IMAD.U32 R0, RZ, RZ, UR59 ;  /* 0x0000003bff007e24 */ /* 0x000fe2000f8e00ff */
        /* <DEDUP_REMOVED lines=48> */
[----:B------:R-:W-:Y:S02]  /*17060*/  FSEL R87, R87, -INF , P5 ;  /* 0xff80000057577808 */ /* 0x000fe40002800000 */
[----:B------:R-:W-:-:S04]  /*17070*/  FMNMX.FTZ R4, R86, R4, !PT ;  /* 0x0000000456047209 */ /* 0x000fc80007810000 */
[----:B------:R-:W-:Y:S01]  /*17080*/  FMNMX.FTZ R4, R87, R4, !PT ;  /* 0x0000000457047209 */ /* 0x000fe20007810000 */
[----:B------:R-:W-:Y:S02]  /*17090*/  WARPGROUP.DEPBAR.LE gsb0, 0x0 ;  /* 0x00008000000079c5 */ /* 0x000fe40000010000 */
[----:B------:R-:W-:Y:S02]  /*170a0*/  WARPGROUP.ARRIVE ;  /* 0x00000000000079c5 */ /* 0x000fe40000000000 */
[----:B------:R-:W0:Y:S04]  /*170b0*/  SHFL.BFLY PT, R9, R4, 0x2, 0x1f ;  /* 0x0c401f0004097f89 */ /* 0x000e2800000e0000 */
[----:B------:R-:W-:Y:S01]  /*170c0*/  HGMMA.64x128x16.F32.BF16 R88, R168, gdesc[UR4].tnspB, R88, gsb0 ;  /* 0x41e00004a8587df0 */ /* 0x000fe20008001858 */
[----:B------:R-:W-:Y:S01]  /*170d0*/  R2UR UR6, R10 ;  /* 0x000000000a0672ca */ /* 0x000fe200000e0000 */
[----:B------:R-:W-:Y:S01]  /*170e0*/  VIADD R10, R8, 0x280 ;  /* 0x00000280080a7836 */ /* 0x000fe20000000000 */
[----:B------:R-:W-:Y:S01]  /*170f0*/  R2UR UR7, R11 ;  /* 0x000000000b0772ca */ /* 0x000fe200000e0000 */
[----:B------:R-:W-:Y:S01]  /*17100*/  IMAD.MOV.U32 R11, RZ, RZ, 0x40000040 ;  /* 0x40000040ff0b7424 */ /* 0x000fe200078e00ff */
[----:B0-----:R-:W-:-:S05]  /*17110*/  FMNMX.FTZ R4, R4, R9, !PT ;  /* 0x0000000904047209 */ /* 0x001fca0007810000 */
[----:B------:R-:W0:Y:S02]  /*17120*/  SHFL.BFLY PT, R9, R4, 0x1, 0x1f ;  /* 0x0c201f0004097f89 */ /* 0x000e2400000e0000 */
[----:B0-----:R-:W-:-:S04]  /*17130*/  FMNMX.FTZ R4, R4, R9, !PT ;  /* 0x0000000904047209 */ /* 0x001fc80007810000 */
[----:B------:R-:W-:Y:S01]  /*17140*/  FSETP.NEU.FTZ.AND P4, PT, R4, -INF , PT ;  /* 0xff8000000400780b */ /* 0x000fe20003f9d000 */
[----:B------:R-:W-:Y:S02]  /*17150*/  WARPGROUP.DEPBAR.LE gsb0, 0x0 ;  /* 0x00008000000079c5 */ /* 0x000fe40000010000 */
[----:B------:R-:W-:-:S06]  /*17160*/  WARPGROUP.ARRIVE ;  /* 0x00000000000079c5 */ /* 0x000fcc0000000000 */
[----:B------:R-:W-:Y:S01]  /*17170*/  HGMMA.64x128x16.F32.BF16 R88, R164, gdesc[UR4].tnspB, R88, gsb0 ;  /* 0x41e00004a4587df0 */ /* 0x000fe20008001858 */
[----:B------:R-:W-:Y:S02]  /*17180*/  R2UR UR6, R10 ;  /* 0x000000000a0672ca */ /* 0x000fe400000e0000 */
[----:B------:R-:W-:Y:S01]  /*17190*/  R2UR UR7, R11 ;  /* 0x000000000b0772ca */ /* 0x000fe200000e0000 */
[----:B------:R-:W-:Y:S02]  /*171a0*/  WARPGROUP.DEPBAR.LE gsb0, 0x0 ;  /* 0x00008000000079c5 */ /* 0x000fe40000010000 */
[----:B------:R-:W-:Y:S01]  /*171b0*/  WARPGROUP.ARRIVE ;  /* 0x00000000000079c5 */ /* 0x000fe20000000000 */
[----:B------:R-:W0:Y:S09]  /*171c0*/  SHFL.BFLY PT, R164, R3, 0x1, 0x1f ;  /* 0x0c201f0003a47f89 */ /* 0x000e3200000e0000 */
[----:B------:R-:W-:Y:S01]  /*171d0*/  HGMMA.64x128x16.F32.BF16 R88, R160, gdesc[UR4].tnspB, R88, gsb0 ;  /* 0x41e00004a0587df0 */ /* 0x000fe20008001858 */
[----:B0-----:R-:W-:-:S04]  /*171e0*/  FMNMX.FTZ R3, R3, R164, !PT ;  /* 0x000000a403037209 */ /* 0x001fc80007810000 */
[C---:B------:R-:W-:Y:S01]  /*171f0*/  FSETP.NEU.FTZ.AND P3, PT, R3.reuse, -INF , PT ;  /* 0xff8000000300780b */ /* 0x040fe20003f7d000 */
[----:B------:R-:W-:-:S03]  /*17200*/  FMUL.FTZ R11, R3, R0 ;  /* 0x00000000030b7220 */ /* 0x000fc60000410000 */
[----:B------:R-:W-:Y:S02]  /*17210*/  FSEL R9, R3, RZ, P3 ;  /* 0x000000ff03097208 */ /* 0x000fe40001800000 */
[----:B------:R-:W-:Y:S02]  /*17220*/  FSEL R11, R11, RZ, P3 ;  /* 0x000000ff0b0b7208 */ /* 0x000fe40001800000 */
[C---:B------:R-:W-:Y:S01]  /*17230*/  ISETP.GT.AND P3, PT, R12.reuse, R15, PT ;  /* 0x0000000f0c00720c */ /* 0x040fe20003f64270 */
[----:B------:R-:W-:Y:S01]  /*17240*/  FADD.FTZ R9, -R9, R13 ;  /* 0x0000000d09097221 */ /* 0x000fe20000010100 */
[----:B------:R-:W-:Y:S02]  /*17250*/  VIADD R12, R12, 0xffffffff ;  /* 0xffffffff0c0c7836 */ /* 0x000fe40000000000 */
[-CC-:B------:R-:W-:Y:S01]  /*17260*/  FFMA.FTZ R10, R25, R0.reuse, -R11.reuse ;  /* 0x00000000190a7223 */ /* 0x180fe2000001080b */
[-CC-:B------:R-:W-:Y:S01]  /*17270*/  FFMA.FTZ R176, R32, R0.reuse, -R11.reuse ;  /* 0x0000000020b07223 */ /* 0x180fe2000001080b */
[----:B------:R-:W-:Y:S01]  /*17280*/  FFMA.FTZ R25, R33, R0, -R11 ;  /* 0x0000000021197223 */ /* 0x000fe2000001080b */
[----:B------:R-:W-:-:S02]  /*17290*/  VIADD R32, R8, 0x300 ;  /* 0x0000030008207836 */ /* 0x000fc40000000000 */
[-CC-:B------:R-:W-:Y:S01]  /*172a0*/  FFMA.FTZ R168, R48, R0.reuse, -R11.reuse ;  /* 0x0000000030a87223 */ /* 0x180fe2000001080b */
[----:B------:R-:W-:Y:S02]  /*172b0*/  IMAD.MOV.U32 R33, RZ, RZ, 0x40000040 ;  /* 0x40000040ff217424 */ /* 0x000fe400078e00ff */
[-CC-:B------:R-:W-:Y:S01]  /*172c0*/  FFMA.FTZ R48, R65, R0.reuse, -R11.reuse ;  /* 0x0000000041307223 */ /* 0x180fe2000001080b */
[-C--:B------:R-:W-:Y:S01]  /*172d0*/  FMUL.FTZ R65, R4, R0.reuse ;  /* 0x0000000004417220 */ /* 0x080fe20000410000 */
[----:B------:R-:W-:Y:S01]  /*172e0*/  R2UR UR6, R32 ;  /* 0x00000000200672ca */ /* 0x000fe200000e0000 */
[-CC-:B------:R-:W-:Y:S01]  /*172f0*/  FFMA.FTZ R180, R24, R0.reuse, -R11.reuse ;  /* 0x0000000018b47223 */ /* 0x180fe2000001080b */
[----:B------:R-:W-:Y:S01]  /*17300*/  R2UR UR7, R33 ;  /* 0x00000000210772ca */ /* 0x000fe200000e0000 */
[-C--:B------:R-:W-:Y:S01]  /*17310*/  FMUL.FTZ R9, R9, R0.reuse ;  /* 0x0000000009097220 */ /* 0x080fe20000410000 */
[----:B------:R-:W-:Y:S01]  /*17320*/  FSEL R65, R65, RZ, P4 ;  /* 0x000000ff41417208 */ /* 0x000fe20002000000 */
[-CC-:B------:R-:W-:Y:S01]  /*17330*/  FFMA.FTZ R182, R28, R0.reuse, -R11.reuse ;  /* 0x000000001cb67223 */ /* 0x180fe2000001080b */
[----:B------:R-:W-:Y:S01]  /*17340*/  MUFU.EX2 R10, R10 ;  /* 0x0000000a000a7308 */ /* 0x000fe20000000800 */
[-CC-:B------:R-:W-:Y:S01]  /*17350*/  FFMA.FTZ R24, R29, R0.reuse, -R11.reuse ;  /* 0x000000001d187223 */ /* 0x180fe2000001080b */
[-C--:B------:R-:W-:Y:S01]  /*17360*/  FFMA.FTZ R178, R36, R0.reuse, -R11 ;  /* 0x0000000024b27223 */ /* 0x080fe2000001080b */
[-CC-:B------:R-:W-:Y:S01]  /*17370*/  FFMA.FTZ R181, R26, R0.reuse, -R65.reuse ;  /* 0x000000001ab57223 */ /* 0x180fe20000010841 */
[----:B------:R-:W-:Y:S01]  /*17380*/  FSEL R26, R4, RZ, P4 ;  /* 0x000000ff041a7208 */ /* 0x000fe20002000000 */
[----:B------:R-:W-:Y:S01]  /*17390*/  FFMA.FTZ R32, R27, R0, -R65 ;  /* 0x000000001b207223 */ /* 0x000fe20000010841 */
[----:B------:R-:W-:-:S02]  /*173a0*/  IMAD.MOV.U32 R27, RZ, RZ, 0x40000040 ;  /* 0x40000040ff1b7424 */ /* 0x000fc400078e00ff */
[-CC-:B------:R-:W-:Y:S01]  /*173b0*/  FFMA.FTZ R183, R30, R0.reuse, -R65.reuse ;  /* 0x000000001eb77223 */ /* 0x180fe20000010841 */
[----:B------:R-:W-:Y:S01]  /*173c0*/  MUFU.EX2 R180, R180 ;  /* 0x000000b400b47308 */ /* 0x000fe20000000800 */
[----:B------:R-:W-:Y:S01]  /*173d0*/  FADD.FTZ R14, -R26, R14 ;  /* 0x0000000e1a0e7221 */ /* 0x000fe20000010100 */
[----:B------:R-:W-:Y:S02]  /*173e0*/  VIADD R26, R8, 0x380 ;  /* 0x00000380081a7836 */ /* 0x000fe40000000000 */
[-CC-:B------:R-:W-:Y:S01]  /*173f0*/  FFMA.FTZ R177, R34, R0.reuse, -R65.reuse ;  /* 0x0000000022b17223 */ /* 0x180fe20000010841 */
[-CC-:B------:R-:W-:Y:S01]  /*17400*/  FFMA.FTZ R30, R35, R0.reuse, -R65.reuse ;  /* 0x00000000231e7223 */ /* 0x180fe20000010841 */
[-C--:B------:R-:W-:Y:S01]  /*17410*/  FMUL.FTZ R14, R14, R0.reuse ;  /* 0x000000000e0e7220 */ /* 0x080fe20000410000 */
[-C--:B------:R-:W-:Y:S01]  /*17420*/  FFMA.FTZ R179, R38, R0.reuse, -R65 ;  /* 0x0000000026b37223 */ /* 0x080fe20000010841 */
[-C--:B------:R-:W-:Y:S01]  /*17430*/  FFMA.FTZ R28, R37, R0.reuse, -R11 ;  /* 0x00000000251c7223 */ /* 0x080fe2000001080b */
[----:B------:R-:W0:Y:S01]  /*17440*/  MUFU.EX2 R9, R9 ;  /* 0x0000000900097308 */ /* 0x000e220000000800 */
[-C--:B------:R-:W-:Y:S01]  /*17450*/  FFMA.FTZ R33, R39, R0.reuse, -R65 ;  /* 0x0000000027217223 */ /* 0x080fe20000010841 */
[-C--:B------:R-:W-:Y:S01]  /*17460*/  FFMA.FTZ R172, R40, R0.reuse, -R11 ;  /* 0x0000000028ac7223 */ /* 0x080fe2000001080b */
[-C--:B------:R-:W-:Y:S01]  /*17470*/  FFMA.FTZ R173, R42, R0.reuse, -R65 ;  /* 0x000000002aad7223 */ /* 0x080fe20000010841 */
[-C--:B------:R-:W-:Y:S01]  /*17480*/  FFMA.FTZ R29, R41, R0.reuse, -R11 ;  /* 0x00000000291d7223 */ /* 0x080fe2000001080b */
[-C--:B------:R-:W-:Y:S01]  /*17490*/  FFMA.FTZ R35, R43, R0.reuse, -R65 ;  /* 0x000000002b237223 */ /* 0x080fe20000010841 */
[-C--:B------:R-:W-:Y:S01]  /*174a0*/  FFMA.FTZ R174, R44, R0.reuse, -R11 ;  /* 0x000000002cae7223 */ /* 0x080fe2000001080b */
[-C--:B------:R-:W-:Y:S01]  /*174b0*/  FFMA.FTZ R175, R46, R0.reuse, -R65 ;  /* 0x000000002eaf7223 */ /* 0x080fe20000010841 */
[----:B------:R-:W-:Y:S01]  /*174c0*/  MUFU.EX2 R181, R181 ;  /* 0x000000b500b57308 */ /* 0x000fe20000000800 */
[-C--:B------:R-:W-:Y:S01]  /*174d0*/  FFMA.FTZ R36, R45, R0.reuse, -R11 ;  /* 0x000000002d247223 */ /* 0x080fe2000001080b */
[-C--:B------:R-:W-:Y:S01]  /*174e0*/  FFMA.FTZ R169, R50, R0.reuse, -R65 ;  /* 0x0000000032a97223 */ /* 0x080fe20000010841 */
[-C--:B------:R-:W-:Y:S01]  /*174f0*/  FFMA.FTZ R37, R49, R0.reuse, -R11 ;  /* 0x0000000031257223 */ /* 0x080fe2000001080b */
[-C--:B------:R-:W-:Y:S01]  /*17500*/  FFMA.FTZ R34, R51, R0.reuse, -R65 ;  /* 0x0000000033227223 */ /* 0x080fe20000010841 */
[-C--:B------:R-:W-:Y:S01]  /*17510*/  FFMA.FTZ R170, R52, R0.reuse, -R11 ;  /* 0x0000000034aa7223 */ /* 0x080fe2000001080b */
[-C--:B------:R-:W-:Y:S01]  /*17520*/  FFMA.FTZ R171, R54, R0.reuse, -R65 ;  /* 0x0000000036ab7223 */ /* 0x080fe20000010841 */
[----:B------:R-:W-:Y:S01]  /*17530*/  FFMA.FTZ R40, R53, R0, -R11 ;  /* 0x0000000035287223 */ /* 0x000fe2000001080b */
[----:B------:R1:W2:Y:S01]  /*17540*/  MUFU.EX2 R8, R14 ;  /* 0x0000000e00087308 */ /* 0x0002a20000000800 */
[----:B0-----:R-:W-:Y:S01]  /*17550*/  FFMA.FTZ R6, R9, R6, R180 ;  /* 0x0000000609067223 */ /* 0x001fe200000100b4 */
[-C--:B------:R-:W-:Y:S01]  /*17560*/  FFMA.FTZ R55, R55, R0.reuse, -R65 ;  /* 0x0000000037377223 */ /* 0x080fe20000010841 */
[-C--:B------:R-:W-:Y:S01]  /*17570*/  FFMA.FTZ R164, R56, R0.reuse, -R11 ;  /* 0x0000000038a47223 */ /* 0x080fe2000001080b */
[-C--:B------:R-:W-:Y:S01]  /*17580*/  FFMA.FTZ R165, R58, R0.reuse, -R65 ;  /* 0x000000003aa57223 */ /* 0x080fe20000010841 */
[----:B------:R-:W-:Y:S01]  /*17590*/  FADD.FTZ R6, R10, R6 ;  /* 0x000000060a067221 */ /* 0x000fe20000010000 */
[-CC-:B------:R-:W-:Y:S01]  /*175a0*/  FFMA.FTZ R41, R57, R0.reuse, -R11.reuse ;  /* 0x0000000039297223 */ /* 0x180fe2000001080b */
[-C--:B------:R-:W-:Y:S01]  /*175b0*/  FFMA.FTZ R166, R60, R0.reuse, -R11 ;  /* 0x000000003ca67223 */ /* 0x080fe2000001080b */
[----:B------:R-:W0:Y:S01]  /*175c0*/  MUFU.EX2 R32, R32 ;  /* 0x0000002000207308 */ /* 0x000e220000000800 */
[-CC-:B-1----:R-:W-:Y:S01]  /*175d0*/  FFMA.FTZ R14, R59, R0.reuse, -R65.reuse ;  /* 0x000000003b0e7223 */ /* 0x182fe20000010841 */
[-C--:B------:R-:W-:Y:S01]  /*175e0*/  FFMA.FTZ R167, R62, R0.reuse, -R65 ;  /* 0x000000003ea77223 */ /* 0x080fe20000010841 */
[-C--:B------:R-:W-:Y:S01]  /*175f0*/  FFMA.FTZ R45, R61, R0.reuse, -R11 ;  /* 0x000000003d2d7223 */ /* 0x080fe2000001080b */
[-C--:B------:R-:W-:Y:S01]  /*17600*/  FFMA.FTZ R63, R63, R0.reuse, -R65 ;  /* 0x000000003f3f7223 */ /* 0x080fe20000010841 */
[--C-:B------:R-:W-:Y:S01]  /*17610*/  FFMA.FTZ R49, R69, R0, -R11.reuse ;  /* 0x0000000045317223 */ /* 0x100fe2000001080b */
[----:B------:R-:W-:Y:S01]  /*17620*/  F2FP.BF16.F32.PACK_AB R180, R10, R180 ;  /* 0x000000b40ab4723e */ /* 0x000fe200000010ff */
[-C--:B------:R-:W-:Y:S01]  /*17630*/  FFMA.FTZ R44, R72, R0.reuse, -R11 ;  /* 0x00000000482c7223 */ /* 0x080fe2000001080b */
[----:B------:R-:W1:Y:S01]  /*17640*/  MUFU.EX2 R182, R182 ;  /* 0x000000b600b67308 */ /* 0x000e620000000800 */
[----:B--2---:R-:W-:Y:S01]  /*17650*/  FFMA.FTZ R5, R8, R5, R181 ;  /* 0x0000000508057223 */ /* 0x004fe200000100b5 */
[-C--:B------:R-:W-:Y:S01]  /*17660*/  FFMA.FTZ R52, R73, R0.reuse, -R11 ;  /* 0x0000000049347223 */ /* 0x080fe2000001080b */
[-C--:B------:R-:W-:Y:S01]  /*17670*/  FFMA.FTZ R75, R75, R0.reuse, -R65 ;  /* 0x000000004b4b7223 */ /* 0x080fe20000010841 */
[-C--:B------:R-:W-:Y:S01]  /*17680*/  FFMA.FTZ R53, R76, R0.reuse, -R11 ;  /* 0x000000004c357223 */ /* 0x080fe2000001080b */
[-C--:B------:R-:W-:Y:S01]  /*17690*/  FFMA.FTZ R78, R78, R0.reuse, -R65 ;  /* 0x000000004e4e7223 */ /* 0x080fe20000010841 */
[-C--:B------:R-:W-:Y:S01]  /*176a0*/  FFMA.FTZ R56, R77, R0.reuse, -R11 ;  /* 0x000000004d387223 */ /* 0x080fe2000001080b */
[-C--:B------:R-:W-:Y:S01]  /*176b0*/  FFMA.FTZ R79, R79, R0.reuse, -R65 ;  /* 0x000000004f4f7223 */ /* 0x080fe20000010841 */
[----:B------:R-:W-:Y:S01]  /*176c0*/  MUFU.EX2 R183, R183 ;  /* 0x000000b700b77308 */ /* 0x000fe20000000800 */
[----:B0-----:R-:W-:Y:S01]  /*176d0*/  FADD.FTZ R5, R32, R5 ;  /* 0x0000000520057221 */ /* 0x001fe20000010000 */
[-C--:B------:R-:W-:Y:S01]  /*176e0*/  FFMA.FTZ R57, R80, R0.reuse, -R11 ;  /* 0x0000000050397223 */ /* 0x080fe2000001080b */
[-C--:B------:R-:W-:Y:S01]  /*176f0*/  FFMA.FTZ R82, R82, R0.reuse, -R65 ;  /* 0x0000000052527223 */ /* 0x080fe20000010841 */
[-C--:B------:R-:W-:Y:S01]  /*17700*/  FFMA.FTZ R60, R81, R0.reuse, -R11 ;  /* 0x00000000513c7223 */ /* 0x080fe2000001080b */
[-C--:B------:R-:W-:Y:S01]  /*17710*/  FFMA.FTZ R83, R83, R0.reuse, -R65 ;  /* 0x0000000053537223 */ /* 0x080fe20000010841 */
[-C--:B------:R-:W-:Y:S01]  /*17720*/  FFMA.FTZ R61, R84, R0.reuse, -R11 ;  /* 0x00000000543d7223 */ /* 0x080fe2000001080b */
[----:B------:R-:W-:Y:S01]  /*17730*/  FFMA.FTZ R86, R86, R0, -R65 ;  /* 0x0000000056567223 */ /* 0x000fe20000010841 */
[----:B------:R-:W0:Y:S01]  /*17740*/  MUFU.EX2 R24, R24 ;  /* 0x0000001800187308 */ /* 0x000e220000000800 */
[----:B-1----:R-:W-:Y:S01]  /*17750*/  FADD.FTZ R6, R182, R6 ;  /* 0x00000006b6067221 */ /* 0x002fe20000010000 */
[----:B------:R-:W-:-:S06]  /*17760*/  F2FP.BF16.F32.PACK_AB R181, R32, R181 ;  /* 0x000000b520b5723e */ /* 0x000fcc00000010ff */
[----:B------:R-:W-:Y:S08]  /*17770*/  MUFU.EX2 R176, R176 ;  /* 0x000000b000b07308 */ /* 0x000ff00000000800 */
[----:B------:R-:W-:Y:S01]  /*17780*/  MUFU.EX2 R177, R177 ;  /* 0x000000b100b17308 */ /* 0x000fe20000000800 */
[C---:B0-----:R-:W-:Y:S01]  /*17790*/  FADD.FTZ R6, R24.reuse, R6 ;  /* 0x0000000618067221 */ /* 0x041fe20000010000 */
[----:B------:R-:W-:-:S06]  /*177a0*/  F2FP.BF16.F32.PACK_AB R182, R24, R182 ;  /* 0x000000b618b6723e */ /* 0x000fcc00000010ff */
[----:B------:R-:W-:Y:S01]  /*177b0*/  MUFU.EX2 R25, R25 ;  /* 0x0000001900197308 */ /* 0x000fe20000000800 */
[----:B------:R-:W-:Y:S02]  /*177c0*/  WARPGROUP.DEPBAR.LE gsb0, 0x0 ;  /* 0x00008000000079c5 */ /* 0x000fe40000010000 */
[----:B------:R-:W-:Y:S01]  /*177d0*/  WARPGROUP.ARRIVE ;  /* 0x00000000000079c5 */ /* 0x000fe20000000000 */
[-C--:B------:R-:W-:Y:S01]  /*177e0*/  FFMA.FTZ R160, R64, R0.reuse, -R11 ;  /* 0x0000000040a07223 */ /* 0x080fe2000001080b */
[----:B------:R-:W-:-:S03]  /*177f0*/  FFMA.FTZ R64, R31, R0, -R65 ;  /* 0x000000001f407223 */ /* 0x000fc60000010841 */
[----:B------:R-:W-:Y:S01]  /*17800*/  MUFU.EX2 R30, R30 ;  /* 0x0000001e001e7308 */ /* 0x000fe20000000800 */
[-CC-:B------:R-:W-:Y:S01]  /*17810*/  FFMA.FTZ R31, R47, R0.reuse, -R65.reuse ;  /* 0x000000002f1f7223 */ /* 0x180fe20000010841 */
[-C--:B------:R-:W-:Y:S01]  /*17820*/  FFMA.FTZ R161, R66, R0.reuse, -R65 ;  /* 0x0000000042a17223 */ /* 0x080fe20000010841 */
[----:B------:R-:W-:Y:S01]  /*17830*/  HGMMA.64x128x16.F32.BF16 R88, R156, gdesc[UR4].tnspB, R88, gsb0 ;  /* 0x41e000049c587df0 */ /* 0x000fe20008001858 */
[----:B------:R-:W-:Y:S01]  /*17840*/  R2UR UR6, R26 ;  /* 0x000000001a0672ca */ /* 0x000fe200000e0000 */
[-C--:B------:R-:W-:Y:S01]  /*17850*/  FFMA.FTZ R162, R68, R0.reuse, -R11 ;  /* 0x0000000044a27223 */ /* 0x080fe2000001080b */
[----:B------:R-:W-:Y:S01]  /*17860*/  R2UR UR7, R27 ;  /* 0x000000001b0772ca */ /* 0x000fe200000e0000 */
[-C--:B------:R-:W-:Y:S01]  /*17870*/  FFMA.FTZ R163, R70, R0.reuse, -R65 ;  /* 0x0000000046a37223 */ /* 0x080fe20000010841 */
[----:B------:R-:W0:Y:S01]  /*17880*/  MUFU.EX2 R64, R64 ;  /* 0x0000004000407308 */ /* 0x000e220000000800 */
[----:B------:R-:W-:-:S07]  /*17890*/  FFMA.FTZ R11, R85, R0, -R11 ;  /* 0x00000000550b7223 */ /* 0x000fce000001080b */
[----:B------:R-:W-:Y:S08]  /*178a0*/  MUFU.EX2 R178, R178 ;  /* 0x000000b200b27308 */ /* 0x000ff00000000800 */
[----:B------:R-:W1:Y:S08]  /*178b0*/  MUFU.EX2 R179, R179 ;  /* 0x000000b300b37308 */ /* 0x000e700000000800 */
[----:B------:R-:W-:Y:S08]  /*178c0*/  MUFU.EX2 R28, R28 ;  /* 0x0000001c001c7308 */ /* 0x000ff00000000800 */
[----:B------:R-:W2:Y:S08]  /*178d0*/  MUFU.EX2 R33, R33 ;  /* 0x0000002100217308 */ /* 0x000eb00000000800 */
[----:B------:R-:W-:Y:S08]  /*178e0*/  MUFU.EX2 R172, R172 ;  /* 0x000000ac00ac7308 */ /* 0x000ff00000000800 */
[----:B------:R-:W3:Y:S08]  /*178f0*/  MUFU.EX2 R173, R173 ;  /* 0x000000ad00ad7308 */ /* 0x000ef00000000800 */
[----:B------:R-:W-:Y:S08]  /*17900*/  MUFU.EX2 R29, R29 ;  /* 0x0000001d001d7308 */ /* 0x000ff00000000800 */
[----:B------:R-:W4:Y:S08]  /*17910*/  MUFU.EX2 R35, R35 ;  /* 0x0000002300237308 */ /* 0x000f300000000800 */
[----:B------:R-:W-:Y:S08]  /*17920*/  MUFU.EX2 R174, R174 ;  /* 0x000000ae00ae7308 */ /* 0x000ff00000000800 */
[----:B------:R-:W5:Y:S08]  /*17930*/  MUFU.EX2 R175, R175 ;  /* 0x000000af00af7308 */ /* 0x000f700000000800 */
[----:B------:R-:W-:Y:S08]  /*17940*/  MUFU.EX2 R36, R36 ;  /* 0x0000002400247308 */ /* 0x000ff00000000800 */
[----:B------:R-:W5:Y:S08]  /*17950*/  MUFU.EX2 R31, R31 ;  /* 0x0000001f001f7308 */ /* 0x000f700000000800 */
[----:B------:R-:W-:Y:S08]  /*17960*/  MUFU.EX2 R168, R168 ;  /* 0x000000a800a87308 */ /* 0x000ff00000000800 */
[----:B------:R-:W5:Y:S08]  /*17970*/  MUFU.EX2 R169, R169 ;  /* 0x000000a900a97308 */ /* 0x000f700000000800 */
[----:B------:R-:W-:Y:S08]  /*17980*/  MUFU.EX2 R37, R37 ;  /* 0x0000002500257308 */ /* 0x000ff00000000800 */
[----:B------:R-:W5:Y:S08]  /*17990*/  MUFU.EX2 R34, R34 ;  /* 0x0000002200227308 */ /* 0x000f700000000800 */
[----:B------:R-:W-:Y:S01]  /*179a0*/  MUFU.EX2 R170, R170 ;  /* 0x000000aa00aa7308 */ /* 0x000fe20000000800 */
[----:B------:R-:W-:-:S02]  /*179b0*/  WARPGROUP.DEPBAR.LE gsb0, 0x0 ;  /* 0x00008000000079c5 */ /* 0x000fc40000010000 */
[----:B------:R-:W-:Y:S01]  /*179c0*/  WARPGROUP.ARRIVE ;  /* 0x00000000000079c5 */ /* 0x000fe20000000000 */
[----:B------:R-:W-:-:S04]  /*179d0*/  FFMA.FTZ R157, R74, R0, -R65 ;  /* 0x000000004a9d7223 */ /* 0x000fc80000010841 */
[----:B------:R-:W5:Y:S01]  /*179e0*/  MUFU.EX2 R171, R171 ;  /* 0x000000ab00ab7308 */ /* 0x000f620000000800 */
[----:B------:R-:W-:Y:S07]  /*179f0*/  HGMMA.64x128x16.F32.BF16 R88, R152, gdesc[UR4].tnspB, R88, gsb0 ;  /* 0x41e0000498587df0 */ /* 0x000fee0008001858 */
        /* <DEDUP_REMOVED lines=20> */
[----:B0-----:R-:W-:Y:S01]  /*17b40*/  FADD.FTZ R20, R183, R5 ;  /* 0x00000005b7147221 */ /* 0x001fe20000010000 */
[----:B------:R0:W-:Y:S06]  /*17b50*/  @!P1 SYNCS.ARRIVE.TRANS64.RED.A1T0 RZ, [R21+URZ], RZ ;  /* 0x000000ff15ff99a7 */ /* 0x0001ec000810043f */
[----:B------:R-:W5:Y:S01]  /*17b60*/  MUFU.EX2 R5, R63 ;  /* 0x0000003f00057308 */ /* 0x000f620000000800 */
[C---:B------:R-:W-:Y:S01]  /*17b70*/  F2FP.BF16.F32.PACK_AB R183, R64.reuse, R183 ;  /* 0x000000b740b7723e */ /* 0x040fe200000010ff */
[----:B------:R-:W-:-:S04]  /*17b80*/  FADD.FTZ R20, R64, R20 ;  /* 0x0000001440147221 */ /* 0x000fc80000010000 */
[----:B------:R-:W-:Y:S01]  /*17b90*/  FADD.FTZ R20, R177, R20 ;  /* 0x00000014b1147221 */ /* 0x000fe20000010000 */
[----:B0-----:R-:W-:Y:S01]  /*17ba0*/  FADD.FTZ R21, R176, R6 ;  /* 0x00000006b0157221 */ /* 0x001fe20000010000 */
[----:B------:R-:W-:Y:S01]  /*17bb0*/  FFMA.FTZ R6, R67, R0, -R65 ;  /* 0x0000000043067223 */ /* 0x000fe20000010841 */
[C---:B------:R-:W-:Y:S01]  /*17bc0*/  F2FP.BF16.F32.PACK_AB R176, R25.reuse, R176 ;  /* 0x000000b019b0723e */ /* 0x040fe200000010ff */
[----:B------:R-:W-:Y:S01]  /*17bd0*/  FADD.FTZ R26, R30, R20 ;  /* 0x000000141e1a7221 */ /* 0x000fe20000010000 */
[----:B------:R-:W-:Y:S01]  /*17be0*/  FADD.FTZ R21, R25, R21 ;  /* 0x0000001519157221 */ /* 0x000fe20000010000 */
[-C--:B------:R-:W-:Y:S01]  /*17bf0*/  FFMA.FTZ R20, R71, R0.reuse, -R65 ;  /* 0x0000000047147223 */ /* 0x080fe20000010841 */
[----:B------:R-:W-:Y:S01]  /*17c00*/  MUFU.EX2 R75, R75 ;  /* 0x0000004b004b7308 */ /* 0x000fe20000000800 */
[----:B-1----:R-:W-:Y:S01]  /*17c10*/  FADD.FTZ R26, R179, R26 ;  /* 0x0000001ab31a7221 */ /* 0x002fe20000010000 */
[----:B------:R-:W-:Y:S01]  /*17c20*/  FADD.FTZ R21, R178, R21 ;  /* 0x00000015b2157221 */ /* 0x000fe20000010000 */
[----:B------:R-:W-:Y:S01]  /*17c30*/  FFMA.FTZ R65, R87, R0, -R65 ;  /* 0x0000000057417223 */ /* 0x000fe20000010841 */
[----:B------:R-:W-:Y:S01]  /*17c40*/  F2FP.BF16.F32.PACK_AB R177, R30, R177 ;  /* 0x000000b11eb1723e */ /* 0x000fe200000010ff */
[----:B--2---:R-:W-:Y:S01]  /*17c50*/  FADD.FTZ R26, R33, R26 ;  /* 0x0000001a211a7221 */ /* 0x004fe20000010000 */
[C---:B------:R-:W-:Y:S01]  /*17c60*/  FADD.FTZ R21, R28.reuse, R21 ;  /* 0x000000151c157221 */ /* 0x040fe20000010000 */
[----:B------:R-:W-:Y:S01]  /*17c70*/  F2FP.BF16.F32.PACK_AB R178, R28, R178 ;  /* 0x000000b21cb2723e */ /* 0x000fe200000010ff */
[----:B------:R-:W0:Y:S01]  /*17c80*/  MUFU.EX2 R6, R6 ;  /* 0x0000000600067308 */ /* 0x000e220000000800 */
[----:B---3--:R-:W-:Y:S01]  /*17c90*/  FADD.FTZ R26, R173, R26 ;  /* 0x0000001aad1a7221 */ /* 0x008fe20000010000 */
[----:B------:R-:W-:Y:S01]  /*17ca0*/  FADD.FTZ R21, R172, R21 ;  /* 0x00000015ac157221 */ /* 0x000fe20000010000 */
[----:B------:R-:W-:-:S02]  /*17cb0*/  F2FP.BF16.F32.PACK_AB R179, R33, R179 ;  /* 0x000000b321b3723e */ /* 0x000fc400000010ff */
[----:B----4-:R-:W-:Y:S01]  /*17cc0*/  FADD.FTZ R26, R35, R26 ;  /* 0x0000001a231a7221 */ /* 0x010fe20000010000 */
[C---:B------:R-:W-:Y:S01]  /*17cd0*/  FADD.FTZ R21, R29.reuse, R21 ;  /* 0x000000151d157221 */ /* 0x040fe20000010000 */
[----:B------:R-:W-:Y:S01]  /*17ce0*/  F2FP.BF16.F32.PACK_AB R172, R29, R172 ;  /* 0x000000ac1dac723e */ /* 0x000fe200000010ff */
[----:B------:R-:W1:Y:S01]  /*17cf0*/  MUFU.EX2 R20, R20 ;  /* 0x0000001400147308 */ /* 0x000e620000000800 */
[----:B-----5:R-:W-:Y:S01]  /*17d00*/  FADD.FTZ R26, R175, R26 ;  /* 0x0000001aaf1a7221 */ /* 0x020fe20000010000 */
[----:B------:R-:W-:Y:S01]  /*17d10*/  FADD.FTZ R21, R174, R21 ;  /* 0x00000015ae157221 */ /* 0x000fe20000010000 */
[----:B------:R-:W-:Y:S02]  /*17d20*/  F2FP.BF16.F32.PACK_AB R173, R35, R173 ;  /* 0x000000ad23ad723e */ /* 0x000fe400000010ff */
[----:B------:R-:W-:Y:S01]  /*17d30*/  FADD.FTZ R26, R31, R26 ;  /* 0x0000001a1f1a7221 */ /* 0x000fe20000010000 */
[C---:B------:R-:W-:Y:S01]  /*17d40*/  FADD.FTZ R21, R36.reuse, R21 ;  /* 0x0000001524157221 */ /* 0x040fe20000010000 */
[----:B------:R-:W-:Y:S01]  /*17d50*/  F2FP.BF16.F32.PACK_AB R174, R36, R174 ;  /* 0x000000ae24ae723e */ /* 0x000fe200000010ff */
[----:B------:R-:W-:Y:S01]  /*17d60*/  MUFU.EX2 R53, R53 ;  /* 0x0000003500357308 */ /* 0x000fe20000000800 */
[----:B------:R-:W-:Y:S01]  /*17d70*/  FADD.FTZ R26, R169, R26 ;  /* 0x0000001aa91a7221 */ /* 0x000fe20000010000 */
[----:B------:R-:W-:Y:S01]  /*17d80*/  FADD.FTZ R21, R168, R21 ;  /* 0x00000015a8157221 */ /* 0x000fe20000010000 */
[----:B------:R-:W-:-:S02]  /*17d90*/  F2FP.BF16.F32.PACK_AB R175, R31, R175 ;  /* 0x000000af1faf723e */ /* 0x000fc400000010ff */
[----:B------:R-:W-:Y:S01]  /*17da0*/  FADD.FTZ R26, R34, R26 ;  /* 0x0000001a221a7221 */ /* 0x000fe20000010000 */
[C---:B------:R-:W-:Y:S01]  /*17db0*/  FADD.FTZ R21, R37.reuse, R21 ;  /* 0x0000001525157221 */ /* 0x040fe20000010000 */
[----:B------:R-:W-:Y:S01]  /*17dc0*/  F2FP.BF16.F32.PACK_AB R168, R37, R168 ;  /* 0x000000a825a8723e */ /* 0x000fe200000010ff */
[----:B------:R-:W2:Y:S01]  /*17dd0*/  MUFU.EX2 R78, R78 ;  /* 0x0000004e004e7308 */ /* 0x000ea20000000800 */
[----:B------:R-:W-:Y:S01]  /*17de0*/  FADD.FTZ R26, R171, R26 ;  /* 0x0000001aab1a7221 */ /* 0x000fe20000010000 */
[----:B------:R-:W-:Y:S01]  /*17df0*/  FADD.FTZ R21, R170, R21 ;  /* 0x00000015aa157221 */ /* 0x000fe20000010000 */
[C---:B------:R-:W-:Y:S02]  /*17e00*/  F2FP.BF16.F32.PACK_AB R171, R13.reuse, R171 ;  /* 0x000000ab0dab723e */ /* 0x040fe400000010ff */
[----:B------:R-:W-:Y:S01]  /*17e10*/  FADD.FTZ R26, R13, R26 ;  /* 0x0000001a0d1a7221 */ /* 0x000fe20000010000 */
[----:B------:R-:W-:Y:S01]  /*17e20*/  FADD.FTZ R21, R40, R21 ;  /* 0x0000001528157221 */ /* 0x000fe20000010000 */
[----:B------:R-:W-:Y:S01]  /*17e30*/  F2FP.BF16.F32.PACK_AB R169, R34, R169 ;  /* 0x000000a922a9723e */ /* 0x000fe200000010ff */
[----:B------:R-:W-:Y:S01]  /*17e40*/  MUFU.EX2 R56, R56 ;  /* 0x0000003800387308 */ /* 0x000fe20000000800 */
[----:B------:R-:W-:Y:S01]  /*17e50*/  FADD.FTZ R26, R165, R26 ;  /* 0x0000001aa51a7221 */ /* 0x000fe20000010000 */
[----:B------:R-:W-:Y:S01]  /*17e60*/  FADD.FTZ R21, R164, R21 ;  /* 0x00000015a4157221 */ /* 0x000fe20000010000 */
[----:B------:R-:W-:-:S02]  /*17e70*/  F2FP.BF16.F32.PACK_AB R165, R14, R165 ;  /* 0x000000a50ea5723e */ /* 0x000fc400000010ff */
[----:B------:R-:W-:Y:S01]  /*17e80*/  FADD.FTZ R26, R14, R26 ;  /* 0x0000001a0e1a7221 */ /* 0x000fe20000010000 */
[----:B------:R-:W-:Y:S01]  /*17e90*/  FADD.FTZ R21, R41, R21 ;  /* 0x0000001529157221 */ /* 0x000fe20000010000 */
[----:B------:R-:W-:Y:S01]  /*17ea0*/  F2FP.BF16.F32.PACK_AB R170, R40, R170 ;  /* 0x000000aa28aa723e */ /* 0x000fe200000010ff */
[----:B------:R-:W3:Y:S01]  /*17eb0*/  MUFU.EX2 R79, R79 ;  /* 0x0000004f004f7308 */ /* 0x000ee20000000800 */
        /* <DEDUP_REMOVED lines=9> */
[----:B0-----:R-:W-:-:S02]  /*17f50*/  F2FP.BF16.F32.PACK_AB R161, R6, R161 ;  /* 0x000000a106a1723e */ /* 0x001fc400000010ff */
[----:B------:R-:W-:Y:S01]  /*17f60*/  FADD.FTZ R10, R6, R25 ;  /* 0x00000019060a7221 */ /* 0x000fe20000010000 */
[----:B------:R-:W-:Y:S01]  /*17f70*/  FADD.FTZ R21, R48, R21 ;  /* 0x0000001530157221 */ /* 0x000fe20000010000 */
[----:B------:R-:W-:Y:S01]  /*17f80*/  F2FP.BF16.F32.PACK_AB R166, R45, R166 ;  /* 0x000000a62da6723e */ /* 0x000fe200000010ff */
[----:B------:R-:W0:Y:S01]  /*17f90*/  MUFU.EX2 R82, R82 ;  /* 0x0000005200527308 */ /* 0x000e220000000800 */
[----:B------:R-:W-:Y:S01]  /*17fa0*/  FADD.FTZ R13, R163, R10 ;  /* 0x0000000aa30d7221 */ /* 0x000fe20000010000 */
[----:B------:R-:W-:Y:S01]  /*17fb0*/  FADD.FTZ R24, R162, R21 ;  /* 0x00000015a2187221 */ /* 0x000fe20000010000 */
[----:B------:R-:W-:Y:S02]  /*17fc0*/  F2FP.BF16.F32.PACK_AB R160, R48, R160 ;  /* 0x000000a030a0723e */ /* 0x000fe400000010ff */
[----:B-1----:R-:W-:Y:S01]  /*17fd0*/  FADD.FTZ R10, R20, R13 ;  /* 0x0000000d140a7221 */ /* 0x002fe20000010000 */
[C---:B------:R-:W-:Y:S01]  /*17fe0*/  FADD.FTZ R21, R49.reuse, R24 ;  /* 0x0000001831157221 */ /* 0x040fe20000010000 */
[----:B------:R-:W-:Y:S01]  /*17ff0*/  F2FP.BF16.F32.PACK_AB R162, R49, R162 ;  /* 0x000000a231a2723e */ /* 0x000fe200000010ff */
[----:B------:R-:W1:Y:S01]  /*18000*/  MUFU.EX2 R60, R60 ;  /* 0x0000003c003c7308 */ /* 0x000e620000000800 */
[----:B------:R-:W-:Y:S01]  /*18010*/  FADD.FTZ R10, R157, R10 ;  /* 0x0000000a9d0a7221 */ /* 0x000fe20000010000 */
[----:B------:R-:W-:Y:S01]  /*18020*/  FADD.FTZ R21, R44, R21 ;  /* 0x000000152c157221 */ /* 0x000fe20000010000 */
[----:B------:R-:W-:-:S02]  /*18030*/  F2FP.BF16.F32.PACK_AB R163, R20, R163 ;  /* 0x000000a314a3723e */ /* 0x000fc400000010ff */
[----:B------:R-:W-:Y:S01]  /*18040*/  FADD.FTZ R5, R75, R10 ;  /* 0x0000000a4b057221 */ /* 0x000fe20000010000 */
[C---:B------:R-:W-:Y:S01]  /*18050*/  FADD.FTZ R14, R52.reuse, R21 ;  /* 0x00000015340e7221 */ /* 0x040fe20000010000 */
[----:B------:R-:W-:Y:S01]  /*18060*/  F2FP.BF16.F32.PACK_AB R156, R52, R44 ;  /* 0x0000002c349c723e */ /* 0x000fe200000010ff */
[----:B------:R-:W4:Y:S01]  /*18070*/  MUFU.EX2 R83, R83 ;  /* 0x0000005300537308 */ /* 0x000f220000000800 */
[----:B--2---:R-:W-:Y:S01]  /*18080*/  FADD.FTZ R6, R78, R5 ;  /* 0x000000054e067221 */ /* 0x004fe20000010000 */
[----:B------:R-:W-:Y:S01]  /*18090*/  FADD.FTZ R13, R53, R14 ;  /* 0x0000000e350d7221 */ /* 0x000fe20000010000 */
[----:B------:R-:W-:Y:S01]  /*180a0*/  F2FP.BF16.F32.PACK_AB R157, R75, R157 ;  /* 0x0000009d4b9d723e */ /* 0x000fe200000010ff */
[----:B------:R-:W-:Y:S02]  /*180b0*/  IMAD.MOV.U32 R14, RZ, RZ, R4 ;  /* 0x000000ffff0e7224 */ /* 0x000fe400078e0004 */
[----:B---3--:R-:W-:Y:S01]  /*180c0*/  FADD.FTZ R5, R79, R6 ;  /* 0x000000064f057221 */ /* 0x008fe20000010000 */
[C---:B------:R-:W-:Y:S01]  /*180d0*/  FADD.FTZ R10, R56.reuse, R13 ;  /* 0x0000000d380a7221 */ /* 0x040fe20000010000 */
[----:B------:R-:W-:Y:S01]  /*180e0*/  F2FP.BF16.F32.PACK_AB R158, R56, R53 ;  /* 0x00000035389e723e */ /* 0x000fe200000010ff */
[----:B------:R-:W2:Y:S01]  /*180f0*/  MUFU.EX2 R61, R61 ;  /* 0x0000003d003d7308 */ /* 0x000ea20000000800 */
[----:B0-----:R-:W-:Y:S01]  /*18100*/  FADD.FTZ R6, R82, R5 ;  /* 0x0000000552067221 */ /* 0x001fe20000010000 */
[----:B------:R-:W-:Y:S01]  /*18110*/  FADD.FTZ R13, R57, R10 ;  /* 0x0000000a390d7221 */ /* 0x000fe20000010000 */
[----:B------:R-:W-:-:S02]  /*18120*/  F2FP.BF16.F32.PACK_AB R159, R79, R78 ;  /* 0x0000004e4f9f723e */ /* 0x000fc400000010ff */
[C---:B-1----:R-:W-:Y:S01]  /*18130*/  F2FP.BF16.F32.PACK_AB R152, R60.reuse, R57 ;  /* 0x000000393c98723e */ /* 0x042fe200000010ff */
[----:B------:R-:W-:Y:S01]  /*18140*/  FADD.FTZ R10, R60, R13 ;  /* 0x0000000d3c0a7221 */ /* 0x000fe20000010000 */
[----:B------:R-:W-:Y:S01]  /*18150*/  IMAD.MOV.U32 R13, RZ, RZ, R3 ;  /* 0x000000ffff0d7224 */ /* 0x000fe200078e0003 */
[----:B------:R-:W0:Y:S01]  /*18160*/  MUFU.EX2 R86, R86 ;  /* 0x0000005600567308 */ /* 0x000e220000000800 */
[C---:B----4-:R-:W-:Y:S01]  /*18170*/  FADD.FTZ R5, R83.reuse, R6 ;  /* 0x0000000653057221 */ /* 0x050fe20000010000 */
[----:B------:R-:W-:-:S06]  /*18180*/  F2FP.BF16.F32.PACK_AB R153, R83, R82 ;  /* 0x000000525399723e */ /* 0x000fcc00000010ff */
[----:B------:R-:W1:Y:S01]  /*18190*/  MUFU.EX2 R11, R11 ;  /* 0x0000000b000b7308 */ /* 0x000e620000000800 */
[----:B--2---:R-:W-:-:S07]  /*181a0*/  FADD.FTZ R10, R61, R10 ;  /* 0x0000000a3d0a7221 */ /* 0x004fce0000010000 */
[----:B------:R-:W2:Y:S01]  /*181b0*/  MUFU.EX2 R65, R65 ;  /* 0x0000004100417308 */ /* 0x000ea20000000800 */
[----:B0-----:R-:W-:Y:S01]  /*181c0*/  FADD.FTZ R5, R86, R5 ;  /* 0x0000000556057221 */ /* 0x001fe20000010000 */
[C---:B-1----:R-:W-:Y:S01]  /*181d0*/  FADD.FTZ R6, R11.reuse, R10 ;  /* 0x0000000a0b067221 */ /* 0x042fe20000010000 */
[----:B------:R-:W-:Y:S01]  /*181e0*/  F2FP.BF16.F32.PACK_AB R154, R11, R61 ;  /* 0x0000003d0b9a723e */ /* 0x000fe200000010ff */
[----:B------:R-:W-:Y:S02]  /*181f0*/  IMAD.MOV.U32 R11, RZ, RZ, R187 ;  /* 0x000000ffff0b7224 */ /* 0x000fe400078e00bb */
[----:B------:R-:W-:Y:S02]  /*18200*/  IMAD.MOV.U32 R10, RZ, RZ, R184 ;  /* 0x000000ffff0a7224 */ /* 0x000fe400078e00b8 */
[C---:B--2---:R-:W-:Y:S01]  /*18210*/  FADD.FTZ R5, R65.reuse, R5 ;  /* 0x0000000541057221 */ /* 0x044fe20000010000 */
[----:B------:R-:W-:Y:S01]  /*18220*/  F2FP.BF16.F32.PACK_AB R155, R65, R86 ;  /* 0x00000056419b723e */ /* 0x000fe200000010ff */
[----:B------:R-:W-:Y:S06]  /*18230*/  @P3 BRA `(.L_x_2666) ;  /* 0xffffffd000a03947 */ /* 0x000fec000383ffff */
[----:B------:R-:W-:Y:S05]  /*18240*/  BSYNC B1 ;  /* 0x0000000000017941 */ /* 0x000fea0003800000 */
.L_x_2655:
[----:B------:R-:W-:Y:S05]  /*18250*/  BSYNC B0 ;  /* 0x0000000000007941 */ /* 0x000fea0003800000 */
.L_x_2654:
[----:B------:R-:W-:Y:S01]  /*18260*/  ISETP.GE.AND P2, PT, R12, R199, PT ;  /* 0x000000c70c00720c */ /* 0x000fe20003f46270 */
[----:B------:R-:W-:-:S12]  /*18270*/  BSSY B0, `(.L_x_2667) ;  /* 0x000024d000007945 */ /* 0x000fd80003800000 */
[----:B------:R-:W-:Y:S05]  /*18280*/  @!P2 BRA `(.L_x_2668) ;  /* 0x00000024002ca947 */ /* 0x000fea0003800000 */
[----:B------:R-:W-:Y:S02]  /*18290*/  IMAD.MOV.U32 R14, RZ, RZ, R4 ;  /* 0x000000ffff0e7224 */ /* 0x000fe400078e0004 */
[----:B------:R-:W-:Y:S02]  /*182a0*/  IMAD.MOV.U32 R13, RZ, RZ, R3 ;  /* 0x000000ffff0d7224 */ /* 0x000fe400078e0003 */
[----:B------:R-:W-:Y:S02]  /*182b0*/  IMAD.MOV.U32 R11, RZ, RZ, R187 ;  /* 0x000000ffff0b7224 */ /* 0x000fe400078e00bb */
[----:B------:R-:W-:-:S07]  /*182c0*/  IMAD.MOV.U32 R10, RZ, RZ, R184 ;  /* 0x000000ffff0a7224 */ /* 0x000fce00078e00b8 */
.L_x_2679:
        /* <DEDUP_REMOVED lines=8> */
.L_x_2669:
[----:B------:R-:W-:Y:S01]  /*18350*/  IMAD R3, R184, 0x8, R2 ;  /* 0x00000008b8037824 */ /* 0x000fe200078e0202 */
[----:B------:R-:W-:-:S04]  /*18360*/  SHF.L.U32 R4, R187, 0x1f, RZ ;  /* 0x0000001fbb047819 */ /* 0x000fc800000006ff */
[----:B------:R0:W1:Y:S01]  /*18370*/  SYNCS.PHASECHK.TRANS64.TRYWAIT P2, [R3+URZ+0x34830], R4 ;  /* 0x03483004030075a7 */ /* 0x000062000804017f */
[----:B------:R-:W-:Y:S05]  /*18380*/  @!P0 BRA `(.L_x_2670) ;  /* 0x0000000000048947 */ /* 0x000fea0003800000 */
[----:B------:R-:W-:Y:S01]  /*18390*/  BPT.TRAP 0x1 ;  /* 0x000000040000795c */ /* 0x000fe20000300000 */
.L_x_2670:
[----:B------:R-:W-:Y:S01]  /*183a0*/  IMAD R0, R184, 0xc00, R7 ;  /* 0x00000c00b8007824 */ /* 0x000fe200078e0207 */
[----:B------:R-:W-:Y:S03]  /*183b0*/  BSSY B1, `(.L_x_2671) ;  /* 0x0000006000017945 */ /* 0x000fe60003800000 */
[C---:B------:R-:W-:Y:S02]  /*183c0*/  VIADD R26, R0.reuse, 0x2 ;  /* 0x00000002001a7836 */ /* 0x040fe40000000000 */
[----:B------:R-:W-:Y:S01]  /*183d0*/  VIADD R15, R0, 0x4 ;  /* 0x00000004000f7836 */ /* 0x000fe20000000000 */
[----:B-1----:R-:W-:Y:S06]  /*183e0*/  @P2 BRA `(.L_x_2672) ;  /* 0x0000000000082947 */ /* 0x002fec0003800000 */
[----:B------:R-:W1:Y:S02]  /*183f0*/  SYNCS.PHASECHK.TRANS64.TRYWAIT P2, [R3+URZ+0x34830], R4 ;  /* 0x03483004030075a7 */ /* 0x000e64000804017f */
[----:B-1----:R-:W-:Y:S05]  /*18400*/  @!P2 BRA `(.L_x_2673) ;  /* 0x000000f40014a947 */ /* 0x002fea0003800000 */
.L_x_2672:
[----:B------:R-:W-:Y:S05]  /*18410*/  BSYNC B1 ;  /* 0x0000000000017941 */ /* 0x000fea0003800000 */
.L_x_2671:
        /* <DEDUP_REMOVED lines=59> */
[----:B01----:R-:W4:Y:S01]  /*187d0*/  LDL.64 R4, [R1+0x10] ;  /* 0x0000100001047983 */ /* 0x003f220000100a00 */
        /* <DEDUP_REMOVED lines=53> */
[----:B0-----:R-:W4:Y:S04]  /*18b30*/  LDL.64 R2, [R1+0x8] ;  /* 0x0000080001027983 */ /* 0x001f280000100a00 */
        /* <DEDUP_REMOVED lines=31> */
[----:B------:R0:W5:Y:S01]  /*18d30*/  LDL.LU R5, [R1+0x98] ;  /* 0x0000980001057983 */ /* 0x0001620000300800 */
        /* <DEDUP_REMOVED lines=27> */
.L_x_2674:
[----:B-----5:R-:W-:Y:S01]  /*18ef0*/  SHF.L.U32 R0, R11, 0x1f, RZ ;  /* 0x0000001f0b007819 */ /* 0x020fe200000006ff */
[----:B------:R-:W-:-:S04]  /*18f00*/  IMAD R15, R10, 0x8, R2 ;  /* 0x000000080a0f7824 */ /* 0x000fc800078e0202 */
[----:B------:R0:W1:Y:S01]  /*18f10*/  SYNCS.PHASECHK.TRANS64.TRYWAIT P2, [R15+URZ+0x34850], R0 ;  /* 0x034850000f0075a7 */ /* 0x000062000804017f */
[----:B------:R-:W-:Y:S05]  /*18f20*/  @!P0 BRA `(.L_x_2675) ;  /* 0x0000000000048947 */ /* 0x000fea0003800000 */
[----:B------:R-:W-:Y:S01]  /*18f30*/  BPT.TRAP 0x1 ;  /* 0x000000040000795c */ /* 0x000fe20000300000 */
.L_x_2675:
[----:B------:R-:W-:Y:S04]  /*18f40*/  BSSY B1, `(.L_x_2676) ;  /* 0x0000004000017945 */ /* 0x000fe80003800000 */
[----:B-1----:R-:W-:Y:S05]  /*18f50*/  @P2 BRA `(.L_x_2677) ;  /* 0x0000000000082947 */ /* 0x002fea0003800000 */
[----:B------:R-:W1:Y:S02]  /*18f60*/  SYNCS.PHASECHK.TRANS64.TRYWAIT P2, [R15+URZ+0x34850], R0 ;  /* 0x034850000f0075a7 */ /* 0x000e64000804017f */
[----:B-1----:R-:W-:Y:S05]  /*18f70*/  @!P2 BRA `(.L_x_2678) ;  /* 0x000000e8004ca947 */ /* 0x002fea0003800000 */
.L_x_2677:
[----:B------:R-:W-:Y:S05]  /*18f80*/  BSYNC B1 ;  /* 0x0000000000017941 */ /* 0x000fea0003800000 */
.L_x_2676:
[----:B01----:R-:W-:Y:S01]  /*18f90*/  VIADD R0, R2, 0x400 ;  /* 0x0000040002007836 */ /* 0x003fe20000000000 */
[----:B------:R-:W-:Y:S01]  /*18fa0*/  WARPGROUP.ARRIVE ;  /* 0x00000000000079c5 */ /* 0x000fe20000000000 */
[----:B------:R-:W-:Y:S01]  /*18fb0*/  IMAD.MOV.U32 R11, RZ, RZ, 0x40000040 ;  /* 0x40000040ff0b7424 */ /* 0x000fe200078e00ff */
[C---:B------:R-:W-:Y:S01]  /*18fc0*/  ISETP.GT.AND P2, PT, R12.reuse, R199, PT ;  /* 0x000000c70c00720c */ /* 0x040fe20003f44270 */
[----:B------:R-:W-:Y:S01]  /*18fd0*/  IMAD.MOV.U32 R9, RZ, RZ, 0x40000040 ;  /* 0x40000040ff097424 */ /* 0x000fe200078e00ff */
[----:B------:R-:W-:Y:S01]  /*18fe0*/  SHF.R.U32.HI R0, RZ, 0x4, R0 ;  /* 0x00000004ff007819 */ /* 0x000fe20000011600 */
[----:B------:R-:W-:Y:S01]  /*18ff0*/  @!P1 VIADD R15, R15, 0x34860 ;  /* 0x000348600f0f9836 */ /* 0x000fe20000000000 */
[----:B------:R-:W-:Y:S01]  /*19000*/  R2UR UR7, R11 ;  /* 0x000000000b0772ca */ /* 0x000fe200000e0000 */
[----:B------:R-:W-:Y:S01]  /*19010*/  VIADD R12, R12, 0xffffffff ;  /* 0xffffffff0c0c7836 */ /* 0x000fe20000000000 */
[----:B------:R-:W-:Y:S02]  /*19020*/  LOP3.LUT R0, R0, 0x3fff, RZ, 0xc0, !PT ;  /* 0x00003fff00007812 */ /* 0x000fe400078ec0ff */
[----:B------:R-:W-:-:S02]  /*19030*/  @!P1 PRMT R15, RZ, 0x654, R15 ;  /* 0x00000654ff0f9816 */ /* 0x000fc4000000000f */
[----:B------:R-:W-:-:S05]  /*19040*/  LOP3.LUT R0, R0, 0x4000000, RZ, 0xfc, !PT ;  /* 0x0400000000007812 */ /* 0x000fca00078efcff */
        /* <DEDUP_REMOVED lines=52> */
[----:B------:R-:W-:-:S04]  /*19390*/  FADD.FTZ R4, -R3, R13 ;  /* 0x0000000d03047221 */ /* 0x000fc80000010100 */
[----:B------:R-:W-:Y:S01]  /*193a0*/  FMUL.FTZ R4, R4, R0 ;  /* 0x0000000004047220 */ /* 0x000fe20000410000 */
        /* <DEDUP_REMOVED lines=17> */
[----:B------:R-:W-:Y:S02]  /*194c0*/  R2UR UR6, R8 ;  /* 0x00000000080672ca */ /* 0x000fe400000e0000 */
[----:B------:R-:W-:Y:S02]  /*194d0*/  R2UR UR7, R9 ;  /* 0x00000000090772ca */ /* 0x000fe400000e0000 */
[----:B------:R0:W-:Y:S02]  /*194e0*/  MUFU.EX2 R9, R4 ;  /* 0x0000000400097308 */ /* 0x0001e40000000800 */
[----:B0-----:R-:W-:-:S04]  /*194f0*/  FMNMX.FTZ R4, R26, R14, !PT ;  /* 0x0000000e1a047209 */ /* 0x001fc80007810000 */
        /* <DEDUP_REMOVED lines=33> */
[-C--:B------:R-:W-:Y:S01]  /*19710*/  FMUL.FTZ R167, R3, R0.reuse ;  /* 0x0000000003a77220 */ /* 0x080fe20000410000 */
[----:B------:R-:W0:Y:S03]  /*19720*/  SHFL.BFLY PT, R8, R4, 0x2, 0x1f ;  /* 0x0c401f0004087f89 */ /* 0x000e2600000e0000 */
[-CC-:B------:R-:W-:Y:S01]  /*19730*/  FFMA.FTZ R180, R24, R0.reuse, -R167.reuse ;  /* 0x0000000018b47223 */ /* 0x180fe200000108a7 */
[----:B------:R-:W-:Y:S01]  /*19740*/  HGMMA.64x128x16.F32.BF16 R88, R160, gdesc[UR4].tnspB, R88, gsb0 ;  /* 0x41e00004a0587df0 */ /* 0x000fe20008001858 */
[----:B------:R-:W-:Y:S01]  /*19750*/  FFMA.FTZ R164, R25, R0, -R167 ;  /* 0x0000000019a47223 */ /* 0x000fe200000108a7 */
[----:B------:R-:W-:-:S02]  /*19760*/  VIADD R24, R10, 0x300 ;  /* 0x000003000a187836 */ /* 0x000fc40000000000 */
[-CC-:B------:R-:W-:Y:S01]  /*19770*/  FFMA.FTZ R176, R32, R0.reuse, -R167.reuse ;  /* 0x0000000020b07223 */ /* 0x180fe200000108a7 */
[----:B------:R-:W-:Y:S02]  /*19780*/  IMAD.MOV.U32 R25, RZ, RZ, 0x40000040 ;  /* 0x40000040ff197424 */ /* 0x000fe400078e00ff */
[-CC-:B------:R-:W-:Y:S01]  /*19790*/  FFMA.FTZ R32, R37, R0.reuse, -R167.reuse ;  /* 0x0000000025207223 */ /* 0x180fe200000108a7 */
[-CC-:B------:R-:W-:Y:S01]  /*197a0*/  FFMA.FTZ R37, R57, R0.reuse, -R167.reuse ;  /* 0x0000000039257223 */ /* 0x180fe200000108a7 */
[----:B------:R-:W-:Y:S01]  /*197b0*/  R2UR UR6, R24 ;  /* 0x00000000180672ca */ /* 0x000fe200000e0000 */
[----:B------:R-:W-:Y:S01]  /*197c0*/  VIADD R24, R10, 0x380 ;  /* 0x000003800a187836 */ /* 0x000fe20000000000 */
[----:B------:R-:W-:Y:S01]  /*197d0*/  R2UR UR7, R25 ;  /* 0x00000000190772ca */ /* 0x000fe200000e0000 */
[----:B------:R-:W-:Y:S01]  /*197e0*/  IMAD.MOV.U32 R25, RZ, RZ, 0x40000040 ;  /* 0x40000040ff197424 */ /* 0x000fe200078e00ff */
[----:B------:R-:W1:Y:S01]  /*197f0*/  MUFU.EX2 R180, R180 ;  /* 0x000000b400b47308 */ /* 0x000e620000000800 */
[-CC-:B------:R-:W-:Y:S01]  /*19800*/  FFMA.FTZ R182, R28, R0.reuse, -R167.reuse ;  /* 0x000000001cb67223 */ /* 0x180fe200000108a7 */
[-CC-:B------:R-:W-:Y:S01]  /*19810*/  FFMA.FTZ R165, R29, R0.reuse, -R167.reuse ;  /* 0x000000001da57223 */ /* 0x180fe200000108a7 */
[-CC-:B------:R-:W-:Y:S01]  /*19820*/  FFMA.FTZ R11, R33, R0.reuse, -R167.reuse ;  /* 0x00000000210b7223 */ /* 0x180fe200000108a7 */
[-CC-:B------:R-:W-:Y:S01]  /*19830*/  FFMA.FTZ R178, R36, R0.reuse, -R167.reuse ;  /* 0x0000000024b27223 */ /* 0x180fe200000108a7 */
[-CC-:B------:R-:W-:Y:S01]  /*19840*/  FFMA.FTZ R172, R40, R0.reuse, -R167.reuse ;  /* 0x0000000028ac7223 */ /* 0x180fe200000108a7 */
[-CC-:B------:R-:W-:Y:S01]  /*19850*/  FFMA.FTZ R21, R41, R0.reuse, -R167.reuse ;  /* 0x0000000029157223 */ /* 0x180fe200000108a7 */
[--C-:B------:R-:W-:Y:S01]  /*19860*/  FFMA.FTZ R174, R44, R0, -R167.reuse ;  /* 0x000000002cae7223 */ /* 0x100fe200000108a7 */
[----:B------:R-:W2:Y:S01]  /*19870*/  MUFU.EX2 R164, R164 ;  /* 0x000000a400a47308 */ /* 0x000ea20000000800 */
[----:B0-----:R-:W-:Y:S01]  /*19880*/  FMNMX.FTZ R4, R4, R8, !PT ;  /* 0x0000000804047209 */ /* 0x001fe20007810000 */
[-CC-:B------:R-:W-:Y:S01]  /*19890*/  FFMA.FTZ R13, R45, R0.reuse, -R167.reuse ;  /* 0x000000002d0d7223 */ /* 0x180fe200000108a7 */
[-CC-:B------:R-:W-:Y:S01]  /*198a0*/  FFMA.FTZ R168, R48, R0.reuse, -R167.reuse ;  /* 0x0000000030a87223 */ /* 0x180fe200000108a7 */
[-CC-:B------:R-:W-:Y:S01]  /*198b0*/  FFMA.FTZ R29, R49, R0.reuse, -R167.reuse ;  /* 0x00000000311d7223 */ /* 0x180fe200000108a7 */
[-CC-:B------:R-:W-:Y:S01]  /*198c0*/  FFMA.FTZ R170, R52, R0.reuse, -R167.reuse ;  /* 0x0000000034aa7223 */ /* 0x180fe200000108a7 */
[----:B------:R-:W0:Y:S01]  /*198d0*/  SHFL.BFLY PT, R8, R4, 0x1, 0x1f ;  /* 0x0c201f0004087f89 */ /* 0x000e2200000e0000 */
[--C-:B------:R-:W-:Y:S01]  /*198e0*/  FFMA.FTZ R28, R53, R0, -R167.reuse ;  /* 0x00000000351c7223 */ /* 0x100fe200000108a7 */
[----:B------:R-:W3:Y:S01]  /*198f0*/  MUFU.EX2 R182, R182 ;  /* 0x000000b600b67308 */ /* 0x000ee20000000800 */
[----:B-1----:R-:W-:Y:S01]  /*19900*/  FFMA.FTZ R6, R9, R6, R180 ;  /* 0x0000000609067223 */ /* 0x002fe200000100b4 */
[-CC-:B------:R-:W-:Y:S01]  /*19910*/  FFMA.FTZ R33, R56, R0.reuse, -R167.reuse ;  /* 0x0000000038217223 */ /* 0x180fe200000108a7 */
[-CC-:B------:R-:W-:Y:S01]  /*19920*/  FFMA.FTZ R166, R60, R0.reuse, -R167.reuse ;  /* 0x000000003ca67223 */ /* 0x180fe200000108a7 */
[-CC-:B------:R-:W-:Y:S01]  /*19930*/  FFMA.FTZ R45, R61, R0.reuse, -R167.reuse ;  /* 0x000000003d2d7223 */ /* 0x180fe200000108a7 */
[-CC-:B------:R-:W-:Y:S01]  /*19940*/  FFMA.FTZ R44, R65, R0.reuse, -R167.reuse ;  /* 0x00000000412c7223 */ /* 0x180fe200000108a7 */
[-CC-:B------:R-:W-:Y:S01]  /*19950*/  FFMA.FTZ R40, R69, R0.reuse, -R167.reuse ;  /* 0x0000000045287223 */ /* 0x180fe200000108a7 */
[-CC-:B------:R-:W-:Y:S01]  /*19960*/  FFMA.FTZ R36, R72, R0.reuse, -R167.reuse ;  /* 0x0000000048247223 */ /* 0x180fe200000108a7 */
[----:B------:R-:W1:Y:S01]  /*19970*/  MUFU.EX2 R165, R165 ;  /* 0x000000a500a57308 */ /* 0x000e620000000800 */
[----:B--2---:R-:W-:Y:S01]  /*19980*/  FADD.FTZ R6, R164, R6 ;  /* 0x00000006a4067221 */ /* 0x004fe20000010000 */
[-CC-:B------:R-:W-:Y:S01]  /*19990*/  FFMA.FTZ R41, R73, R0.reuse, -R167.reuse ;  /* 0x0000000049297223 */ /* 0x180fe200000108a7 */
[-CC-:B------:R-:W-:Y:S01]  /*199a0*/  FFMA.FTZ R48, R76, R0.reuse, -R167.reuse ;  /* 0x000000004c307223 */ /* 0x180fe200000108a7 */
[-CC-:B------:R-:W-:Y:S01]  /*199b0*/  FFMA.FTZ R49, R77, R0.reuse, -R167.reuse ;  /* 0x000000004d317223 */ /* 0x180fe200000108a7 */
[-CC-:B------:R-:W-:Y:S01]  /*199c0*/  FFMA.FTZ R52, R80, R0.reuse, -R167.reuse ;  /* 0x0000000050347223 */ /* 0x180fe200000108a7 */
[-CC-:B------:R-:W-:Y:S01]  /*199d0*/  FFMA.FTZ R53, R81, R0.reuse, -R167.reuse ;  /* 0x0000000051357223 */ /* 0x180fe200000108a7 */
[-CC-:B------:R-:W-:Y:S01]  /*199e0*/  FFMA.FTZ R56, R84, R0.reuse, -R167.reuse ;  /* 0x0000000054387223 */ /* 0x180fe200000108a7 */
[----:B------:R-:W-:Y:S01]  /*199f0*/  MUFU.EX2 R176, R176 ;  /* 0x000000b000b07308 */ /* 0x000fe20000000800 */
[----:B---3--:R-:W-:Y:S01]  /*19a00*/  FADD.FTZ R6, R182, R6 ;  /* 0x00000006b6067221 */ /* 0x008fe20000010000 */
[----:B------:R-:W-:Y:S01]  /*19a10*/  FFMA.FTZ R85, R85, R0, -R167 ;  /* 0x0000000055557223 */ /* 0x000fe200000108a7 */
[----:B------:R-:W-:-:S02]  /*19a20*/  F2FP.BF16.F32.PACK_AB R180, R164, R180 ;  /* 0x000000b4a4b4723e */ /* 0x000fc400000010ff */
[----:B0-----:R-:W-:-:S03]  /*19a30*/  FMNMX.FTZ R4, R4, R8, !PT ;  /* 0x0000000804047209 */ /* 0x001fc60007810000 */
[----:B------:R-:W-:Y:S01]  /*19a40*/  MUFU.EX2 R11, R11 ;  /* 0x0000000b000b7308 */ /* 0x000fe20000000800 */
[C---:B-1----:R-:W-:Y:S01]  /*19a50*/  FADD.FTZ R6, R165.reuse, R6 ;  /* 0x00000006a5067221 */ /* 0x042fe20000010000 */
[----:B------:R-:W-:Y:S01]  /*19a60*/  F2FP.BF16.F32.PACK_AB R182, R165, R182 ;  /* 0x000000b6a5b6723e */ /* 0x000fe200000010ff */
        /* <DEDUP_REMOVED lines=30> */
[----:B------:R-:W-:-:S02]  /*19c50*/  FFMA.FTZ R86, R86, R0, -R57 ;  /* 0x0000000056567223 */ /* 0x000fc40000010839 */
[----:B------:R-:W-:Y:S01]  /*19c60*/  MUFU.EX2 R183, R183 ;  /* 0x000000b700b77308 */ /* 0x000fe20000000800 */
[----:B0-----:R-:W-:-:S07]  /*19c70*/  FFMA.FTZ R5, R8, R5, R181 ;  /* 0x0000000508057223 */ /* 0x001fce00000100b5 */
[----:B------:R-:W-:Y:S01]  /*19c80*/  MUFU.EX2 R27, R27 ;  /* 0x0000001b001b7308 */ /* 0x000fe20000000800 */
[C---:B-1----:R-:W-:Y:S01]  /*19c90*/  FADD.FTZ R5, R26.reuse, R5 ;  /* 0x000000051a057221 */ /* 0x042fe20000010000 */
[----:B------:R-:W-:-:S06]  /*19ca0*/  F2FP.BF16.F32.PACK_AB R181, R26, R181 ;  /* 0x000000b51ab5723e */ /* 0x000fcc00000010ff */
        /* <DEDUP_REMOVED lines=8> */
[-CC-:B------:R-:W-:Y:S01]  /*19d30*/  FFMA.FTZ R160, R64, R0.reuse, -R167.reuse ;  /* 0x0000000040a07223 */ /* 0x180fe200000108a7 */
[-C--:B------:R-:W-:Y:S01]  /*19d40*/  FFMA.FTZ R162, R68, R0.reuse, -R167 ;  /* 0x0000000044a27223 */ /* 0x080fe200000108a7 */
[-CC-:B------:R-:W-:Y:S01]  /*19d50*/  FFMA.FTZ R167, R62, R0.reuse, -R57.reuse ;  /* 0x000000003ea77223 */ /* 0x180fe20000010839 */
[-CC-:B------:R-:W-:Y:S01]  /*19d60*/  FFMA.FTZ R161, R66, R0.reuse, -R57.reuse ;  /* 0x0000000042a17223 */ /* 0x180fe20000010839 */
[----:B------:R-:W-:Y:S01]  /*19d70*/  HGMMA.64x128x16.F32.BF16 R88, R156, gdesc[UR4].tnspB, R88, gsb0 ;  /* 0x41e000049c587df0 */ /* 0x000fe20008001858 */
[----:B------:R-:W-:Y:S01]  /*19d80*/  R2UR UR6, R24 ;  /* 0x00000000180672ca */ /* 0x000fe200000e0000 */
[----:B------:R-:W-:Y:S01]  /*19d90*/  @!P1 IMAD R24, R20, 0x8, R2 ;  /* 0x0000000814189824 */ /* 0x000fe200078e0202 */
[----:B------:R-:W-:Y:S01]  /*19da0*/  R2UR UR7, R25 ;  /* 0x00000000190772ca */ /* 0x000fe200000e0000 */
[----:B------:R-:W-:Y:S01]  /*19db0*/  MUFU.EX2 R172, R172 ;  /* 0x000000ac00ac7308 */ /* 0x000fe20000000800 */
[----:B------:R-:W-:Y:S01]  /*19dc0*/  FFMA.FTZ R163, R70, R0, -R57 ;  /* 0x0000000046a37223 */ /* 0x000fe20000010839 */
[----:B------:R-:W-:-:S05]  /*19dd0*/  @!P1 VIADD R24, R24, 0x34840 ;  /* 0x0003484018189836 */ /* 0x000fca0000000000 */
[----:B------:R-:W-:Y:S01]  /*19de0*/  @!P1 PRMT R25, RZ, 0x654, R24 ;  /* 0x00000654ff199816 */ /* 0x000fe20000000018 */
        /* <DEDUP_REMOVED lines=19> */
[----:B------:R-:W-:-:S04]  /*19f20*/  FFMA.FTZ R157, R74, R0, -R57 ;  /* 0x000000004a9d7223 */ /* 0x000fc80000010839 */
[----:B------:R-:W0:Y:S01]  /*19f30*/  MUFU.EX2 R37, R37 ;  /* 0x0000002500257308 */ /* 0x000e220000000800 */
[----:B------:R-:W-:Y:S07]  /*19f40*/  HGMMA.64x128x16.F32.BF16 R88, R152, gdesc[UR4].tnspB, R88, gsb0 ;  /* 0x41e0000498587df0 */ /* 0x000fee0008001858 */
[----:B------:R-:W1:Y:S08]  /*19f50*/  MUFU.EX2 R24, R59 ;  /* 0x0000003b00187308 */ /* 0x000e700000000800 */
[----:B------:R-:W-:Y:S01]  /*19f60*/  MUFU.EX2 R166, R166 ;  /* 0x000000a600a67308 */ /* 0x000fe20000000800 */
[----:B0-----:R-:W-:-:S07]  /*19f70*/  F2FP.BF16.F32.PACK_AB R164, R37, R33 ;  /* 0x0000002125a4723e */ /* 0x001fce00000010ff */
[----:B------:R-:W-:Y:S01]  /*19f80*/  MUFU.EX2 R167, R167 ;  /* 0x000000a700a77308 */ /* 0x000fe20000000800 */
[----:B-1----:R-:W-:-:S07]  /*19f90*/  F2FP.BF16.F32.PACK_AB R165, R24, R20 ;  /* 0x0000001418a5723e */ /* 0x002fce00000010ff */
        /* <DEDUP_REMOVED lines=12> */
[----:B0-----:R-:W-:-:S07]  /*1a060*/  F2FP.BF16.F32.PACK_AB R156, R41, R36 ;  /* 0x00000024299c723e */ /* 0x001fce00000010ff */
[----:B------:R-:W-:Y:S08]  /*1a070*/  MUFU.EX2 R78, R78 ;  /* 0x0000004e004e7308 */ /* 0x000ff00000000800 */
[----:B------:R-:W0:Y:S01]  /*1a080*/  MUFU.EX2 R49, R49 ;  /* 0x0000003100317308 */ /* 0x000e220000000800 */
[----:B------:R-:W-:Y:S02]  /*1a090*/  WARPGROUP.DEPBAR.LE gsb0, 0x0 ;  /* 0x00008000000079c5 */ /* 0x000fe40000010000 */
[----:B------:R1:W-:Y:S05]  /*1a0a0*/  @!P1 SYNCS.ARRIVE.TRANS64.RED.A1T0 RZ, [R25+URZ], RZ ;  /* 0x000000ff19ff99a7 */ /* 0x0003ea000810043f */
[----:B------:R-:W2:Y:S01]  /*1a0b0*/  MUFU.EX2 R79, R79 ;  /* 0x0000004f004f7308 */ /* 0x000ea20000000800 */
[----:B0-----:R-:W-:Y:S01]  /*1a0c0*/  F2FP.BF16.F32.PACK_AB R158, R49, R48 ;  /* 0x00000030319e723e */ /* 0x001fe200000010ff */
[----:B-1----:R-:W-:Y:S01]  /*1a0d0*/  FADD.FTZ R25, R183, R5 ;  /* 0x00000005b7197221 */ /* 0x002fe20000010000 */
[----:B------:R0:W-:Y:S05]  /*1a0e0*/  @!P1 SYNCS.ARRIVE.TRANS64.RED.A1T0 RZ, [R15+URZ], RZ ;  /* 0x000000ff0fff99a7 */ /* 0x0001ea000810043f */
[----:B------:R-:W-:Y:S01]  /*1a0f0*/  MUFU.EX2 R5, R63 ;  /* 0x0000003f00057308 */ /* 0x000fe20000000800 */
[C---:B------:R-:W-:Y:S01]  /*1a100*/  F2FP.BF16.F32.PACK_AB R183, R27.reuse, R183 ;  /* 0x000000b71bb7723e */ /* 0x040fe200000010ff */
[----:B------:R-:W-:-:S04]  /*1a110*/  FADD.FTZ R25, R27, R25 ;  /* 0x000000191b197221 */ /* 0x000fc80000010000 */
[----:B------:R-:W-:Y:S01]  /*1a120*/  FADD.FTZ R25, R177, R25 ;  /* 0x00000019b1197221 */ /* 0x000fe20000010000 */
[----:B0-----:R-:W-:Y:S01]  /*1a130*/  FADD.FTZ R15, R176, R6 ;  /* 0x00000006b00f7221 */ /* 0x001fe20000010000 */
[----:B------:R-:W-:Y:S01]  /*1a140*/  FFMA.FTZ R6, R67, R0, -R57 ;  /* 0x0000000043067223 */ /* 0x000fe20000010839 */
[C---:B------:R-:W-:Y:S01]  /*1a150*/  F2FP.BF16.F32.PACK_AB R176, R11.reuse, R176 ;  /* 0x000000b00bb0723e */ /* 0x040fe200000010ff */
[C---:B------:R-:W-:Y:S01]  /*1a160*/  FADD.FTZ R25, R30.reuse, R25 ;  /* 0x000000191e197221 */ /* 0x040fe20000010000 */
[----:B------:R-:W-:Y:S01]  /*1a170*/  FADD.FTZ R15, R11, R15 ;  /* 0x0000000f0b0f7221 */ /* 0x000fe20000010000 */
[----:B------:R-:W-:Y:S01]  /*1a180*/  F2FP.BF16.F32.PACK_AB R177, R30, R177 ;  /* 0x000000b11eb1723e */ /* 0x000fe200000010ff */
[----:B------:R-:W-:Y:S01]  /*1a190*/  MUFU.EX2 R52, R52 ;  /* 0x0000003400347308 */ /* 0x000fe20000000800 */
[----:B------:R-:W-:Y:S01]  /*1a1a0*/  FADD.FTZ R25, R179, R25 ;  /* 0x00000019b3197221 */ /* 0x000fe20000010000 */
[----:B------:R-:W-:Y:S01]  /*1a1b0*/  FADD.FTZ R39, R178, R15 ;  /* 0x0000000fb2277221 */ /* 0x000fe20000010000 */
[-CC-:B------:R-:W-:Y:S01]  /*1a1c0*/  FFMA.FTZ R15, R71, R0.reuse, -R57.reuse ;  /* 0x00000000470f7223 */ /* 0x180fe20000010839 */
[----:B------:R-:W-:Y:S01]  /*1a1d0*/  FFMA.FTZ R57, R87, R0, -R57 ;  /* 0x0000000057397223 */ /* 0x000fe20000010839 */
        /* <DEDUP_REMOVED lines=10> */
[----:B------:R-:W-:Y:S01]  /*1a280*/  MUFU.EX2 R15, R15 ;  /* 0x0000000f000f7308 */ /* 0x000fe20000000800 */
[----:B------:R-:W-:Y:S01]  /*1a290*/  FADD.FTZ R25, R175, R25 ;  /* 0x00000019af197221 */ /* 0x000fe20000010000 */
[----:B------:R-:W-:Y:S01]  /*1a2a0*/  FADD.FTZ R39, R174, R39 ;  /* 0x00000027ae277221 */ /* 0x000fe20000010000 */
[----:B------:R-:W-:Y:S02]  /*1a2b0*/  F2FP.BF16.F32.PACK_AB R174, R13, R174 ;  /* 0x000000ae0dae723e */ /* 0x000fe400000010ff */
        /* <DEDUP_REMOVED lines=13> */
[C---:B------:R-:W-:Y:S02]  /*1a390*/  F2FP.BF16.F32.PACK_AB R171, R10.reuse, R171 ;  /* 0x000000ab0aab723e */ /* 0x040fe400000010ff */
[----:B------:R-:W-:Y:S01]  /*1a3a0*/  FADD.FTZ R25, R10, R25 ;  /* 0x000000190a197221 */ /* 0x000fe20000010000 */
[----:B------:R-:W-:Y:S01]  /*1a3b0*/  FADD.FTZ R39, R28, R39 ;  /* 0x000000271c277221 */ /* 0x000fe20000010000 */
[----:B------:R-:W-:Y:S01]  /*1a3c0*/  F2FP.BF16.F32.PACK_AB R169, R38, R169 ;  /* 0x000000a926a9723e */ /* 0x000fe200000010ff */
[----:B------:R-:W1:Y:S01]  /*1a3d0*/  MUFU.EX2 R83, R83 ;  /* 0x0000005300537308 */ /* 0x000e620000000800 */
[----:B------:R-:W-:Y:S01]  /*1a3e0*/  FADD.FTZ R25, R20, R25 ;  /* 0x0000001914197221 */ /* 0x000fe20000010000 */
[----:B------:R-:W-:Y:S01]  /*1a3f0*/  FADD.FTZ R26, R33, R39 ;  /* 0x00000027211a7221 */ /* 0x000fe20000010000 */
[----:B------:R-:W-:-:S02]  /*1a400*/  F2FP.BF16.F32.PACK_AB R170, R28, R170 ;  /* 0x000000aa1caa723e */ /* 0x000fc400000010ff */
[----:B--2---:R-:W-:Y:S01]  /*1a410*/  F2FP.BF16.F32.PACK_AB R159, R79, R78 ;  /* 0x0000004e4f9f723e */ /* 0x004fe200000010ff */
[----:B------:R-:W-:Y:S01]  /*1a420*/  FADD.FTZ R11, R37, R26 ;  /* 0x0000001a250b7221 */ /* 0x000fe20000010000 */
[----:B------:R-:W-:Y:S01]  /*1a430*/  FADD.FTZ R26, R24, R25 ;  /* 0x00000019181a7221 */ /* 0x000fe20000010000 */
[----:B------:R-:W-:Y:S01]  /*1a440*/  MUFU.EX2 R56, R56 ;  /* 0x0000003800387308 */ /* 0x000fe20000000800 */
[----:B0-----:R-:W-:Y:S01]  /*1a450*/  F2FP.BF16.F32.PACK_AB R152, R53, R52 ;  /* 0x000000343598723e */ /* 0x001fe200000010ff */
[----:B------:R-:W-:Y:S01]  /*1a460*/  FADD.FTZ R30, R166, R11 ;  /* 0x0000000ba61e7221 */ /* 0x000fe20000010000 */
[----:B------:R-:W-:Y:S01]  /*1a470*/  FADD.FTZ R26, R167, R26 ;  /* 0x0000001aa71a7221 */ /* 0x000fe20000010000 */
[----:B------:R-:W-:Y:S02]  /*1a480*/  F2FP.BF16.F32.PACK_AB R167, R5, R167 ;  /* 0x000000a705a7723e */ /* 0x000fe400000010ff */
[----:B------:R-:W-:Y:S01]  /*1a490*/  FADD.FTZ R11, R45, R30 ;  /* 0x0000001e2d0b7221 */ /* 0x000fe20000010000 */
[----:B------:R-:W-:Y:S01]  /*1a4a0*/  FADD.FTZ R26, R5, R26 ;  /* 0x0000001a051a7221 */ /* 0x000fe20000010000 */
[----:B------:R-:W-:Y:S01]  /*1a4b0*/  MUFU.EX2 R86, R86 ;  /* 0x0000005600567308 */ /* 0x000fe20000000800 */
[----:B------:R-:W-:Y:S01]  /*1a4c0*/  F2FP.BF16.F32.PACK_AB R166, R45, R166 ;  /* 0x000000a62da6723e */ /* 0x000fe200000010ff */
[----:B------:R-:W-:Y:S01]  /*1a4d0*/  FADD.FTZ R11, R160, R11 ;  /* 0x0000000ba00b7221 */ /* 0x000fe20000010000 */
[----:B------:R-:W-:Y:S01]  /*1a4e0*/  FADD.FTZ R13, R161, R26 ;  /* 0x0000001aa10d7221 */ /* 0x000fe20000010000 */
[----:B------:R-:W-:-:S02]  /*1a4f0*/  F2FP.BF16.F32.PACK_AB R161, R6, R161 ;  /* 0x000000a106a1723e */ /* 0x000fc400000010ff */
[----:B------:R-:W-:Y:S01]  /*1a500*/  FADD.FTZ R11, R44, R11 ;  /* 0x0000000b2c0b7221 */ /* 0x000fe20000010000 */
[----:B------:R-:W-:Y:S01]  /*1a510*/  FADD.FTZ R26, R6, R13 ;  /* 0x0000000d061a7221 */ /* 0x000fe20000010000 */
[----:B------:R-:W0:Y:S01]  /*1a520*/  MUFU.EX2 R14, R85 ;  /* 0x00000055000e7308 */ /* 0x000e220000000800 */
[----:B------:R-:W-:Y:S01]  /*1a530*/  F2FP.BF16.F32.PACK_AB R160, R44, R160 ;  /* 0x000000a02ca0723e */ /* 0x000fe200000010ff */
[----:B------:R-:W-:Y:S01]  /*1a540*/  FADD.FTZ R11, R162, R11 ;  /* 0x0000000ba20b7221 */ /* 0x000fe20000010000 */
[----:B------:R-:W-:Y:S01]  /*1a550*/  FADD.FTZ R26, R163, R26 ;  /* 0x0000001aa31a7221 */ /* 0x000fe20000010000 */
[C---:B------:R-:W-:Y:S01]  /*1a560*/  F2FP.BF16.F32.PACK_AB R162, R40.reuse, R162 ;  /* 0x000000a228a2723e */ /* 0x040fe200000010ff */
[----:B------:R-:W-:Y:S02]  /*1a570*/  IMAD.MOV.U32 R13, RZ, RZ, R3 ;  /* 0x000000ffff0d7224 */ /* 0x000fe400078e0003 */
[----:B------:R-:W-:Y:S01]  /*1a580*/  FADD.FTZ R11, R40, R11 ;  /* 0x0000000b280b7221 */ /* 0x000fe20000010000 */
[C---:B------:R-:W-:Y:S01]  /*1a590*/  FADD.FTZ R26, R15.reuse, R26 ;  /* 0x0000001a0f1a7221 */ /* 0x040fe20000010000 */
[----:B------:R-:W2:Y:S01]  /*1a5a0*/  MUFU.EX2 R57, R57 ;  /* 0x0000003900397308 */ /* 0x000ea20000000800 */
[----:B------:R-:W-:Y:S01]  /*1a5b0*/  F2FP.BF16.F32.PACK_AB R163, R15, R163 ;  /* 0x000000a30fa3723e */ /* 0x000fe200000010ff */
[----:B------:R-:W-:Y:S01]  /*1a5c0*/  FADD.FTZ R10, R36, R11 ;  /* 0x0000000b240a7221 */ /* 0x000fe20000010000 */
[----:B------:R-:W-:Y:S01]  /*1a5d0*/  FADD.FTZ R26, R157, R26 ;  /* 0x0000001a9d1a7221 */ /* 0x000fe20000010000 */
[----:B------:R-:W-:-:S02]  /*1a5e0*/  F2FP.BF16.F32.PACK_AB R157, R75, R157 ;  /* 0x0000009d4b9d723e */ /* 0x000fc400000010ff */
[----:B------:R-:W-:Y:S01]  /*1a5f0*/  FADD.FTZ R5, R41, R10 ;  /* 0x0000000a29057221 */ /* 0x000fe20000010000 */
[----:B------:R-:W-:Y:S01]  /*1a600*/  FADD.FTZ R11, R75, R26 ;  /* 0x0000001a4b0b7221 */ /* 0x000fe20000010000 */
[----:B-1----:R-:W-:Y:S02]  /*1a610*/  F2FP.BF16.F32.PACK_AB R153, R83, R82 ;  /* 0x000000525399723e */ /* 0x002fe400000010ff */
[----:B------:R-:W-:Y:S01]  /*1a620*/  FADD.FTZ R10, R48, R5 ;  /* 0x00000005300a7221 */ /* 0x000fe20000010000 */
[----:B------:R-:W-:Y:S01]  /*1a630*/  FADD.FTZ R6, R78, R11 ;  /* 0x0000000b4e067221 */ /* 0x000fe20000010000 */
[----:B0-----:R-:W-:Y:S02]  /*1a640*/  F2FP.BF16.F32.PACK_AB R154, R14, R56 ;  /* 0x000000380e9a723e */ /* 0x001fe400000010ff */
[----:B------:R-:W-:Y:S01]  /*1a650*/  FADD.FTZ R5, R49, R10 ;  /* 0x0000000a31057221 */ /* 0x000fe20000010000 */
[----:B------:R-:W-:Y:S01]  /*1a660*/  FADD.FTZ R11, R79, R6 ;  /* 0x000000064f0b7221 */ /* 0x000fe20000010000 */
[----:B--2---:R-:W-:-:S02]  /*1a670*/  F2FP.BF16.F32.PACK_AB R155, R57, R86 ;  /* 0x00000056399b723e */ /* 0x004fc400000010ff */
[----:B------:R-:W-:Y:S01]  /*1a680*/  FADD.FTZ R6, R52, R5 ;  /* 0x0000000534067221 */ /* 0x000fe20000010000 */
[----:B------:R-:W-:-:S03]  /*1a690*/  FADD.FTZ R10, R82, R11 ;  /* 0x0000000b520a7221 */ /* 0x000fc60000010000 */
[----:B------:R-:W-:Y:S01]  /*1a6a0*/  FADD.FTZ R5, R53, R6 ;  /* 0x0000000635057221 */ /* 0x000fe20000010000 */
[----:B------:R-:W-:Y:S01]  /*1a6b0*/  FADD.FTZ R11, R83, R10 ;  /* 0x0000000a530b7221 */ /* 0x000fe20000010000 */
[----:B------:R-:W-:Y:S02]  /*1a6c0*/  IMAD.MOV.U32 R10, RZ, RZ, R184 ;  /* 0x000000ffff0a7224 */ /* 0x000fe400078e00b8 */
[----:B------:R-:W-:Y:S01]  /*1a6d0*/  FADD.FTZ R5, R56, R5 ;  /* 0x0000000538057221 */ /* 0x000fe20000010000 */
[----:B------:R-:W-:-:S03]  /*1a6e0*/  FADD.FTZ R11, R86, R11 ;  /* 0x0000000b560b7221 */ /* 0x000fc60000010000 */
[----:B------:R-:W-:Y:S01]  /*1a6f0*/  FADD.FTZ R6, R14, R5 ;  /* 0x000000050e067221 */ /* 0x000fe20000010000 */
[----:B------:R-:W-:Y:S01]  /*1a700*/  FADD.FTZ R5, R57, R11 ;  /* 0x0000000b39057221 */ /* 0x000fe20000010000 */
[----:B------:R-:W-:Y:S02]  /*1a710*/  IMAD.MOV.U32 R11, RZ, RZ, R187 ;  /* 0x000000ffff0b7224 */ /* 0x000fe400078e00bb */
[----:B------:R-:W-:Y:S01]  /*1a720*/  IMAD.MOV.U32 R14, RZ, RZ, R4 ;  /* 0x000000ffff0e7224 */ /* 0x000fe200078e0004 */
[----:B------:R-:W-:Y:S06]  /*1a730*/  @P2 BRA `(.L_x_2679) ;  /* 0xffffffd800e42947 */ /* 0x000fec000383ffff */
.L_x_2668:
[----:B------:R-:W-:Y:S05]  /*1a740*/  BSYNC B0 ;  /* 0x0000000000007941 */ /* 0x000fea0003800000 */
.L_x_2667:
        /* <DEDUP_REMOVED lines=67> */
.L_x_2680:
[----:B------:R-:W-:Y:S01]  /*1ab80*/  IMAD R7, R184, 0x8, R2 ;  /* 0x00000008b8077824 */ /* 0x000fe200078e0202 */
[----:B------:R-:W-:-:S04]  /*1ab90*/  SHF.L.U32 R8, R187, 0x1f, RZ ;  /* 0x0000001fbb087819 */ /* 0x000fc800000006ff */
[----:B------:R0:W1:Y:S01]  /*1aba0*/  SYNCS.PHASECHK.TRANS64.TRYWAIT P2, [R7+URZ+0x34850], R8 ;  /* 0x03485008070075a7 */ /* 0x000062000804017f */
[----:B------:R-:W-:Y:S05]  /*1abb0*/  @!P0 BRA `(.L_x_2681) ;  /* 0x0000000000048947 */ /* 0x000fea0003800000 */
[----:B------:R-:W-:Y:S01]  /*1abc0*/  BPT.TRAP 0x1 ;  /* 0x000000040000795c */ /* 0x000fe20000300000 */
.L_x_2681:
        /* <DEDUP_REMOVED lines=9> */
.L_x_2683:
[----:B------:R-:W-:Y:S05]  /*1ac60*/  BSYNC B0 ;  /* 0x0000000000007941 */ /* 0x000fea0003800000 */
.L_x_2682:
[----:B01----:R-:W-:Y:S01]  /*1ac70*/  IMAD.MOV.U32 R8, RZ, RZ, R2 ;  /* 0x000000ffff087224 */ /* 0x003fe200078e0002 */
        /* <DEDUP_REMOVED lines=52> */
[----:B------:R-:W0:Y:S01]  /*1afc0*/  SHFL.BFLY PT, R2, R5, 0x2, 0x1f ;  /* 0x0c401f0005027f89 */ /* 0x000e2200000e0000 */
[----:B------:R-:W-:Y:S02]  /*1afd0*/  WARPGROUP.DEPBAR.LE gsb0, 0x0 ;  /* 0x00008000000079c5 */ /* 0x000fe40000010000 */
[----:B------:R-:W-:-:S08]  /*1afe0*/  WARPGROUP.ARRIVE ;  /* 0x00000000000079c5 */ /* 0x000fd00000000000 */
[----:B------:R-:W-:Y:S01]  /*1aff0*/  HGMMA.64x128x16.F32.BF16 R24, R156, gdesc[UR4].tnspB, R24, gsb0 ;  /* 0x41e000049c187df0 */ /* 0x000fe20008001818 */
[----:B------:R-:W-:Y:S01]  /*1b000*/  R2UR UR6, R8 ;  /* 0x00000000080672ca */ /* 0x000fe200000e0000 */
[----:B0-----:R-:W-:Y:S01]  /*1b010*/  FADD.FTZ R8, R2, R5 ;  /* 0x0000000502087221 */ /* 0x001fe20000010000 */
[----:B------:R-:W-:Y:S01]  /*1b020*/  R2UR UR7, R9 ;  /* 0x00000000090772ca */ /* 0x000fe200000e0000 */
[----:B------:R-:W-:Y:S01]  /*1b030*/  IMAD.MOV.U32 R5, RZ, RZ, RZ ;  /* 0x000000ffff057224 */ /* 0x000fe200078e00ff */
[----:B------:R-:W0:Y:S04]  /*1b040*/  SHFL.BFLY PT, R9, R6, 0x2, 0x1f ;  /* 0x0c401f0006097f89 */ /* 0x000e2800000e0000 */
[----:B------:R-:W1:Y:S01]  /*1b050*/  SHFL.BFLY PT, R11, R8, 0x1, 0x1f ;  /* 0x0c201f00080b7f89 */ /* 0x000e6200000e0000 */
[----:B0-----:R-:W-:Y:S01]  /*1b060*/  FADD.FTZ R9, R9, R6 ;  /* 0x0000000609097221 */ /* 0x001fe20000010000 */
[----:B-1----:R-:W-:-:S04]  /*1b070*/  FADD.FTZ R13, R8, R11 ;  /* 0x0000000b080d7221 */ /* 0x002fc80000010000 */
[----:B------:R-:W0:Y:S01]  /*1b080*/  SHFL.BFLY PT, R2, R9, 0x1, 0x1f ;  /* 0x0c201f0009027f89 */ /* 0x000e2200000e0000 */
[----:B------:R-:W-:Y:S01]  /*1b090*/  @!P1 VIADD R8, R7, 0x34860 ;  /* 0x0003486007089836 */ /* 0x000fe20000000000 */
[----:B------:R-:W-:-:S04]  /*1b0a0*/  FSETP.NE.FTZ.AND P3, PT, R13, RZ, PT ;  /* 0x000000ff0d00720b */ /* 0x000fc80003f75000 */
[----:B------:R-:W-:-:S09]  /*1b0b0*/  @!P1 PRMT R8, RZ, 0x654, R8 ;  /* 0x00000654ff089816 */ /* 0x000fd20000000008 */
[----:B------:R-:W1:Y:S01]  /*1b0c0*/  @P3 MUFU.LG2 R11, R13 ;  /* 0x0000000d000b3308 */ /* 0x000e620000000c00 */
[----:B0-----:R-:W-:Y:S01]  /*1b0d0*/  FADD.FTZ R12, R9, R2 ;  /* 0x00000002090c7221 */ /* 0x001fe20000010000 */
[----:B------:R-:W-:-:S04]  /*1b0e0*/  SEL R2, RZ, 0x1, P2 ;  /* 0x00000001ff027807 */ /* 0x000fc80001000000 */
[----:B------:R-:W-:Y:S02]  /*1b0f0*/  FSETP.NE.FTZ.AND P0, PT, R12, RZ, PT ;  /* 0x000000ff0c00720b */ /* 0x000fe40003f15000 */
[----:B------:R-:W-:Y:S01]  /*1b100*/  LOP3.LUT R187, R187, R2, RZ, 0x3c, !PT ;  /* 0x00000002bbbb7212 */ /* 0x000fe200078e3cff */
[----:B------:R-:W-:Y:S02]  /*1b110*/  IMAD.MOV.U32 R2, RZ, RZ, RZ ;  /* 0x000000ffff027224 */ /* 0x000fe400078e00ff */
[----:B-1----:R-:W-:-:S04]  /*1b120*/  @P3 FMUL.FTZ R11, R11, 0.69314718246459960938 ;  /* 0x3f3172180b0b3820 */ /* 0x002fc80000410000 */
        /* <DEDUP_REMOVED lines=78> */
.L_x_2591:
        /* <DEDUP_REMOVED lines=12> */
[----:B------:R-:W-:Y:S01]  /*1b6d0*/  F2FP.BF16.F32.PACK_AB R36, R73, R72 ;  /* 0x000000484924723e */ /* 0x000fe200000010ff */
[----:B------:R-:W3:Y:S01]  /*1b6e0*/  S2R R3, SR_SWINHI ;  /* 0x0000000000037919 */ /* 0x000ee20000002f00 */
[----:B------:R-:W-:Y:S01]  /*1b6f0*/  ULDC.64 UR4, c[0x0][0xc08] ;  /* 0x0003020000047ab9 */ /* 0x000fe20000000a00 */
[----:B------:R-:W-:Y:S02]  /*1b700*/  MOV R88, R2 ;  /* 0x0000000200587202 */ /* 0x000fe40000000f00 */
[----:B---3--:R-:W-:Y:S01]  /*1b710*/  MOV R89, R3 ;  /* 0x0000000300597202 */ /* 0x008fe20000000f00 */
[----:B------:R-:W-:Y:S02]  /*1b720*/  BAR.SYNC.DEFER_BLOCKING 0x1, 0x100 ;  /* 0x0044000000007b1d */ /* 0x000fe40000010000 */
[----:B--2---:R-:W-:-:S03]  /*1b730*/  IMAD.WIDE R12, R0, 0x2, R88 ;  /* 0x00000002000c7825 */ /* 0x004fc600078e0258 */
[C---:B------:R-:W-:Y:S02]  /*1b740*/  LOP3.LUT R3, R12.reuse, 0x380, RZ, 0xc0, !PT ;  /* 0x000003800c037812 */ /* 0x040fe400078ec0ff */
[C---:B------:R-:W-:Y:S02]  /*1b750*/  IADD3 R15, P6, R12.reuse, 0x20, RZ ;  /* 0x000000200c0f7810 */ /* 0x040fe40007fde0ff */
[----:B------:R-:W-:Y:S02]  /*1b760*/  SHF.R.U64 R3, R3, 0x3, RZ ;  /* 0x0000000303037819 */ /* 0x000fe400000012ff */
[C---:B-1----:R-:W-:Y:S01]  /*1b770*/  IADD3 R4, P5, R12.reuse, 0x40, RZ ;  /* 0x000000400c047810 */ /* 0x042fe20007fbe0ff */
        /* <DEDUP_REMOVED lines=17> */
[----:B------:R-:W-:Y:S02]  /*1b890*/  SHF.R.U64 R3, R3, 0x3, RZ ;  /* 0x0000000303037819 */ /* 0x000fe400000012ff */
[----:B------:R-:W-:Y:S02]  /*1b8a0*/  LOP3.LUT R26, R37, 0x380, RZ, 0xc0, !PT ;  /* 0x00000380251a7812 */ /* 0x000fe400078ec0ff */
[----:B------:R-:W-:Y:S02]  /*1b8b0*/  SHF.R.U64 R14, R14, 0x3, RZ ;  /* 0x000000030e0e7819 */ /* 0x000fe400000012ff */
[----:B------:R-:W-:-:S02]  /*1b8c0*/  LOP3.LUT R8, R0, R15, RZ, 0x3c, !PT ;  /* 0x0000000f00087212 */ /* 0x000fc400078e3cff */
[----:B------:R-:W-:Y:S02]  /*1b8d0*/  LOP3.LUT R10, R3, R4, RZ, 0x3c, !PT ;  /* 0x00000004030a7212 */ /* 0x000fe400078e3cff */
[----:B------:R-:W-:Y:S02]  /*1b8e0*/  LOP3.LUT R0, R39, 0x380, RZ, 0xc0, !PT ;  /* 0x0000038027007812 */ /* 0x000fe400078ec0ff */
[----:B------:R-:W-:Y:S02]  /*1b8f0*/  SHF.R.U64 R26, R26, 0x3, RZ ;  /* 0x000000031a1a7819 */ /* 0x000fe400000012ff */
[----:B------:R-:W-:Y:S02]  /*1b900*/  LOP3.LUT R4, R107, 0x380, RZ, 0xc0, !PT ;  /* 0x000003806b047812 */ /* 0x000fe400078ec0ff */
[----:B------:R-:W-:Y:S02]  /*1b910*/  LOP3.LUT R24, R14, R35, RZ, 0x3c, !PT ;  /* 0x000000230e187212 */ /* 0x000fe400078e3cff */
[----:B------:R-:W-:-:S02]  /*1b920*/  MOV R3, R12 ;  /* 0x0000000c00037202 */ /* 0x000fc40000000f00 */
[----:B------:R-:W-:Y:S02]  /*1b930*/  LOP3.LUT R32, R109, 0x380, RZ, 0xc0, !PT ;  /* 0x000003806d207812 */ /* 0x000fe400078ec0ff */
[----:B------:R-:W-:Y:S02]  /*1b940*/  F2FP.BF16.F32.PACK_AB R12, R91, R90 ;  /* 0x0000005a5b0c723e */ /* 0x000fe400000010ff */
[----:B------:R-:W-:Y:S02]  /*1b950*/  F2FP.BF16.F32.PACK_AB R13, R99, R98 ;  /* 0x00000062630d723e */ /* 0x000fe400000010ff */
[----:B------:R-:W-:Y:S02]  /*1b960*/  F2FP.BF16.F32.PACK_AB R14, R93, R92 ;  /* 0x0000005c5d0e723e */ /* 0x000fe400000010ff */
[----:B------:R-:W-:Y:S02]  /*1b970*/  F2FP.BF16.F32.PACK_AB R15, R101, R100 ;  /* 0x00000064650f723e */ /* 0x000fe400000010ff */
[----:B------:R-:W-:-:S02]  /*1b980*/  SHF.R.U64 R0, R0, 0x3, RZ ;  /* 0x0000000300007819 */ /* 0x000fc400000012ff */
[----:B------:R-:W-:Y:S01]  /*1b990*/  LOP3.LUT R26, R26, R37, RZ, 0x3c, !PT ;  /* 0x000000251a1a7212 */ /* 0x000fe200078e3cff */
[----:B------:R1:W-:Y:S01]  /*1b9a0*/  STSM.16.M88.4 [R3], R12 ;  /* 0x0000000c03007844 */ /* 0x0003e20000000200 */
[----:B------:R-:W-:Y:S02]  /*1b9b0*/  SHF.R.U64 R4, R4, 0x3, RZ ;  /* 0x0000000304047819 */ /* 0x000fe400000012ff */
[----:B------:R-:W-:Y:S02]  /*1b9c0*/  SHF.R.U64 R32, R32, 0x3, RZ ;  /* 0x0000000320207819 */ /* 0x000fe400000012ff */
[----:B------:R-:W-:Y:S02]  /*1b9d0*/  MOV R37, R8 ;  /* 0x0000000800257202 */ /* 0x000fe40000000f00 */
[----:B------:R-:W-:Y:S02]  /*1b9e0*/  MOV R38, R10 ;  /* 0x0000000a00267202 */ /* 0x000fe40000000f00 */
[----:B------:R-:W-:-:S02]  /*1b9f0*/  LOP3.LUT R28, R0, R39, RZ, 0x3c, !PT ;  /* 0x00000027001c7212 */ /* 0x000fc400078e3cff */
[----:B------:R-:W-:Y:S02]  /*1ba00*/  F2FP.BF16.F32.PACK_AB R8, R95, R94 ;  /* 0x0000005e5f08723e */ /* 0x000fe400000010ff */
[----:B------:R-:W-:Y:S02]  /*1ba10*/  F2FP.BF16.F32.PACK_AB R9, R103, R102 ;  /* 0x000000666709723e */ /* 0x000fe400000010ff */
[----:B------:R-:W-:Y:S02]  /*1ba20*/  F2FP.BF16.F32.PACK_AB R10, R97, R96 ;  /* 0x00000060610a723e */ /* 0x000fe400000010ff */
[----:B------:R-:W-:Y:S02]  /*1ba30*/  F2FP.BF16.F32.PACK_AB R11, R105, R104 ;  /* 0x00000068690b723e */ /* 0x000fe400000010ff */
[----:B------:R-:W-:Y:S02]  /*1ba40*/  LOP3.LUT R30, R4, R107, RZ, 0x3c, !PT ;  /* 0x0000006b041e7212 */ /* 0x000fe400078e3cff */
[----:B------:R-:W-:Y:S01]  /*1ba50*/  MOV R39, R24 ;  /* 0x0000001800277202 */ /* 0x000fe20000000f00 */
[----:B------:R-:W-:Y:S01]  /*1ba60*/  STSM.16.M88.4 [R37], R8 ;  /* 0x0000000825007844 */ /* 0x000fe20000000200 */
[----:B------:R-:W-:-:S02]  /*1ba70*/  MOV R0, R26 ;  /* 0x0000001a00007202 */ /* 0x000fc40000000f00 */
[----:B-1----:R-:W-:Y:S02]  /*1ba80*/  F2FP.BF16.F32.PACK_AB R12, R41, R40 ;  /* 0x00000028290c723e */ /* 0x002fe400000010ff */
[----:B------:R-:W-:Y:S02]  /*1ba90*/  F2FP.BF16.F32.PACK_AB R13, R43, R42 ;  /* 0x0000002a2b0d723e */ /* 0x000fe400000010ff */
[----:B------:R-:W-:Y:S02]  /*1baa0*/  F2FP.BF16.F32.PACK_AB R14, R45, R44 ;  /* 0x0000002c2d0e723e */ /* 0x000fe400000010ff */
[----:B------:R-:W-:Y:S02]  /*1bab0*/  F2FP.BF16.F32.PACK_AB R15, R47, R46 ;  /* 0x0000002e2f0f723e */ /* 0x000fe400000010ff */
[----:B------:R-:W-:Y:S02]  /*1bac0*/  LOP3.LUT R32, R32, R109, RZ, 0x3c, !PT ;  /* 0x0000006d20207212 */ /* 0x000fe400078e3cff */
[----:B------:R-:W-:Y:S01]  /*1bad0*/  F2FP.BF16.F32.PACK_AB R24, R49, R48 ;  /* 0x000000303118723e */ /* 0x000fe200000010ff */
[----:B------:R-:W-:Y:S01]  /*1bae0*/  STSM.16.M88.4 [R38], R12 ;  /* 0x0000000c26007844 */ /* 0x000fe20000000200 */
[----:B------:R-:W-:-:S02]  /*1baf0*/  F2FP.BF16.F32.PACK_AB R25, R51, R50 ;  /* 0x000000323319723e */ /* 0x000fc400000010ff */
[----:B------:R-:W-:Y:S02]  /*1bb00*/  F2FP.BF16.F32.PACK_AB R26, R53, R52 ;  /* 0x00000034351a723e */ /* 0x000fe400000010ff */
[----:B------:R-:W-:Y:S02]  /*1bb10*/  F2FP.BF16.F32.PACK_AB R27, R55, R54 ;  /* 0x00000036371b723e */ /* 0x000fe400000010ff */
[----:B------:R-:W-:Y:S02]  /*1bb20*/  MOV R4, R28 ;  /* 0x0000001c00047202 */ /* 0x000fe40000000f00 */
[----:B------:R-:W-:Y:S01]  /*1bb30*/  MOV R106, R30 ;  /* 0x0000001e006a7202 */ /* 0x000fe20000000f00 */
[----:B------:R1:W-:Y:S01]  /*1bb40*/  STSM.16.M88.4 [R39], R24 ;  /* 0x0000001827007844 */ /* 0x0003e20000000200 */
[----:B------:R-:W-:Y:S02]  /*1bb50*/  F2FP.BF16.F32.PACK_AB R28, R57, R56 ;  /* 0x00000038391c723e */ /* 0x000fe400000010ff */
[----:B------:R-:W-:-:S02]  /*1bb60*/  F2FP.BF16.F32.PACK_AB R29, R59, R58 ;  /* 0x0000003a3b1d723e */ /* 0x000fc400000010ff */
[----:B------:R-:W-:Y:S02]  /*1bb70*/  F2FP.BF16.F32.PACK_AB R30, R61, R60 ;  /* 0x0000003c3d1e723e */ /* 0x000fe400000010ff */
[----:B------:R-:W-:Y:S02]  /*1bb80*/  F2FP.BF16.F32.PACK_AB R31, R63, R62 ;  /* 0x0000003e3f1f723e */ /* 0x000fe400000010ff */
[----:B------:R-:W-:Y:S02]  /*1bb90*/  MOV R3, R32 ;  /* 0x0000002000037202 */ /* 0x000fe40000000f00 */
[----:B------:R-:W-:Y:S01]  /*1bba0*/  F2FP.BF16.F32.PACK_AB R32, R65, R64 ;  /* 0x000000404120723e */ /* 0x000fe200000010ff */
[----:B------:R2:W-:Y:S01]  /*1bbb0*/  STSM.16.M88.4 [R0], R28 ;  /* 0x0000001c00007844 */ /* 0x0005e20000000200 */
[----:B------:R-:W-:Y:S02]  /*1bbc0*/  F2FP.BF16.F32.PACK_AB R33, R67, R66 ;  /* 0x000000424321723e */ /* 0x000fe400000010ff */
[----:B------:R-:W-:Y:S01]  /*1bbd0*/  F2FP.BF16.F32.PACK_AB R35, R71, R70 ;  /* 0x000000464723723e */ /* 0x000fe200000010ff */
[----:B-1----:R-:W1:Y:S01]  /*1bbe0*/  LDC.64 R26, c[0x0][0xba8] ;  /* 0x0002ea00ff1a7b82 */ /* 0x002e620000000a00 */
[----:B------:R-:W-:-:S02]  /*1bbf0*/  F2FP.BF16.F32.PACK_AB R37, R75, R74 ;  /* 0x0000004a4b25723e */ /* 0x000fc400000010ff */
[----:B------:R-:W-:Y:S01]  /*1bc00*/  F2FP.BF16.F32.PACK_AB R38, R77, R76 ;  /* 0x0000004c4d26723e */ /* 0x000fe200000010ff */
[----:B------:R-:W-:Y:S01]  /*1bc10*/  STSM.16.M88.4 [R4], R32 ;  /* 0x0000002004007844 */ /* 0x000fe20000000200 */
[----:B------:R-:W-:Y:S02]  /*1bc20*/  F2FP.BF16.F32.PACK_AB R39, R79, R78 ;  /* 0x0000004e4f27723e */ /* 0x000fe400000010ff */
[----:B------:R-:W-:Y:S02]  /*1bc30*/  F2FP.BF16.F32.PACK_AB R8, R81, R80 ;  /* 0x000000505108723e */ /* 0x000fe400000010ff */
[----:B------:R-:W-:Y:S01]  /*1bc40*/  F2FP.BF16.F32.PACK_AB R9, R83, R82 ;  /* 0x000000525309723e */ /* 0x000fe200000010ff */
[----:B------:R-:W-:Y:S01]  /*1bc50*/  STSM.16.M88.4 [R106], R36 ;  /* 0x000000246a007844 */ /* 0x000fe20000000200 */
[----:B------:R-:W-:Y:S01]  /*1bc60*/  F2FP.BF16.F32.PACK_AB R10, R85, R84 ;  /* 0x00000054550a723e */ /* 0x000fe200000010ff */
[----:B--2---:R-:W-:Y:S01]  /*1bc70*/  IMAD.MOV.U32 R0, RZ, RZ, RZ ;  /* 0x000000ffff007224 */ /* 0x004fe200078e00ff */
[----:B------:R-:W-:-:S02]  /*1bc80*/  F2FP.BF16.F32.PACK_AB R11, R87, R86 ;  /* 0x00000056570b723e */ /* 0x000fc400000010ff */
[----:B------:R-:W-:Y:S02]  /*1bc90*/  ISETP.NE.U32.AND P0, PT, RZ, UR6, PT ;  /* 0x00000006ff007c0c */ /* 0x000fe4000bf05070 */
[----:B------:R-:W-:Y:S01]  /*1bca0*/  IADD3 R12, P1, R211, UR6, RZ ;  /* 0x00000006d30c7c10 */ /* 0x000fe2000ff3e0ff */
[----:B------:R2:W-:Y:S01]  /*1bcb0*/  STSM.16.M88.4 [R3], R8 ;  /* 0x0000000803007844 */ /* 0x0005e20000000200 */
[----:B------:R-:W-:Y:S01]  /*1bcc0*/  BAR.SYNC.DEFER_BLOCKING 0x1, 0x100 ;  /* 0x0044000000007b1d */ /* 0x000fe20000010000 */
[----:B------:R-:W-:Y:S02]  /*1bcd0*/  ISETP.NE.AND.EX P0, PT, RZ, UR7, PT, P0 ;  /* 0x00000007ff007c0c */ /* 0x000fe4000bf05300 */
[----:B------:R-:W-:Y:S01]  /*1bce0*/  IADD3.X R13, R212, UR7, RZ, P1, !PT ;  /* 0x00000007d40d7c10 */ /* 0x000fe20008ffe4ff */
[----:B------:R-:W-:-:S04]  /*1bcf0*/  IMAD.MOV.U32 R30, RZ, RZ, 0x9b8 ;  /* 0x000009b8ff1e7424 */ /* 0x000fc800078e00ff */
[----:B--2---:R-:W2:Y:S06]  /*1bd00*/  LDC R3, c[0x0][0xbe8] ;  /* 0x0002fa00ff037b82 */ /* 0x004eac0000000800 */
[----:B------:R-:W3:Y:S01]  /*1bd10*/  @P0 LDG.E R0, desc[UR60][R12.64] ;  /* 0x0000003c0c000981 */ /* 0x000ee2000c1e1900 */
[----:B------:R-:W-:-:S04]  /*1bd20*/  ISETP.NE.U32.AND P1, PT, RZ, UR4, PT ;  /* 0x00000004ff007c0c */ /* 0x000fc8000bf25070 */
[----:B------:R-:W-:-:S13]  /*1bd30*/  ISETP.NE.AND.EX P1, PT, RZ, UR5, PT, P1 ;  /* 0x00000005ff007c0c */ /* 0x000fda000bf25310 */
[----:B------:R-:W-:Y:S01]  /*1bd40*/  @P1 IADD3 R8, P2, R211, UR4, RZ ;  /* 0x00000004d3081c10 */ /* 0x000fe2000ff5e0ff */
[----:B------:R-:W-:Y:S02]  /*1bd50*/  ULDC UR4, c[0x0][0xa88] ;  /* 0x0002a20000047ab9 */ /* 0x000fe40000000800 */
[----:B------:R-:W-:Y:S01]  /*1bd60*/  IMAD.U32 R4, RZ, RZ, UR4 ;  /* 0x00000004ff047e24 */ /* 0x000fe2000f8e00ff */
[----:B------:R-:W-:Y:S01]  /*1bd70*/  @P1 IADD3.X R9, R212, UR5, RZ, P2, !PT ;  /* 0x00000005d4091c10 */ /* 0x000fe200097fe4ff */
[----:B------:R-:W-:Y:S01]  /*1bd80*/  ULDC UR4, c[0x0][0xad4] ;  /* 0x0002b50000047ab9 */ /* 0x000fe20000000800 */
[----:B------:R-:W-:Y:S02]  /*1bd90*/  ISETP.NE.AND P2, PT, R209, RZ, PT ;  /* 0x000000ffd100720c */ /* 0x000fe40003f45270 */
[----:B--2---:R-:W-:Y:S01]  /*1bda0*/  ISETP.NE.AND P4, PT, R3, 0x1, PT ;  /* 0x000000010300780c */ /* 0x004fe20003f85270 */
[----:B------:R2:W5:Y:S01]  /*1bdb0*/  @P1 LDG.E R4, desc[UR60][R8.64] ;  /* 0x0000003c08041981 */ /* 0x000562000c1e1900 */
[----:B------:R-:W-:Y:S01]  /*1bdc0*/  SEL R209, R209, UR4, P2 ;  /* 0x00000004d1d17c07 */ /* 0x000fe20009000000 */
[----:B------:R-:W-:Y:S01]  /*1bdd0*/  IMAD.IADD R28, R205, 0x1, R200 ;  /* 0x00000001cd1c7824 */ /* 0x000fe200078e02c8 */
[----:B------:R-:W-:-:S02]  /*1bde0*/  ISETP.NE.U32.AND P2, PT, RZ, UR6, PT ;  /* 0x00000006ff007c0c */ /* 0x000fc4000bf45070 */
[----:B------:R-:W-:Y:S02]  /*1bdf0*/  ISETP.GT.AND P3, PT, R209, 0x1, PT ;  /* 0x00000001d100780c */ /* 0x000fe40003f64270 */
[----:B------:R-:W-:Y:S02]  /*1be00*/  ISETP.NE.AND.EX P2, PT, RZ, UR7, PT, P2 ;  /* 0x00000007ff007c0c */ /* 0x000fe4000bf45320 */
[----:B------:R-:W-:Y:S02]  /*1be10*/  SEL R30, R30, 0x978, P3 ;  /* 0x000009781e1e7807 */ /* 0x000fe40001800000 */
[----:B------:R-:W-:Y:S01]  /*1be20*/  SEL R210, R210, RZ, !P2 ;  /* 0x000000ffd2d27207 */ /* 0x000fe20005000000 */
[----:B------:R-:W4:Y:S01]  /*1be30*/  @P4 LDC R35, c[0x0][0xbec] ;  /* 0x0002fb00ff234b82 */ /* 0x000f220000000800 */
[----:B------:R-:W-:-:S07]  /*1be40*/  SEL R29, R232, RZ, !P2 ;  /* 0x000000ffe81d7207 */ /* 0x000fce0005000000 */
[----:B------:R-:W0:Y:S08]  /*1be50*/  LDC.64 R10, c[0x0][R30+0x220] ;  /* 0x000088001e0a7b82 */ /* 0x000e300000000a00 */
[----:B------:R-:W4:Y:S08]  /*1be60*/  LDC.64 R14, c[0x0][R30+0x218] ;  /* 0x000086001e0e7b82 */ /* 0x000f300000000a00 */
[----:B------:R-:W4:Y:S08]  /*1be70*/  LDC.64 R24, c[0x0][R30+0x228] ;  /* 0x00008a001e187b82 */ /* 0x000f300000000a00 */
[----:B--2---:R-:W2:Y:S08]  /*1be80*/  LDC.64 R8, c[0x0][R30+0x210] ;  /* 0x000084001e087b82 */ /* 0x004eb00000000a00 */
[----:B------:R-:W2:Y:S08]  /*1be90*/  @P4 LDC R37, c[0x0][0xbf0] ;  /* 0x0002fc00ff254b82 */ /* 0x000eb00000000800 */
[----:B-1----:R-:W1:Y:S01]  /*1bea0*/  @!P3 LDC R26, c[0x0][0xb50] ;  /* 0x0002d400ff1abb82 */ /* 0x002e620000000800 */
[----:B0-----:R-:W-:-:S07]  /*1beb0*/  IMAD R11, R11, R210, RZ ;  /* 0x000000d20b0b7224 */ /* 0x001fce00078e02ff */
[----:B------:R-:W0:Y:S01]  /*1bec0*/  @!P3 LDC R27, c[0x0][0xb54] ;  /* 0x0002d500ff1bbb82 */ /* 0x000e220000000800 */
[C---:B------:R-:W-:Y:S01]  /*1bed0*/  IMAD R33, R10.reuse, R29, R11 ;  /* 0x0000001d0a217224 */ /* 0x040fe200078e020b */
[----:B------:R-:W-:Y:S01]  /*1bee0*/  SEL R29, R215, RZ, P3 ;  /* 0x000000ffd71d7207 */ /* 0x000fe20001800000 */
[----:B------:R-:W-:-:S04]  /*1bef0*/  IMAD.WIDE.U32 R10, R10, R210, RZ ;  /* 0x000000d20a0a7225 */ /* 0x000fc800078e00ff */
[-C--:B----4-:R-:W-:Y:S02]  /*1bf00*/  IMAD R31, R15, R206.reuse, RZ ;  /* 0x000000ce0f1f7224 */ /* 0x090fe400078e02ff */
[----:B------:R-:W-:-:S04]  /*1bf10*/  IMAD.WIDE.U32 R14, R14, R206, RZ ;  /* 0x000000ce0e0e7225 */ /* 0x000fc800078e00ff */
[----:B------:R-:W-:Y:S02]  /*1bf20*/  IMAD.IADD R33, R11, 0x1, R33 ;  /* 0x000000010b217824 */ /* 0x000fe400078e0221 */
[----:B------:R-:W-:Y:S02]  /*1bf30*/  IMAD.MOV.U32 R11, RZ, RZ, R28 ;  /* 0x000000ffff0b7224 */ /* 0x000fe400078e001c */
[----:B------:R-:W-:Y:S02]  /*1bf40*/  IMAD.IADD R15, R15, 0x1, R31 ;  /* 0x000000010f0f7824 */ /* 0x000fe400078e021f */
[-C--:B------:R-:W-:Y:S02]  /*1bf50*/  IMAD R31, R25, R29.reuse, RZ ;  /* 0x0000001d191f7224 */ /* 0x080fe400078e02ff */
[----:B------:R-:W-:-:S04]  /*1bf60*/  IMAD.WIDE.U32 R24, R24, R29, RZ ;  /* 0x0000001d18187225 */ /* 0x000fc800078e00ff */
[----:B------:R-:W-:Y:S01]  /*1bf70*/  IMAD.IADD R31, R25, 0x1, R31 ;  /* 0x00000001191f7824 */ /* 0x000fe200078e021f */
[--C-:B---3--:R-:W-:Y:S01]  /*1bf80*/  IADD3 R14, P2, P5, R10, R14, R0.reuse ;  /* 0x0000000e0a0e7210 */ /* 0x108fe20007d5e000 */
        /* <DEDUP_REMOVED lines=13> */
[----:B-1----:R-:W-:-:S03]  /*1c060*/  LEA R26, P2, R24, R26, 0x2 ;  /* 0x0000001a181a7211 */ /* 0x002fc600078410ff */
[----:B------:R-:W-:-:S05]  /*1c070*/  IMAD.IADD R8, R25, 0x1, R9 ;  /* 0x0000000119087824 */ /* 0x000fca00078e0209 */
[----:B0-----:R-:W-:Y:S01]  /*1c080*/  LEA.HI.X R27, R24, R27, R8, 0x2, P2 ;  /* 0x0000001b181b7211 */ /* 0x001fe200010f1408 */
[----:B------:R-:W-:Y:S06]  /*1c090*/  @P1 BRA `(.L_x_2687) ;  /* 0x0000000000101947 */ /* 0x000fec0003800000 */
[----:B------:R-:W-:Y:S05]  /*1c0a0*/  @!P0 BRA `(.L_x_2687) ;  /* 0x00000000000c8947 */ /* 0x000fea0003800000 */
[----:B------:R-:W2:Y:S04]  /*1c0b0*/  LDG.E R9, desc[UR60][R12.64] ;  /* 0x0000003c0c097981 */ /* 0x000ea8000c1e1900 */
[----:B-----5:R-:W2:Y:S02]  /*1c0c0*/  LDG.E R4, desc[UR60][R12.64+0x4] ;  /* 0x0000043c0c047981 */ /* 0x020ea4000c1e1900 */
[----:B--2---:R-:W-:-:S07]  /*1c0d0*/  IMAD.IADD R4, R4, 0x1, -R9 ;  /* 0x0000000104047824 */ /* 0x004fce00078e0a09 */
.L_x_2687:
[----:B------:R-:W2:Y:S04]  /*1c0e0*/  LDL R13, [R1+0x80] ;  /* 0x00008000010d7983 */ /* 0x000ea80000100800 */
[----:B------:R-:W3:Y:S01]  /*1c0f0*/  LDL R12, [R1+0x40] ;  /* 0x00004000010c7983 */ /* 0x000ee20000100800 */
[----:B-----5:R-:W-:-:S03]  /*1c100*/  IMAD R4, R4, R3, RZ ;  /* 0x0000000304047224 */ /* 0x020fc600078e02ff */
[----:B------:R-:W-:Y:S04]  /*1c110*/  SHFL.IDX PT, R8, R26, RZ, 0x1c1f ;  /* 0x001c1fff1a087589 */ /* 0x000fe800000e0000 */
[----:B------:R-:W0:Y:S04]  /*1c120*/  SHFL.IDX PT, R9, R27, RZ, 0x1c1f ;  /* 0x001c1fff1b097589 */ /* 0x000e2800000e0000 */
[----:B------:R-:W-:Y:S04]  /*1c130*/  SHFL.IDX PT, R10, R26, 0x1, 0x1c1f ;  /* 0x003c1f001a0a7f89 */ /* 0x000fe800000e0000 */
[----:B------:R-:W1:Y:S01]  /*1c140*/  SHFL.IDX PT, R11, R27, 0x1, 0x1c1f ;  /* 0x003c1f001b0b7f89 */ /* 0x000e6200000e0000 */
[----:B--2---:R-:W-:Y:S01]  /*1c150*/  IMAD.IADD R15, R13, 0x1, R200 ;  /* 0x000000010d0f7824 */ /* 0x004fe200078e02c8 */
[----:B---3--:R-:W-:-:S03]  /*1c160*/  LOP3.LUT P0, RZ, R12, 0x3, RZ, 0xc0, !PT ;  /* 0x000000030cff7812 */ /* 0x008fc6000780c0ff */
        /* <DEDUP_REMOVED lines=9> */
[----:B------:R-:W-:-:S04]  /*1c200*/  IMAD.WIDE R88, R9, 0x2, R88 ;  /* 0x0000000209587825 */ /* 0x000fc800078e0258 */
[----:B------:R-:W-:Y:S01]  /*1c210*/  IMAD R21, R106, UR4, RZ ;  /* 0x000000046a157c24 */ /* 0x000fe2000f8e02ff */
[----:B------:R-:W1:Y:S01]  /*1c220*/  @P4 LDC R55, c[0x0][0xbf0] ;  /* 0x0002fc00ff374b82 */ /* 0x000e620000000800 */
[----:B------:R-:W-:Y:S02]  /*1c230*/  IADD3 R13, P6, R88, 0x1000, RZ ;  /* 0x00001000580d7810 */ /* 0x000fe40007fde0ff */
[----:B------:R-:W-:Y:S01]  /*1c240*/  IMAD R49, R0, UR5, R21 ;  /* 0x0000000500317c24 */ /* 0x000fe2000f8e0215 */
[----:B------:R-:W-:Y:S01]  /*1c250*/  IADD3 R25, P5, R88, 0x2000, RZ ;  /* 0x0000200058197810 */ /* 0x000fe20007fbe0ff */
[----:B------:R-:W-:Y:S01]  /*1c260*/  IMAD.WIDE.U32 R20, R0, UR4, RZ ;  /* 0x0000000400147c25 */ /* 0x000fe2000f8e00ff */
[----:B------:R-:W-:Y:S01]  /*1c270*/  LOP3.LUT R12, R13, 0x380, RZ, 0xc0, !PT ;  /* 0x000003800d0c7812 */ /* 0x000fe200078ec0ff */
[----:B------:R-:W-:Y:S01]  /*1c280*/  ULDC.64 UR4, c[0x0][0xae8] ;  /* 0x0002ba0000047ab9 */ /* 0x000fe20000000a00 */
[----:B------:R-:W-:Y:S01]  /*1c290*/  IADD3 R29, P3, R88, 0x3000, RZ ;  /* 0x00003000581d7810 */ /* 0x000fe20007f7e0ff */
[----:B------:R-:W-:Y:S01]  /*1c2a0*/  IMAD.IADD R21, R21, 0x1, R49 ;  /* 0x0000000115157824 */ /* 0x000fe200078e0231 */
[----:B------:R-:W-:Y:S01]  /*1c2b0*/  SHF.R.U64 R12, R12, 0x3, RZ ;  /* 0x000000030c0c7819 */ /* 0x000fe200000012ff */
[----:B------:R-:W-:Y:S01]  /*1c2c0*/  IMAD R49, R208, 0x20, R233 ;  /* 0x00000020d0317824 */ /* 0x000fe200078e02e9 */
[----:B------:R-:W-:Y:S01]  /*1c2d0*/  IADD3 R33, P2, R88, 0x4000, RZ ;  /* 0x0000400058217810 */ /* 0x000fe20007f5e0ff */
[----:B------:R-:W-:Y:S01]  /*1c2e0*/  IMAD.WIDE.U32 R20, R206, UR4, R20 ;  /* 0x00000004ce147c25 */ /* 0x000fe2000f8e0014 */
[----:B------:R-:W-:-:S02]  /*1c2f0*/  LOP3.LUT R12, R12, R13, RZ, 0x3c, !PT ;  /* 0x0000000d0c0c7212 */ /* 0x000fc400078e3cff */
[----:B------:R-:W-:Y:S01]  /*1c300*/  IADD3 R37, P1, R88, 0x5000, RZ ;  /* 0x0000500058257810 */ /* 0x000fe20007f3e0ff */
[----:B------:R-:W-:Y:S01]  /*1c310*/  IMAD.IADD R48, R200, 0x1, R49 ;  /* 0x00000001c8307824 */ /* 0x000fe200078e0231 */
[C---:B------:R-:W-:Y:S01]  /*1c320*/  IADD3 R41, P0, R88.reuse, 0x6000, RZ ;  /* 0x0000600058297810 */ /* 0x040fe20007f1e0ff */
[----:B------:R-:W-:Y:S01]  /*1c330*/  IMAD.X R13, RZ, RZ, R89, P6 ;  /* 0x000000ffff0d7224 */ /* 0x000fe200030e0659 */
[----:B------:R-:W-:Y:S01]  /*1c340*/  IADD3 R9, P6, R88, 0x7000, RZ ;  /* 0x0000700058097810 */ /* 0x000fe20007fde0ff */
[----:B0-----:R-:W-:Y:S01]  /*1c350*/  @P4 IMAD.HI.U32 R0, R48, R53, RZ ;  /* 0x0000003530004227 */ /* 0x001fe200078e00ff */
[----:B------:R-:W-:Y:S02]  /*1c360*/  SHF.R.S32.HI R51, RZ, 0x1f, R210 ;  /* 0x0000001fff337819 */ /* 0x000fe400000114d2 */
[----:B------:R-:W-:Y:S01]  /*1c370*/  LOP3.LUT R24, R25, 0x380, RZ, 0xc0, !PT ;  /* 0x0000038019187812 */ /* 0x000fe200078ec0ff */
[----:B------:R-:W-:Y:S01]  /*1c380*/  IMAD R21, R206, UR5, R21 ;  /* 0x00000005ce157c24 */ /* 0x000fe2000f8e0215 */
[----:B------:R-:W-:Y:S01]  /*1c390*/  LOP3.LUT R28, R29, 0x380, RZ, 0xc0, !PT ;  /* 0x000003801d1c7812 */ /* 0x000fe200078ec0ff */
[----:B------:R-:W-:Y:S01]  /*1c3a0*/  ULDC.64 UR4, c[0x0][0xaf0] ;  /* 0x0002bc0000047ab9 */ /* 0x000fe20000000a00 */
[----:B------:R-:W-:-:S02]  /*1c3b0*/  LOP3.LUT R32, R33, 0x380, RZ, 0xc0, !PT ;  /* 0x0000038021207812 */ /* 0x000fc400078ec0ff */
[----:B------:R-:W-:Y:S01]  /*1c3c0*/  LOP3.LUT R36, R37, 0x380, RZ, 0xc0, !PT ;  /* 0x0000038025247812 */ /* 0x000fe200078ec0ff */
[----:B------:R-:W-:Y:S01]  /*1c3d0*/  IMAD.MOV.U32 R49, RZ, RZ, R48 ;  /* 0x000000ffff317224 */ /* 0x000fe200078e0030 */
[----:B------:R-:W-:Y:S01]  /*1c3e0*/  LOP3.LUT R40, R41, 0x380, RZ, 0xc0, !PT ;  /* 0x0000038029287812 */ /* 0x000fe200078ec0ff */
[----:B------:R-:W-:Y:S01]  /*1c3f0*/  IMAD.X R45, RZ, RZ, R89, P6 ;  /* 0x000000ffff2d7224 */ /* 0x000fe200030e0659 */
[----:B------:R-:W-:Y:S01]  /*1c400*/  LOP3.LUT R8, R9, 0x380, RZ, 0xc0, !PT ;  /* 0x0000038009087812 */ /* 0x000fe200078ec0ff */
[----:B------:R-:W-:Y:S01]  /*1c410*/  IMAD R51, R51, UR4, RZ ;  /* 0x0000000433337c24 */ /* 0x000fe2000f8e02ff */
[----:B------:R-:W-:Y:S01]  /*1c420*/  LOP3.LUT R11, R88, 0x380, RZ, 0xc0, !PT ;  /* 0x00000380580b7812 */ /* 0x000fe200078ec0ff */
[----:B------:R-:W5:Y:S01]  /*1c430*/  LD.E.128 R12, desc[UR60][R12.64] ;  /* 0x0000003c0c0c7980 */ /* 0x000f62000c101d00 */
[----:B------:R-:W-:Y:S02]  /*1c440*/  SHF.R.U64 R24, R24, 0x3, RZ ;  /* 0x0000000318187819 */ /* 0x000fe400000012ff */
[----:B------:R-:W-:-:S02]  /*1c450*/  SHF.R.U64 R28, R28, 0x3, RZ ;  /* 0x000000031c1c7819 */ /* 0x000fc400000012ff */
[----:B------:R-:W-:Y:S02]  /*1c460*/  SHF.R.U64 R32, R32, 0x3, RZ ;  /* 0x0000000320207819 */ /* 0x000fe400000012ff */
[----:B------:R-:W-:Y:S02]  /*1c470*/  SHF.R.U64 R36, R36, 0x3, RZ ;  /* 0x0000000324247819 */ /* 0x000fe400000012ff */
[----:B------:R-:W-:Y:S02]  /*1c480*/  SHF.R.U64 R40, R40, 0x3, RZ ;  /* 0x0000000328287819 */ /* 0x000fe400000012ff */
[----:B-1----:R-:W-:Y:S02]  /*1c490*/  @P4 SHF.R.U32.HI R49, RZ, R55, R0 ;  /* 0x00000037ff314219 */ /* 0x002fe40000011600 */
[----:B------:R-:W-:Y:S01]  /*1c4a0*/  SHF.R.U64 R8, R8, 0x3, RZ ;  /* 0x0000000308087819 */ /* 0x000fe200000012ff */
[C---:B------:R-:W-:Y:S01]  /*1c4b0*/  IMAD R51, R210.reuse, UR5, R51 ;  /* 0x00000005d2337c24 */ /* 0x040fe2000f8e0233 */
[----:B------:R-:W-:Y:S01]  /*1c4c0*/  SHF.R.U64 R11, R11, 0x3, RZ ;  /* 0x000000030b0b7819 */ /* 0x000fe200000012ff */
        /* <DEDUP_REMOVED lines=11> */
[----:B------:R-:W-:Y:S01]  /*1c580*/  SHF.R.S32.HI R0, RZ, 0x1f, R49 ;  /* 0x0000001fff007819 */ /* 0x000fe20000011431 */
[----:B------:R-:W-:Y:S01]  /*1c590*/  IMAD.X R41, RZ, RZ, R89, P0 ;  /* 0x000000ffff297224 */ /* 0x000fe200000e0659 */
[----:B------:R-:W-:Y:S01]  /*1c5a0*/  LOP3.LUT R44, R8, R9, RZ, 0x3c, !PT ;  /* 0x00000009082c7212 */ /* 0x000fe200078e3cff */
[----:B------:R-:W-:Y:S01]  /*1c5b0*/  IMAD.MOV R20, RZ, RZ, -R49 ;  /* 0x000000ffff147224 */ /* 0x000fe200078e0a31 */
[----:B------:R-:W-:Y:S01]  /*1c5c0*/  LOP3.LUT R88, R11, R88, RZ, 0x3c, !PT ;  /* 0x000000580b587212 */ /* 0x000fe200078e3cff */
[----:B------:R-:W-:Y:S01]  /*1c5d0*/  IMAD R0, R0, UR4, RZ ;  /* 0x0000000400007c24 */ /* 0x000fe2000f8e02ff */
[----:B------:R-:W5:Y:S01]  /*1c5e0*/  LD.E.128 R24, desc[UR60][R24.64] ;  /* 0x0000003c18187980 */ /* 0x000f62000c101d00 */
[----:B------:R-:W-:-:S02]  /*1c5f0*/  IMAD R3, R3, R20, R48 ;  /* 0x0000001403037224 */ /* 0x000fc400078e0230 */
[----:B------:R-:W-:Y:S01]  /*1c600*/  IMAD.IADD R211, R211, 0x1, R51 ;  /* 0x00000001d3d37824 */ /* 0x000fe200078e0233 */
[----:B------:R0:W5:Y:S01]  /*1c610*/  LD.E.128 R8, desc[UR60][R88.64] ;  /* 0x0000003c58087980 */ /* 0x000162000c101d00 */
[----:B------:R-:W-:-:S03]  /*1c620*/  IMAD R51, R49, UR5, R0 ;  /* 0x0000000531337c24 */ /* 0x000fc6000f8e0200 */
[----:B------:R-:W5:Y:S01]  /*1c630*/  LD.E.128 R28, desc[UR60][R28.64] ;  /* 0x0000003c1c1c7980 */ /* 0x000f62000c101d00 */
[----:B------:R-:W-:-:S03]  /*1c640*/  SHF.R.S32.HI R0, RZ, 0x1f, R3 ;  /* 0x0000001fff007819 */ /* 0x000fc60000011403 */
[----:B------:R-:W5:Y:S04]  /*1c650*/  LD.E.128 R32, desc[UR60][R32.64] ;  /* 0x0000003c20207980 */ /* 0x000f68000c101d00 */
[----:B------:R-:W5:Y:S04]  /*1c660*/  LD.E.128 R36, desc[UR60][R36.64] ;  /* 0x0000003c24247980 */ /* 0x000f68000c101d00 */
        /* <DEDUP_REMOVED lines=12> */
[----:B------:R-:W-:Y:S02]  /*1c730*/  IMAD.IADD R53, R233, 0x1, R200 ;  /* 0x00000001e9357824 */ /* 0x000fe400078e02c8 */
[C---:B------:R-:W-:Y:S02]  /*1c740*/  IMAD R51, R3.reuse, UR5, R0 ;  /* 0x0000000503337c24 */ /* 0x040fe4000f8e0200 */
[----:B------:R-:W-:Y:S01]  /*1c750*/  IMAD.WIDE.U32 R20, R3, UR4, R20 ;  /* 0x0000000403147c25 */ /* 0x000fe2000f8e0014 */
[----:B------:R-:W-:Y:S01]  /*1c760*/  ISETP.GE.AND P2, PT, R53, R4, PT ;  /* 0x000000043500720c */ /* 0x000fe20003f46270 */
[----:B------:R-:W-:Y:S02]  /*1c770*/  ULDC.64 UR4, c[0x0][0xa80] ;  /* 0x0002a00000047ab9 */ /* 0x000fe40000000a00 */
[----:B------:R-:W-:Y:S01]  /*1c780*/  VIADD R0, R2, 0x34820 ;  /* 0x0003482002007836 */ /* 0x000fe20000000000 */
[----:B------:R-:W-:Y:S01]  /*1c790*/  LEA R50, P3, R20, UR4, 0x1 ;  /* 0x0000000414327c11 */ /* 0x000fe2000f8608ff */
[----:B------:R-:W-:-:S03]  /*1c7a0*/  IMAD.IADD R21, R21, 0x1, R51 ;  /* 0x0000000115157824 */ /* 0x000fc600078e0233 */
[----:B------:R-:W-:Y:S02]  /*1c7b0*/  PRMT R0, RZ, 0x654, R0 ;  /* 0x00000654ff007816 */ /* 0x000fe40000000000 */
[----:B------:R-:W-:Y:S01]  /*1c7c0*/  LEA.HI.X R51, R20, UR5, R21, 0x1, P3 ;  /* 0x0000000514337c11 */ /* 0x000fe200098f0c15 */
[C---:B------:R-:W-:Y:S02]  /*1c7d0*/  VIADD R49, R53.reuse, 0x20 ;  /* 0x0000002035317836 */ /* 0x040fe40000000000 */
[----:B------:R-:W-:Y:S01]  /*1c7e0*/  VIADD R3, R53, 0x40 ;  /* 0x0000004035037836 */ /* 0x000fe20000000000 */
[----:B-1----:R1:W-:Y:S01]  /*1c7f0*/  SYNCS.ARRIVE.TRANS64.RED.A1T0 RZ, [R0+URZ], RZ ;  /* 0x000000ff00ff79a7 */ /* 0x0023e2000810043f */
[----:B------:R0:W2:Y:S01]  /*1c800*/  SHFL.IDX PT, R48, R50, RZ, 0x181f ;  /* 0x00181fff32307589 */ /* 0x0000a200000e0000 */
[----:B------:R-:W-:Y:S01]  /*1c810*/  BSSY B1, `(.L_x_2689) ;  /* 0x0000010000017945 */ /* 0x000fe20003800000 */
[-C--:B------:R-:W-:Y:S02]  /*1c820*/  ISETP.GE.AND P0, PT, R49, R4.reuse, PT ;  /* 0x000000043100720c */ /* 0x080fe40003f06270 */
[----:B------:R-:W-:Y:S01]  /*1c830*/  ISETP.GE.AND P1, PT, R3, R4, PT ;  /* 0x000000040300720c */ /* 0x000fe20003f26270 */
[----:B-1----:R0:W1:Y:S01]  /*1c840*/  SHFL.IDX PT, R0, R51, RZ, 0x181f ;  /* 0x00181fff33007589 */ /* 0x00206200000e0000 */
[----:B------:R-:W-:-:S02]  /*1c850*/  SHF.R.S32.HI R107, RZ, 0x1f, R207 ;  /* 0x0000001fff6b7819 */ /* 0x000fc400000114cf */
[----:B------:R-:W-:Y:S01]  /*1c860*/  SHF.R.S32.HI R108, RZ, 0x1f, R203 ;  /* 0x0000001fff6c7819 */ /* 0x000fe200000114cb */
[----:B------:R-:W-:Y:S08]  /*1c870*/  @P2 BRA `(.L_x_2690) ;  /* 0x0000000000242947 */ /* 0x000ff00003800000 */
        /* <DEDUP_REMOVED lines=9> */
.L_x_2690:
[----:B------:R-:W-:Y:S05]  /*1c910*/  BSYNC B1 ;  /* 0x0000000000017941 */ /* 0x000fea0003800000 */
.L_x_2689:
        /* <DEDUP_REMOVED lines=13> */
.L_x_2692:
[----:B------:R-:W-:Y:S05]  /*1c9f0*/  BSYNC B1 ;  /* 0x0000000000017941 */ /* 0x000fea0003800000 */
.L_x_2691:
        /* <DEDUP_REMOVED lines=13> */
.L_x_2694:
[----:B------:R-:W-:Y:S05]  /*1cad0*/  BSYNC B1 ;  /* 0x0000000000017941 */ /* 0x000fea0003800000 */
.L_x_2693:
[----:B------:R-:W-:Y:S01]  /*1cae0*/  VIADD R3, R53, 0x60 ;  /* 0x0000006035037836 */ /* 0x000fe20000000000 */
[----:B0-----:R0:W0:Y:S04]  /*1caf0*/  SHFL.IDX PT, R0, R51, 0x3, 0x181f ;  /* 0x00781f0033007f89 */ /* 0x00102800000e0000 */
[----:B------:R-:W-:Y:S01]  /*1cb00*/  ISETP.GE.AND P0, PT, R3, R4, PT ;  /* 0x000000040300720c */ /* 0x000fe20003f06270 */
[----:B-1--4-:R-:W1:-:S12]  /*1cb10*/  SHFL.IDX PT, R50, R50, 0x3, 0x181f ;  /* 0x00781f0032327f89 */ /* 0x012e5800000e0000 */
        /* <DEDUP_REMOVED lines=12> */
.L_x_2688:
        /* <DEDUP_REMOVED lines=9> */
[----:B------:R-:W-:Y:S01]  /*1cc70*/  ULDC.64 UR4, c[0x0][0xb38] ;  /* 0x0002ce0000047ab9 */ /* 0x000fe20000000a00 */
[----:B------:R-:W1:Y:S01]  /*1cc80*/  @P4 LDC R0, c[0x0][0xbf0] ;  /* 0x0002fc00ff004b82 */ /* 0x000e620000000800 */
[----:B------:R-:W-:Y:S01]  /*1cc90*/  SHF.R.S32.HI R30, RZ, 0x1f, R218 ;  /* 0x0000001fff1e7819 */ /* 0x000fe200000114da */
[----:B------:R-:W-:Y:S01]  /*1cca0*/  IMAD.IADD R9, R9, 0x1, R11 ;  /* 0x0000000109097824 */ /* 0x000fe200078e020b */
[----:B------:R-:W-:-:S02]  /*1ccb0*/  SHF.R.S32.HI R11, RZ, 0x1f, R210 ;  /* 0x0000001fff0b7819 */ /* 0x000fc400000114d2 */
        /* <DEDUP_REMOVED lines=10> */
[----:B------:R-:W-:-:S02]  /*1cd60*/  SHF.R.S32.HI R37, RZ, 0x1f, R224 ;  /* 0x0000001fff257819 */ /* 0x000fc400000114e0 */
[----:B------:R-:W-:Y:S01]  /*1cd70*/  SHF.R.S32.HI R38, RZ, 0x1f, R225 ;  /* 0x0000001fff267819 */ /* 0x000fe200000114e1 */
[C---:B------:R-:W-:Y:S01]  /*1cd80*/  IMAD R13, R210.reuse, UR5, R11 ;  /* 0x00000005d20d7c24 */ /* 0x040fe2000f8e020b */
[----:B------:R-:W-:Y:S01]  /*1cd90*/  SHF.R.S32.HI R39, RZ, 0x1f, R226 ;  /* 0x0000001fff277819 */ /* 0x000fe200000114e2 */
[----:B------:R-:W-:Y:S01]  /*1cda0*/  IMAD.WIDE.U32 R8, R210, UR4, R8 ;  /* 0x00000004d2087c25 */ /* 0x000fe2000f8e0008 */
[----:B------:R-:W-:Y:S01]  /*1cdb0*/  ULDC.64 UR4, c[0x0][0xb48] ;  /* 0x0002d20000047ab9 */ /* 0x000fe20000000a00 */
[----:B------:R-:W-:Y:S02]  /*1cdc0*/  SHF.R.S32.HI R88, RZ, 0x1f, R227 ;  /* 0x0000001fff587819 */ /* 0x000fe400000114e3 */
[----:B------:R-:W-:Y:S01]  /*1cdd0*/  IMAD.MOV.U32 R11, RZ, RZ, R28 ;  /* 0x000000ffff0b7224 */ /* 0x000fe200078e001c */
[----:B-1----:R-:W-:Y:S01]  /*1cde0*/  @P4 SHF.R.U32.HI R11, RZ, R0, R21 ;  /* 0x00000000ff0b4219 */ /* 0x002fe20000011615 */
[----:B------:R-:W-:Y:S01]  /*1cdf0*/  IMAD.IADD R9, R9, 0x1, R13 ;  /* 0x0000000109097824 */ /* 0x000fe200078e020d */
[----:B------:R-:W-:-:S02]  /*1ce00*/  SHF.R.S32.HI R89, RZ, 0x1f, R228 ;  /* 0x0000001fff597819 */ /* 0x000fc400000114e4 */
[--C-:B------:R-:W-:Y:S01]  /*1ce10*/  SHF.R.S32.HI R0, RZ, 0x1f, R11.reuse ;  /* 0x0000001fff007819 */ /* 0x100fe2000001140b */
[----:B------:R-:W-:Y:S01]  /*1ce20*/  IMAD.MOV R10, RZ, RZ, -R11 ;  /* 0x000000ffff0a7224 */ /* 0x000fe200078e0a0b */
[----:B------:R-:W-:Y:S01]  /*1ce30*/  SHF.R.S32.HI R107, RZ, 0x1f, R229 ;  /* 0x0000001fff6b7819 */ /* 0x000fe200000114e5 */
[----:B------:R-:W-:Y:S01]  /*1ce40*/  IMAD.WIDE.U32 R8, R215, UR4, R8 ;  /* 0x00000004d7087c25 */ /* 0x000fe2000f8e0008 */
[----:B------:R-:W-:Y:S02]  /*1ce50*/  SHF.R.S32.HI R108, RZ, 0x1f, R230 ;  /* 0x0000001fff6c7819 */ /* 0x000fe400000114e6 */
[----:B------:R-:W-:Y:S01]  /*1ce60*/  SHF.R.S32.HI R109, RZ, 0x1f, R231 ;  /* 0x0000001fff6d7819 */ /* 0x000fe200000114e7 */
        /* <DEDUP_REMOVED lines=47> */
[----:B------:R-:W-:Y:S01]  /*1d160*/  @!P3 ST.E.64 desc[UR60][R10.64], R40 ;  /* 0x000000280a00b985 */ /* 0x000fe2000c101b3c */
[----:B--2---:R-:W-:-:S02]  /*1d170*/  @!P5 LEA R14, P6, R227, R8, 0x2 ;  /* 0x00000008e30ed211 */ /* 0x004fc400078c10ff */
[----:B------:R-:W-:Y:S01]  /*1d180*/  ISETP.GE.AND P3, PT, R223, UR4, PT ;  /* 0x00000004df007c0c */ /* 0x000fe2000bf66270 */
[----:B------:R-:W-:Y:S01]  /*1d190*/  @!P4 ST.E.64 desc[UR60][R12.64], R44 ;  /* 0x0000002c0c00c985 */ /* 0x000fe2000c101b3c */
[----:B------:R-:W-:Y:S02]  /*1d1a0*/  @!P5 LEA.HI.X R15, R227, R9, R88, 0x2, P6 ;  /* 0x00000009e30fd211 */ /* 0x000fe400030f1458 */
[----:B------:R-:W-:-:S03]  /*1d1b0*/  @!P2 LEA R20, P4, R226, R8, 0x2 ;  /* 0x00000008e214a211 */ /* 0x000fc600078810ff */
[----:B------:R0:W-:Y:S01]  /*1d1c0*/  @!P5 ST.E.64 desc[UR60][R14.64], R48 ;  /* 0x000000300e00d985 */ /* 0x0001e2000c101b3c */
[CC--:B------:R-:W-:Y:S02]  /*1d1d0*/  @!P1 LEA R24, P5, R225.reuse, R8.reuse, 0x2 ;  /* 0x00000008e1189211 */ /* 0x0c0fe400078a10ff */
[-C--:B------:R-:W-:Y:S02]  /*1d1e0*/  @!P2 LEA.HI.X R21, R226, R9.reuse, R39, 0x2, P4 ;  /* 0x00000009e215a211 */ /* 0x080fe400020f1427 */
[----:B------:R-:W-:Y:S02]  /*1d1f0*/  @!P0 LEA R26, P6, R224, R8, 0x2 ;  /* 0x00000008e01a8211 */ /* 0x000fe400078c10ff */
[----:B------:R-:W-:Y:S01]  /*1d200*/  ISETP.GE.AND P4, PT, R222, UR4, PT ;  /* 0x00000004de007c0c */ /* 0x000fe2000bf86270 */
[----:B------:R1:W-:Y:S01]  /*1d210*/  @!P2 ST.E.64 desc[UR60][R20.64], R52 ;  /* 0x000000341400a985 */ /* 0x0003e2000c101b3c */
[-C--:B------:R-:W-:Y:S02]  /*1d220*/  @!P1 LEA.HI.X R25, R225, R9.reuse, R38, 0x2, P5 ;  /* 0x00000009e1199211 */ /* 0x080fe400028f1426 */
[----:B------:R-:W-:-:S02]  /*1d230*/  @!P0 LEA.HI.X R27, R224, R9, R37, 0x2, P6 ;  /* 0x00000009e01b8211 */ /* 0x000fc400030f1425 */
[----:B------:R-:W-:Y:S01]  /*1d240*/  ISETP.GE.AND P2, PT, R221, UR4, PT ;  /* 0x00000004dd007c0c */ /* 0x000fe2000bf46270 */
[----:B------:R2:W-:Y:S01]  /*1d250*/  @!P1 ST.E.64 desc[UR60][R24.64], R56 ;  /* 0x0000003818009985 */ /* 0x0005e2000c101b3c */
[----:B0-----:R-:W-:Y:S02]  /*1d260*/  @!P3 LEA R14, P5, R223, R8, 0x2 ;  /* 0x00000008df0eb211 */ /* 0x001fe400078a10ff */
[----:B------:R-:W-:Y:S01]  /*1d270*/  ISETP.GE.AND P1, PT, R220, UR4, PT ;  /* 0x00000004dc007c0c */ /* 0x000fe2000bf26270 */
[----:B------:R3:W-:Y:S01]  /*1d280*/  @!P0 ST.E.64 desc[UR60][R26.64], R60 ;  /* 0x0000003c1a008985 */ /* 0x0007e2000c101b3c */
[----:B------:R-:W-:Y:S02]  /*1d290*/  ISETP.GE.AND P0, PT, R219, UR4, PT ;  /* 0x00000004db007c0c */ /* 0x000fe4000bf06270 */
[----:B------:R-:W-:Y:S02]  /*1d2a0*/  @!P3 LEA.HI.X R15, R223, R9, R36, 0x2, P5 ;  /* 0x00000009df0fb211 */ /* 0x000fe400028f1424 */
[----:B------:R-:W-:-:S02]  /*1d2b0*/  ISETP.GE.AND P5, PT, R218, UR4, PT ;  /* 0x00000004da007c0c */ /* 0x000fc4000bfa6270 */
[CC--:B------:R-:W-:Y:S01]  /*1d2c0*/  @!P4 LEA R12, P6, R222.reuse, R8.reuse, 0x2 ;  /* 0x00000008de0cc211 */ /* 0x0c0fe200078c10ff */
[----:B------:R3:W-:Y:S01]  /*1d2d0*/  @!P3 ST.E.64 desc[UR60][R14.64], R64 ;  /* 0x000000400e00b985 */ /* 0x0007e2000c101b3c */
[CC--:B------:R-:W-:Y:S02]  /*1d2e0*/  @!P2 LEA R10, P3, R221.reuse, R8.reuse, 0x2 ;  /* 0x00000008dd0aa211 */ /* 0x0c0fe400078610ff */
        /* <DEDUP_REMOVED lines=13> */
.L_x_2697:
[----:B------:R-:W-:Y:S05]  /*1d3c0*/  BSYNC B1 ;  /* 0x0000000000017941 */ /* 0x000fea0003800000 */
.L_x_2696:
        /* <DEDUP_REMOVED lines=10> */
[CC--:B-1----:R-:W-:Y:S02]  /*1d470*/  @!P1 LEA R12, P5, R216.reuse, R8.reuse, 0x2 ;  /* 0x00000008d80c9211 */ /* 0x0c2fe400078a10ff */
[CC--:B------:R-:W-:Y:S02]  /*1d480*/  @!P0 LEA R14, P6, R231.reuse, R8.reuse, 0x2 ;  /* 0x00000008e70e8211 */ /* 0x0c0fe400078c10ff */
        /* <DEDUP_REMOVED lines=58> */
.L_x_2686:
        /* <DEDUP_REMOVED lines=16> */
[----:B------:R-:W1:-:S12]  /*1d930*/  S2R R13, SR_TID.X ;  /* 0x00000000000d7919 */ /* 0x000e580000002100 */
        /* <DEDUP_REMOVED lines=9> */
.L_x_2698:
        /* <DEDUP_REMOVED lines=15> */
[----:B------:R-:W-:Y:S02]  /*1dac0*/  SEL R26, R26, 0x978, P0 ;  /* 0x000009781a1a7807 */ /* 0x000fe40000000000 */
[----:B------:R-:W-:-:S03]  /*1dad0*/  SEL R215, R215, RZ, P0 ;  /* 0x000000ffd7d77207 */ /* 0x000fc60000000000 */
        /* <DEDUP_REMOVED lines=8> */
[----:B------:R-:W-:Y:S02]  /*1db60*/  IMAD R21, R20, R232, R21 ;  /* 0x000000e814157224 */ /* 0x000fe400078e0215 */
[----:B0-----:R-:W-:-:S05]  /*1db70*/  @P1 IMAD.HI.U32 R4, R30, R25, RZ ;  /* 0x000000191e041227 */ /* 0x001fca00078e00ff */
[----:B------:R-:W0:Y:S01]  /*1db80*/  @!P0 LDC R9, c[0x0][0xb54] ;  /* 0x0002d500ff098b82 */ /* 0x000e220000000800 */
[----:B---3--:R-:W-:Y:S02]  /*1db90*/  IMAD R29, R15, R206, RZ ;  /* 0x000000ce0f1d7224 */ /* 0x008fe400078e02ff */
[----:B------:R-:W-:Y:S01]  /*1dba0*/  IMAD.WIDE.U32 R24, R20, R31, RZ ;  /* 0x0000001f14187225 */ /* 0x000fe200078e00ff */
[----:B----4-:R-:W-:-:S03]  /*1dbb0*/  @P1 SHF.R.U32.HI R27, RZ, R35, R4 ;  /* 0x00000023ff1b1219 */ /* 0x010fc60000011604 */
[----:B------:R-:W-:-:S04]  /*1dbc0*/  IMAD.WIDE.U32 R14, R14, R206, RZ ;  /* 0x000000ce0e0e7225 */ /* 0x000fc800078e00ff */
[----:B------:R-:W-:Y:S01]  /*1dbd0*/  IMAD.IADD R4, R25, 0x1, R21 ;  /* 0x0000000119047824 */ /* 0x000fe200078e0215 */
[----:B------:R-:W-:Y:S01]  /*1dbe0*/  IADD3 R14, P1, P3, R24, R14, R3 ;  /* 0x0000000e180e7210 */ /* 0x000fe20007b3e003 */
[----:B------:R-:W-:Y:S02]  /*1dbf0*/  IMAD.IADD R29, R15, 0x1, R29 ;  /* 0x000000010f1d7824 */ /* 0x000fe400078e021d */
[-C--:B------:R-:W-:Y:S02]  /*1dc00*/  IMAD R21, R13, R215.reuse, RZ ;  /* 0x000000d70d157224 */ /* 0x080fe400078e02ff */
[----:B------:R-:W-:Y:S01]  /*1dc10*/  IMAD.WIDE.U32 R12, R12, R215, RZ ;  /* 0x000000d70c0c7225 */ /* 0x000fe200078e00ff */
[----:B------:R-:W-:-:S03]  /*1dc20*/  IADD3.X R4, R4, R29, R28, P1, P3 ;  /* 0x0000001d04047210 */ /* 0x000fc60000fe641c */
[----:B------:R-:W-:Y:S01]  /*1dc30*/  IMAD.MOV R15, RZ, RZ, -R27 ;  /* 0x000000ffff0f7224 */ /* 0x000fe200078e0a1b */
[----:B------:R-:W-:Y:S01]  /*1dc40*/  IADD3 R12, P0, P1, R27, R14, R12 ;  /* 0x0000000e1b0c7210 */ /* 0x000fe2000791e00c */
[----:B------:R-:W-:Y:S01]  /*1dc50*/  IMAD.IADD R21, R13, 0x1, R21 ;  /* 0x000000010d157824 */ /* 0x000fe200078e0215 */
[----:B------:R-:W-:Y:S01]  /*1dc60*/  SHF.R.S32.HI R27, RZ, 0x1f, R27 ;  /* 0x0000001fff1b7819 */ /* 0x000fe2000001141b */
[----:B------:R-:W-:-:S03]  /*1dc70*/  IMAD R15, R33, R15, R30 ;  /* 0x0000000f210f7224 */ /* 0x000fc600078e021e */
[----:B------:R-:W-:Y:S01]  /*1dc80*/  IADD3.X R13, R27, R4, R21, P0, P1 ;  /* 0x000000041b0d7210 */ /* 0x000fe200007e2415 */
[----:B-----5:R-:W-:Y:S01]  /*1dc90*/  IMAD R4, R11, R15, RZ ;  /* 0x0000000f0b047224 */ /* 0x020fe200078e02ff */
[----:B------:R-:W-:-:S05]  /*1dca0*/  SHF.R.S32.HI R21, RZ, 0x1f, R15 ;  /* 0x0000001fff157819 */ /* 0x000fca000001140f */
[C---:B------:R-:W-:Y:S02]  /*1dcb0*/  IMAD R21, R10.reuse, R21, R4 ;  /* 0x000000150a157224 */ /* 0x040fe400078e0204 */
[----:B------:R-:W-:-:S04]  /*1dcc0*/  IMAD.WIDE.U32 R10, R10, R15, R12 ;  /* 0x0000000f0a0a7225 */ /* 0x000fc800078e000c */
[----:B------:R-:W-:Y:S01]  /*1dcd0*/  IMAD.IADD R4, R11, 0x1, R21 ;  /* 0x000000010b047824 */ /* 0x000fe200078e0215 */
[----:B-1----:R-:W-:Y:S01]  /*1dce0*/  LEA R8, P0, R10, R8, 0x2 ;  /* 0x000000080a087211 */ /* 0x002fe200078010ff */
[----:B------:R-:W-:-:S03]  /*1dcf0*/  IMAD.MOV.U32 R11, RZ, RZ, -0x800000 ;  /* 0xff800000ff0b7424 */ /* 0x000fc600078e00ff */
[----:B0-----:R-:W-:-:S05]  /*1dd00*/  LEA.HI.X R9, R10, R9, R4, 0x2, P0 ;  /* 0x000000090a097211 */ /* 0x001fca00000f1404 */
[----:B------:R1:W-:Y:S04]  /*1dd10*/  STG.E desc[UR60][R8.64], R11 ;  /* 0x0000000b08007986 */ /* 0x0003e8000c10193c */
.L_x_2700:
[----:B------:R-:W-:Y:S05]  /*1dd20*/  BSYNC B1 ;  /* 0x0000000000017941 */ /* 0x000fea0003800000 */
.L_x_2699:
[----:B------:R-:W-:Y:S05]  /*1dd30*/  @P2 BRA `(.L_x_2695) ;  /* 0x0000000400a02947 */ /* 0x000fea0003800000 */
[----:B------:R-:W2:Y:S01]  /*1dd40*/  LDC R15, c[0x0][0xbe8] ;  /* 0x0002fa00ff0f7b82 */ /* 0x000ea20000000800 */
[----:B------:R-:W-:Y:S01]  /*1dd50*/  ULDC.64 UR4, c[0x0][0xaa0] ;  /* 0x0002a80000047ab9 */ /* 0x000fe20000000a00 */
[----:B------:R-:W-:Y:S01]  /*1dd60*/  ULDC.64 UR6, c[0x0][0xaf0] ;  /* 0x0002bc0000067ab9 */ /* 0x000fe20000000a00 */
[----:B------:R-:W-:Y:S01]  /*1dd70*/  IMAD R4, R28, UR4, RZ ;  /* 0x000000041c047c24 */ /* 0x000fe2000f8e02ff */
[----:B------:R-:W-:Y:S01]  /*1dd80*/  BSSY B1, `(.L_x_2701) ;  /* 0x0000039000017945 */ /* 0x000fe20003800000 */
[C---:B-1----:R-:W-:Y:S01]  /*1dd90*/  IMAD.WIDE.U32 R8, R3.reuse, UR4, RZ ;  /* 0x0000000403087c25 */ /* 0x042fe2000f8e00ff */
[----:B------:R-:W-:Y:S02]  /*1dda0*/  SHF.R.S32.HI R14, RZ, 0x1f, R207 ;  /* 0x0000001fff0e7819 */ /* 0x000fe400000114cf */
[----:B------:R-:W-:Y:S01]  /*1ddb0*/  SHF.R.S32.HI R20, RZ, 0x1f, R203 ;  /* 0x0000001fff147819 */ /* 0x000fe200000114cb */
[----:B------:R-:W-:Y:S01]  /*1ddc0*/  IMAD R11, R3, UR5, R4 ;  /* 0x00000005030b7c24 */ /* 0x000fe2000f8e0204 */
[----:B------:R-:W-:Y:S01]  /*1ddd0*/  ULDC.64 UR4, c[0x0][0xae8] ;  /* 0x0002ba0000047ab9 */ /* 0x000fe20000000a00 */
[----:B------:R-:W-:-:S02]  /*1dde0*/  IMAD R3, R208, 0x20, R233 ;  /* 0x00000020d0037824 */ /* 0x000fc400078e02e9 */
[----:B------:R-:W-:Y:S02]  /*1ddf0*/  IMAD.IADD R9, R9, 0x1, R11 ;  /* 0x0000000109097824 */ /* 0x000fe400078e020b */
[----:B------:R-:W-:Y:S02]  /*1de00*/  IMAD.IADD R13, R200, 0x1, R3 ;  /* 0x00000001c80d7824 */ /* 0x000fe400078e0203 */
[----:B------:R-:W-:-:S04]  /*1de10*/  IMAD.WIDE.U32 R8, R206, UR4, R8 ;  /* 0x00000004ce087c25 */ /* 0x000fc8000f8e0008 */
[----:B------:R-:W-:Y:S02]  /*1de20*/  IMAD.MOV.U32 R3, RZ, RZ, R13 ;  /* 0x000000ffff037224 */ /* 0x000fe400078e000d */
[----:B------:R-:W-:Y:S01]  /*1de30*/  IMAD R9, R206, UR5, R9 ;  /* 0x00000005ce097c24 */ /* 0x000fe2000f8e0209 */
[----:B--2---:R-:W-:Y:S01]  /*1de40*/  ISETP.NE.AND P0, PT, R15, 0x1, PT ;  /* 0x000000010f00780c */ /* 0x004fe20003f05270 */
[----:B------:R-:W-:Y:S01]  /*1de50*/  ULDC.64 UR4, c[0x0][0xae0] ;  /* 0x0002b80000047ab9 */ /* 0x000fe20000000a00 */
[----:B------:R-:W-:Y:S02]  /*1de60*/  IMAD.IADD R200, R233, 0x1, R200 ;  /* 0x00000001e9c87824 */ /* 0x000fe400078e02c8 */
[----:B------:R-:W-:-:S09]  /*1de70*/  IMAD.WIDE.U32 R8, R31, UR6, R8 ;  /* 0x000000061f087c25 */ /* 0x000fd2000f8e0008 */
[----:B------:R-:W1:Y:S08]  /*1de80*/  @P0 LDC R10, c[0x0][0xbec] ;  /* 0x0002fb00ff0a0b82 */ /* 0x000e700000000800 */
[----:B------:R-:W2:Y:S01]  /*1de90*/  @P0 LDC R21, c[0x0][0xbf0] ;  /* 0x0002fc00ff150b82 */ /* 0x000ea20000000800 */
[----:B-1----:R-:W-:-:S04]  /*1dea0*/  @P0 IMAD.HI.U32 R4, R13, R10, RZ ;  /* 0x0000000a0d040227 */ /* 0x002fc800078e00ff */
[----:B------:R-:W-:Y:S01]  /*1deb0*/  IMAD R10, R232, UR6, RZ ;  /* 0x00000006e80a7c24 */ /* 0x000fe2000f8e02ff */
[----:B--2---:R-:W-:-:S03]  /*1dec0*/  @P0 SHF.R.U32.HI R3, RZ, R21, R4 ;  /* 0x00000015ff030219 */ /* 0x004fc60000011604 */
        /* <DEDUP_REMOVED lines=12> */
[----:B------:R-:W-:Y:S02]  /*1df90*/  IMAD R15, R0, R15, RZ ;  /* 0x0000000f000f7224 */ /* 0x000fe400078e02ff */
[----:B------:R-:W-:-:S02]  /*1dfa0*/  IMAD R3, R11, UR5, R4 ;  /* 0x000000050b037c24 */ /* 0x000fc4000f8e0204 */
[----:B------:R-:W-:Y:S01]  /*1dfb0*/  IMAD.WIDE.U32 R8, R11, UR4, R8 ;  /* 0x000000040b087c25 */ /* 0x000fe2000f8e0008 */
[C---:B------:R-:W-:Y:S01]  /*1dfc0*/  ISETP.GE.AND P2, PT, R200.reuse, R15, PT ;  /* 0x0000000fc800720c */ /* 0x040fe20003f46270 */
[----:B------:R-:W-:Y:S02]  /*1dfd0*/  ULDC.64 UR4, c[0x0][0xa80] ;  /* 0x0002a00000047ab9 */ /* 0x000fe40000000a00 */
[----:B------:R-:W-:Y:S01]  /*1dfe0*/  VIADD R0, R200, 0x20 ;  /* 0x00000020c8007836 */ /* 0x000fe20000000000 */
[----:B------:R-:W-:Y:S01]  /*1dff0*/  LEA R4, P3, R8, UR4, 0x1 ;  /* 0x0000000408047c11 */ /* 0x000fe2000f8608ff */
[----:B------:R-:W-:-:S03]  /*1e000*/  IMAD.IADD R3, R9, 0x1, R3 ;  /* 0x0000000109037824 */ /* 0x000fc600078e0203 */
[-C--:B------:R-:W-:Y:S01]  /*1e010*/  ISETP.GE.AND P1, PT, R0, R15.reuse, PT ;  /* 0x0000000f0000720c */ /* 0x080fe20003f26270 */
[----:B------:R-:W-:Y:S01]  /*1e020*/  VIADD R0, R200, 0x40 ;  /* 0x00000040c8007836 */ /* 0x000fe20000000000 */
[----:B------:R-:W-:Y:S02]  /*1e030*/  LEA.HI.X R3, R8, UR5, R3, 0x1, P3 ;  /* 0x0000000508037c11 */ /* 0x000fe400098f0c03 */
[----:B------:R1:W2:Y:S02]  /*1e040*/  SHFL.IDX PT, R8, R4, RZ, 0x181f ;  /* 0x00181fff04087589 */ /* 0x0002a400000e0000 */
[----:B------:R-:W-:Y:S02]  /*1e050*/  ISETP.GE.AND P0, PT, R0, R15, PT ;  /* 0x0000000f0000720c */ /* 0x000fe40003f06270 */
[----:B------:R1:W3:Y:S01]  /*1e060*/  SHFL.IDX PT, R0, R3, RZ, 0x181f ;  /* 0x00181fff03007589 */ /* 0x0002e200000e0000 */
[----:B------:R-:W-:Y:S10]  /*1e070*/  @P2 BRA `(.L_x_2702) ;  /* 0x0000000000242947 */ /* 0x000ff40003800000 */
        /* <DEDUP_REMOVED lines=9> */
.L_x_2702:
[----:B------:R-:W-:Y:S05]  /*1e110*/  BSYNC B1 ;  /* 0x0000000000017941 */ /* 0x000fea0003800000 */
.L_x_2701:
        /* <DEDUP_REMOVED lines=13> */
.L_x_2704:
[----:B------:R-:W-:Y:S05]  /*1e1f0*/  BSYNC B1 ;  /* 0x0000000000017941 */ /* 0x000fea0003800000 */
.L_x_2703:
        /* <DEDUP_REMOVED lines=13> */
.L_x_2706:
[----:B------:R-:W-:Y:S05]  /*1e2d0*/  BSYNC B1 ;  /* 0x0000000000017941 */ /* 0x000fea0003800000 */
.L_x_2705:
[----:B0-----:R-:W-:Y:S01]  /*1e2e0*/  VIADD R0, R200, 0x60 ;  /* 0x00000060c8007836 */ /* 0x001fe20000000000 */
[----:B------:R0:W0:Y:S04]  /*1e2f0*/  SHFL.IDX PT, R10, R3, 0x3, 0x181f ;  /* 0x00781f00030a7f89 */ /* 0x00002800000e0000 */
[----:B------:R-:W-:Y:S01]  /*1e300*/  ISETP.GE.AND P0, PT, R0, R15, PT ;  /* 0x0000000f0000720c */ /* 0x000fe20003f06270 */
[----:B-123--:R-:W1:-:S12]  /*1e310*/  SHFL.IDX PT, R4, R4, 0x3, 0x181f ;  /* 0x00781f0004047f89 */ /* 0x00ee5800000e0000 */
[----:B------:R-:W-:Y:S05]  /*1e320*/  @P0 BRA `(.L_x_2695) ;  /* 0x0000000000240947 */ /* 0x000fea0003800000 */
[----:B------:R-:W-:Y:S02]  /*1e330*/  ULDC UR4, c[0x0][0xac8] ;  /* 0x0002b20000047ab9 */ /* 0x000fe40000000800 */
[----:B------:R-:W-:Y:S02]  /*1e340*/  ISETP.GE.AND P2, PT, R203, UR4, PT ;  /* 0x00000004cb007c0c */ /* 0x000fe4000bf46270 */
[----:B------:R-:W-:-:S11]  /*1e350*/  ISETP.GE.AND P3, PT, R207, UR4, PT ;  /* 0x00000004cf007c0c */ /* 0x000fd6000bf66270 */
[-C--:B-1----:R-:W-:Y:S02]  /*1e360*/  @!P2 LEA R12, P0, R203, R4.reuse, 0x1 ;  /* 0x00000004cb0ca211 */ /* 0x082fe400078008ff */
[----:B----4-:R-:W-:Y:S02]  /*1e370*/  @!P3 LEA R8, P1, R207, R4, 0x1 ;  /* 0x00000004cf08b211 */ /* 0x010fe400078208ff */
[-C--:B0-----:R-:W-:Y:S02]  /*1e380*/  @!P2 LEA.HI.X R13, R203, R10.reuse, R20, 0x1, P0 ;  /* 0x0000000acb0da211 */ /* 0x081fe400000f0c14 */
[----:B------:R-:W-:-:S03]  /*1e390*/  @!P3 LEA.HI.X R9, R207, R10, R14, 0x1, P1 ;  /* 0x0000000acf09b211 */ /* 0x000fc600008f0c0e */
[----:B------:R0:W-:Y:S04]  /*1e3a0*/  @!P2 ST.E.128 desc[UR60][R12.64], RZ ;  /* 0x000000ff0c00a985 */ /* 0x0001e8000c101d3c */
[----:B------:R0:W-:Y:S02]  /*1e3b0*/  @!P3 ST.E.128 desc[UR60][R8.64], RZ ;  /* 0x000000ff0800b985 */ /* 0x0001e4000c101d3c */
.L_x_2695:
[----:B------:R-:W-:Y:S05]  /*1e3c0*/  BSYNC B0 ;  /* 0x0000000000007941 */ /* 0x000fea0003800000 */
.L_x_2685:
[----:B------:R-:W-:Y:S02]  /*1e3d0*/  ULDC UR4, c[0x0][0xc3c] ;  /* 0x00030f0000047ab9 */ /* 0x000fe40000000800 */
[----:B------:R-:W-:-:S13]  /*1e3e0*/  ISETP.GE.AND P0, PT, R7, UR4, PT ;  /* 0x0000000407007c0c */ /* 0x000fda000bf06270 */
[----:B------:R-:W-:Y:S05]  /*1e3f0*/  @!P0 BRA `(.L_x_2707) ;  /* 0xfffffe30004c8947 */ /* 0x000fea000383ffff */
[----:B------:R-:W-:Y:S05]  /*1e400*/  BRA `(.L_x_2476) ;  /* 0x0000008800847947 */ /* 0x000fea0003800000 */
.L_x_2474:
        /* <DEDUP_REMOVED lines=20> */
.L_x_2708:
        /* <DEDUP_REMOVED lines=43> */
.L_x_2712:
        /* <DEDUP_REMOVED lines=39> */
.L_x_2710:
        /* <DEDUP_REMOVED lines=12> */
.L_x_2713:
        /* <DEDUP_REMOVED lines=63> */
.L_x_2714:
        /* <DEDUP_REMOVED lines=61> */
.L_x_2715:
[----:B01----:R-:W-:-:S05]  /*1f2f0*/  LOP3.LUT R3, RZ, R2, RZ, 0x33, !PT ;  /* 0x00000002ff037212 */ /* 0x003fca00078e33ff */
[----:B------:R-:W-:-:S05]  /*1f300*/  IMAD.IADD R2, R4, 0x1, R3 ;  /* 0x0000000104027824 */ /* 0x000fca00078e0203 */
[----:B------:R1:W-:Y:S01]  /*1f310*/  STL [R1+0x4], R2 ;  /* 0x0000040201007387 */ /* 0x0003e20000100800 */
[----:B------:R-:W-:Y:S05]  /*1f320*/  BRA `(.L_x_2716) ;  /* 0x0000000000107947 */ /* 0x000fea0003800000 */
.L_x_2711:
[----:B------:R-:W-:Y:S01]  /*1f330*/  IMAD.U32 R2, RZ, RZ, UR6 ;  /* 0x00000006ff027e24 */ /* 0x000fe2000f8e00ff */
[----:B------:R0:W-:Y:S04]  /*1f340*/  STL [R1+0x4], RZ ;  /* 0x000004ff01007387 */ /* 0x0001e80000100800 */
[----:B------:R0:W-:Y:S04]  /*1f350*/  STL [R1+0x8], RZ ;  /* 0x000008ff01007387 */ /* 0x0001e80000100800 */
[----:B------:R0:W-:Y:S02]  /*1f360*/  STL [R1], R2 ;  /* 0x0000000201007387 */ /* 0x0001e40000100800 */
.L_x_2716:
        /* <DEDUP_REMOVED lines=10> */
.L_x_2709:
        /* <DEDUP_REMOVED lines=34> */
[C---:B-1----:R-:W-:Y:S02]  /*1f630*/  LOP3.LUT R2, R0.reuse, 0x40, RZ, 0xfc, !PT ;  /* 0x0000004000027812 */ /* 0x042fe400078efcff */
[----:B------:R-:W-:-:S07]  /*1f640*/  LOP3.LUT R0, R0, 0x80, RZ, 0xfc, !PT ;  /* 0x0000008000007812 */ /* 0x000fce00078efcff */
.L_x_2861:
[----:B--2---:R-:W2:Y:S01]  /*1f650*/  LDL R0, [R1+0xc] ;  /* 0x00000c0001007983 */ /* 0x004ea20000100800 */
[----:B0-----:R-:W2:Y:S01]  /*1f660*/  LDC.64 R2, c[0x0][0xc88] ;  /* 0x00032200ff027b82 */ /* 0x001ea20000000a00 */
[----:B------:R-:W-:Y:S05]  /*1f670*/  YIELD ;  /* 0x0000000000007946 */ /* 0x000fea0003800000 */
[----:B------:R-:W-:Y:S01]  /*1f680*/  ULDC.64 UR4, c[0x0][0xa28] ;  /* 0x00028a0000047ab9 */ /* 0x000fe20000000a00 */
[----:B------:R-:W-:Y:S01]  /*1f690*/  IMAD.MOV.U32 R8, RZ, RZ, RZ ;  /* 0x000000ffff087224 */ /* 0x000fe200078e00ff */
[----:B------:R-:W-:Y:S01]  /*1f6a0*/  ISETP.NE.U32.AND P0, PT, RZ, UR4, PT ;  /* 0x00000004ff007c0c */ /* 0x000fe2000bf05070 */
[----:B------:R-:W-:Y:S01]  /*1f6b0*/  ULDC.64 UR10, c[0x0][0xa18] ;  /* 0x00028600000a7ab9 */ /* 0x000fe20000000a00 */
[----:B------:R-:W-:Y:S01]  /*1f6c0*/  ULDC.64 UR8, c[0x0][0xa10] ;  /* 0x0002840000087ab9 */ /* 0x000fe20000000a00 */
[----:B------:R-:W-:Y:S01]  /*1f6d0*/  ULDC.64 UR6, c[0x0][0xa08] ;  /* 0x0002820000067ab9 */ /* 0x000fe20000000a00 */
[----:B--2---:R-:W-:-:S05]  /*1f6e0*/  IMAD.WIDE R2, R0, 0x4, R2 ;  /* 0x0000000400027825 */ /* 0x004fca00078e0202 */
[----:B-1----:R-:W2:Y:S01]  /*1f6f0*/  LDG.E R4, desc[UR60][R2.64] ;  /* 0x0000003c02047981 */ /* 0x002ea2000c1e1900 */
[----:B------:R-:W-:Y:S01]  /*1f700*/  ISETP.NE.AND.EX P0, PT, RZ, UR5, PT, P0 ;  /* 0x00000005ff007c0c */ /* 0x000fe2000bf05300 */
[----:B------:R-:W-:Y:S01]  /*1f710*/  IMAD.MOV.U32 R0, RZ, RZ, RZ ;  /* 0x000000ffff007224 */ /* 0x000fe200078e00ff */
[----:B--2---:R-:W-:Y:S01]  /*1f720*/  SHF.R.S32.HI R5, RZ, 0x1f, R4 ;  /* 0x0000001fff057819 */ /* 0x004fe20000011404 */
[----:B------:R-:W-:-:S10]  /*1f730*/  IMAD.SHL.U32 R15, R4, 0x4, RZ ;  /* 0x00000004040f7824 */ /* 0x000fd400078e00ff */
[C---:B------:R-:W-:Y:S01]  /*1f740*/  @P0 LEA R2, P1, R4.reuse, UR4, 0x2 ;  /* 0x0000000404020c11 */ /* 0x040fe2000f8210ff */
[----:B------:R0:W-:Y:S03]  /*1f750*/  STL [R1+0x34], R4 ;  /* 0x0000340401007387 */ /* 0x0001e60000100800 */
        /* <DEDUP_REMOVED lines=14> */
[C---:B--2---:R-:W-:Y:S02]  /*1f840*/  IADD3 R2, P4, R15.reuse, UR4, RZ ;  /* 0x000000040f027c10 */ /* 0x044fe4000ff9e0ff */
[----:B------:R-:W-:Y:S02]  /*1f850*/  ISETP.NE.AND.EX P3, PT, RZ, UR11, PT, P3 ;  /* 0x0000000bff007c0c */ /* 0x000fe4000bf65330 */
[C---:B------:R-:W-:Y:S02]  /*1f860*/  IADD3.X R3, R14.reuse, UR5, RZ, P4, !PT ;  /* 0x000000050e037c10 */ /* 0x040fe4000a7fe4ff */
[----:B0-----:R-:W-:Y:S02]  /*1f870*/  IADD3 R4, P4, R15, UR8, RZ ;  /* 0x000000080f047c10 */ /* 0x001fe4000ff9e0ff */
[----:B------:R-:W-:Y:S01]  /*1f880*/  ISETP.NE.AND.EX P0, PT, RZ, UR7, PT, P0 ;  /* 0x00000007ff007c0c */ /* 0x000fe2000bf05300 */
[----:B------:R-:W2:Y:S01]  /*1f890*/  @P2 LDG.E R8, desc[UR60][R2.64] ;  /* 0x0000003c02082981 */ /* 0x000ea2000c1e1900 */
[C---:B-1----:R-:W-:Y:S01]  /*1f8a0*/  IADD3.X R5, R14.reuse, UR9, RZ, P4, !PT ;  /* 0x000000090e057c10 */ /* 0x042fe2000a7fe4ff */
[----:B------:R-:W-:Y:S01]  /*1f8b0*/  ULDC UR4, c[0x0][0x288] ;  /* 0x0000a20000047ab9 */ /* 0x000fe20000000800 */
[----:B------:R-:W-:Y:S01]  /*1f8c0*/  ISETP.NE.AND.EX P1, PT, RZ, UR9, PT, P1 ;  /* 0x00000009ff007c0c */ /* 0x000fe2000bf25310 */
[----:B------:R-:W-:Y:S01]  /*1f8d0*/  IMAD.U32 R12, RZ, RZ, UR4 ;  /* 0x00000004ff0c7e24 */ /* 0x000fe2000f8e00ff */
[----:B------:R-:W-:Y:S01]  /*1f8e0*/  IADD3.X R7, R14, UR7, RZ, P5, !PT ;  /* 0x000000070e077c10 */ /* 0x000fe2000affe4ff */
[----:B------:R-:W-:-:S06]  /*1f8f0*/  ULDC.64 UR4, c[0x0][0x418] ;  /* 0x0001060000047ab9 */ /* 0x000fcc0000000a00 */
[----:B------:R0:W5:Y:S04]  /*1f900*/  @P0 LDG.E R11, desc[UR60][R6.64] ;  /* 0x0000003c060b0981 */ /* 0x000168000c1e1900 */
[----:B------:R0:W5:Y:S04]  /*1f910*/  @P1 LDG.E R10, desc[UR60][R4.64] ;  /* 0x0000003c040a1981 */ /* 0x000168000c1e1900 */
[----:B--2---:R1:W-:Y:S02]  /*1f920*/  STL [R1+0x4c], R8 ;  /* 0x00004c0801007387 */ /* 0x0043e40000100800 */
[----:B-1----:R-:W-:-:S04]  /*1f930*/  @P3 IADD3 R8, P4, R15, UR10, RZ ;  /* 0x0000000a0f083c10 */ /* 0x002fc8000ff9e0ff */
[----:B------:R-:W-:-:S05]  /*1f940*/  @P3 IADD3.X R9, R14, UR11, RZ, P4, !PT ;  /* 0x0000000b0e093c10 */ /* 0x000fca000a7fe4ff */
        /* <DEDUP_REMOVED lines=11> */
[----:B------:R-:W-:Y:S01]  /*1fa00*/  IMAD.U32 R8, RZ, RZ, UR4 ;  /* 0x00000004ff087e24 */ /* 0x000fe2000f8e00ff */
[----:B0-----:R-:W-:Y:S06]  /*1fa10*/  @P3 BRA `(.L_x_2718) ;  /* 0x0000000000143947 */ /* 0x001fec0003800000 */
[----:B------:R-:W-:Y:S05]  /*1fa20*/  @!P2 BRA `(.L_x_2718) ;  /* 0x000000000010a947 */ /* 0x000fea0003800000 */
[----:B------:R-:W2:Y:S04]  /*1fa30*/  LDG.E R12, desc[UR60][R2.64] ;  /* 0x0000003c020c7981 */ /* 0x000ea8000c1e1900 */
[----:B------:R-:W2:Y:S02]  /*1fa40*/  LDG.E R2, desc[UR60][R2.64+0x4] ;  /* 0x0000043c02027981 */ /* 0x000ea4000c1e1900 */
[----:B--2--5:R-:W-:-:S05]  /*1fa50*/  IMAD.IADD R13, R2, 0x1, -R12 ;  /* 0x00000001020d7824 */ /* 0x024fca00078e0a0c */
[----:B------:R0:W-:Y:S02]  /*1fa60*/  STL [R1+0x50], R13 ;  /* 0x0000500d01007387 */ /* 0x0001e40000100800 */
.L_x_2718:
[----:B------:R-:W2:Y:S01]  /*1fa70*/  LDL.LU R3, [R1+0x8] ;  /* 0x0000080001037983 */ /* 0x000ea20000300800 */
[----:B------:R-:W-:Y:S02]  /*1fa80*/  ULDC.64 UR4, c[0x0][0xa20] ;  /* 0x0002880000047ab9 */ /* 0x000fe40000000a00 */
[----:B------:R-:W-:Y:S01]  /*1fa90*/  ISETP.NE.U32.AND P2, PT, RZ, UR4, PT ;  /* 0x00000004ff007c0c */ /* 0x000fe2000bf45070 */
[----:B------:R-:W3:Y:S03]  /*1faa0*/  LDL R12, [R1+0x34] ;  /* 0x00003400010c7983 */ /* 0x000ee60000100800 */
[----:B------:R-:W-:Y:S02]  /*1fab0*/  ISETP.NE.AND.EX P2, PT, RZ, UR5, PT, P2 ;  /* 0x00000005ff007c0c */ /* 0x000fe4000bf45320 */
[C---:B--2---:R-:W-:Y:S02]  /*1fac0*/  LOP3.LUT R17, R3.reuse, 0xff000000, RZ, 0xc0, !PT ;  /* 0xff00000003117812 */ /* 0x044fe400078ec0ff */
[----:B------:R-:W-:-:S02]  /*1fad0*/  LOP3.LUT R2, R3, 0xff0000, RZ, 0xc0, !PT ;  /* 0x00ff000003027812 */ /* 0x000fc400078ec0ff */
[----:B------:R-:W-:Y:S02]  /*1fae0*/  SHF.R.U32.HI R17, RZ, 0x8, R17 ;  /* 0x00000008ff117819 */ /* 0x000fe40000011611 */
[----:B------:R-:W-:Y:S02]  /*1faf0*/  LOP3.LUT R16, R3, 0xffff, RZ, 0xc0, !PT ;  /* 0x0000ffff03107812 */ /* 0x000fe400078ec0ff */
[----:B------:R-:W-:Y:S01]  /*1fb00*/  LEA.HI R17, R2, R17, RZ, 0x10 ;  /* 0x0000001102117211 */ /* 0x000fe200078f80ff */
[----:B-----5:R-:W-:-:S05]  /*1fb10*/  IMAD.IADD R2, R11, 0x1, R0 ;  /* 0x000000010b027824 */ /* 0x020fca00078e0200 */
[----:B------:R1:W-:Y:S04]  /*1fb20*/  STL [R1+0x20], R2 ;  /* 0x0000200201007387 */ /* 0x0003e80000100800 */
[----:B---3--:R1:W-:Y:S01]  /*1fb30*/  STL [R1+0x14], R12 ;  /* 0x0000140c01007387 */ /* 0x0083e20000100800 */
[----:B------:R-:W-:Y:S05]  /*1fb40*/  @!P2 BRA `(.L_x_2719) ;  /* 0x000000000010a947 */ /* 0x000fea0003800000 */
[----:B-1----:R-:W-:-:S04]  /*1fb50*/  IADD3 R2, P0, R15, UR4, RZ ;  /* 0x000000040f027c10 */ /* 0x002fc8000ff1e0ff */
[----:B------:R-:W-:-:S05]  /*1fb60*/  IADD3.X R3, R14, UR5, RZ, P0, !PT ;  /* 0x000000050e037c10 */ /* 0x000fca00087fe4ff */
[----:B------:R2:W5:Y:S01]  /*1fb70*/  LDG.E R8, desc[UR60][R2.64] ;  /* 0x0000003c02087981 */ /* 0x000562000c1e1900 */
[----:B------:R-:W-:Y:S05]  /*1fb80*/  BRA `(.L_x_2720) ;  /* 0x0000000000107947 */ /* 0x000fea0003800000 */
.L_x_2719:
[----:B------:R-:W-:Y:S05]  /*1fb90*/  @!P0 BRA `(.L_x_2720) ;  /* 0x00000000000c8947 */ /* 0x000fea0003800000 */
[----:B------:R-:W2:Y:S04]  /*1fba0*/  LDG.E R8, desc[UR60][R6.64] ;  /* 0x0000003c06087981 */ /* 0x000ea8000c1e1900 */
[----:B------:R-:W2:Y:S02]  /*1fbb0*/  LDG.E R6, desc[UR60][R6.64+0x4] ;  /* 0x0000043c06067981 */ /* 0x000ea4000c1e1900 */
[----:B--2---:R-:W-:-:S07]  /*1fbc0*/  IMAD.IADD R8, R6, 0x1, -R8 ;  /* 0x0000000106087824 */ /* 0x004fce00078e0a08 */
.L_x_2720:
[----:B-12---:R-:W2:Y:S01]  /*1fbd0*/  @P1 LDG.E R2, desc[UR60][R4.64] ;  /* 0x0000003c04021981 */ /* 0x006ea2000c1e1900 */
[----:B------:R-:W1:Y:S03]  /*1fbe0*/  LDC R3, c[0x0][0x448] ;  /* 0x00011200ff037b82 */ /* 0x000e660000000800 */
[----:B------:R-:W3:Y:S04]  /*1fbf0*/  LDL R6, [R1+0x4] ;  /* 0x0000040001067983 */ /* 0x000ee80000100800 */
[----:B------:R4:W2:Y:S01]  /*1fc00*/  @P1 LDG.E R4, desc[UR60][R4.64+0x4] ;  /* 0x0000043c04041981 */ /* 0x0008a2000c1e1900 */
[----:B-1----:R-:W-:-:S13]  /*1fc10*/  ISETP.NE.AND P0, PT, R3, 0x1, PT ;  /* 0x000000010300780c */ /* 0x002fda0003f05270 */
[----:B------:R-:W1:Y:S08]  /*1fc20*/  @P0 LDC R3, c[0x0][0x44c] ;  /* 0x00011300ff030b82 */ /* 0x000e700000000800 */
[----:B----4-:R-:W4:Y:S01]  /*1fc30*/  @P0 LDC R5, c[0x0][0x450] ;  /* 0x00011400ff050b82 */ /* 0x010f220000000800 */
[----:B-----5:R-:W-:Y:S01]  /*1fc40*/  IMAD.IADD R7, R8, 0x1, -R0 ;  /* 0x0000000108077824 */ /* 0x020fe200078e0a00 */
[----:B------:R-:W-:-:S05]  /*1fc50*/  LOP3.LUT R11, R17, 0xff, RZ, 0xc0, !PT ;  /* 0x000000ff110b7812 */ /* 0x000fca00078ec0ff */
[----:B------:R0:W-:Y:S01]  /*1fc60*/  STL [R1+0x60], R11 ;  /* 0x0000600b01007387 */ /* 0x0001e20000100800 */
[----:B------:R-:W-:Y:S01]  /*1fc70*/  BSSY B0, `(.L_x_2721) ;  /* 0x0000032000007945 */ /* 0x000fe20003800000 */
[----:B------:R-:W-:Y:S01]  /*1fc80*/  SHF.R.U32.HI R17, RZ, 0x10, R17 ;  /* 0x00000010ff117819 */ /* 0x000fe20000011611 */
[----:B--2---:R-:W-:Y:S02]  /*1fc90*/  @P1 IMAD.IADD R9, R4, 0x1, -R2 ;  /* 0x0000000104091824 */ /* 0x004fe400078e0a02 */
[----:B---3--:R-:W-:-:S04]  /*1fca0*/  IMAD.SHL.U32 R2, R6, 0x80, RZ ;  /* 0x0000008006027824 */ /* 0x008fc800078e00ff */
[----:B------:R-:W-:-:S04]  /*1fcb0*/  VIADD R2, R2, 0x7f ;  /* 0x0000007f02027836 */ /* 0x000fc80000000000 */
[----:B-1----:R-:W-:-:S05]  /*1fcc0*/  @P0 IMAD.HI.U32 R0, R2, R3, RZ ;  /* 0x0000000302000227 */ /* 0x002fca00078e00ff */
[----:B----4-:R-:W-:Y:S01]  /*1fcd0*/  @P0 SHF.R.U32.HI R2, RZ, R5, R0 ;  /* 0x00000005ff020219 */ /* 0x010fe20000011600 */
[----:B------:R-:W-:-:S05]  /*1fce0*/  IMAD.IADD R0, R7, 0x1, R9 ;  /* 0x0000000107007824 */ /* 0x000fca00078e0209 */
[C---:B------:R-:W-:Y:S01]  /*1fcf0*/  IADD3 R21, R0.reuse, 0x80, -R13 ;  /* 0x0000008000157810 */ /* 0x040fe20007ffe80d */
        /* <DEDUP_REMOVED lines=9> */
[----:B------:R-:W-:Y:S01]  /*1fd90*/  ISETP.GE.AND P0, PT, R6, 0x1, PT ;  /* 0x000000010600780c */ /* 0x000fe20003f06270 */
[----:B------:R-:W-:-:S12]  /*1fda0*/  IMAD.MOV.U32 R3, RZ, RZ, RZ ;  /* 0x000000ffff037224 */ /* 0x000fd800078e00ff */
[----:B0-----:R-:W-:Y:S05]  /*1fdb0*/  @!P0 BRA `(.L_x_2722) ;  /* 0x0000000000748947 */ /* 0x001fea0003800000 */
[----:B------:R-:W-:Y:S01]  /*1fdc0*/  ISETP.NE.AND P0, PT, R17, RZ, PT ;  /* 0x000000ff1100720c */ /* 0x000fe20003f05270 */
[----:B------:R-:W-:-:S03]  /*1fdd0*/  ULDC UR4, c[0x0][0x9f0] ;  /* 0x00027c0000047ab9 */ /* 0x000fc60000000800 */
[----:B------:R-:W-:-:S04]  /*1fde0*/  SEL R0, R17, UR4, P0 ;  /* 0x0000000411007c07 */ /* 0x000fc80008000000 */
[----:B------:R-:W-:Y:S02]  /*1fdf0*/  IABS R2, R0 ;  /* 0x0000000000027213 */ /* 0x000fe40000000000 */
[----:B------:R-:W-:Y:S02]  /*1fe00*/  IADD3 R3, R0, -0x1, R6 ;  /* 0xffffffff00037810 */ /* 0x000fe40007ffe006 */
[----:B------:R-:W0:Y:S08]  /*1fe10*/  I2F.RP R4, R2 ;  /* 0x0000000200047306 */ /* 0x000e300000209400 */
[----:B0-----:R-:W0:Y:S02]  /*1fe20*/  MUFU.RCP R4, R4 ;  /* 0x0000000400047308 */ /* 0x001e240000001000 */
[----:B0-----:R-:W-:-:S06]  /*1fe30*/  VIADD R4, R4, 0xffffffe ;  /* 0x0ffffffe04047836 */ /* 0x001fcc0000000000 */
[----:B------:R0:W1:Y:S02]  /*1fe40*/  F2I.FTZ.U32.TRUNC.NTZ R5, R4 ;  /* 0x0000000400057305 */ /* 0x000064000021f000 */
[----:B0-----:R-:W-:-:S04]  /*1fe50*/  LOP3.LUT R4, R3, R0, RZ, 0x3c, !PT ;  /* 0x0000000003047212 */ /* 0x001fc800078e3cff */
[----:B------:R-:W-:Y:S01]  /*1fe60*/  ISETP.GE.AND P3, PT, R4, RZ, PT ;  /* 0x000000ff0400720c */ /* 0x000fe20003f66270 */
[----:B-1----:R-:W-:-:S04]  /*1fe70*/  IMAD.MOV R4, RZ, RZ, -R5 ;  /* 0x000000ffff047224 */ /* 0x002fc800078e0a05 */
        /* <DEDUP_REMOVED lines=17> */
.L_x_2722:
[----:B------:R-:W-:Y:S05]  /*1ff90*/  BSYNC B0 ;  /* 0x0000000000007941 */ /* 0x000fea0003800000 */
.L_x_2721:
[-C--:B------:R-:W-:Y:S01]  /*1ffa0*/  IMAD R0, R11, R3.reuse, RZ ;  /* 0x000000030b007224 */ /* 0x080fe200078e02ff */
[----:B------:R-:W-:Y:S03]  /*1ffb0*/  BSSY B0, `(.L_x_2723) ;  /* 0x0000146000007945 */ /* 0x000fe60003800000 */
[C---:B------:R-:W-:Y:S01]  /*1ffc0*/  IMAD R2, R0.reuse, 0x80, -R7 ;  /* 0x0000008000027824 */ /* 0x040fe200078e0a07 */
[----:B------:R-:W-:-:S04]  /*1ffd0*/  VIADDMNMX R3, R0, R3, R6, PT ;  /* 0x0000000300037246 */ /* 0x000fc80003800106 */
[----:B------:R-:W-:Y:S01]  /*1ffe0*/  VIMNMX R2, RZ, R2, !PT ;  /* 0x00000002ff027248 */ /* 0x000fe20007fe0100 */
[----:B------:R-:W-:-:S05]  /*1fff0*/  IMAD R3, R3, 0x80, -R7 ;  /* 0x0000008003037824 */ /* 0x000fca00078e0a07 */
        /* <DEDUP_REMOVED lines=14> */
[----:B------:R-:W0:Y:S02]  /*200e0*/  S2R R3, SR_TID.X ;  /* 0x0000000000037919 */ /* 0x000e240000002100 */
[----:B0-----:R-:W-:-:S04]  /*200f0*/  SHF.R.U32.HI R3, RZ, 0x5, R3 ;  /* 0x00000005ff037819 */ /* 0x001fc80000011603 */
[----:B------:R-:W-:-:S05]  /*20100*/  LOP3.LUT R3, R3, 0x3, RZ, 0xc0, !PT ;  /* 0x0000000303037812 */ /* 0x000fca00078ec0ff */
[----:B------:R0:W1:Y:S02]  /*20110*/  SHFL.IDX PT, R14, R3, RZ, 0x1f ;  /* 0x00001fff030e7589 */ /* 0x00006400000e0000 */
.L_x_2904:
[----:B-1----:R-:W-:Y:S02]  /*20120*/  ISETP.NE.AND P0, PT, R14, RZ, PT ;  /* 0x000000ff0e00720c */ /* 0x002fe40003f05270 */
[----:B------:R-:W-:-:S11]  /*20130*/  PLOP3.LUT P6, PT, PT, PT, PT, 0x8, 0x0 ;  /* 0x000000000000781c */ /* 0x000fd60003fce170 */
[----:B------:R-:W-:Y:S05]  /*20140*/  @P0 BRA `(.L_x_2726) ;  /* 0x00000000000c0947 */ /* 0x000fea0003800000 */
[----:B------:R-:W-:-:S03]  /*20150*/  UMOV UR4, 0xffffffff ;  /* 0xffffffff00047882 */ /* 0x000fc60000000000 */
[----:B------:R-:W-:Y:S05]  /*20160*/  BRA.DIV UR4, `(.L_x_2727) ;  /* 0x0000007a042c7947 */ /* 0x000fea000b800000 */
[----:B------:R-:W-:-:S13]  /*20170*/  ELECT P6, URZ, PT ;  /* 0x00000000003f782f */ /* 0x000fda00038c0000 */
.L_x_2726:
[----:B0-----:R-:W2:Y:S01]  /*20180*/  LDL R3, [R1+0x64] ;  /* 0x0000640001037983 */ /* 0x001ea20000100800 */
[----:B------:R-:W-:Y:S01]  /*20190*/  BSSY B1, `(.L_x_2728) ;  /* 0x0000008000017945 */ /* 0x000fe20003800000 */
[----:B--2---:R-:W-:-:S05]  /*201a0*/  VIADD R3, R3, 0x1 ;  /* 0x0000000103037836 */ /* 0x004fca0000000000 */
[----:B------:R-:W-:-:S04]  /*201b0*/  LEA.HI R4, R3, R3, RZ, 0x1 ;  /* 0x0000000303047211 */ /* 0x000fc800078f08ff */
[----:B------:R-:W-:-:S05]  /*201c0*/  LOP3.LUT R4, R4, 0xfffffffe, RZ, 0xc0, !PT ;  /* 0xfffffffe04047812 */ /* 0x000fca00078ec0ff */
[----:B------:R-:W-:-:S05]  /*201d0*/  IMAD.IADD R3, R3, 0x1, -R4 ;  /* 0x0000000103037824 */ /* 0x000fca00078e0a04 */
[----:B------:R-:W-:-:S04]  /*201e0*/  SHF.L.U32 R3, R3, 0x1f, RZ ;  /* 0x0000001f03037819 */ /* 0x000fc800000006ff */
[----:B------:R-:W0:Y:S02]  /*201f0*/  SYNCS.PHASECHK.TRANS64.TRYWAIT P0, [R18+URZ+0x34820], R3 ;  /* 0x03482003120075a7 */ /* 0x000e24000800017f */
[----:B0-----:R-:W-:Y:S05]  /*20200*/  @!P0 BRA `(.L_x_2729) ;  /* 0x0000007800248947 */ /* 0x001fea0003800000 */
.L_x_2907:
[----:B------:R-:W-:Y:S05]  /*20210*/  BSYNC B1 ;  /* 0x0000000000017941 */ /* 0x000fea0003800000 */
.L_x_2728:
[----:B------:R-:W-:Y:S04]  /*20220*/  BSSY B1, `(.L_x_2730) ;  /* 0x0000084000017945 */ /* 0x000fe80003800000 */
[----:B------:R-:W-:Y:S05]  /*20230*/  @!P6 BRA `(.L_x_2731) ;  /* 0x000000080008e947 */ /* 0x000fea0003800000 */
[----:B------:R-:W2:Y:S04]  /*20240*/  LDL R5, [R1+0x10] ;  /* 0x0000100001057983 */ /* 0x000ea80000100800 */
[----:B------:R-:W3:Y:S01]  /*20250*/  LDL R6, [R1+0x24] ;  /* 0x0000240001067983 */ /* 0x000ee20000100800 */
[----:B------:R-:W-:Y:S01]  /*20260*/  BSSY B2, `(.L_x_2732) ;  /* 0x0000008000027945 */ /* 0x000fe20003800000 */
[----:B------:R-:W1:Y:S02]  /*20270*/  S2R R4, SR_TID.X ;  /* 0x0000000000047919 */ /* 0x000e640000002100 */
[----:B-1----:R-:W-:-:S04]  /*20280*/  LOP3.LUT R4, R4, 0x7f, RZ, 0xc0, !PT ;  /* 0x0000007f04047812 */ /* 0x002fc800078ec0ff */
[----:B------:R-:W-:Y:S01]  /*20290*/  ISETP.NE.AND P1, PT, R4, RZ, PT ;  /* 0x000000ff0400720c */ /* 0x000fe20003f25270 */
[----:B--2---:R-:W-:Y:S01]  /*202a0*/  IMAD R5, R5, 0x8, R18 ;  /* 0x0000000805057824 */ /* 0x004fe200078e0212 */
[----:B---3--:R-:W-:-:S04]  /*202b0*/  SHF.L.U32 R9, R6, 0x1f, RZ ;  /* 0x0000001f06097819 */ /* 0x008fc800000006ff */
[----:B------:R-:W1:Y:S02]  /*202c0*/  SYNCS.PHASECHK.TRANS64.TRYWAIT P0, [R5+URZ+0x348a0], R9 ;  /* 0x0348a009050075a7 */ /* 0x000e64000800017f */
[----:B-1----:R-:W-:Y:S05]  /*202d0*/  @!P0 BRA `(.L_x_2733) ;  /* 0x0000007800048947 */ /* 0x002fea0003800000 */
.L_x_2908:
[----:B------:R-:W-:Y:S05]  /*202e0*/  BSYNC B2 ;  /* 0x0000000000027941 */ /* 0x000fea0003800000 */
.L_x_2732:
[----:B------:R-:W-:Y:S04]  /*202f0*/  BSSY B2, `(.L_x_2734) ;  /* 0x0000009000027945 */ /* 0x000fe80003800000 */
[----:B------:R-:W-:Y:S05]  /*20300*/  @P1 BRA `(.L_x_2735) ;  /* 0x00000000001c1947 */ /* 0x000fea0003800000 */
[----:B------:R-:W2:Y:S01]  /*20310*/  S2R R4, SR_TID.X ;  /* 0x0000000000047919 */ /* 0x000ea20000002100 */
[----:B0-----:R-:W-:-:S04]  /*20320*/  IMAD.MOV.U32 R3, RZ, RZ, 0xc000 ;  /* 0x0000c000ff037424 */ /* 0x001fc800078e00ff */
[----:B------:R3:W-:Y:S01]  /*20330*/  SYNCS.ARRIVE.TRANS64 RZ, [R5+URZ+0x34890], R3 ;  /* 0x0348900305ff79a7 */ /* 0x0007e2000800003f */
[----:B--2---:R-:W-:-:S04]  /*20340*/  LOP3.LUT R4, R4, 0x1f, RZ, 0xc0, !PT ;  /* 0x0000001f04047812 */ /* 0x004fc800078ec0ff */
[----:B------:R-:W-:-:S13]  /*20350*/  ISETP.NE.AND P0, PT, R4, RZ, PT ;  /* 0x000000ff0400720c */ /* 0x000fda0003f05270 */
[----:B---3--:R-:W-:Y:S05]  /*20360*/  @!P0 BRA `(.L_x_2735) ;  /* 0x0000000000048947 */ /* 0x008fea0003800000 */
[----:B------:R-:W-:Y:S01]  /*20370*/  BPT.TRAP 0x1 ;  /* 0x000000040000795c */ /* 0x000fe20000300000 */
.L_x_2735:
[----:B------:R-:W-:Y:S05]  /*20380*/  BSYNC B2 ;  /* 0x0000000000027941 */ /* 0x000fea0003800000 */
.L_x_2734:
[----:B0-----:R-:W2:Y:S01]  /*20390*/  LDL R3, [R1+0x10] ;  /* 0x0000100001037983 */ /* 0x001ea20000100800 */
        /* <DEDUP_REMOVED lines=9> */
[----:B--2---:R-:W-:-:S02]  /*20430*/  IMAD R8, R3, 0xc000, R18 ;  /* 0x0000c00003087824 */ /* 0x004fc400078e0212 */
[----:B------:R-:W-:Y:S02]  /*20440*/  VIADD R3, R5, 0x34890 ;  /* 0x0003489005037836 */ /* 0x000fe40000000000 */
[----:B------:R-:W-:-:S07]  /*20450*/  VIADD R6, R8, 0x1c400 ;  /* 0x0001c40008067836 */ /* 0x000fce0000000000 */
.L_x_2736:
        /* <DEDUP_REMOVED lines=16> */
.L_x_2737:
        /* <DEDUP_REMOVED lines=15> */
.L_x_2738:
        /* <DEDUP_REMOVED lines=13> */
.L_x_2909:
[----:B------:R-:W-:Y:S05]  /*20720*/  BSYNC B2 ;  /* 0x0000000000027941 */ /* 0x000fea0003800000 */
.L_x_2739:
[----:B------:R-:W-:Y:S01]  /*20730*/  BSSY B2, `(.L_x_2741) ;  /* 0x000000b000027945 */ /* 0x000fe20003800000 */
[----:B------:R-:W-:Y:S02]  /*20740*/  IMAD.MOV.U32 R8, RZ, RZ, 0x0 ;  /* 0x00000000ff087424 */ /* 0x000fe400078e00ff */
[----:B01----:R-:W-:Y:S01]  /*20750*/  IMAD.MOV.U32 R9, RZ, RZ, 0x12f00000 ;  /* 0x12f00000ff097424 */ /* 0x003fe200078e00ff */
        /* <DEDUP_REMOVED lines=8> */
.L_x_2742:
[----:B------:R-:W-:Y:S05]  /*207e0*/  BSYNC B2 ;  /* 0x0000000000027941 */ /* 0x000fea0003800000 */
.L_x_2741:
        /* <DEDUP_REMOVED lines=10> */
.L_x_2743:
        /* <DEDUP_REMOVED lines=19> */
.L_x_2744:
        /* <DEDUP_REMOVED lines=10> */
.L_x_2731:
[----:B------:R-:W-:Y:S05]  /*20a60*/  BSYNC B1 ;  /* 0x0000000000017941 */ /* 0x000fea0003800000 */
.L_x_2730:
[----:B------:R-:W0:Y:S04]  /*20a70*/  LDL.LU R8, [R1+0x10] ;  /* 0x0000100001087983 */ /* 0x000e280000300800 */
[----:B------:R-:W2:Y:S01]  /*20a80*/  LDL.LU R6, [R1+0x24] ;  /* 0x0000240001067983 */ /* 0x000ea20000300800 */
[----:B------:R-:W-:Y:S01]  /*20a90*/  PLOP3.LUT P0, PT, PT, PT, PT, 0x8, 0x0 ;  /* 0x000000000000781c */ /* 0x000fe20003f0e170 */
[----:B0-----:R-:W-:Y:S02]  /*20aa0*/  VIADD R3, R8, 0x1 ;  /* 0x0000000108037836 */ /* 0x001fe40000000000 */
        /* <DEDUP_REMOVED lines=9> */
.L_x_2760:
[----:B------:R-:W-:Y:S05]  /*20b40*/  YIELD ;  /* 0x0000000000007946 */ /* 0x000fea0003800000 */
[----:B------:R-:W-:Y:S04]  /*20b50*/  BSSY B1, `(.L_x_2745) ;  /* 0x000007f000017945 */ /* 0x000fe80003800000 */
[----:B-1----:R-:W-:Y:S05]  /*20b60*/  @!P6 BRA `(.L_x_2746) ;  /* 0x0000000400f4e947 */ /* 0x002fea0003800000 */
[----:B------:R-:W2:Y:S04]  /*20b70*/  LDL R5, [R1+0x10] ;  /* 0x0000100001057983 */ /* 0x000ea80000100800 */
[----:B------:R-:W3:Y:S01]  /*20b80*/  LDL R4, [R1+0x24] ;  /* 0x0000240001047983 */ /* 0x000ee20000100800 */
[----:B------:R-:W-:Y:S01]  /*20b90*/  BSSY B2, `(.L_x_2747) ;  /* 0x0000008000027945 */ /* 0x000fe20003800000 */
[----:B0-----:R-:W0:Y:S02]  /*20ba0*/  S2R R3, SR_TID.X ;  /* 0x0000000000037919 */ /* 0x001e240000002100 */
[----:B0-----:R-:W-:-:S04]  /*20bb0*/  LOP3.LUT R3, R3, 0x7f, RZ, 0xc0, !PT ;  /* 0x0000007f03037812 */ /* 0x001fc800078ec0ff */
[----:B------:R-:W-:Y:S01]  /*20bc0*/  ISETP.NE.AND P2, PT, R3, RZ, PT ;  /* 0x000000ff0300720c */ /* 0x000fe20003f45270 */
[----:B--2---:R-:W-:Y:S01]  /*20bd0*/  IMAD R7, R5, 0x8, R18 ;  /* 0x0000000805077824 */ /* 0x004fe200078e0212 */
[----:B---3--:R-:W-:-:S04]  /*20be0*/  SHF.L.U32 R6, R4, 0x1f, RZ ;  /* 0x0000001f04067819 */ /* 0x008fc800000006ff */
[----:B------:R-:W0:Y:S02]  /*20bf0*/  SYNCS.PHASECHK.TRANS64.TRYWAIT P1, [R7+URZ+0x348a0], R6 ;  /* 0x0348a006070075a7 */ /* 0x000e24000802017f */
[----:B0-----:R-:W-:Y:S05]  /*20c00*/  @!P1 BRA `(.L_x_2748) ;  /* 0x0000006c00e09947 */ /* 0x001fea0003800000 */
.L_x_2910:
[----:B------:R-:W-:Y:S05]  /*20c10*/  BSYNC B2 ;  /* 0x0000000000027941 */ /* 0x000fea0003800000 */
.L_x_2747:
[----:B------:R-:W-:Y:S04]  /*20c20*/  BSSY B2, `(.L_x_2749) ;  /* 0x0000009000027945 */ /* 0x000fe80003800000 */
[----:B------:R-:W-:Y:S05]  /*20c30*/  @P2 BRA `(.L_x_2750) ;  /* 0x00000000001c2947 */ /* 0x000fea0003800000 */
[----:B------:R-:W1:Y:S01]  /*20c40*/  S2R R4, SR_TID.X ;  /* 0x0000000000047919 */ /* 0x000e620000002100 */
[----:B------:R-:W-:-:S04]  /*20c50*/  IMAD.MOV.U32 R3, RZ, RZ, 0xc000 ;  /* 0x0000c000ff037424 */ /* 0x000fc800078e00ff */
[----:B------:R2:W-:Y:S01]  /*20c60*/  SYNCS.ARRIVE.TRANS64 RZ, [R7+URZ+0x34890], R3 ;  /* 0x0348900307ff79a7 */ /* 0x0005e2000800003f */
[----:B-1----:R-:W-:-:S04]  /*20c70*/  LOP3.LUT R4, R4, 0x1f, RZ, 0xc0, !PT ;  /* 0x0000001f04047812 */ /* 0x002fc800078ec0ff */
[----:B------:R-:W-:-:S13]  /*20c80*/  ISETP.NE.AND P1, PT, R4, RZ, PT ;  /* 0x000000ff0400720c */ /* 0x000fda0003f25270 */
[----:B--2---:R-:W-:Y:S05]  /*20c90*/  @!P1 BRA `(.L_x_2750) ;  /* 0x0000000000049947 */ /* 0x004fea0003800000 */
[----:B------:R-:W-:Y:S01]  /*20ca0*/  BPT.TRAP 0x1 ;  /* 0x000000040000795c */ /* 0x000fe20000300000 */
.L_x_2750:
[----:B------:R-:W-:Y:S05]  /*20cb0*/  BSYNC B2 ;  /* 0x0000000000027941 */ /* 0x000fea0003800000 */
.L_x_2749:
        /* <DEDUP_REMOVED lines=12> */
.L_x_2751:
        /* <DEDUP_REMOVED lines=16> */
.L_x_2752:
        /* <DEDUP_REMOVED lines=15> */
.L_x_2753:
        /* <DEDUP_REMOVED lines=13> */
.L_x_2911:
[----:B------:R-:W-:Y:S05]  /*21040*/  BSYNC B2 ;  /* 0x0000000000027941 */ /* 0x000fea0003800000 */
.L_x_2754:
        /* <DEDUP_REMOVED lines=11> */
.L_x_2757:
[----:B------:R-:W-:Y:S05]  /*21100*/  BSYNC B2 ;  /* 0x0000000000027941 */ /* 0x000fea0003800000 */
.L_x_2756:
        /* <DEDUP_REMOVED lines=10> */
.L_x_2758:
        /* <DEDUP_REMOVED lines=15> */
.L_x_2759:
        /* <DEDUP_REMOVED lines=10> */
.L_x_2746:
[----:B------:R-:W-:Y:S05]  /*21340*/  BSYNC B1 ;  /* 0x0000000000017941 */ /* 0x000fea0003800000 */
.L_x_2745:
[----:B0-----:R-:W2:Y:S04]  /*21350*/  LDL.LU R6, [R1+0x10] ;  /* 0x0000100001067983 */ /* 0x001ea80000300800 */
        /* <DEDUP_REMOVED lines=11> */
.L_x_2724:
[----:B------:R-:W-:Y:S05]  /*21410*/  BSYNC B0 ;  /* 0x0000000000007941 */ /* 0x000fea0003800000 */
.L_x_2723:
[----:B------:R-:W2:Y:S01]  /*21420*/  LDL R4, [R1+0x4] ;  /* 0x0000040001047983 */ /* 0x000ea20000100800 */
[----:B------:R-:W3:Y:S01]  /*21430*/  LDC R0, c[0x0][0x448] ;  /* 0x00011200ff007b82 */ /* 0x000ee20000000800 */
[----:B------:R-:W-:Y:S01]  /*21440*/  ISETP.NE.AND P2, PT, R17, RZ, PT ;  /* 0x000000ff1100720c */ /* 0x000fe20003f45270 */
[----:B------:R-:W-:Y:S05]  /*21450*/  @!P0 WARPSYNC.ALL ;  /* 0x0000000000008948 */ /* 0x000fea0003800000 */
[----:B------:R-:W-:Y:S07]  /*21460*/  BSSY B0, `(.L_x_2761) ;  /* 0x000002d000007945 */ /* 0x000fee0003800000 */
[----:B------:R-:W4:Y:S08]  /*21470*/  @!P2 LDC R17, c[0x0][0x9f0] ;  /* 0x00027c00ff11ab82 */ /* 0x000f300000000800 */
[----:B------:R-:W-:Y:S01]  /*21480*/  @!P0 BAR.SYNC.DEFER_BLOCKING 0xc, 0x180 ;  /* 0x0306000000008b1d */ /* 0x000fe20000010000 */
[----:B---3--:R-:W-:-:S13]  /*21490*/  ISETP.NE.AND P1, PT, R0, 0x1, PT ;  /* 0x000000010000780c */ /* 0x008fda0003f25270 */
[----:B------:R-:W3:Y:S08]  /*214a0*/  @P1 LDC R2, c[0x0][0x44c] ;  /* 0x00011300ff021b82 */ /* 0x000ef00000000800 */
[----:B01----:R-:W0:Y:S01]  /*214b0*/  @P1 LDC R3, c[0x0][0x450] ;  /* 0x00011400ff031b82 */ /* 0x003e220000000800 */
[----:B--2---:R-:W-:-:S05]  /*214c0*/  LEA R0, R4, 0x7f, 0x7 ;  /* 0x0000007f04007811 */ /* 0x004fca00078e38ff */
[----:B---3--:R-:W-:-:S05]  /*214d0*/  @P1 IMAD.HI.U32 R2, R0, R2, RZ ;  /* 0x0000000200021227 */ /* 0x008fca00078e00ff */
[----:B0-----:R-:W-:-:S05]  /*214e0*/  @P1 SHF.R.U32.HI R0, RZ, R3, R2 ;  /* 0x00000003ff001219 */ /* 0x001fca0000011602 */
[----:B------:R-:W-:-:S05]  /*214f0*/  IMAD.IADD R0, R21, 0x1, R0 ;  /* 0x0000000115007824 */ /* 0x000fca00078e0200 */
[----:B------:R-:W-:-:S04]  /*21500*/  SHF.R.S32.HI R2, RZ, 0x1f, R0 ;  /* 0x0000001fff027819 */ /* 0x000fc80000011400 */
[----:B------:R-:W-:-:S04]  /*21510*/  LEA.HI R0, R2, R0, RZ, 0x7 ;  /* 0x0000000002007211 */ /* 0x000fc800078f38ff */
[----:B------:R-:W-:-:S04]  /*21520*/  SHF.R.S32.HI R0, RZ, 0x7, R0 ;  /* 0x00000007ff007819 */ /* 0x000fc80000011400 */
[----:B------:R-:W-:-:S04]  /*21530*/  VIMNMX R7, R20, R0, PT ;  /* 0x0000000014077248 */ /* 0x000fc80003fe0100 */
[----:B------:R-:W-:Y:S01]  /*21540*/  ISETP.GE.AND P1, PT, R7, 0x1, PT ;  /* 0x000000010700780c */ /* 0x000fe20003f26270 */
[----:B------:R0:W-:Y:S04]  /*21550*/  STL [R1+0x40], R7 ;  /* 0x0000400701007387 */ /* 0x0001e80000100800 */
[----:B------:R0:W-:Y:S08]  /*21560*/  STL [R1+0x44], RZ ;  /* 0x000044ff01007387 */ /* 0x0001f00000100800 */
[----:B0---4-:R-:W-:Y:S05]  /*21570*/  @!P1 BRA `(.L_x_2762) ;  /* 0x00000000006c9947 */ /* 0x011fea0003800000 */
        /* <DEDUP_REMOVED lines=27> */
.L_x_2762:
[----:B------:R-:W-:Y:S05]  /*21730*/  BSYNC B0 ;  /* 0x0000000000007941 */ /* 0x000fea0003800000 */
.L_x_2761:
[----:B------:R-:W2:Y:S04]  /*21740*/  LDL R0, [R1+0x44] ;  /* 0x0000440001007983 */ /* 0x000ea80000100800 */
[----:B0-----:R-:W2:Y:S01]  /*21750*/  LDL R2, [R1+0x60] ;  /* 0x0000600001027983 */ /* 0x001ea20000100800 */
[----:B------:R-:W-:Y:S01]  /*21760*/  BSSY B7, `(.L_x_2763) ;  /* 0x0000411000077945 */ /* 0x000fe20003800000 */
[----:B--2---:R-:W-:-:S05]  /*21770*/  IMAD R2, R2, R0, RZ ;  /* 0x0000000002027224 */ /* 0x004fca00078e02ff */
[----:B------:R-:W-:Y:S01]  /*21780*/  VIADDMNMX R0, R2, R0, R7, PT ;  /* 0x0000000002007246 */ /* 0x000fe20003800107 */
[----:B------:R0:W-:Y:S03]  /*21790*/  STL [R1+0x30], R2 ;  /* 0x0000300201007387 */ /* 0x0001e60000100800 */
[----:B------:R-:W-:Y:S01]  /*217a0*/  ISETP.GT.AND P0, PT, R0, R2, PT ;  /* 0x000000020000720c */ /* 0x000fe20003f04270 */
[----:B------:R0:W-:-:S12]  /*217b0*/  STL [R1+0x48], R0 ;  /* 0x0000480001007387 */ /* 0x0001d80000100800 */
[----:B0-----:R-:W-:Y:S05]  /*217c0*/  @P0 BRA `(.L_x_2764) ;  /* 0x0000000000480947 */ /* 0x001fea0003800000 */
[----:B------:R-:W0:Y:S02]  /*217d0*/  S2R R0, SR_TID.X ;  /* 0x0000000000007919 */ /* 0x000e240000002100 */
[----:B0-----:R-:W-:-:S04]  /*217e0*/  LOP3.LUT R0, R0, 0x7f, RZ, 0xc0, !PT ;  /* 0x0000007f00007812 */ /* 0x001fc800078ec0ff */
[----:B------:R-:W-:-:S13]  /*217f0*/  ISETP.NE.AND P0, PT, R0, RZ, PT ;  /* 0x000000ff0000720c */ /* 0x000fda0003f05270 */
[----:B------:R-:W-:Y:S05]  /*21800*/  @P0 BRA `(.L_x_2765) ;  /* 0x0000004000180947 */ /* 0x000fea0003800000 */
[----:B------:R-:W0:Y:S01]  /*21810*/  S2R R3, SR_LANEID ;  /* 0x0000000000037919 */ /* 0x000e220000000000 */
[----:B------:R-:W-:Y:S02]  /*21820*/  VOTEU.ANY UR4, UPT, PT ;  /* 0x0000000000047886 */ /* 0x000fe400038e0100 */
[----:B------:R-:W0:Y:S08]  /*21830*/  FLO.U32 R0, UR4 ;  /* 0x0000000400007d00 */ /* 0x000e3000080e0000 */
[----:B------:R-:W1:Y:S01]  /*21840*/  POPC R4, UR4 ;  /* 0x0000000400047d09 */ /* 0x000e620008000000 */
[----:B0-----:R-:W-:-:S02]  /*21850*/  ISETP.EQ.U32.AND P0, PT, R0, R3, PT ;  /* 0x000000030000720c */ /* 0x001fc40003f02070 */
[----:B------:R-:W1:Y:S11]  /*21860*/  LDC.64 R2, c[0x0][0xc60] ;  /* 0x00031800ff027b82 */ /* 0x000e760000000a00 */
[----:B-1----:R-:W2:Y:S01]  /*21870*/  @P0 ATOMG.E.ADD.STRONG.GPU PT, R3, desc[UR60][R2.64], R4 ;  /* 0x00000004020309a8 */ /* 0x002ea200081ee1fc */
[----:B------:R-:W0:Y:S02]  /*21880*/  S2R R5, SR_LTMASK ;  /* 0x0000000000057919 */ /* 0x000e240000003900 */
[----:B0-----:R-:W-:-:S06]  /*21890*/  LOP3.LUT R5, R5, UR4, RZ, 0xc0, !PT ;  /* 0x0000000405057c12 */ /* 0x001fcc000f8ec0ff */
[----:B------:R-:W0:Y:S01]  /*218a0*/  POPC R5, R5 ;  /* 0x0000000500057309 */ /* 0x000e220000000000 */
[----:B--2---:R-:W0:Y:S02]  /*218b0*/  SHFL.IDX PT, R0, R3, R0, 0x1f ;  /* 0x00001f0003007589 */ /* 0x004e2400000e0000 */
[----:B0-----:R-:W-:-:S05]  /*218c0*/  IADD3 R0, R0, UR38, R5 ;  /* 0x0000002600007c10 */ /* 0x001fca000fffe005 */
[----:B------:R4:W-:Y:S01]  /*218d0*/  STL [R1], R0 ;  /* 0x0000000001007387 */ /* 0x0009e20000100800 */
[----:B------:R-:W-:Y:S05]  /*218e0*/  BRA `(.L_x_2765) ;  /* 0x0000003c00e07947 */ /* 0x000fea0003800000 */
.L_x_2764:
        /* <DEDUP_REMOVED lines=20> */
.L_x_2767:
[----:B------:R-:W-:Y:S05]  /*21a30*/  BSYNC B6 ;  /* 0x0000000000067941 */ /* 0x000fea0003800000 */
.L_x_2766:
        /* <DEDUP_REMOVED lines=20> */
.L_x_2770:
        /* <DEDUP_REMOVED lines=15> */
.L_x_2769:
[----:B------:R-:W-:Y:S05]  /*21c70*/  BSYNC B6 ;  /* 0x0000000000067941 */ /* 0x000fea0003800000 */
.L_x_2768:
[----:B------:R-:W2:Y:S01]  /*21c80*/  LDL.LU R2, [R1+0x28] ;  /* 0x0000280001027983 */ /* 0x000ea20000300800 */
[----:B------:R-:W-:-:S03]  /*21c90*/  ULDC.64 UR4, c[0x0][0x9f8] ;  /* 0x00027e0000047ab9 */ /* 0x000fc60000000a00 */
[----:B------:R-:W3:Y:S04]  /*21ca0*/  LDL.LU R0, [R1+0x38] ;  /* 0x0000380001007983 */ /* 0x000ee80000300800 */
[----:B------:R-:W4:Y:S01]  /*21cb0*/  LDL R7, [R1+0x14] ;  /* 0x0000140001077983 */ /* 0x000f220000100800 */
[----:B------:R-:W-:-:S03]  /*21cc0*/  ISETP.NE.U32.AND P0, PT, RZ, UR4, PT ;  /* 0x00000004ff007c0c */ /* 0x000fc6000bf05070 */
[----:B------:R-:W5:Y:S01]  /*21cd0*/  LDL R17, [R1+0x48] ;  /* 0x0000480001117983 */ /* 0x000f620000100800 */
[----:B------:R-:W-:-:S13]  /*21ce0*/  ISETP.NE.AND.EX P0, PT, RZ, UR5, PT, P0 ;  /* 0x00000005ff007c0c */ /* 0x000fda000bf05300 */
[----:B--2---:R-:W-:-:S04]  /*21cf0*/  @P0 IADD3 R2, P1, R2, UR4, RZ ;  /* 0x0000000402020c10 */ /* 0x004fc8000ff3e0ff */
[----:B---3--:R-:W-:Y:S01]  /*21d00*/  @P0 IADD3.X R3, R0, UR5, RZ, P1, !PT ;  /* 0x0000000500030c10 */ /* 0x008fe20008ffe4ff */
[----:B------:R-:W-:-:S04]  /*21d10*/  ULDC.64 UR4, c[0x0][0xa08] ;  /* 0x0002820000047ab9 */ /* 0x000fc80000000a00 */
[----:B----4-:R0:W2:Y:S02]  /*21d20*/  @P0 LDG.E R7, desc[UR60][R2.64] ;  /* 0x0000003c02070981 */ /* 0x0100a4000c1e1900 */
[----:B0-----:R-:W0:Y:S01]  /*21d30*/  LDC.64 R2, c[0x0][0x418] ;  /* 0x00010600ff027b82 */ /* 0x001e220000000a00 */
[----:B-----5:R-:W-:Y:S01]  /*21d40*/  VIADD R0, R17, 0xffffffff ;  /* 0xffffffff11007836 */ /* 0x020fe20000000000 */
[----:B--2---:R-:W-:Y:S01]  /*21d50*/  SHF.R.S32.HI R8, RZ, 0x1f, R7 ;  /* 0x0000001fff087819 */ /* 0x004fe20000011407 */
[----:B------:R1:W-:Y:S04]  /*21d60*/  @P0 STL [R1+0x14], R7 ;  /* 0x0000140701000387 */ /* 0x0003e80000100800 */
[----:B------:R1:W-:Y:S01]  /*21d70*/  STL [R1+0x28], R8 ;  /* 0x0000280801007387 */ /* 0x0003e20000100800 */
[----:B0-----:R-:W-:Y:S01]  /*21d80*/  LOP3.LUT P0, RZ, R2, UR4, RZ, 0xfc, !PT ;  /* 0x0000000402ff7c12 */ /* 0x001fe2000f80fcff */
[----:B------:R-:W-:-:S03]  /*21d90*/  UMOV UR4, 0xffffffff ;  /* 0xffffffff00047882 */ /* 0x000fc60000000000 */
[----:B------:R-:W-:-:S04]  /*21da0*/  LOP3.LUT P0, RZ, R3, UR5, RZ, 0xfc, P0 ;  /* 0x0000000503ff7c12 */ /* 0x000fc8000800fcff */
[----:B------:R-:W-:Y:S01]  /*21db0*/  SEL R17, R7, RZ, !P0 ;  /* 0x000000ff07117207 */ /* 0x000fe20004000000 */
[----:B-1----:R-:W-:Y:S08]  /*21dc0*/  BRA.DIV UR4, `(.L_x_2771) ;  /* 0x0000005e04987947 */ /* 0x002ff0000b800000 */
[----:B------:R-:W0:Y:S02]  /*21dd0*/  S2R R4, SR_TID.X ;  /* 0x0000000000047919 */ /* 0x000e240000002100 */
[----:B0-----:R-:W-:-:S04]  /*21de0*/  SHF.R.U32.HI R4, RZ, 0x5, R4 ;  /* 0x00000005ff047819 */ /* 0x001fc80000011604 */
[----:B------:R-:W-:-:S05]  /*21df0*/  LOP3.LUT R4, R4, 0x3, RZ, 0xc0, !PT ;  /* 0x0000000304047812 */ /* 0x000fca00078ec0ff */
[----:B------:R0:W1:Y:S02]  /*21e00*/  SHFL.IDX PT, R14, R4, RZ, 0x1f ;  /* 0x00001fff040e7589 */ /* 0x00006400000e0000 */
.L_x_2914:
[----:B0-----:R-:W2:Y:S01]  /*21e10*/  LDL.LU R4, [R1+0x1c] ;  /* 0x00001c0001047983 */ /* 0x001ea20000300800 */
[----:B------:R-:W-:Y:S02]  /*21e20*/  PLOP3.LUT P1, PT, PT, PT, PT, 0x8, 0x0 ;  /* 0x000000000000781c */ /* 0x000fe40003f2e170 */
[----:B-1----:R-:W-:Y:S01]  /*21e30*/  ISETP.NE.AND P0, PT, R14, RZ, PT ;  /* 0x000000ff0e00720c */ /* 0x002fe20003f05270 */
        /* <DEDUP_REMOVED lines=8> */
.L_x_2917:
[----:B------:R-:W-:Y:S05]  /*21ec0*/  @!P6 BRA `(.L_x_2772) ;  /* 0x000000040028e947 */ /* 0x000fea0003800000 */
[----:B------:R-:W-:-:S04]  /*21ed0*/  ISETP.NE.U32.AND P0, PT, R2, RZ, PT ;  /* 0x000000ff0200720c */ /* 0x000fc80003f05070 */
[----:B------:R-:W-:-:S13]  /*21ee0*/  ISETP.NE.AND.EX P0, PT, R3, RZ, PT, P0 ;  /* 0x000000ff0300720c */ /* 0x000fda0003f05300 */
[----:B------:R-:W-:Y:S05]  /*21ef0*/  @!P0 BRA `(.L_x_2774) ;  /* 0x0000000000508947 */ /* 0x000fea0003800000 */
[----:B------:R-:W1:Y:S01]  /*21f00*/  LDC R6, c[0x0][0x43c] ;  /* 0x00010f00ff067b82 */ /* 0x000e620000000800 */
[----:B------:R-:W-:Y:S01]  /*21f10*/  IMAD.MOV.U32 R9, RZ, RZ, R0 ;  /* 0x000000ffff097224 */ /* 0x000fe200078e0000 */
[----:B------:R-:W-:-:S03]  /*21f20*/  ULDC.64 UR4, c[0x0][0x428] ;  /* 0x00010a0000047ab9 */ /* 0x000fc60000000a00 */
[----:B0-----:R-:W-:Y:S01]  /*21f30*/  IMAD.MOV.U32 R0, RZ, RZ, R9 ;  /* 0x000000ffff007224 */ /* 0x001fe200078e0009 */
[----:B-1----:R-:W-:-:S13]  /*21f40*/  ISETP.NE.AND P0, PT, R6, 0x1, PT ;  /* 0x000000010600780c */ /* 0x002fda0003f05270 */
        /* <DEDUP_REMOVED lines=15> */
.L_x_2774:
[----:B-1----:R-:W2:Y:S01]  /*22040*/  LDL R2, [R1+0x18] ;  /* 0x0000180001027983 */ /* 0x002ea20000100800 */
[----:B0-----:R-:W-:Y:S01]  /*22050*/  IMAD R0, R19, 0x8, R18 ;  /* 0x0000000813007824 */ /* 0x001fe200078e0212 */
[----:B--2---:R-:W-:-:S04]  /*22060*/  SHF.L.U32 R2, R2, 0x1f, RZ ;  /* 0x0000001f02027819 */ /* 0x004fc800000006ff */
[----:B------:R-:W0:Y:S02]  /*22070*/  SYNCS.PHASECHK.TRANS64.TRYWAIT P0, [R0+URZ+0x34840], R2 ;  /* 0x03484002000075a7 */ /* 0x000e24000800017f */
[----:B0-----:R-:W-:Y:S05]  /*22080*/  @!P0 BRA `(.L_x_2775) ;  /* 0x0000005c003c8947 */ /* 0x001fea0003800000 */
.L_x_2918:
        /* <DEDUP_REMOVED lines=9> */
[----:B--2---:R-:W-:Y:S05]  /*22120*/  @!P0 BRA `(.L_x_2776) ;  /* 0x0000000000048947 */ /* 0x004fea0003800000 */
[----:B------:R-:W-:Y:S01]  /*22130*/  BPT.TRAP 0x1 ;  /* 0x000000040000795c */ /* 0x000fe20000300000 */
.L_x_2776:
[----:B------:R-:W2:Y:S04]  /*22140*/  LDL R4, [R1+0x8] ;  /* 0x0000080001047983 */ /* 0x000ea80000100800 */
[----:B------:R-:W3:Y:S04]  /*22150*/  LDL R3, [R1+0x20] ;  /* 0x0000200001037983 */ /* 0x000ee80000100800 */
[----:B0-----:R-:W4:Y:S01]  /*22160*/  LDL.LU R2, [R1+0x1c] ;  /* 0x00001c0001027983 */ /* 0x001f220000300800 */
        /* <DEDUP_REMOVED lines=25> */
[----:B0-----:R-:W-:Y:S01]  /*22300*/  UMOV UR8, UR15 ;  /* 0x0000000f00087c82 */ /* 0x001fe20008000000 */
[----:B------:R-:W-:Y:S02]  /*22310*/  UMOV UR10, UR17 ;  /* 0x00000011000a7c82 */ /* 0x000fe40008000000 */
[----:B------:R0:W-:Y:S02]  /*22320*/  UTMALDG.4D [UR8], [UR4], desc[UR6] ;  /* 0x00000608040075b4 */ /* 0x0001e40008019000 */
[----:B0-----:R-:W-:Y:S01]  /*22330*/  UMOV UR8, UR16 ;  /* 0x0000001000087c82 */ /* 0x001fe20008000000 */
[----:B------:R-:W-:Y:S02]  /*22340*/  UMOV UR10, UR14 ;  /* 0x0000000e000a7c82 */ /* 0x000fe40008000000 */
[----:B------:R1:W-:Y:S02]  /*22350*/  UTMALDG.4D [UR8], [UR4], desc[UR6] ;  /* 0x00000608040075b4 */ /* 0x0003e40008019000 */
[----:B-1----:R-:W-:Y:S01]  /*22360*/  NOP ;  /* 0x0000000000007918 */ /* 0x002fe20000000000 */
.L_x_2772:
[----:B------:R-:W2:Y:S04]  /*22370*/  LDL.LU R3, [R1+0x4c] ;  /* 0x00004c0001037983 */ /* 0x000ea80000300800 */
[----:B------:R-:W3:Y:S04]  /*22380*/  LDL.LU R5, [R1+0x34] ;  /* 0x0000340001057983 */ /* 0x000ee80000300800 */
[----:B0-----:R-:W4:Y:S01]  /*22390*/  LDL.LU R4, [R1+0x54] ;  /* 0x0000540001047983 */ /* 0x001f220000300800 */
        /* <DEDUP_REMOVED lines=37> */
.L_x_2778:
[----:B------:R-:W-:Y:S05]  /*225f0*/  BSYNC B6 ;  /* 0x0000000000067941 */ /* 0x000fea0003800000 */
.L_x_2777:
[----:B0-----:R-:W2:Y:S01]  /*22600*/  LDL.LU R0, [R1+0x4c] ;  /* 0x00004c0001007983 */ /* 0x001ea20000300800 */
[----:B------:R-:W-:Y:S01]  /*22610*/  ULDC.64 UR4, c[0x0][0x2d8] ;  /* 0x0000b60000047ab9 */ /* 0x000fe20000000a00 */
[----:B------:R-:W0:Y:S01]  /*22620*/  LDC R7, c[0x0][0x448] ;  /* 0x00011200ff077b82 */ /* 0x000e220000000800 */
[----:B------:R-:W-:Y:S01]  /*22630*/  ULDC.64 UR6, c[0x0][0x280] ;  /* 0x0000a00000067ab9 */ /* 0x000fe20000000a00 */
[----:B------:R-:W3:Y:S04]  /*22640*/  LDL.LU R4, [R1+0x38] ;  /* 0x0000380001047983 */ /* 0x000ee80000300800 */
[----:B------:R-:W3:Y:S04]  /*22650*/  LDL.LU.64 R2, [R1+0x58] ;  /* 0x0000580001027983 */ /* 0x000ee80000300a00 */
[----:B------:R-:W4:Y:S04]  /*22660*/  LDL.LU R5, [R1+0x34] ;  /* 0x0000340001057983 */ /* 0x000f280000300800 */
[----:B------:R-:W4:Y:S01]  /*22670*/  LDL R9, [R1+0x4] ;  /* 0x0000040001097983 */ /* 0x000f220000100800 */
[----:B------:R-:W1:Y:S01]  /*22680*/  S2R R10, SR_TID.X ;  /* 0x00000000000a7919 */ /* 0x000e620000002100 */
[----:B------:R-:W1:Y:S01]  /*22690*/  S2R R8, SR_TID.X ;  /* 0x0000000000087919 */ /* 0x000e620000002100 */
[----:B0-----:R-:W-:-:S13]  /*226a0*/  ISETP.NE.AND P0, PT, R7, 0x1, PT ;  /* 0x000000010700780c */ /* 0x001fda0003f05270 */
[----:B------:R-:W0:Y:S01]  /*226b0*/  @P0 LDC R6, c[0x0][0x450] ;  /* 0x00011400ff060b82 */ /* 0x000e220000000800 */
[----:B-1----:R-:W-:Y:S02]  /*226c0*/  IMAD.SHL.U32 R10, R10, 0x8, RZ ;  /* 0x000000080a0a7824 */ /* 0x002fe400078e00ff */
[----:B------:R-:W-:-:S03]  /*226d0*/  IMAD.SHL.U32 R8, R8, 0x8, RZ ;  /* 0x0000000808087824 */ /* 0x000fc600078e00ff */
[----:B------:R-:W-:-:S04]  /*226e0*/  LOP3.LUT R10, R10, 0x38, RZ, 0xc0, !PT ;  /* 0x000000380a0a7812 */ /* 0x000fc800078ec0ff */
[C---:B------:R-:W-:Y:S02]  /*226f0*/  LOP3.LUT R11, R10.reuse, 0x40, RZ, 0xfc, !PT ;  /* 0x000000400a0b7812 */ /* 0x040fe400078efcff */
[----:B------:R-:W-:Y:S02]  /*22700*/  LOP3.LUT R10, R10, 0x80, RZ, 0xfc, !PT ;  /* 0x000000800a0a7812 */ /* 0x000fe400078efcff */
[----:B------:R-:W-:Y:S01]  /*22710*/  LOP3.LUT R8, R8, 0x38, RZ, 0xc0, !PT ;  /* 0x0000003808087812 */ /* 0x000fe200078ec0ff */
[----:B---3--:R-:W-:Y:S02]  /*22720*/  IMAD.MOV.U32 R3, RZ, RZ, R4 ;  /* 0x000000ffff037224 */ /* 0x008fe400078e0004 */
[----:B------:R-:W1:Y:S01]  /*22730*/  S2R R4, SR_TID.X ;  /* 0x0000000000047919 */ /* 0x000e620000002100 */
[----:B------:R-:W-:-:S04]  /*22740*/  IMAD.WIDE.U32 R2, R16, UR4, R2 ;  /* 0x0000000410027c25 */ /* 0x000fc8000f8e0002 */
[----:B------:R-:W-:Y:S01]  /*22750*/  IMAD R3, R16, UR5, R3 ;  /* 0x0000000510037c24 */ /* 0x000fe2000f8e0203 */
[----:B------:R-:W-:Y:S02]  /*22760*/  ULDC.64 UR4, c[0x0][0x2e0] ;  /* 0x0000b80000047ab9 */ /* 0x000fe40000000a00 */
[----:B--2---:R-:W-:Y:S02]  /*22770*/  IMAD R0, R0, UR4, RZ ;  /* 0x0000000400007c24 */ /* 0x004fe4000f8e02ff */
[----:B----4-:R-:W-:-:S04]  /*22780*/  IMAD.WIDE.U32 R2, R5, UR4, R2 ;  /* 0x0000000405027c25 */ /* 0x010fc8000f8e0002 */
[----:B------:R-:W-:Y:S01]  /*22790*/  IMAD R0, R5, UR5, R0 ;  /* 0x0000000505007c24 */ /* 0x000fe2000f8e0200 */
[----:B------:R-:W-:-:S03]  /*227a0*/  ULDC.64 UR4, c[0x0][0x2d0] ;  /* 0x0000b40000047ab9 */ /* 0x000fc60000000a00 */
[----:B------:R-:W-:Y:S01]  /*227b0*/  IMAD.IADD R3, R3, 0x1, R0 ;  /* 0x0000000103037824 */ /* 0x000fe200078e0200 */
[----:B-1----:R-:W-:-:S04]  /*227c0*/  LOP3.LUT R4, R4, 0x7f, RZ, 0xc0, !PT ;  /* 0x0000007f04047812 */ /* 0x002fc800078ec0ff */
[----:B------:R-:W-:Y:S02]  /*227d0*/  SHF.R.U32.HI R5, RZ, 0x3, R4 ;  /* 0x00000003ff057819 */ /* 0x000fe40000011604 */
[----:B------:R-:W1:Y:S02]  /*227e0*/  S2R R4, SR_TID.X ;  /* 0x0000000000047919 */ /* 0x000e640000002100 */
[----:B-1----:R-:W-:-:S05]  /*227f0*/  IMAD.SHL.U32 R4, R4, 0x10, RZ ;  /* 0x0000001004047824 */ /* 0x002fca00078e00ff */
        /* <DEDUP_REMOVED lines=23> */
[----:B------:R-:W-:Y:S02]  /*22970*/  ISETP.GE.AND P2, PT, R8, UR4, PT ;  /* 0x0000000408007c0c */ /* 0x000fe4000bf46270 */
[----:B------:R-:W-:Y:S01]  /*22980*/  ISETP.GE.AND P1, PT, R11, UR4, PT ;  /* 0x000000040b007c0c */ /* 0x000fe2000bf26270 */
[----:B------:R-:W-:Y:S01]  /*22990*/  UMOV UR4, 0xffffffff ;  /* 0xffffffff00047882 */ /* 0x000fe20000000000 */
[----:B------:R-:W-:-:S02]  /*229a0*/  LEA.HI.X R3, R2, UR7, R0, 0x1, P3 ;  /* 0x0000000702037c11 */ /* 0x000fc400098f0c00 */
        /* <DEDUP_REMOVED lines=9> */
[----:B--2---:R-:W-:-:S04]  /*22a40*/  IMAD R0, R8, 0x80, R9 ;  /* 0x0000008008007824 */ /* 0x004fc800078e0209 */
        /* <DEDUP_REMOVED lines=80> */
.L_x_2935:
        /* <DEDUP_REMOVED lines=15> */
.L_x_2781:
[----:B------:R-:W-:Y:S05]  /*23040*/  BSYNC B0 ;  /* 0x0000000000007941 */ /* 0x000fea0003800000 */
.L_x_2780:
[----:B------:R-:W-:Y:S01]  /*23050*/  NOP ;  /* 0x0000000000007918 */ /* 0x000fe20000000000 */
[----:B------:R-:W-:Y:S01]  /*23060*/  PLOP3.LUT P0, PT, PT, PT, PT, 0x80, 0x0 ;  /* 0x000000000000781c */ /* 0x000fe20003f0f070 */
[----:B------:R-:W-:-:S12]  /*23070*/  VIADD R11, R18, 0x34800 ;  /* 0x00034800120b7836 */ /* 0x000fd80000000000 */
.L_x_2782:
        /* <DEDUP_REMOVED lines=18> */
.L_x_2936:
[----:B------:R-:W-:Y:S05]  /*231a0*/  BSYNC B0 ;  /* 0x0000000000007941 */ /* 0x000fea0003800000 */
.L_x_2783:
[----:B0-2---:R-:W4:Y:S04]  /*231b0*/  LDL R3, [R1+0x48] ;  /* 0x0000480001037983 */ /* 0x005f280000100800 */
[----:B------:R-:W2:Y:S01]  /*231c0*/  LDL R2, [R1+0x30] ;  /* 0x0000300001027983 */ /* 0x000ea20000100800 */
[----:B------:R-:W-:Y:S01]  /*231d0*/  BSSY B0, `(.L_x_2785) ;  /* 0x0000213000007945 */ /* 0x000fe20003800000 */
[----:B----4-:R-:W-:-:S05]  /*231e0*/  VIADD R0, R3, 0xfffffffe ;  /* 0xfffffffe03007836 */ /* 0x010fca0000000000 */
[----:B--2---:R-:W-:-:S13]  /*231f0*/  ISETP.GE.AND P0, PT, R0, R2, PT ;  /* 0x000000020000720c */ /* 0x004fda0003f06270 */
[----:B------:R-:W-:Y:S05]  /*23200*/  @!P0 BRA `(.L_x_2786) ;  /* 0x00000020003c8947 */ /* 0x000fea0003800000 */
[----:B-1----:R-:W3:Y:S04]  /*23210*/  LDL.LU R5, [R1+0x60] ;  /* 0x0000600001057983 */ /* 0x002ee80000300800 */
[----:B------:R-:W2:Y:S04]  /*23220*/  LDL.LU R4, [R1+0x44] ;  /* 0x0000440001047983 */ /* 0x000ea80000300800 */
        /* <DEDUP_REMOVED lines=46> */
.L_x_2791:
[----:B------:R-:W-:Y:S01]  /*23510*/  IMAD R3, R8, 0x8, R18 ;  /* 0x0000000808037824 */ /* 0x000fe200078e0212 */
[----:B------:R-:W-:Y:S01]  /*23520*/  SHF.L.U32 R2, R10, 0x1f, RZ ;  /* 0x0000001f0a027819 */ /* 0x000fe200000006ff */
[----:B------:R-:W-:Y:S03]  /*23530*/  BSSY B3, `(.L_x_2792) ;  /* 0x0000003000037945 */ /* 0x000fe60003800000 */
[----:B------:R-:W1:Y:S02]  /*23540*/  SYNCS.PHASECHK.TRANS64.TRYWAIT P0, [R3+URZ+0x34840], R2 ;  /* 0x03484002030075a7 */ /* 0x000e64000800017f */
[----:B-1----:R-:W-:Y:S05]  /*23550*/  @!P0 BRA `(.L_x_2793) ;  /* 0x0000005400288947 */ /* 0x002fea0003800000 */
.L_x_2937:
[----:B------:R-:W-:Y:S05]  /*23560*/  BSYNC B3 ;  /* 0x0000000000037941 */ /* 0x000fea0003800000 */
.L_x_2792:
        /* <DEDUP_REMOVED lines=12> */
.L_x_2795:
[----:B------:R-:W-:Y:S05]  /*23630*/  BSYNC B3 ;  /* 0x0000000000037941 */ /* 0x000fea0003800000 */
.L_x_2794:
        /* <DEDUP_REMOVED lines=12> */
.L_x_2796:
        /* <DEDUP_REMOVED lines=16> */
.L_x_2797:
        /* <DEDUP_REMOVED lines=15> */
.L_x_2798:
        /* <DEDUP_REMOVED lines=16> */
.L_x_2938:
[----:B------:R-:W-:Y:S05]  /*239f0*/  BSYNC B3 ;  /* 0x0000000000037941 */ /* 0x000fea0003800000 */
.L_x_2799:
        /* <DEDUP_REMOVED lines=12> */
.L_x_2802:
[----:B------:R-:W-:Y:S05]  /*23ac0*/  BSYNC B3 ;  /* 0x0000000000037941 */ /* 0x000fea0003800000 */
.L_x_2801:
        /* <DEDUP_REMOVED lines=13> */
.L_x_2803:
        /* <DEDUP_REMOVED lines=15> */
.L_x_2804:
        /* <DEDUP_REMOVED lines=12> */
.L_x_2790:
[----:B------:R-:W-:Y:S05]  /*23d50*/  BSYNC B1 ;  /* 0x0000000000017941 */ /* 0x000fea0003800000 */
.L_x_2789:
[----:B0-----:R-:W2:Y:S01]  /*23d60*/  LDL.LU R0, [R1+0x48] ;  /* 0x0000480001007983 */ /* 0x001ea20000300800 */
[----:B------:R-:W-:-:S03]  /*23d70*/  IMAD.MOV.U32 R19, RZ, RZ, R8 ;  /* 0x000000ffff137224 */ /* 0x000fc600078e0008 */
[----:B------:R0:W-:Y:S02]  /*23d80*/  STL [R1+0x18], R10 ;  /* 0x0000180a01007387 */ /* 0x0001e40000100800 */
[----:B0-2---:R-:W-:-:S07]  /*23d90*/  VIADD R0, R0, 0xfffffffd ;  /* 0xfffffffd00007836 */ /* 0x005fce0000000000 */
.L_x_2788:
[----:B------:R-:W-:Y:S05]  /*23da0*/  BSYNC B2 ;  /* 0x0000000000027941 */ /* 0x000fea0003800000 */
.L_x_2787:
[----:B------:R-:W-:Y:S01]  /*23db0*/  VIADD R9, R9, 0xfffffffe ;  /* 0xfffffffe09097836 */ /* 0x000fe20000000000 */
[----:B------:R-:W-:-:S04]  /*23dc0*/  LOP3.LUT R6, RZ, R6, RZ, 0x33, !PT ;  /* 0x00000006ff067212 */ /* 0x000fc800078e33ff */
[----:B------:R-:W-:-:S13]  /*23dd0*/  ISETP.NE.AND P0, PT, R9, R6, PT ;  /* 0x000000060900720c */ /* 0x000fda0003f05270 */
[----:B------:R-:W-:Y:S05]  /*23de0*/  @!P0 BRA `(.L_x_2786) ;  /* 0x0000001400448947 */ /* 0x000fea0003800000 */
[----:B------:R-:W-:-:S07]  /*23df0*/  IMAD.MOV.U32 R9, RZ, RZ, R17 ;  /* 0x000000ffff097224 */ /* 0x000fce00078e0011 */
.L_x_2837:
        /* <DEDUP_REMOVED lines=35> */
.L_x_2807:
[----:B------:R-:W-:Y:S01]  /*24030*/  IMAD R3, R4, 0x8, R18 ;  /* 0x0000000804037824 */ /* 0x000fe200078e0212 */
[----:B------:R-:W-:Y:S01]  /*24040*/  SHF.L.U32 R2, R5, 0x1f, RZ ;  /* 0x0000001f05027819 */ /* 0x000fe200000006ff */
[----:B------:R-:W-:Y:S03]  /*24050*/  BSSY B2, `(.L_x_2808) ;  /* 0x0000003000027945 */ /* 0x000fe60003800000 */
[----:B------:R-:W1:Y:S02]  /*24060*/  SYNCS.PHASECHK.TRANS64.TRYWAIT P0, [R3+URZ+0x34840], R2 ;  /* 0x03484002030075a7 */ /* 0x000e64000800017f */
[----:B-1----:R-:W-:Y:S05]  /*24070*/  @!P0 BRA `(.L_x_2809) ;  /* 0x0000004800888947 */ /* 0x002fea0003800000 */
.L_x_2939:
[----:B------:R-:W-:Y:S05]  /*24080*/  BSYNC B2 ;  /* 0x0000000000027941 */ /* 0x000fea0003800000 */
.L_x_2808:
        /* <DEDUP_REMOVED lines=12> */
.L_x_2811:
[----:B------:R-:W-:Y:S05]  /*24150*/  BSYNC B2 ;  /* 0x0000000000027941 */ /* 0x000fea0003800000 */
.L_x_2810:
        /* <DEDUP_REMOVED lines=12> */
.L_x_2812:
        /* <DEDUP_REMOVED lines=16> */
.L_x_2813:
        /* <DEDUP_REMOVED lines=15> */
.L_x_2814:
        /* <DEDUP_REMOVED lines=16> */
.L_x_2940:
[----:B------:R-:W-:Y:S05]  /*24510*/  BSYNC B2 ;  /* 0x0000000000027941 */ /* 0x000fea0003800000 */
.L_x_2815:
        /* <DEDUP_REMOVED lines=11> */
.L_x_2818:
[----:B------:R-:W-:Y:S05]  /*245d0*/  BSYNC B2 ;  /* 0x0000000000027941 */ /* 0x000fea0003800000 */
.L_x_2817:
        /* <DEDUP_REMOVED lines=12> */
.L_x_2819:
        /* <DEDUP_REMOVED lines=15> */
.L_x_2820:
        /* <DEDUP_REMOVED lines=12> */
.L_x_2806:
[----:B------:R-:W-:Y:S05]  /*24850*/  BSYNC B1 ;  /* 0x0000000000017941 */ /* 0x000fea0003800000 */
.L_x_2805:
        /* <DEDUP_REMOVED lines=35> */
.L_x_2823:
[----:B------:R-:W-:Y:S01]  /*24a90*/  IMAD R2, R19, 0x8, R18 ;  /* 0x0000000813027824 */ /* 0x000fe200078e0212 */
[----:B------:R-:W-:Y:S01]  /*24aa0*/  SHF.L.U32 R3, R10, 0x1f, RZ ;  /* 0x0000001f0a037819 */ /* 0x000fe200000006ff */
[----:B------:R-:W-:Y:S03]  /*24ab0*/  BSSY B2, `(.L_x_2824) ;  /* 0x0000003000027945 */ /* 0x000fe60003800000 */
[----:B------:R-:W2:Y:S02]  /*24ac0*/  SYNCS.PHASECHK.TRANS64.TRYWAIT P0, [R2+URZ+0x34840], R3 ;  /* 0x03484003020075a7 */ /* 0x000ea4000800017f */
[----:B--2---:R-:W-:Y:S05]  /*24ad0*/  @!P0 BRA `(.L_x_2825) ;  /* 0x0000004000188947 */ /* 0x004fea0003800000 */
.L_x_2941:
[----:B------:R-:W-:Y:S05]  /*24ae0*/  BSYNC B2 ;  /* 0x0000000000027941 */ /* 0x000fea0003800000 */
.L_x_2824:
        /* <DEDUP_REMOVED lines=12> */
.L_x_2827:
[----:B------:R-:W-:Y:S05]  /*24bb0*/  BSYNC B2 ;  /* 0x0000000000027941 */ /* 0x000fea0003800000 */
.L_x_2826:
        /* <DEDUP_REMOVED lines=13> */
.L_x_2828:
        /* <DEDUP_REMOVED lines=16> */
.L_x_2829:
        /* <DEDUP_REMOVED lines=15> */
.L_x_2830:
        /* <DEDUP_REMOVED lines=15> */
.L_x_2942:
[----:B------:R-:W-:Y:S05]  /*24f70*/  BSYNC B2 ;  /* 0x0000000000027941 */ /* 0x000fea0003800000 */
.L_x_2831:
        /* <DEDUP_REMOVED lines=11> */
.L_x_2834:
[----:B------:R-:W-:Y:S05]  /*25030*/  BSYNC B2 ;  /* 0x0000000000027941 */ /* 0x000fea0003800000 */
.L_x_2833:
        /* <DEDUP_REMOVED lines=12> */
.L_x_2835:
        /* <DEDUP_REMOVED lines=15> */
.L_x_2836:
        /* <DEDUP_REMOVED lines=12> */
.L_x_2822:
[----:B------:R-:W-:Y:S05]  /*252b0*/  BSYNC B1 ;  /* 0x0000000000017941 */ /* 0x000fea0003800000 */
.L_x_2821:
[----:B------:R-:W2:Y:S01]  /*252c0*/  LDL R2, [R1+0x30] ;  /* 0x0000300001027983 */ /* 0x000ea20000100800 */
[----:B------:R-:W-:Y:S01]  /*252d0*/  VIADD R0, R0, 0xfffffffe ;  /* 0xfffffffe00007836 */ /* 0x000fe20000000000 */
[----:B--2---:R-:W-:-:S13]  /*252e0*/  ISETP.GT.AND P0, PT, R6, R2, PT ;  /* 0x000000020600720c */ /* 0x004fda0003f04270 */
[----:B------:R-:W-:Y:S05]  /*252f0*/  @P0 BRA `(.L_x_2837) ;  /* 0xffffffe800c00947 */ /* 0x000fea000383ffff */
.L_x_2786:
[----:B------:R-:W-:Y:S05]  /*25300*/  BSYNC B0 ;  /* 0x0000000000007941 */ /* 0x000fea0003800000 */
.L_x_2785:
        /* <DEDUP_REMOVED lines=18> */
.L_x_2839:
[----:B------:R-:W-:Y:S05]  /*25430*/  BSYNC B0 ;  /* 0x0000000000007941 */ /* 0x000fea0003800000 */
.L_x_2838:
        /* <DEDUP_REMOVED lines=11> */
.L_x_2943:
[----:B------:R-:W-:Y:S05]  /*254f0*/  BSYNC B1 ;  /* 0x0000000000017941 */ /* 0x000fea0003800000 */
.L_x_2842:
        /* <DEDUP_REMOVED lines=9> */
.L_x_2845:
[----:B------:R-:W-:Y:S05]  /*25590*/  BSYNC B1 ;  /* 0x0000000000017941 */ /* 0x000fea0003800000 */
.L_x_2844:
[----:B------:R-:W4:Y:S04]  /*255a0*/  LDL.LU R3, [R1+0x20] ;  /* 0x0000200001037983 */ /* 0x000f280000300800 */
[----:B--2---:R-:W4:Y:S01]  /*255b0*/  LDL.LU R2, [R1+0x8] ;  /* 0x0000080001027983 */ /* 0x004f220000300800 */
        /* <DEDUP_REMOVED lines=10> */
.L_x_2846:
        /* <DEDUP_REMOVED lines=15> */
.L_x_2847:
        /* <DEDUP_REMOVED lines=10> */
.L_x_2841:
[----:B------:R-:W-:Y:S05]  /*257f0*/  BSYNC B0 ;  /* 0x0000000000007941 */ /* 0x000fea0003800000 */
.L_x_2840:
[----:B------:R-:W2:Y:S01]  /*25800*/  LDL.LU R4, [R1+0x18] ;  /* 0x0000180001047983 */ /* 0x000ea20000300800 */
[----:B------:R-:W-:-:S05]  /*25810*/  VIADD R19, R19, 0x1 ;  /* 0x0000000113137836 */ /* 0x000fca0000000000 */
[----:B------:R-:W-:-:S04]  /*25820*/  ISETP.NE.AND P0, PT, R19, 0x2, PT ;  /* 0x000000021300780c */ /* 0x000fc80003f05270 */
[----:B------:R-:W-:Y:S02]  /*25830*/  SEL R0, RZ, 0x1, P0 ;  /* 0x00000001ff007807 */ /* 0x000fe40000000000 */
[----:B------:R-:W-:Y:S02]  /*25840*/  SEL R19, R19, RZ, P0 ;  /* 0x000000ff13137207 */ /* 0x000fe40000000000 */
[----:B--2---:R-:W-:-:S05]  /*25850*/  LOP3.LUT R4, R4, R0, RZ, 0x3c, !PT ;  /* 0x0000000004047212 */ /* 0x004fca00078e3cff */
[----:B------:R2:W-:Y:S02]  /*25860*/  STL [R1+0x18], R4 ;  /* 0x0000180401007387 */ /* 0x0005e40000100800 */
.L_x_2765:
[----:B------:R-:W-:Y:S05]  /*25870*/  BSYNC B7 ;  /* 0x0000000000077941 */ /* 0x000fea0003800000 */
.L_x_2763:
        /* <DEDUP_REMOVED lines=9> */
[----:B-123--:R-:W1:Y:S04]  /*25910*/  LDS.128 R4, [R18+0x348d0] ;  /* 0x0348d00012047984 */ /* 0x00ee680000000c00 */
[----:B-1----:R1:W-:Y:S04]  /*25920*/  STL.64 [R1], R4 ;  /* 0x0000000401007387 */ /* 0x0023e80000100a00 */
[----:B------:R1:W-:Y:S01]  /*25930*/  STL.64 [R1+0x8], R6 ;  /* 0x0000080601007387 */ /* 0x0003e20000100a00 */
[----:B------:R-:W-:Y:S06]  /*25940*/  BAR.ARV 0x4, 0x180 ;  /* 0x0106000000007b1d */ /* 0x000fec0000002000 */
[----:B------:R-:W-:Y:S05]  /*25950*/  BRA `(.L_x_2849) ;  /* 0x0000001000347947 */ /* 0x000fea0003800000 */
.L_x_2848:
[----:B------:R-:W4:Y:S01]  /*25960*/  S2R R16, SR_TID.X ;  /* 0x0000000000107919 */ /* 0x000f220000002100 */
[----:B------:R-:W-:Y:S01]  /*25970*/  UMOV UR4, 0xffffffff ;  /* 0xffffffff00047882 */ /* 0x000fe20000000000 */
[----:B----4-:R-:W-:-:S04]  /*25980*/  LOP3.LUT R16, R16, 0x1f, RZ, 0xc0, !PT ;  /* 0x0000001f10107812 */ /* 0x010fc800078ec0ff */
[----:B------:R-:W-:Y:S01]  /*25990*/  ISETP.NE.AND P0, PT, R16, 0x1f, PT ;  /* 0x0000001f1000780c */ /* 0x000fe20003f05270 */
[----:B------:R-:W-:-:S12]  /*259a0*/  BRA.DIV UR4, `(.L_x_2850) ;  /* 0x0000003204a07947 */ /* 0x000fd8000b800000 */
[----:B------:R-:W0:Y:S01]  /*259b0*/  LDL.LU R2, [R1] ;  /* 0x0000000001027983 */ /* 0x000e220000300800 */
[----:B------:R-:W-:-:S03]  /*259c0*/  ULDC UR4, c[0x0][0xc3c] ;  /* 0x00030f0000047ab9 */ /* 0x000fc60000000800 */
[----:B------:R-:W4:Y:S01]  /*259d0*/  LDL R3, [R1+0xc] ;  /* 0x00000c0001037983 */ /* 0x000f220000100800 */
[----:B0--3--:R-:W-:Y:S02]  /*259e0*/  IMAD.MOV.U32 R10, RZ, RZ, R2 ;  /* 0x000000ffff0a7224 */ /* 0x009fe400078e0002 */
[----:B----4-:R-:W-:-:S05]  /*259f0*/  IMAD.IADD R0, R3, 0x1, R16 ;  /* 0x0000000103007824 */ /* 0x010fca00078e0210 */
[----:B------:R-:W-:-:S13]  /*25a00*/  ISETP.GE.OR P1, PT, R0, UR4, !P0 ;  /* 0x0000000400007c0c */ /* 0x000fda000c726670 */
[----:B------:R-:W0:Y:S08]  /*25a10*/  @!P1 LDC.64 R2, c[0x0][0xc80] ;  /* 0x00032000ff029b82 */ /* 0x000e300000000a00 */
[----:B-1----:R-:W1:Y:S01]  /*25a20*/  @!P1 LDC.64 R6, c[0x0][0xc78] ;  /* 0x00031e00ff069b82 */ /* 0x002e620000000a00 */
[----:B0-----:R-:W-:-:S05]  /*25a30*/  @!P1 IMAD.WIDE R2, R0, 0x4, R2 ;  /* 0x0000000400029825 */ /* 0x001fca00078e0202 */
[----:B------:R1:W3:Y:S02]  /*25a40*/  @!P1 LDG.E R8, desc[UR60][R2.64] ;  /* 0x0000003c02089981 */ /* 0x0002e4000c1e1900 */
[----:B-1----:R-:W-:-:S06]  /*25a50*/  @!P1 IMAD.WIDE R2, R0, 0x4, R6 ;  /* 0x0000000400029825 */ /* 0x002fcc00078e0206 */
[----:B------:R-:W4:Y:S01]  /*25a60*/  @!P1 LDG.E R2, desc[UR60][R2.64] ;  /* 0x0000003c02029981 */ /* 0x000f22000c1e1900 */
[----:B--2---:R-:W-:Y:S01]  /*25a70*/  IMAD.MOV.U32 R4, RZ, RZ, RZ ;  /* 0x000000ffff047224 */ /* 0x004fe200078e00ff */
        /* <DEDUP_REMOVED lines=9> */
[----:B----4-:R-:W-:Y:S01]  /*25b10*/  @!P1 IMAD.MOV.U32 R6, RZ, RZ, R2 ;  /* 0x000000ffff069224 */ /* 0x010fe200078e0002 */
        /* <DEDUP_REMOVED lines=18> */
.L_x_2953:
[----:B------:R-:W-:Y:S02]  /*25c40*/  ULDC UR4, c[0x0][0xc38] ;  /* 0x00030e0000047ab9 */ /* 0x000fe40000000800 */
[----:B------:R-:W-:-:S04]  /*25c50*/  IMAD.U32 R2, RZ, RZ, UR4 ;  /* 0x00000004ff027e24 */ /* 0x000fc8000f8e00ff */
[----:B-1----:R-:W-:-:S04]  /*25c60*/  IMAD R9, R9, R2, RZ ;  /* 0x0000000209097224 */ /* 0x002fc800078e02ff */
[----:B------:R-:W-:-:S05]  /*25c70*/  IMAD.IADD R0, R0, 0x1, R9 ;  /* 0x0000000100007824 */ /* 0x000fca00078e0209 */
[----:B------:R-:W-:-:S13]  /*25c80*/  ISETP.GT.AND P6, PT, R0, R5, PT ;  /* 0x000000050000720c */ /* 0x000fda0003fc4270 */
[----:B------:R-:W-:Y:S05]  /*25c90*/  @P6 BRA `(.L_x_2851) ;  /* 0x0000000000ac6947 */ /* 0x000fea0003800000 */
.L_x_2854:
        /* <DEDUP_REMOVED lines=37> */
.L_x_2961:
[----:B------:R-:W-:Y:S02]  /*25ef0*/  ULDC UR4, c[0x0][0xc38] ;  /* 0x00030e0000047ab9 */ /* 0x000fe40000000800 */
[----:B------:R-:W-:-:S04]  /*25f00*/  IMAD.U32 R2, RZ, RZ, UR4 ;  /* 0x00000004ff027e24 */ /* 0x000fc8000f8e00ff */
[----:B-1----:R-:W-:-:S04]  /*25f10*/  IMAD R9, R9, R2, RZ ;  /* 0x0000000209097224 */ /* 0x002fc800078e02ff */
[----:B------:R-:W-:-:S05]  /*25f20*/  IMAD.IADD R0, R9, 0x1, R0 ;  /* 0x0000000109007824 */ /* 0x000fca00078e0200 */
[----:B------:R-:W-:-:S13]  /*25f30*/  ISETP.GT.AND P6, PT, R0, R5, PT ;  /* 0x000000050000720c */ /* 0x000fda0003fc4270 */
[----:B------:R-:W-:Y:S05]  /*25f40*/  @!P6 BRA `(.L_x_2854) ;  /* 0xfffffffc0054e947 */ /* 0x000fea000383ffff */
.L_x_2851:
        /* <DEDUP_REMOVED lines=8> */
[----:B-1----:R1:W3:Y:S04]  /*25fd0*/  SHFL.IDX PT, R4, R4, R3, 0x1f ;  /* 0x00001f0304047589 */ /* 0x0022e800000e0000 */
[----:B------:R1:W4:Y:S01]  /*25fe0*/  SHFL.IDX PT, R6, R6, R3, 0x1f ;  /* 0x00001f0306067589 */ /* 0x00032200000e0000 */
[----:B--2---:R-:W-:-:S05]  /*25ff0*/  IMAD.IADD R10, R3, 0x1, R10 ;  /* 0x00000001030a7824 */ /* 0x004fca00078e020a */
[----:B---34-:R1:W-:Y:S02]  /*26000*/  STL [R1+0xc], R10 ;  /* 0x00000c0a01007387 */ /* 0x0183e40000100800 */
.L_x_2966:
[----:B------:R-:W-:-:S13]  /*26010*/  ISETP.NE.AND P0, PT, R0, RZ, PT ;  /* 0x000000ff0000720c */ /* 0x000fda0003f05270 */
[----:B------:R-:W-:Y:S05]  /*26020*/  @!P0 BRA `(.L_x_2856) ;  /* 0x0000000000148947 */ /* 0x000fea0003800000 */
[----:B------:R-:W-:Y:S01]  /*26030*/  UMOV UR4, 0xffffffff ;  /* 0xffffffff00047882 */ /* 0x000fe20000000000 */
[----:B-1----:R-:W-:Y:S02]  /*26040*/  VIADD R3, R3, 0xffffffff ;  /* 0xffffffff03037836 */ /* 0x002fe40000000000 */
[----:B------:R-:W-:Y:S05]  /*26050*/  BRA.DIV UR4, `(.L_x_2857) ;  /* 0x0000003604947947 */ /* 0x000fea000b800000 */
[----:B------:R1:W2:Y:S02]  /*26060*/  SHFL.IDX PT, R3, R7, R3, 0x1f ;  /* 0x00001f0307037589 */ /* 0x0002a400000e0000 */
.L_x_2969:
[----:B--2---:R-:W-:-:S07]  /*26070*/  IMAD.MOV.U32 R8, RZ, RZ, R3 ;  /* 0x000000ffff087224 */ /* 0x004fce00078e0003 */
.L_x_2856:
[----:B------:R-:W-:Y:S01]  /*26080*/  ISETP.NE.AND P0, PT, R6, 0x1, PT ;  /* 0x000000010600780c */ /* 0x000fe20003f05270 */
[----:B------:R-:W-:-:S05]  /*26090*/  IMAD R0, R8, R2, R9 ;  /* 0x0000000208007224 */ /* 0x000fca00078e0209 */
[----:B------:R2:W-:Y:S02]  /*260a0*/  STL [R1], R0 ;  /* 0x0000000001007387 */ /* 0x0005e40000100800 */
[----:B--2---:R-:W-:-:S05]  /*260b0*/  IMAD.IADD R0, R5, 0x1, -R0 ;  /* 0x0000000105007824 */ /* 0x004fca00078e0a00 */
[----:B------:R-:W-:Y:S05]  /*260c0*/  @!P0 BRA `(.L_x_2858) ;  /* 0x0000000000e48947 */ /* 0x000fea0003800000 */
[----:B------:R-:W-:-:S04]  /*260d0*/  IABS R5, R4 ;  /* 0x0000000400057213 */ /* 0x000fc80000000000 */
[----:B------:R-:W2:Y:S08]  /*260e0*/  I2F.RP R2, R5 ;  /* 0x0000000500027306 */ /* 0x000eb00000209400 */
[----:B--2---:R-:W2:Y:S02]  /*260f0*/  MUFU.RCP R2, R2 ;  /* 0x0000000200027308 */ /* 0x004ea40000001000 */
[----:B--2---:R-:W-:-:S06]  /*26100*/  VIADD R2, R2, 0xffffffe ;  /* 0x0ffffffe02027836 */ /* 0x004fcc0000000000 */
[----:B-1----:R-:W1:Y:S02]  /*26110*/  F2I.FTZ.U32.TRUNC.NTZ R3, R2 ;  /* 0x0000000200037305 */ /* 0x002e64000021f000 */
[----:B-1----:R-:W-:-:S04]  /*26120*/  IMAD.MOV R2, RZ, RZ, -R3 ;  /* 0x000000ffff027224 */ /* 0x002fc800078e0a03 */
        /* <DEDUP_REMOVED lines=14> */
[----:B------:R-:W1:Y:S07]  /*26210*/  I2F.RP R2, R5 ;  /* 0x0000000500027306 */ /* 0x000e6e0000209400 */
[----:B------:R-:W-:Y:S01]  /*26220*/  @P0 VIADD R8, R8, 0x1 ;  /* 0x0000000108080836 */ /* 0x000fe20000000000 */
[----:B-1----:R-:W1:Y:S02]  /*26230*/  MUFU.RCP R2, R2 ;  /* 0x0000000200027308 */ /* 0x002e640000001000 */
[----:B-1----:R-:W-:-:S06]  /*26240*/  VIADD R2, R2, 0xffffffe ;  /* 0x0ffffffe02027836 */ /* 0x002fcc0000000000 */
[----:B------:R-:W1:Y:S02]  /*26250*/  F2I.FTZ.U32.TRUNC.NTZ R3, R2 ;  /* 0x0000000200037305 */ /* 0x000e64000021f000 */
[----:B-1----:R-:W-:-:S04]  /*26260*/  IMAD.MOV R2, RZ, RZ, -R3 ;  /* 0x000000ffff027224 */ /* 0x002fc800078e0a03 */
[----:B0-----:R-:W-:Y:S02]  /*26270*/  IMAD R7, R2, R5, RZ ;  /* 0x0000000502077224 */ /* 0x001fe400078e02ff */
        /* <DEDUP_REMOVED lines=30> */
.L_x_2858:
[----:B-1----:R-:W2:Y:S01]  /*26460*/  LDL R3, [R1+0xc] ;  /* 0x00000c0001037983 */ /* 0x002ea20000100800 */
[----:B0-----:R-:W2:Y:S02]  /*26470*/  LDC.64 R6, c[0x0][0xc90] ;  /* 0x00032400ff067b82 */ /* 0x001ea40000000a00 */
        /* <DEDUP_REMOVED lines=33> */
[----:B------:R-:W0:Y:S08]  /*26690*/  I2F.RP R2, R9 ;  /* 0x0000000900027306 */ /* 0x000e300000209400 */
[----:B0-----:R-:W0:Y:S02]  /*266a0*/  MUFU.RCP R2, R2 ;  /* 0x0000000200027308 */ /* 0x001e240000001000 */
[----:B0-----:R-:W-:-:S06]  /*266b0*/  VIADD R2, R2, 0xffffffe ;  /* 0x0ffffffe02027836 */ /* 0x001fcc0000000000 */
[----:B------:R0:W1:Y:S02]  /*266c0*/  F2I.FTZ.U32.TRUNC.NTZ R3, R2 ;  /* 0x0000000200037305 */ /* 0x000064000021f000 */
[----:B0-----:R-:W-:Y:S02]  /*266d0*/  IMAD.MOV.U32 R2, RZ, RZ, RZ ;  /* 0x000000ffff027224 */ /* 0x001fe400078e00ff */
[----:B-1----:R-:W-:-:S04]  /*266e0*/  IMAD.MOV R0, RZ, RZ, -R3 ;  /* 0x000000ffff007224 */ /* 0x002fc800078e0a03 */
        /* <DEDUP_REMOVED lines=22> */
.L_x_2859:
[----:B------:R-:W-:-:S05]  /*26850*/  LOP3.LUT R0, RZ, R0, RZ, 0x33, !PT ;  /* 0x00000000ff007212 */ /* 0x000fca00078e33ff */
[----:B------:R-:W-:-:S05]  /*26860*/  IMAD.IADD R0, R4, 0x1, R0 ;  /* 0x0000000104007824 */ /* 0x000fca00078e0200 */
[----:B------:R2:W-:Y:S01]  /*26870*/  STL [R1+0x4], R0 ;  /* 0x0000040001007387 */ /* 0x0005e20000100800 */
[----:B------:R-:W-:Y:S05]  /*26880*/  BRA `(.L_x_2860) ;  /* 0x0000000000287947 */ /* 0x000fea0003800000 */
.L_x_2852:
        /* <DEDUP_REMOVED lines=10> */
.L_x_2860:
[----:B01-3--:R-:W3:Y:S04]  /*26930*/  LDL R2, [R1+0xc] ;  /* 0x00000c0001027983 */ /* 0x00bee80000100800 */
[----:B------:R-:W4:Y:S04]  /*26940*/  LDL R3, [R1+0x8] ;  /* 0x0000080001037983 */ /* 0x000f280000100800 */
[----:B------:R-:W5:Y:S04]  /*26950*/  LDL R5, [R1+0x4] ;  /* 0x0000040001057983 */ /* 0x000f680000100800 */
[----:B------:R-:W5:Y:S01]  /*26960*/  LDL R4, [R1] ;  /* 0x0000000001047983 */ /* 0x000f620000100800 */
[----:B--2---:R-:W0:Y:S01]  /*26970*/  S2R R0, SR_TID.X ;  /* 0x0000000000007919 */ /* 0x004e220000002100 */
[----:B------:R-:W-:Y:S05]  /*26980*/  WARPSYNC.ALL ;  /* 0x0000000000007948 */ /* 0x000fea0003800000 */
[----:B0-----:R-:W-:Y:S01]  /*26990*/  LOP3.LUT R0, R0, 0x1f, RZ, 0xc0, !PT ;  /* 0x0000001f00007812 */ /* 0x001fe200078ec0ff */
[----:B------:R-:W-:Y:S03]  /*269a0*/  BAR.SYNC.DEFER_BLOCKING 0x4, 0x180 ;  /* 0x0106000000007b1d */ /* 0x000fe60000010000 */
[----:B------:R-:W-:-:S13]  /*269b0*/  ISETP.NE.AND P0, PT, R0, RZ, PT ;  /* 0x000000ff0000720c */ /* 0x000fda0003f05270 */
[----:B------:R-:W0:Y:S01]  /*269c0*/  @!P0 S2R R0, SR_CgaCtaId ;  /* 0x0000000000008919 */ /* 0x000e220000008800 */
[----:B---3--:R-:W-:Y:S01]  /*269d0*/  IMAD.MOV.U32 R7, RZ, RZ, R2 ;  /* 0x000000ffff077224 */ /* 0x008fe200078e0002 */
[----:B------:R-:W-:Y:S01]  /*269e0*/  @!P0 MOV R2, 0x400 ;  /* 0x0000040000028802 */ /* 0x000fe20000000f00 */
[----:B----4-:R-:W-:-:S03]  /*269f0*/  IMAD.MOV.U32 R6, RZ, RZ, R3 ;  /* 0x000000ffff067224 */ /* 0x010fc600078e0003 */
[----:B0-----:R-:W-:-:S05]  /*26a00*/  @!P0 LEA R18, R0, R2, 0x18 ;  /* 0x0000000200128211 */ /* 0x001fca00078ec0ff */
[----:B-----5:R2:W-:Y:S01]  /*26a10*/  @!P0 STS.128 [R18+0x348d0], R4 ;  /* 0x0348d00412008388 */ /* 0x0205e20000000c00 */
[----:B------:R-:W-:Y:S06]  /*26a20*/  BAR.ARV 0x5, 0x180 ;  /* 0x0146000000007b1d */ /* 0x000fec0000002000 */
.L_x_2849:
[----:B------:R-:W3:Y:S01]  /*26a30*/  LDL R0, [R1+0xc] ;  /* 0x00000c0001007983 */ /* 0x000ee20000100800 */
[----:B------:R-:W-:Y:S02]  /*26a40*/  ULDC UR4, c[0x0][0xc3c] ;  /* 0x00030f0000047ab9 */ /* 0x000fe40000000800 */
[----:B---3--:R-:W-:-:S13]  /*26a50*/  ISETP.GE.AND P0, PT, R0, UR4, PT ;  /* 0x0000000400007c0c */ /* 0x008fda000bf06270 */
[----:B------:R-:W-:Y:S05]  /*26a60*/  @!P0 BRA `(.L_x_2861) ;  /* 0xffffff8800f88947 */ /* 0x000fea000383ffff */
[----:B------:R-:W-:Y:S05]  /*26a70*/  BSYNC B8 ;  /* 0x0000000000087941 */ /* 0x000fea0003800000 */
.L_x_2717:
[----:B--2---:R-:W2:Y:S01]  /*26a80*/  LDL.LU R0, [R1+0x64] ;  /* 0x0000640001007983 */ /* 0x004ea20000300800 */
[----:B------:R-:W-:Y:S01]  /*26a90*/  BSSY B0, `(.L_x_2862) ;  /* 0x000000b000007945 */ /* 0x000fe20003800000 */
[----:B-1----:R-:W1:Y:S01]  /*26aa0*/  S2R R5, SR_CgaCtaId ;  /* 0x0000000000057919 */ /* 0x002e620000008800 */
[----:B--2---:R-:W-:-:S05]  /*26ab0*/  VIADD R0, R0, 0x1 ;  /* 0x0000000100007836 */ /* 0x004fca0000000000 */
        /* <DEDUP_REMOVED lines=8> */
.L_x_2970:
[----:B------:R-:W-:Y:S05]  /*26b40*/  BSYNC B0 ;  /* 0x0000000000007941 */ /* 0x000fea0003800000 */
.L_x_2862:
[----:B------:R-:W-:-:S03]  /*26b50*/  UMOV UR4, 0xffffffff ;  /* 0xffffffff00047882 */ /* 0x000fc60000000000 */
[----:B------:R-:W-:Y:S05]  /*26b60*/  BRA.DIV UR4, `(.L_x_2864) ;  /* 0x0000002e04107947 */ /* 0x000fea000b800000 */
[----:B------:R-:W1:Y:S02]  /*26b70*/  S2R R2, SR_TID.X ;  /* 0x0000000000027919 */ /* 0x000e640000002100 */
[----:B-1----:R-:W-:-:S04]  /*26b80*/  SHF.R.U32.HI R2, RZ, 0x5, R2 ;  /* 0x00000005ff027819 */ /* 0x002fc80000011602 */
[----:B------:R-:W-:-:S05]  /*26b90*/  LOP3.LUT R2, R2, 0x3, RZ, 0xc0, !PT ;  /* 0x0000000302027812 */ /* 0x000fca00078ec0ff */
[----:B------:R1:W2:Y:S02]  /*26ba0*/  SHFL.IDX PT, R14, R2, RZ, 0x1f ;  /* 0x00001fff020e7589 */ /* 0x0002a400000e0000 */
.L_x_2973:
[----:B--2---:R-:W-:-:S13]  /*26bb0*/  ISETP.NE.AND P0, PT, R14, RZ, PT ;  /* 0x000000ff0e00720c */ /* 0x004fda0003f05270 */
[----:B------:R-:W-:Y:S05]  /*26bc0*/  @P0 BRA `(.L_x_2476) ;  /* 0x0000000000940947 */ /* 0x000fea0003800000 */
[----:B------:R-:W-:-:S03]  /*26bd0*/  UMOV UR4, 0xffffffff ;  /* 0xffffffff00047882 */ /* 0x000fc60000000000 */
[----:B------:R-:W-:Y:S05]  /*26be0*/  BRA.DIV UR4, `(.L_x_2865) ;  /* 0x0000002e04247947 */ /* 0x000fea000b800000 */
[----:B------:R-:W-:-:S13]  /*26bf0*/  ELECT P6, URZ, PT ;  /* 0x00000000003f782f */ /* 0x000fda00038c0000 */
.L_x_2976:
        /* <DEDUP_REMOVED lines=8> */
.L_x_2866:
        /* <DEDUP_REMOVED lines=13> */
.L_x_2977:
[----:B------:R-:W1:Y:S02]  /*26d50*/  SYNCS.PHASECHK.TRANS64.TRYWAIT P0, [R7+URZ], R2 ;  /* 0x00000002070075a7 */ /* 0x000e64000800017f */
[----:B-1----:R-:W-:Y:S05]  /*26d60*/  @!P0 BRA `(.L_x_2868) ;  /* 0x0000002800f88947 */ /* 0x002fea0003800000 */
.L_x_2978:
[----:B------:R-:W-:Y:S05]  /*26d70*/  @!P2 BRA `(.L_x_2869) ;  /* 0x000000000004a947 */ /* 0x000fea0003800000 */
[----:B------:R-:W-:Y:S01]  /*26d80*/  BPT.TRAP 0x1 ;  /* 0x000000040000795c */ /* 0x000fe20000300000 */
.L_x_2869:
[----:B------:R-:W-:-:S04]  /*26d90*/  VIADD R0, R0, 0x34860 ;  /* 0x0003486000007836 */ /* 0x000fc80000000000 */
[----:B------:R-:W-:-:S04]  /*26da0*/  IMAD R4, R19, 0x8, R0 ;  /* 0x0000000813047824 */ /* 0x000fc800078e0200 */
[----:B------:R-:W2:Y:S02]  /*26db0*/  SYNCS.PHASECHK.TRANS64.TRYWAIT P0, [R4+URZ], R5 ;  /* 0x00000005040075a7 */ /* 0x000ea4000800017f */
[----:B--2---:R-:W-:Y:S05]  /*26dc0*/  @!P0 BRA `(.L_x_2870) ;  /* 0x0000002800f48947 */ /* 0x004fea0003800000 */
.L_x_2979:
[----:B------:R-:W-:-:S07]  /*26dd0*/  IMAD R3, R3, 0x8, R0 ;  /* 0x0000000803037824 */ /* 0x000fce00078e0200 */
.L_x_2871:
[----:B---3--:R3:W4:Y:S02]  /*26de0*/  SYNCS.PHASECHK.TRANS64.TRYWAIT P0, [R3+URZ], R2 ;  /* 0x00000002030075a7 */ /* 0x008724000800017f */
[----:B----4-:R-:W-:Y:S05]  /*26df0*/  @!P0 NANOSLEEP.SYNCS 0x989680 ;  /* 0x009896800000895d */ /* 0x010fea0003900000 */
[----:B------:R-:W4:Y:S02]  /*26e00*/  @!P0 SYNCS.PHASECHK.TRANS64 P0, [R3+URZ], R2 ;  /* 0x00000002030085a7 */ /* 0x000f24000800007f */
[----:B----4-:R-:W-:Y:S05]  /*26e10*/  @!P0 BRA `(.L_x_2871) ;  /* 0xfffffffc00f08947 */ /* 0x010fea000383ffff */
.L_x_2476:
[----:B------:R-:W-:Y:S05]  /*26e20*/  BSYNC B9 ;  /* 0x0000000000097941 */ /* 0x000fea0003800000 */
.L_x_2473:
[----:B------:R-:W-:Y:S05]  /*26e30*/  EXIT ;  /* 0x000000000000794d */ /* 0x000fea0003800000 */
.L_x_2496:
[----:B-1----:R1:W2:Y:S02]  /*26e40*/  SYNCS.PHASECHK.TRANS64.TRYWAIT P5, [R3+URZ+0x34890], R0 ;  /* 0x03489000030075a7 */ /* 0x0022a400080a017f */
[----:B--2---:R-:W-:Y:S05]  /*26e50*/  @!P5 NANOSLEEP.SYNCS 0x989680 ;  /* 0x009896800000d95d */ /* 0x004fea0003900000 */
[----:B------:R-:W2:Y:S02]  /*26e60*/  @!P5 SYNCS.PHASECHK.TRANS64 P5, [R3+URZ+0x34890], R0 ;  /* 0x034890000300d5a7 */ /* 0x000ea400080a007f */
[----:B--2---:R-:W-:Y:S05]  /*26e70*/  @!P5 BRA `(.L_x_2496) ;  /* 0xfffffffc00f0d947 */ /* 0x004fea000383ffff */
[----:B------:R-:W-:Y:S05]  /*26e80*/  BRA `(.L_x_2872) ;  /* 0xfffffdcc007c7947 */ /* 0x000fea000383ffff */
.L_x_2550:
[----:B-1----:R1:W2:Y:S02]  /*26e90*/  SYNCS.PHASECHK.TRANS64.TRYWAIT P5, [R3+URZ+0x34890], R0 ;  /* 0x03489000030075a7 */ /* 0x0022a400080a017f */
[----:B--2---:R-:W-:Y:S05]  /*26ea0*/  @!P5 NANOSLEEP.SYNCS 0x989680 ;  /* 0x009896800000d95d */ /* 0x004fea0003900000 */
[----:B------:R-:W2:Y:S02]  /*26eb0*/  @!P5 SYNCS.PHASECHK.TRANS64 P5, [R3+URZ+0x34890], R0 ;  /* 0x034890000300d5a7 */ /* 0x000ea400080a007f */
[----:B--2---:R-:W-:Y:S05]  /*26ec0*/  @!P5 BRA `(.L_x_2550) ;  /* 0xfffffffc00f0d947 */ /* 0x004fea000383ffff */
[----:B------:R-:W-:Y:S05]  /*26ed0*/  BRA `(.L_x_2873) ;  /* 0xfffffe0000e47947 */ /* 0x000fea000383ffff */
.L_x_2575:
[----:B-1----:R1:W2:Y:S02]  /*26ee0*/  SYNCS.PHASECHK.TRANS64.TRYWAIT P4, [R3+URZ+0x34890], R0 ;  /* 0x03489000030075a7 */ /* 0x0022a4000808017f */
[----:B--2---:R-:W-:Y:S05]  /*26ef0*/  @!P4 NANOSLEEP.SYNCS 0x989680 ;  /* 0x009896800000c95d */ /* 0x004fea0003900000 */
[----:B------:R-:W2:Y:S02]  /*26f00*/  @!P4 SYNCS.PHASECHK.TRANS64 P4, [R3+URZ+0x34890], R0 ;  /* 0x034890000300c5a7 */ /* 0x000ea4000808007f */
[----:B--2---:R-:W-:Y:S05]  /*26f10*/  @!P4 BRA `(.L_x_2575) ;  /* 0xfffffffc00f0c947 */ /* 0x004fea000383ffff */
[----:B------:R-:W-:Y:S05]  /*26f20*/  BRA `(.L_x_2874) ;  /* 0xfffffe34008c7947 */ /* 0x000fea000383ffff */
.L_x_2581:
[----:B0-----:R0:W2:Y:S02]  /*26f30*/  SYNCS.PHASECHK.TRANS64.TRYWAIT P4, [R3+URZ+0x348b0], R0 ;  /* 0x0348b000030075a7 */ /* 0x0010a4000808017f */
[----:B--2---:R-:W-:Y:S05]  /*26f40*/  @!P4 NANOSLEEP.SYNCS 0x989680 ;  /* 0x009896800000c95d */ /* 0x004fea0003900000 */
[----:B------:R-:W2:Y:S02]  /*26f50*/  @!P4 SYNCS.PHASECHK.TRANS64 P4, [R3+URZ+0x348b0], R0 ;  /* 0x0348b0000300c5a7 */ /* 0x000ea4000808007f */
[----:B--2---:R-:W-:Y:S05]  /*26f60*/  @!P4 BRA `(.L_x_2581) ;  /* 0xfffffffc00f0c947 */ /* 0x004fea000383ffff */
[----:B------:R-:W-:Y:S05]  /*26f70*/  BRA `(.L_x_2875) ;  /* 0xfffffe38008c7947 */ /* 0x000fea000383ffff */
.L_x_2601:
        /* <DEDUP_REMOVED lines=8> */
.L_x_2877:
[----:B------:R-:W-:Y:S05]  /*27000*/  BSYNC B1 ;  /* 0x0000000000017941 */ /* 0x000fea0003800000 */
.L_x_2876:
        /* <DEDUP_REMOVED lines=8> */
.L_x_2878:
[----:B------:R-:W-:Y:S02]  /*27090*/  IMAD.MOV.U32 R13, RZ, RZ, R63 ;  /* 0x000000ffff0d7224 */ /* 0x000fe400078e003f */
[----:B------:R-:W-:-:S07]  /*270a0*/  IMAD.MOV.U32 R8, RZ, RZ, R14 ;  /* 0x000000ffff087224 */ /* 0x000fce00078e000e */
[----:B------:R-:W-:Y:S05]  /*270b0*/  WARPSYNC.COLLECTIVE R15, `(.L_x_2879) ;  /* 0x000000000f087348 */ /* 0x000fea0003c00000 */
[----:B------:R0:W1:Y:S02]  /*270c0*/  SHFL.IDX P6, R14, R13, R12, R11 ;  /* 0x0000000c0d0e7389 */ /* 0x00006400000c000b */
[----:B01----:R-:W-:Y:S01]  /*270d0*/  ENDCOLLECTIVE ;  /* 0x000000000000791b */ /* 0x003fe20003800000 */
.L_x_2879:
[----:B------:R-:W-:Y:S02]  /*270e0*/  IMAD.MOV.U32 R13, RZ, RZ, R3 ;  /* 0x000000ffff0d7224 */ /* 0x000fe400078e0003 */
[----:B------:R-:W-:-:S07]  /*270f0*/  IMAD.MOV.U32 R33, RZ, RZ, R14 ;  /* 0x000000ffff217224 */ /* 0x000fce00078e000e */
[----:B------:R-:W-:Y:S05]  /*27100*/  WARPSYNC.COLLECTIVE R15, `(.L_x_2880) ;  /* 0x000000000f087348 */ /* 0x000fea0003c00000 */
[----:B------:R0:W1:Y:S02]  /*27110*/  SHFL.IDX P6, R14, R13, R12, R11 ;  /* 0x0000000c0d0e7389 */ /* 0x00006400000c000b */
[----:B01----:R-:W-:Y:S01]  /*27120*/  ENDCOLLECTIVE ;  /* 0x000000000000791b */ /* 0x003fe20003800000 */
.L_x_2880:
[----:B------:R-:W-:Y:S01]  /*27130*/  IMAD.MOV.U32 R32, RZ, RZ, R14 ;  /* 0x000000ffff207224 */ /* 0x000fe200078e000e */
[----:B------:R-:W-:Y:S06]  /*27140*/  BRA `(.L_x_2881) ;  /* 0xfffffe4800807947 */ /* 0x000fec000383ffff */
.L_x_2604:
        /* <DEDUP_REMOVED lines=8> */
.L_x_2883:
[----:B------:R-:W-:Y:S05]  /*271d0*/  BSYNC B1 ;  /* 0x0000000000017941 */ /* 0x000fea0003800000 */
.L_x_2882:
        /* <DEDUP_REMOVED lines=8> */
.L_x_2884:
[----:B------:R-:W-:Y:S02]  /*27260*/  IMAD.MOV.U32 R13, RZ, RZ, R63 ;  /* 0x000000ffff0d7224 */ /* 0x000fe400078e003f */
[----:B------:R-:W-:-:S07]  /*27270*/  IMAD.MOV.U32 R65, RZ, RZ, R14 ;  /* 0x000000ffff417224 */ /* 0x000fce00078e000e */
[----:B------:R-:W-:Y:S05]  /*27280*/  WARPSYNC.COLLECTIVE R15, `(.L_x_2885) ;  /* 0x000000000f087348 */ /* 0x000fea0003c00000 */
[----:B------:R0:W1:Y:S02]  /*27290*/  SHFL.IDX P6, R14, R13, R12, R11 ;  /* 0x0000000c0d0e7389 */ /* 0x00006400000c000b */
[----:B01----:R-:W-:Y:S01]  /*272a0*/  ENDCOLLECTIVE ;  /* 0x000000000000791b */ /* 0x003fe20003800000 */
.L_x_2885:
[----:B------:R-:W-:Y:S02]  /*272b0*/  IMAD.MOV.U32 R13, RZ, RZ, R3 ;  /* 0x000000ffff0d7224 */ /* 0x000fe400078e0003 */
[----:B------:R-:W-:-:S07]  /*272c0*/  IMAD.MOV.U32 R63, RZ, RZ, R14 ;  /* 0x000000ffff3f7224 */ /* 0x000fce00078e000e */
[----:B------:R-:W-:Y:S05]  /*272d0*/  WARPSYNC.COLLECTIVE R15, `(.L_x_2886) ;  /* 0x000000000f087348 */ /* 0x000fea0003c00000 */
[----:B------:R0:W1:Y:S02]  /*272e0*/  SHFL.IDX P6, R14, R13, R12, R11 ;  /* 0x0000000c0d0e7389 */ /* 0x00006400000c000b */
[----:B01----:R-:W-:Y:S01]  /*272f0*/  ENDCOLLECTIVE ;  /* 0x000000000000791b */ /* 0x003fe20003800000 */
.L_x_2886:
[----:B------:R-:W-:Y:S01]  /*27300*/  IMAD.MOV.U32 R62, RZ, RZ, R14 ;  /* 0x000000ffff3e7224 */ /* 0x000fe200078e000e */
[----:B------:R-:W-:Y:S06]  /*27310*/  BRA `(.L_x_2887) ;  /* 0xfffffe50002c7947 */ /* 0x000fec000383ffff */
.L_x_2608:
[----:B0-----:R0:W1:Y:S02]  /*27320*/  SYNCS.PHASECHK.TRANS64.TRYWAIT P0, [R2+URZ+0x34800], R5 ;  /* 0x03480005020075a7 */ /* 0x001064000800017f */
[----:B-1----:R-:W-:Y:S05]  /*27330*/  @!P0 NANOSLEEP.SYNCS 0x989680 ;  /* 0x009896800000895d */ /* 0x002fea0003900000 */
[----:B------:R-:W1:Y:S02]  /*27340*/  @!P0 SYNCS.PHASECHK.TRANS64 P0, [R2+URZ+0x34800], R5 ;  /* 0x03480005020085a7 */ /* 0x000e64000800007f */
[----:B-1----:R-:W-:Y:S05]  /*27350*/  @!P0 BRA `(.L_x_2608) ;  /* 0xfffffffc00f08947 */ /* 0x002fea000383ffff */
[----:B------:R-:W-:Y:S05]  /*27360*/  BRA `(.L_x_2888) ;  /* 0xfffffe58005c7947 */ /* 0x000fea000383ffff */
.L_x_2632:
        /* <DEDUP_REMOVED lines=8> */
.L_x_2890:
[----:B------:R-:W-:Y:S05]  /*273f0*/  BSYNC B1 ;  /* 0x0000000000017941 */ /* 0x000fea0003800000 */
.L_x_2889:
        /* <DEDUP_REMOVED lines=8> */
.L_x_2891:
[----:B------:R-:W-:Y:S02]  /*27480*/  IMAD.MOV.U32 R7, RZ, RZ, R3 ;  /* 0x000000ffff077224 */ /* 0x000fe400078e0003 */
[----:B------:R-:W-:Y:S02]  /*27490*/  IMAD.MOV.U32 R13, RZ, RZ, R67 ;  /* 0x000000ffff0d7224 */ /* 0x000fe400078e0043 */
[----:B------:R-:W-:-:S07]  /*274a0*/  IMAD.MOV.U32 R0, RZ, RZ, R14 ;  /* 0x000000ffff007224 */ /* 0x000fce00078e000e */
[----:B------:R-:W-:Y:S05]  /*274b0*/  WARPSYNC.COLLECTIVE R15, `(.L_x_2892) ;  /* 0x000000000f087348 */ /* 0x000fea0003c00000 */
[----:B------:R0:W1:Y:S02]  /*274c0*/  SHFL.IDX P6, R14, R13, R12, R11 ;  /* 0x0000000c0d0e7389 */ /* 0x00006400000c000b */
[----:B01----:R-:W-:Y:S01]  /*274d0*/  ENDCOLLECTIVE ;  /* 0x000000000000791b */ /* 0x003fe20003800000 */
.L_x_2892:
[----:B------:R-:W-:Y:S02]  /*274e0*/  IMAD.MOV.U32 R6, RZ, RZ, R0 ;  /* 0x000000ffff067224 */ /* 0x000fe400078e0000 */
[----:B------:R-:W-:Y:S02]  /*274f0*/  IMAD.MOV.U32 R13, RZ, RZ, R66 ;  /* 0x000000ffff0d7224 */ /* 0x000fe400078e0042 */
[----:B------:R-:W-:-:S07]  /*27500*/  IMAD.MOV.U32 R5, RZ, RZ, R14 ;  /* 0x000000ffff057224 */ /* 0x000fce00078e000e */
[----:B------:R-:W-:Y:S05]  /*27510*/  WARPSYNC.COLLECTIVE R15, `(.L_x_2893) ;  /* 0x000000000f087348 */ /* 0x000fea0003c00000 */
[----:B------:R0:W1:Y:S02]  /*27520*/  SHFL.IDX P6, R14, R13, R12, R11 ;  /* 0x0000000c0d0e7389 */ /* 0x00006400000c000b */
[----:B01----:R-:W-:Y:S01]  /*27530*/  ENDCOLLECTIVE ;  /* 0x000000000000791b */ /* 0x003fe20003800000 */
.L_x_2893:
[----:B------:R-:W-:Y:S05]  /*27540*/  BRA `(.L_x_2894) ;  /* 0xfffffe7c00f07947 */ /* 0x000fea000383ffff */
.L_x_2635:
[----:B------:R-:W-:Y:S01]  /*27550*/  BSSY B1, `(.L_x_2895) ;  /* 0x0000008000017945 */ /* 0x000fe20003800000 */
[----:B------:R-:W-:Y:S02]  /*27560*/  IMAD.MOV.U32 R13, RZ, RZ, R61 ;  /* 0x000000ffff0d7224 */ /* 0x000fe400078e003d */
[----:B------:R-:W-:Y:S02]  /*27570*/  IMAD.MOV.U32 R12, RZ, RZ, 0x1 ;  /* 0x00000001ff0c7424 */ /* 0x000fe400078e00ff */
[----:B------:R-:W-:Y:S02]  /*27580*/  IMAD.MOV.U32 R11, RZ, RZ, 0x1c1f ;  /* 0x00001c1fff0b7424 */ /* 0x000fe400078e00ff */
[----:B------:R-:W-:-:S07]  /*27590*/  IMAD.MOV.U32 R15, RZ, RZ, -0x1 ;  /* 0xffffffffff0f7424 */ /* 0x000fce00078e00ff */
[----:B----4-:R-:W-:Y:S05]  /*275a0*/  WARPSYNC.COLLECTIVE R15, `(.L_x_2896) ;  /* 0x000000000f087348 */ /* 0x010fea0003c00000 */
[----:B----4-:R0:W1:Y:S02]  /*275b0*/  SHFL.IDX P6, R14, R13, R12, R11 ;  /* 0x0000000c0d0e7389 */ /* 0x01006400000c000b */
[----:B01----:R-:W-:Y:S01]  /*275c0*/  ENDCOLLECTIVE ;  /* 0x000000000000791b */ /* 0x003fe20003800000 */
.L_x_2896:
[----:B------:R-:W-:Y:S05]  /*275d0*/  BSYNC B1 ;  /* 0x0000000000017941 */ /* 0x000fea0003800000 */
.L_x_2895:
        /* <DEDUP_REMOVED lines=8> */
.L_x_2897:
[----:B------:R-:W-:Y:S02]  /*27660*/  IMAD.MOV.U32 R13, RZ, RZ, R67 ;  /* 0x000000ffff0d7224 */ /* 0x000fe400078e0043 */
[----:B------:R-:W-:-:S07]  /*27670*/  IMAD.MOV.U32 R60, RZ, RZ, R14 ;  /* 0x000000ffff3c7224 */ /* 0x000fce00078e000e */
[----:B------:R-:W-:Y:S05]  /*27680*/  WARPSYNC.COLLECTIVE R15, `(.L_x_2898) ;  /* 0x000000000f087348 */ /* 0x000fea0003c00000 */
[----:B------:R0:W1:Y:S02]  /*27690*/  SHFL.IDX P6, R14, R13, R12, R11 ;  /* 0x0000000c0d0e7389 */ /* 0x00006400000c000b */
[----:B01----:R-:W-:Y:S01]  /*276a0*/  ENDCOLLECTIVE ;  /* 0x000000000000791b */ /* 0x003fe20003800000 */
.L_x_2898:
[----:B------:R-:W-:Y:S02]  /*276b0*/  IMAD.MOV.U32 R13, RZ, RZ, R66 ;  /* 0x000000ffff0d7224 */ /* 0x000fe400078e0042 */
[----:B------:R-:W-:-:S07]  /*276c0*/  IMAD.MOV.U32 R67, RZ, RZ, R14 ;  /* 0x000000ffff437224 */ /* 0x000fce00078e000e */
[----:B------:R-:W-:Y:S05]  /*276d0*/  WARPSYNC.COLLECTIVE R15, `(.L_x_2899) ;  /* 0x000000000f087348 */ /* 0x000fea0003c00000 */
[----:B------:R0:W1:Y:S02]  /*276e0*/  SHFL.IDX P6, R14, R13, R12, R11 ;  /* 0x0000000c0d0e7389 */ /* 0x00006400000c000b */
[----:B01----:R-:W-:Y:S01]  /*276f0*/  ENDCOLLECTIVE ;  /* 0x000000000000791b */ /* 0x003fe20003800000 */
.L_x_2899:
[----:B------:R-:W-:Y:S01]  /*27700*/  IMAD.MOV.U32 R66, RZ, RZ, R14 ;  /* 0x000000ffff427224 */ /* 0x000fe200078e000e */
[----:B------:R-:W-:Y:S06]  /*27710*/  BRA `(.L_x_2900) ;  /* 0xfffffe8400187947 */ /* 0x000fec000383ffff */
.L_x_2639:
[----:B0-----:R0:W1:Y:S02]  /*27720*/  SYNCS.PHASECHK.TRANS64.TRYWAIT P0, [R2+URZ+0x34800], R61 ;  /* 0x0348003d020075a7 */ /* 0x001064000800017f */
[----:B-1----:R-:W-:Y:S05]  /*27730*/  @!P0 NANOSLEEP.SYNCS 0x989680 ;  /* 0x009896800000895d */ /* 0x002fea0003900000 */
[----:B------:R-:W1:Y:S02]  /*27740*/  @!P0 SYNCS.PHASECHK.TRANS64 P0, [R2+URZ+0x34800], R61 ;  /* 0x0348003d020085a7 */ /* 0x000e64000800007f */
[----:B-1----:R-:W-:Y:S05]  /*27750*/  @!P0 BRA `(.L_x_2639) ;  /* 0xfffffffc00f08947 */ /* 0x002fea000383ffff */
[----:B------:R-:W-:Y:S05]  /*27760*/  BRA `(.L_x_2901) ;  /* 0xfffffe8800987947 */ /* 0x000fea000383ffff */
.L_x_2653:
[----:B-1----:R1:W2:Y:S02]  /*27770*/  SYNCS.PHASECHK.TRANS64.TRYWAIT P2, [R6+URZ+0x34830], R3 ;  /* 0x03483003060075a7 */ /* 0x0022a4000804017f */
[----:B--2---:R-:W-:Y:S05]  /*27780*/  @!P2 NANOSLEEP.SYNCS 0x989680 ;  /* 0x009896800000a95d */ /* 0x004fea0003900000 */
[----:B------:R-:W2:Y:S02]  /*27790*/  @!P2 SYNCS.PHASECHK.TRANS64 P2, [R6+URZ+0x34830], R3 ;  /* 0x034830030600a5a7 */ /* 0x000ea4000804007f */
[----:B--2---:R-:W-:Y:S05]  /*277a0*/  @!P2 BRA `(.L_x_2653) ;  /* 0xfffffffc00f0a947 */ /* 0x004fea000383ffff */
[----:B------:R-:W-:Y:S05]  /*277b0*/  BRA `(.L_x_2652) ;  /* 0xfffffeb400287947 */ /* 0x000fea000383ffff */
.L_x_2660:
[----:B-1----:R1:W2:Y:S02]  /*277c0*/  SYNCS.PHASECHK.TRANS64.TRYWAIT P3, [R20+URZ+0x34830], R3 ;  /* 0x03483003140075a7 */ /* 0x0022a4000806017f */
[----:B--2---:R-:W-:Y:S05]  /*277d0*/  @!P3 NANOSLEEP.SYNCS 0x989680 ;  /* 0x009896800000b95d */ /* 0x004fea0003900000 */
[----:B------:R-:W2:Y:S02]  /*277e0*/  @!P3 SYNCS.PHASECHK.TRANS64 P3, [R20+URZ+0x34830], R3 ;  /* 0x034830031400b5a7 */ /* 0x000ea4000806007f */
[----:B--2---:R-:W-:Y:S05]  /*277f0*/  @!P3 BRA `(.L_x_2660) ;  /* 0xfffffffc00f0b947 */ /* 0x004fea000383ffff */
[----:B------:R-:W-:Y:S05]  /*27800*/  BRA `(.L_x_2659) ;  /* 0xfffffedc00787947 */ /* 0x000fea000383ffff */
.L_x_2665:
[----:B-1----:R1:W2:Y:S02]  /*27810*/  SYNCS.PHASECHK.TRANS64.TRYWAIT P3, [R21+URZ+0x34850], R0 ;  /* 0x03485000150075a7 */ /* 0x0022a4000806017f */
[----:B--2---:R-:W-:Y:S05]  /*27820*/  @!P3 NANOSLEEP.SYNCS 0x989680 ;  /* 0x009896800000b95d */ /* 0x004fea0003900000 */
[----:B------:R-:W2:Y:S02]  /*27830*/  @!P3 SYNCS.PHASECHK.TRANS64 P3, [R21+URZ+0x34850], R0 ;  /* 0x034850001500b5a7 */ /* 0x000ea4000806007f */
[----:B--2---:R-:W-:Y:S05]  /*27840*/  @!P3 BRA `(.L_x_2665) ;  /* 0xfffffffc00f0b947 */ /* 0x004fea000383ffff */
[----:B------:R-:W-:Y:S05]  /*27850*/  BRA `(.L_x_2664) ;  /* 0xfffffee800407947 */ /* 0x000fea000383ffff */
.L_x_2673:
[----:B-1----:R1:W2:Y:S02]  /*27860*/  SYNCS.PHASECHK.TRANS64.TRYWAIT P2, [R3+URZ+0x34830], R4 ;  /* 0x03483004030075a7 */ /* 0x0022a4000804017f */
[----:B--2---:R-:W-:Y:S05]  /*27870*/  @!P2 NANOSLEEP.SYNCS 0x989680 ;  /* 0x009896800000a95d */ /* 0x004fea0003900000 */
[----:B------:R-:W2:Y:S02]  /*27880*/  @!P2 SYNCS.PHASECHK.TRANS64 P2, [R3+URZ+0x34830], R4 ;  /* 0x034830040300a5a7 */ /* 0x000ea4000804007f */
[----:B--2---:R-:W-:Y:S05]  /*27890*/  @!P2 BRA `(.L_x_2673) ;  /* 0xfffffffc00f0a947 */ /* 0x004fea000383ffff */
[----:B------:R-:W-:Y:S05]  /*278a0*/  BRA `(.L_x_2672) ;  /* 0xffffff0800d87947 */ /* 0x000fea000383ffff */
.L_x_2678:
[----:B-1----:R1:W2:Y:S02]  /*278b0*/  SYNCS.PHASECHK.TRANS64.TRYWAIT P2, [R15+URZ+0x34850], R0 ;  /* 0x034850000f0075a7 */ /* 0x0022a4000804017f */
[----:B--2---:R-:W-:Y:S05]  /*278c0*/  @!P2 NANOSLEEP.SYNCS 0x989680 ;  /* 0x009896800000a95d */ /* 0x004fea0003900000 */
[----:B------:R-:W2:Y:S02]  /*278d0*/  @!P2 SYNCS.PHASECHK.TRANS64 P2, [R15+URZ+0x34850], R0 ;  /* 0x034850000f00a5a7 */ /* 0x000ea4000804007f */
[----:B--2---:R-:W-:Y:S05]  /*278e0*/  @!P2 BRA `(.L_x_2678) ;  /* 0xfffffffc00f0a947 */ /* 0x004fea000383ffff */
[----:B------:R-:W-:Y:S05]  /*278f0*/  BRA `(.L_x_2677) ;  /* 0xffffff1400a07947 */ /* 0x000fea000383ffff */
.L_x_2684:
[----:B-1----:R1:W2:Y:S02]  /*27900*/  SYNCS.PHASECHK.TRANS64.TRYWAIT P0, [R7+URZ+0x34850], R8 ;  /* 0x03485008070075a7 */ /* 0x0022a4000800017f */
[----:B--2---:R-:W-:Y:S05]  /*27910*/  @!P0 NANOSLEEP.SYNCS 0x989680 ;  /* 0x009896800000895d */ /* 0x004fea0003900000 */
[----:B------:R-:W2:Y:S02]  /*27920*/  @!P0 SYNCS.PHASECHK.TRANS64 P0, [R7+URZ+0x34850], R8 ;  /* 0x03485008070085a7 */ /* 0x000ea4000800007f */
[----:B--2---:R-:W-:Y:S05]  /*27930*/  @!P0 BRA `(.L_x_2684) ;  /* 0xfffffffc00f08947 */ /* 0x004fea000383ffff */
[----:B------:R-:W-:Y:S05]  /*27940*/  BRA `(.L_x_2683) ;  /* 0xffffff3000c47947 */ /* 0x000fea000383ffff */
.L_x_2725:
        /* <DEDUP_REMOVED lines=8> */
[----:B------:R-:W-:Y:S05]  /*279d0*/  WARPSYNC.COLLECTIVE R15, `(.L_x_2903) ;  /* 0x000000000f087348 */ /* 0x000fea0003c00000 */
[----:B------:R0:W1:Y:S02]  /*279e0*/  SHFL.IDX P6, R14, R13, R12, R11 ;  /* 0x0000000c0d0e7389 */ /* 0x00006400000c000b */
[----:B01----:R-:W-:Y:S01]  /*279f0*/  ENDCOLLECTIVE ;  /* 0x000000000000791b */ /* 0x003fe20003800000 */
.L_x_2903:
[----:B------:R-:W-:Y:S05]  /*27a00*/  BSYNC B1 ;  /* 0x0000000000017941 */ /* 0x000fea0003800000 */
.L_x_2902:
[----:B------:R-:W-:Y:S05]  /*27a10*/  BRA `(.L_x_2904) ;  /* 0xffffff8400c07947 */ /* 0x000fea000383ffff */
.L_x_2727:
[----:B------:R-:W-:Y:S01]  /*27a20*/  BSSY B1, `(.L_x_2905) ;  /* 0x0000006000017945 */ /* 0x000fe20003800000 */
[----:B------:R-:W-:-:S07]  /*27a30*/  IMAD.MOV.U32 R15, RZ, RZ, -0x1 ;  /* 0xffffffffff0f7424 */ /* 0x000fce00078e00ff */
[----:B0-----:R-:W-:Y:S05]  /*27a40*/  WARPSYNC.COLLECTIVE R15, `(.L_x_2906) ;  /* 0x000000000f0c7348 */ /* 0x001fea0003c00000 */
[----:B------:R-:W-:Y:S02]  /*27a50*/  ELECT P6, UR62, PT ;  /* 0x00000000003e782f */ /* 0x000fe400038c0000 */
[----:B------:R-:W-:Y:S01]  /*27a60*/  MOV R14, UR62 ;  /* 0x0000003e000e7c02 */ /* 0x000fe20008000f00 */
[----:B0-----:R-:W-:Y:S10]  /*27a70*/  ENDCOLLECTIVE ;  /* 0x000000000000791b */ /* 0x001ff40003800000 */
.L_x_2906:
[----:B------:R-:W-:Y:S05]  /*27a80*/  BSYNC B1 ;  /* 0x0000000000017941 */ /* 0x000fea0003800000 */
.L_x_2905:
[----:B------:R-:W-:Y:S05]  /*27a90*/  BRA `(.L_x_2726) ;  /* 0xffffff8400b87947 */ /* 0x000fea000383ffff */
.L_x_2729:
[----:B0-----:R0:W1:Y:S02]  /*27aa0*/  SYNCS.PHASECHK.TRANS64.TRYWAIT P0, [R18+URZ+0x34820], R3 ;  /* 0x03482003120075a7 */ /* 0x001064000800017f */
[----:B-1----:R-:W-:Y:S05]  /*27ab0*/  @!P0 NANOSLEEP.SYNCS 0x989680 ;  /* 0x009896800000895d */ /* 0x002fea0003900000 */
[----:B------:R-:W1:Y:S02]  /*27ac0*/  @!P0 SYNCS.PHASECHK.TRANS64 P0, [R18+URZ+0x34820], R3 ;  /* 0x03482003120085a7 */ /* 0x000e64000800007f */
[----:B-1----:R-:W-:Y:S05]  /*27ad0*/  @!P0 BRA `(.L_x_2729) ;  /* 0xfffffffc00f08947 */ /* 0x002fea000383ffff */
[----:B------:R-:W-:Y:S05]  /*27ae0*/  BRA `(.L_x_2907) ;  /* 0xffffff8400c87947 */ /* 0x000fea000383ffff */
.L_x_2733:
[----:B-1----:R1:W2:Y:S02]  /*27af0*/  SYNCS.PHASECHK.TRANS64.TRYWAIT P0, [R5+URZ+0x348a0], R9 ;  /* 0x0348a009050075a7 */ /* 0x0022a4000800017f */
[----:B--2---:R-:W-:Y:S05]  /*27b00*/  @!P0 NANOSLEEP.SYNCS 0x989680 ;  /* 0x009896800000895d */ /* 0x004fea0003900000 */
[----:B------:R-:W2:Y:S02]  /*27b10*/  @!P0 SYNCS.PHASECHK.TRANS64 P0, [R5+URZ+0x348a0], R9 ;  /* 0x0348a009050085a7 */ /* 0x000ea4000800007f */
[----:B--2---:R-:W-:Y:S05]  /*27b20*/  @!P0 BRA `(.L_x_2733) ;  /* 0xfffffffc00f08947 */ /* 0x004fea000383ffff */
[----:B------:R-:W-:Y:S05]  /*27b30*/  BRA `(.L_x_2908) ;  /* 0xffffff8400e87947 */ /* 0x000fea000383ffff */
.L_x_2740:
[----:B0-----:R0:W2:Y:S02]  /*27b40*/  SYNCS.PHASECHK.TRANS64.TRYWAIT P0, [R5+URZ+0x348c0], R9 ;  /* 0x0348c009050075a7 */ /* 0x0010a4000800017f */
[----:B--2---:R-:W-:Y:S05]  /*27b50*/  @!P0 NANOSLEEP.SYNCS 0x989680 ;  /* 0x009896800000895d */ /* 0x004fea0003900000 */
[----:B------:R-:W2:Y:S02]  /*27b60*/  @!P0 SYNCS.PHASECHK.TRANS64 P0, [R5+URZ+0x348c0], R9 ;  /* 0x0348c009050085a7 */ /* 0x000ea4000800007f */
[----:B--2---:R-:W-:Y:S05]  /*27b70*/  @!P0 BRA `(.L_x_2740) ;  /* 0xfffffffc00f08947 */ /* 0x004fea000383ffff */
[----:B------:R-:W-:Y:S05]  /*27b80*/  BRA `(.L_x_2909) ;  /* 0xffffff8800e47947 */ /* 0x000fea000383ffff */
.L_x_2748:
[----:B0-----:R0:W1:Y:S02]  /*27b90*/  SYNCS.PHASECHK.TRANS64.TRYWAIT P1, [R7+URZ+0x348a0], R6 ;  /* 0x0348a006070075a7 */ /* 0x001064000802017f */
[----:B-1----:R-:W-:Y:S05]  /*27ba0*/  @!P1 NANOSLEEP.SYNCS 0x989680 ;  /* 0x009896800000995d */ /* 0x002fea0003900000 */
[----:B------:R-:W1:Y:S02]  /*27bb0*/  @!P1 SYNCS.PHASECHK.TRANS64 P1, [R7+URZ+0x348a0], R6 ;  /* 0x0348a006070095a7 */ /* 0x000e64000802007f */
[----:B-1----:R-:W-:Y:S05]  /*27bc0*/  @!P1 BRA `(.L_x_2748) ;  /* 0xfffffffc00f09947 */ /* 0x002fea000383ffff */
[----:B------:R-:W-:Y:S05]  /*27bd0*/  BRA `(.L_x_2910) ;  /* 0xffffff90000c7947 */ /* 0x000fea000383ffff */
.L_x_2755:
[----:B-1----:R1:W2:Y:S02]  /*27be0*/  SYNCS.PHASECHK.TRANS64.TRYWAIT P1, [R7+URZ+0x348c0], R6 ;  /* 0x0348c006070075a7 */ /* 0x0022a4000802017f */
[----:B--2---:R-:W-:Y:S05]  /*27bf0*/  @!P1 NANOSLEEP.SYNCS 0x989680 ;  /* 0x009896800000995d */ /* 0x004fea0003900000 */
[----:B------:R-:W2:Y:S02]  /*27c00*/  @!P1 SYNCS.PHASECHK.TRANS64 P1, [R7+URZ+0x348c0], R6 ;  /* 0x0348c006070095a7 */ /* 0x000ea4000802007f */
[----:B--2---:R-:W-:Y:S05]  /*27c10*/  @!P1 BRA `(.L_x_2755) ;  /* 0xfffffffc00f09947 */ /* 0x004fea000383ffff */
[----:B------:R-:W-:Y:S05]  /*27c20*/  BRA `(.L_x_2911) ;  /* 0xffffff9400047947 */ /* 0x000fea000383ffff */
.L_x_2771:
        /* <DEDUP_REMOVED lines=11> */
.L_x_2913:
[----:B------:R-:W-:Y:S05]  /*27ce0*/  BSYNC B0 ;  /* 0x0000000000007941 */ /* 0x000fea0003800000 */
.L_x_2912:
[----:B------:R-:W-:Y:S05]  /*27cf0*/  BRA `(.L_x_2914) ;  /* 0xffffffa000447947 */ /* 0x000fea000383ffff */
.L_x_2773:
[----:B------:R-:W-:Y:S01]  /*27d00*/  BSSY B0, `(.L_x_2915) ;  /* 0x0000006000007945 */ /* 0x000fe20003800000 */
[----:B------:R-:W-:-:S07]  /*27d10*/  IMAD.MOV.U32 R15, RZ, RZ, -0x1 ;  /* 0xffffffffff0f7424 */ /* 0x000fce00078e00ff */
[----:B0-----:R-:W-:Y:S05]  /*27d20*/  WARPSYNC.COLLECTIVE R15, `(.L_x_2916) ;  /* 0x000000000f0c7348 */ /* 0x001fea0003c00000 */
[----:B------:R-:W-:Y:S02]  /*27d30*/  ELECT P6, UR62, PT ;  /* 0x00000000003e782f */ /* 0x000fe400038c0000 */
[----:B------:R-:W-:Y:S01]  /*27d40*/  MOV R14, UR62 ;  /* 0x0000003e000e7c02 */ /* 0x000fe20008000f00 */
[----:B0-----:R-:W-:Y:S10]  /*27d50*/  ENDCOLLECTIVE ;  /* 0x000000000000791b */ /* 0x001ff40003800000 */
.L_x_2916:
[----:B------:R-:W-:Y:S05]  /*27d60*/  BSYNC B0 ;  /* 0x0000000000007941 */ /* 0x000fea0003800000 */
.L_x_2915:
[----:B------:R-:W-:Y:S05]  /*27d70*/  BRA `(.L_x_2917) ;  /* 0xffffffa000507947 */ /* 0x000fea000383ffff */
.L_x_2775:
[----:B0-----:R0:W1:Y:S02]  /*27d80*/  SYNCS.PHASECHK.TRANS64.TRYWAIT P0, [R0+URZ+0x34840], R2 ;  /* 0x03484002000075a7 */ /* 0x001064000800017f */
[----:B-1----:R-:W-:Y:S05]  /*27d90*/  @!P0 NANOSLEEP.SYNCS 0x989680 ;  /* 0x009896800000895d */ /* 0x002fea0003900000 */
[----:B------:R-:W1:Y:S02]  /*27da0*/  @!P0 SYNCS.PHASECHK.TRANS64 P0, [R0+URZ+0x34840], R2 ;  /* 0x03484002000085a7 */ /* 0x000e64000800007f */
[----:B-1----:R-:W-:Y:S05]  /*27db0*/  @!P0 BRA `(.L_x_2775) ;  /* 0xfffffffc00f08947 */ /* 0x002fea000383ffff */
[----:B------:R-:W-:Y:S05]  /*27dc0*/  BRA `(.L_x_2918) ;  /* 0xffffffa000b07947 */ /* 0x000fea000383ffff */
.L_x_2779:
[----:B------:R-:W2:Y:S01]  /*27dd0*/  LDL.LU R11, [R1+0x50] ;  /* 0x00005000010b7983 */ /* 0x000ea20000300800 */
[----:B------:R-:W-:Y:S02]  /*27de0*/  IMAD.MOV.U32 R13, RZ, RZ, R3 ;  /* 0x000000ffff0d7224 */ /* 0x000fe400078e0003 */
[----:B------:R-:W-:Y:S01]  /*27df0*/  IMAD.MOV.U32 R12, RZ, RZ, RZ ;  /* 0x000000ffff0c7224 */ /* 0x000fe200078e00ff */
[----:B------:R-:W0:Y:S01]  /*27e00*/  S2R R5, SR_TID.X ;  /* 0x0000000000057919 */ /* 0x000e220000002100 */
[----:B------:R-:W-:Y:S01]  /*27e10*/  IMAD.MOV.U32 R15, RZ, RZ, -0x1 ;  /* 0xffffffffff0f7424 */ /* 0x000fe200078e00ff */
[----:B0-----:R-:W-:-:S04]  /*27e20*/  LOP3.LUT R5, R5, 0x7f, RZ, 0xc0, !PT ;  /* 0x0000007f05057812 */ /* 0x001fc800078ec0ff */
        /* <DEDUP_REMOVED lines=9> */
.L_x_2919:
[----:B------:R-:W-:Y:S02]  /*27ec0*/  IMAD.MOV.U32 R13, RZ, RZ, R4 ;  /* 0x000000ffff0d7224 */ /* 0x000fe400078e0004 */
[----:B------:R-:W-:-:S07]  /*27ed0*/  IMAD.MOV.U32 R6, RZ, RZ, R14 ;  /* 0x000000ffff067224 */ /* 0x000fce00078e000e */
[----:B------:R-:W-:Y:S05]  /*27ee0*/  WARPSYNC.COLLECTIVE R15, `(.L_x_2920) ;  /* 0x000000000f087348 */ /* 0x000fea0003c00000 */
[----:B------:R0:W1:Y:S02]  /*27ef0*/  SHFL.IDX P6, R14, R13, R12, R11 ;  /* 0x0000000c0d0e7389 */ /* 0x00006400000c000b */
[----:B01----:R-:W-:Y:S01]  /*27f00*/  ENDCOLLECTIVE ;  /* 0x000000000000791b */ /* 0x003fe20003800000 */
.L_x_2920:
[----:B------:R-:W-:Y:S02]  /*27f10*/  IMAD.MOV.U32 R13, RZ, RZ, R3 ;  /* 0x000000ffff0d7224 */ /* 0x000fe400078e0003 */
[----:B------:R-:W-:Y:S02]  /*27f20*/  IMAD.MOV.U32 R12, RZ, RZ, 0x1 ;  /* 0x00000001ff0c7424 */ /* 0x000fe400078e00ff */
[----:B------:R-:W-:-:S07]  /*27f30*/  IMAD.MOV.U32 R7, RZ, RZ, R14 ;  /* 0x000000ffff077224 */ /* 0x000fce00078e000e */
[----:B------:R-:W-:Y:S05]  /*27f40*/  WARPSYNC.COLLECTIVE R15, `(.L_x_2921) ;  /* 0x000000000f087348 */ /* 0x000fea0003c00000 */
[----:B------:R0:W1:Y:S02]  /*27f50*/  SHFL.IDX P6, R14, R13, R12, R11 ;  /* 0x0000000c0d0e7389 */ /* 0x00006400000c000b */
[----:B01----:R-:W-:Y:S01]  /*27f60*/  ENDCOLLECTIVE ;  /* 0x000000000000791b */ /* 0x003fe20003800000 */
.L_x_2921:
        /* <DEDUP_REMOVED lines=10> */
.L_x_2922:
        /* <DEDUP_REMOVED lines=13> */
.L_x_2923:
        /* <DEDUP_REMOVED lines=16> */
.L_x_2924:
        /* <DEDUP_REMOVED lines=13> */
.L_x_2925:
        /* <DEDUP_REMOVED lines=17> */
.L_x_2926:
[----:B------:R-:W-:Y:S02]  /*283c0*/  IMAD.MOV.U32 R13, RZ, RZ, R3 ;  /* 0x000000ffff0d7224 */ /* 0x000fe400078e0003 */
[----:B------:R-:W-:Y:S02]  /*283d0*/  IMAD.MOV.U32 R12, RZ, RZ, 0x4 ;  /* 0x00000004ff0c7424 */ /* 0x000fe400078e00ff */
[----:B------:R-:W-:-:S07]  /*283e0*/  IMAD.MOV.U32 R5, RZ, RZ, R14 ;  /* 0x000000ffff057224 */ /* 0x000fce00078e000e */
[----:B------:R-:W-:Y:S05]  /*283f0*/  WARPSYNC.COLLECTIVE R15, `(.L_x_2927) ;  /* 0x000000000f087348 */ /* 0x000fea0003c00000 */
[----:B------:R0:W1:Y:S02]  /*28400*/  SHFL.IDX P6, R14, R13, R12, R11 ;  /* 0x0000000c0d0e7389 */ /* 0x00006400000c000b */
[----:B01----:R-:W-:Y:S01]  /*28410*/  ENDCOLLECTIVE ;  /* 0x000000000000791b */ /* 0x003fe20003800000 */
.L_x_2927:
        /* <DEDUP_REMOVED lines=17> */
.L_x_2928:
[----:B------:R-:W-:Y:S02]  /*28530*/  IMAD.MOV.U32 R13, RZ, RZ, R3 ;  /* 0x000000ffff0d7224 */ /* 0x000fe400078e0003 */
[----:B------:R-:W-:Y:S02]  /*28540*/  IMAD.MOV.U32 R12, RZ, RZ, 0x5 ;  /* 0x00000005ff0c7424 */ /* 0x000fe400078e00ff */
[----:B------:R-:W-:-:S07]  /*28550*/  IMAD.MOV.U32 R5, RZ, RZ, R14 ;  /* 0x000000ffff057224 */ /* 0x000fce00078e000e */
[----:B------:R-:W-:Y:S05]  /*28560*/  WARPSYNC.COLLECTIVE R15, `(.L_x_2929) ;  /* 0x000000000f087348 */ /* 0x000fea0003c00000 */
[----:B------:R0:W1:Y:S02]  /*28570*/  SHFL.IDX P6, R14, R13, R12, R11 ;  /* 0x0000000c0d0e7389 */ /* 0x00006400000c000b */
[----:B01----:R-:W-:Y:S01]  /*28580*/  ENDCOLLECTIVE ;  /* 0x000000000000791b */ /* 0x003fe20003800000 */
.L_x_2929:
        /* <DEDUP_REMOVED lines=17> */
.L_x_2930:
[----:B------:R-:W-:Y:S02]  /*286a0*/  IMAD.MOV.U32 R13, RZ, RZ, R3 ;  /* 0x000000ffff0d7224 */ /* 0x000fe400078e0003 */
[----:B------:R-:W-:Y:S02]  /*286b0*/  IMAD.MOV.U32 R12, RZ, RZ, 0x6 ;  /* 0x00000006ff0c7424 */ /* 0x000fe400078e00ff */
[----:B------:R-:W-:-:S07]  /*286c0*/  IMAD.MOV.U32 R5, RZ, RZ, R14 ;  /* 0x000000ffff057224 */ /* 0x000fce00078e000e */
[----:B------:R-:W-:Y:S05]  /*286d0*/  WARPSYNC.COLLECTIVE R15, `(.L_x_2931) ;  /* 0x000000000f087348 */ /* 0x000fea0003c00000 */
[----:B------:R0:W1:Y:S02]  /*286e0*/  SHFL.IDX P6, R14, R13, R12, R11 ;  /* 0x0000000c0d0e7389 */ /* 0x00006400000c000b */
[----:B01----:R-:W-:Y:S01]  /*286f0*/  ENDCOLLECTIVE ;  /* 0x000000000000791b */ /* 0x003fe20003800000 */
.L_x_2931:
        /* <DEDUP_REMOVED lines=15> */
.L_x_2932:
        /* <DEDUP_REMOVED lines=8> */
.L_x_2933:
        /* <DEDUP_REMOVED lines=14> */
.L_x_2934:
[----:B------:R-:W-:Y:S01]  /*28950*/  @!PT LDS RZ, [RZ] ;  /* 0x00000000fffff984 */ /* 0x000fe20000000800 */
[----:B------:R-:W-:Y:S01]  /*28960*/  @!PT LDS RZ, [RZ] ;  /* 0x00000000fffff984 */ /* 0x000fe20000000800 */
[----:B------:R-:W-:Y:S01]  /*28970*/  @!PT LDS RZ, [RZ] ;  /* 0x00000000fffff984 */ /* 0x000fe20000000800 */
[----:B------:R3:W-:Y:S01]  /*28980*/  @!P4 LDGSTS.E.BYPASS.LTC128B.128 [R10+0x1b400], desc[UR60][R6.64+0x100], !P0 ;  /* 0x1b400100060acfae */ /* 0x0007e2000c101d7c */
[----:B------:R-:W-:Y:S01]  /*28990*/  IMAD.MOV.U32 R3, RZ, RZ, R14 ;  /* 0x000000ffff037224 */ /* 0x000fe200078e000e */
[----:B------:R-:W-:Y:S06]  /*289a0*/  BRA `(.L_x_2935) ;  /* 0xffffffa400687947 */ /* 0x000fec000383ffff */
.L_x_2784:
[----:B----4-:R4:W0:Y:S02]  /*289b0*/  SYNCS.PHASECHK.TRANS64.TRYWAIT P0, [R18+URZ+0x34820], R0 ;  /* 0x03482000120075a7 */ /* 0x010824000800017f */
[----:B0-----:R-:W-:Y:S05]  /*289c0*/  @!P0 NANOSLEEP.SYNCS 0x989680 ;  /* 0x009896800000895d */ /* 0x001fea0003900000 */
[----:B------:R-:W0:Y:S02]  /*289d0*/  @!P0 SYNCS.PHASECHK.TRANS64 P0, [R18+URZ+0x34820], R0 ;  /* 0x03482000120085a7 */ /* 0x000e24000800007f */
[----:B0-----:R-:W-:Y:S05]  /*289e0*/  @!P0 BRA `(.L_x_2784) ;  /* 0xfffffffc00f08947 */ /* 0x001fea000383ffff */
[----:B------:R-:W-:Y:S05]  /*289f0*/  BRA `(.L_x_2936) ;  /* 0xffffffa400e87947 */ /* 0x000fea000383ffff */
.L_x_2793:
[----:B-1----:R1:W2:Y:S02]  /*28a00*/  SYNCS.PHASECHK.TRANS64.TRYWAIT P0, [R3+URZ+0x34840], R2 ;  /* 0x03484002030075a7 */ /* 0x0022a4000800017f */
[----:B--2---:R-:W-:Y:S05]  /*28a10*/  @!P0 NANOSLEEP.SYNCS 0x989680 ;  /* 0x009896800000895d */ /* 0x004fea0003900000 */
[----:B------:R-:W2:Y:S02]  /*28a20*/  @!P0 SYNCS.PHASECHK.TRANS64 P0, [R3+URZ+0x34840], R2 ;  /* 0x03484002030085a7 */ /* 0x000ea4000800007f */
[----:B--2---:R-:W-:Y:S05]  /*28a30*/  @!P0 BRA `(.L_x_2793) ;  /* 0xfffffffc00f08947 */ /* 0x004fea000383ffff */
[----:B------:R-:W-:Y:S05]  /*28a40*/  BRA `(.L_x_2937) ;  /* 0xffffffa800c47947 */ /* 0x000fea000383ffff */
.L_x_2800:
[----:B0-----:R0:W1:Y:S02]  /*28a50*/  SYNCS.PHASECHK.TRANS64.TRYWAIT P0, [R3+URZ+0x60], R2 ;  /* 0x00006002030075a7 */ /* 0x001064000800017f */
[----:B-1----:R-:W-:Y:S05]  /*28a60*/  @!P0 NANOSLEEP.SYNCS 0x989680 ;  /* 0x009896800000895d */ /* 0x002fea0003900000 */
[----:B------:R-:W1:Y:S02]  /*28a70*/  @!P0 SYNCS.PHASECHK.TRANS64 P0, [R3+URZ+0x60], R2 ;  /* 0x00006002030085a7 */ /* 0x000e64000800007f */
[----:B-1----:R-:W-:Y:S05]  /*28a80*/  @!P0 BRA `(.L_x_2800) ;  /* 0xfffffffc00f08947 */ /* 0x002fea000383ffff */
[----:B------:R-:W-:Y:S05]  /*28a90*/  BRA `(.L_x_2938) ;  /* 0xffffffac00d47947 */ /* 0x000fea000383ffff */
.L_x_2809:
[----:B-1----:R1:W2:Y:S02]  /*28aa0*/  SYNCS.PHASECHK.TRANS64.TRYWAIT P0, [R3+URZ+0x34840], R2 ;  /* 0x03484002030075a7 */ /* 0x0022a4000800017f */
[----:B--2---:R-:W-:Y:S05]  /*28ab0*/  @!P0 NANOSLEEP.SYNCS 0x989680 ;  /* 0x009896800000895d */ /* 0x004fea0003900000 */
[----:B------:R-:W2:Y:S02]  /*28ac0*/  @!P0 SYNCS.PHASECHK.TRANS64 P0, [R3+URZ+0x34840], R2 ;  /* 0x03484002030085a7 */ /* 0x000ea4000800007f */
[----:B--2---:R-:W-:Y:S05]  /*28ad0*/  @!P0 BRA `(.L_x_2809) ;  /* 0xfffffffc00f08947 */ /* 0x004fea000383ffff */
[----:B------:R-:W-:Y:S05]  /*28ae0*/  BRA `(.L_x_2939) ;  /* 0xffffffb400647947 */ /* 0x000fea000383ffff */
.L_x_2816:
[----:B0-----:R0:W1:Y:S02]  /*28af0*/  SYNCS.PHASECHK.TRANS64.TRYWAIT P0, [R2+URZ+0x60], R3 ;  /* 0x00006003020075a7 */ /* 0x001064000800017f */
[----:B-1----:R-:W-:Y:S05]  /*28b00*/  @!P0 NANOSLEEP.SYNCS 0x989680 ;  /* 0x009896800000895d */ /* 0x002fea0003900000 */
[----:B------:R-:W1:Y:S02]  /*28b10*/  @!P0 SYNCS.PHASECHK.TRANS64 P0, [R2+URZ+0x60], R3 ;  /* 0x00006003020085a7 */ /* 0x000e64000800007f */
[----:B-1----:R-:W-:Y:S05]  /*28b20*/  @!P0 BRA `(.L_x_2816) ;  /* 0xfffffffc00f08947 */ /* 0x002fea000383ffff */
[----:B------:R-:W-:Y:S05]  /*28b30*/  BRA `(.L_x_2940) ;  /* 0xffffffb800747947 */ /* 0x000fea000383ffff */
.L_x_2825:
[----:B--2---:R2:W3:Y:S02]  /*28b40*/  SYNCS.PHASECHK.TRANS64.TRYWAIT P0, [R2+URZ+0x34840], R3 ;  /* 0x03484003020075a7 */ /* 0x0044e4000800017f */
[----:B---3--:R-:W-:Y:S05]  /*28b50*/  @!P0 NANOSLEEP.SYNCS 0x989680 ;  /* 0x009896800000895d */ /* 0x008fea0003900000 */
[----:B------:R-:W3:Y:S02]  /*28b60*/  @!P0 SYNCS.PHASECHK.TRANS64 P0, [R2+URZ+0x34840], R3 ;  /* 0x03484003020085a7 */ /* 0x000ee4000800007f */
[----:B---3--:R-:W-:Y:S05]  /*28b70*/  @!P0 BRA `(.L_x_2825) ;  /* 0xfffffffc00f08947 */ /* 0x008fea000383ffff */
[----:B------:R-:W-:Y:S05]  /*28b80*/  BRA `(.L_x_2941) ;  /* 0xffffffbc00d47947 */ /* 0x000fea000383ffff */
.L_x_2832:
[----:B0-----:R0:W1:Y:S02]  /*28b90*/  SYNCS.PHASECHK.TRANS64.TRYWAIT P0, [R2+URZ+0x60], R5 ;  /* 0x00006005020075a7 */ /* 0x001064000800017f */
[----:B-1----:R-:W-:Y:S05]  /*28ba0*/  @!P0 NANOSLEEP.SYNCS 0x989680 ;  /* 0x009896800000895d */ /* 0x002fea0003900000 */
[----:B------:R-:W1:Y:S02]  /*28bb0*/  @!P0 SYNCS.PHASECHK.TRANS64 P0, [R2+URZ+0x60], R5 ;  /* 0x00006005020085a7 */ /* 0x000e64000800007f */
[----:B-1----:R-:W-:Y:S05]  /*28bc0*/  @!P0 BRA `(.L_x_2832) ;  /* 0xfffffffc00f08947 */ /* 0x002fea000383ffff */
[----:B------:R-:W-:Y:S05]  /*28bd0*/  BRA `(.L_x_2942) ;  /* 0xffffffc000e47947 */ /* 0x000fea000383ffff */
.L_x_2843:
[----:B--2---:R2:W4:Y:S02]  /*28be0*/  SYNCS.PHASECHK.TRANS64.TRYWAIT P0, [R0+URZ+0x34860], R2 ;  /* 0x03486002000075a7 */ /* 0x004524000800017f */
[----:B----4-:R-:W-:Y:S05]  /*28bf0*/  @!P0 NANOSLEEP.SYNCS 0x989680 ;  /* 0x009896800000895d */ /* 0x010fea0003900000 */
[----:B------:R-:W4:Y:S02]  /*28c00*/  @!P0 SYNCS.PHASECHK.TRANS64 P0, [R0+URZ+0x34860], R2 ;  /* 0x03486002000085a7 */ /* 0x000f24000800007f */
[----:B----4-:R-:W-:Y:S05]  /*28c10*/  @!P0 BRA `(.L_x_2843) ;  /* 0xfffffffc00f08947 */ /* 0x010fea000383ffff */
[----:B------:R-:W-:Y:S05]  /*28c20*/  BRA `(.L_x_2943) ;  /* 0xffffffc800307947 */ /* 0x000fea000383ffff */
.L_x_2850:
[----:B------:R-:W4:Y:S01]  /*28c30*/  LDL R0, [R1] ;  /* 0x0000000001007983 */ /* 0x000f220000100800 */
[----:B------:R-:W-:Y:S01]  /*28c40*/  BSSY B0, `(.L_x_2944) ;  /* 0x0000008000007945 */ /* 0x000fe20003800000 */
[----:B------:R-:W-:Y:S02]  /*28c50*/  IMAD.MOV.U32 R12, RZ, RZ, RZ ;  /* 0x000000ffff0c7224 */ /* 0x000fe400078e00ff */
[----:B------:R-:W-:Y:S02]  /*28c60*/  IMAD.MOV.U32 R11, RZ, RZ, 0x1f ;  /* 0x0000001fff0b7424 */ /* 0x000fe400078e00ff */
[----:B------:R-:W-:Y:S02]  /*28c70*/  IMAD.MOV.U32 R15, RZ, RZ, -0x1 ;  /* 0xffffffffff0f7424 */ /* 0x000fe400078e00ff */
[----:B----4-:R-:W-:-:S07]  /*28c80*/  IMAD.MOV.U32 R13, RZ, RZ, R0 ;  /* 0x000000ffff0d7224 */ /* 0x010fce00078e0000 */
[----:B0123--:R-:W-:Y:S05]  /*28c90*/  WARPSYNC.COLLECTIVE R15, `(.L_x_2945) ;  /* 0x000000000f087348 */ /* 0x00ffea0003c00000 */
[----:B------:R4:W0:Y:S02]  /*28ca0*/  SHFL.IDX P6, R14, R13, R12, R11 ;  /* 0x0000000c0d0e7389 */ /* 0x00082400000c000b */
[----:B01234-:R-:W-:Y:S01]  /*28cb0*/  ENDCOLLECTIVE ;  /* 0x000000000000791b */ /* 0x01ffe20003800000 */
.L_x_2945:
[----:B------:R-:W-:Y:S05]  /*28cc0*/  BSYNC B0 ;  /* 0x0000000000007941 */ /* 0x000fea0003800000 */
.L_x_2944:
        /* <DEDUP_REMOVED lines=9> */
.L_x_2946:
        /* <DEDUP_REMOVED lines=26> */
.L_x_2947:
        /* <DEDUP_REMOVED lines=8> */
.L_x_2948:
        /* <DEDUP_REMOVED lines=8> */
.L_x_2949:
        /* <DEDUP_REMOVED lines=8> */
.L_x_2950:
        /* <DEDUP_REMOVED lines=8> */
.L_x_2951:
        /* <DEDUP_REMOVED lines=9> */
.L_x_2952:
[----:B------:R-:W-:Y:S01]  /*29190*/  IMAD.MOV.U32 R9, RZ, RZ, R14 ;  /* 0x000000ffff097224 */ /* 0x000fe200078e000e */
[----:B------:R-:W-:Y:S06]  /*291a0*/  BRA `(.L_x_2953) ;  /* 0xffffffc800a47947 */ /* 0x000fec000383ffff */
.L_x_2853:
        /* <DEDUP_REMOVED lines=8> */
.L_x_2955:
[----:B------:R-:W-:Y:S05]  /*29230*/  BSYNC B0 ;  /* 0x0000000000007941 */ /* 0x000fea0003800000 */
.L_x_2954:
        /* <DEDUP_REMOVED lines=10> */
.L_x_2956:
        /* <DEDUP_REMOVED lines=8> */
.L_x_2957:
        /* <DEDUP_REMOVED lines=8> */
.L_x_2958:
        /* <DEDUP_REMOVED lines=8> */
.L_x_2959:
        /* <DEDUP_REMOVED lines=9> */
.L_x_2960:
[----:B------:R-:W-:Y:S01]  /*294f0*/  IMAD.MOV.U32 R9, RZ, RZ, R14 ;  /* 0x000000ffff097224 */ /* 0x000fe200078e000e */
[----:B------:R-:W-:Y:S06]  /*29500*/  BRA `(.L_x_2961) ;  /* 0xffffffc800787947 */ /* 0x000fec000383ffff */
.L_x_2855:
[----:B------:R-:W-:Y:S01]  /*29510*/  BSSY B0, `(.L_x_2962) ;  /* 0x0000006000007945 */ /* 0x000fe20003800000 */
[----:B------:R-:W-:Y:S01]  /*29520*/  PLOP3.LUT P6, PT, P6, PT, PT, 0x8, 0x0 ;  /* 0x000000000000781c */ /* 0x000fe200037ce170 */
[----:B------:R-:W-:-:S12]  /*29530*/  IMAD.MOV.U32 R15, RZ, RZ, -0x1 ;  /* 0xffffffffff0f7424 */ /* 0x000fd800078e00ff */
[----:B0-----:R-:W-:Y:S05]  /*29540*/  WARPSYNC.COLLECTIVE R15, `(.L_x_2963) ;  /* 0x000000000f087348 */ /* 0x001fea0003c00000 */
[----:B------:R-:W-:Y:S01]  /*29550*/  VOTE.ANY R14, PT, P6 ;  /* 0x00000000000e7806 */ /* 0x000fe200030e0100 */
[----:B0-----:R-:W-:Y:S06]  /*29560*/  ENDCOLLECTIVE ;  /* 0x000000000000791b */ /* 0x001fec0003800000 */
.L_x_2963:
[----:B------:R-:W-:Y:S05]  /*29570*/  BSYNC B0 ;  /* 0x0000000000007941 */ /* 0x000fea0003800000 */
.L_x_2962:
        /* <DEDUP_REMOVED lines=10> */
.L_x_2964:
[----:B------:R-:W-:Y:S02]  /*29620*/  IMAD.MOV.U32 R13, RZ, RZ, R6 ;  /* 0x000000ffff0d7224 */ /* 0x000fe400078e0006 */
[----:B------:R-:W-:-:S07]  /*29630*/  IMAD.MOV.U32 R4, RZ, RZ, R14 ;  /* 0x000000ffff047224 */ /* 0x000fce00078e000e */
[----:B------:R-:W-:Y:S05]  /*29640*/  WARPSYNC.COLLECTIVE R15, `(.L_x_2965) ;  /* 0x000000000f087348 */ /* 0x000fea0003c00000 */
[----:B------:R0:W1:Y:S02]  /*29650*/  SHFL.IDX P6, R14, R13, R12, R11 ;  /* 0x0000000c0d0e7389 */ /* 0x00006400000c000b */
[----:B01----:R-:W-:Y:S01]  /*29660*/  ENDCOLLECTIVE ;  /* 0x000000000000791b */ /* 0x003fe20003800000 */
.L_x_2965:
[----:B------:R-:W-:Y:S02]  /*29670*/  IMAD.MOV.U32 R6, RZ, RZ, R14 ;  /* 0x000000ffff067224 */ /* 0x000fe400078e000e */
[----:B------:R-:W-:-:S05]  /*29680*/  IMAD.IADD R10, R3, 0x1, R10 ;  /* 0x00000001030a7824 */ /* 0x000fca00078e020a */
[----:B------:R0:W-:Y:S01]  /*29690*/  STL [R1+0xc], R10 ;  /* 0x00000c0a01007387 */ /* 0x0001e20000100800 */
[----:B------:R-:W-:Y:S05]  /*296a0*/  BRA `(.L_x_2966) ;  /* 0xffffffc800587947 */ /* 0x000fea000383ffff */
.L_x_2857:
        /* <DEDUP_REMOVED lines=8> */
.L_x_2968:
[----:B------:R-:W-:Y:S05]  /*29730*/  BSYNC B0 ;  /* 0x0000000000007941 */ /* 0x000fea0003800000 */
.L_x_2967:
[----:B------:R-:W-:Y:S01]  /*29740*/  IMAD.MOV.U32 R3, RZ, RZ, R14 ;  /* 0x000000ffff037224 */ /* 0x000fe200078e000e */
[----:B------:R-:W-:Y:S06]  /*29750*/  BRA `(.L_x_2969) ;  /* 0xffffffc800447947 */ /* 0x000fec000383ffff */
.L_x_2863:
[----:B0-----:R0:W1:Y:S02]  /*29760*/  SYNCS.PHASECHK.TRANS64.TRYWAIT P0, [R0+URZ+0x34820], R3 ;  /* 0x03482003000075a7 */ /* 0x001064000800017f */
[----:B-1----:R-:W-:Y:S05]  /*29770*/  @!P0 NANOSLEEP.SYNCS 0x989680 ;  /* 0x009896800000895d */ /* 0x002fea0003900000 */
[----:B------:R-:W1:Y:S02]  /*29780*/  @!P0 SYNCS.PHASECHK.TRANS64 P0, [R0+URZ+0x34820], R3 ;  /* 0x03482003000085a7 */ /* 0x000e64000800007f */
[----:B-1----:R-:W-:Y:S05]  /*29790*/  @!P0 BRA `(.L_x_2863) ;  /* 0xfffffffc00f08947 */ /* 0x002fea000383ffff */
[----:B------:R-:W-:Y:S05]  /*297a0*/  BRA `(.L_x_2970) ;  /* 0xffffffd000e47947 */ /* 0x000fea000383ffff */
.L_x_2864:
        /* <DEDUP_REMOVED lines=11> */
.L_x_2972:
[----:B------:R-:W-:Y:S05]  /*29860*/  BSYNC B0 ;  /* 0x0000000000007941 */ /* 0x000fea0003800000 */
.L_x_2971:
[----:B------:R-:W-:Y:S05]  /*29870*/  BRA `(.L_x_2973) ;  /* 0xffffffd000cc7947 */ /* 0x000fea000383ffff */
.L_x_2865:
[----:B------:R-:W-:Y:S01]  /*29880*/  BSSY B0, `(.L_x_2974) ;  /* 0x0000006000007945 */ /* 0x000fe20003800000 */
[----:B------:R-:W-:-:S07]  /*29890*/  IMAD.MOV.U32 R15, RZ, RZ, -0x1 ;  /* 0xffffffffff0f7424 */ /* 0x000fce00078e00ff */
[----:B01----:R-:W-:Y:S05]  /*298a0*/  WARPSYNC.COLLECTIVE R15, `(.L_x_2975) ;  /* 0x000000000f0c7348 */ /* 0x003fea0003c00000 */
[----:B------:R-:W-:Y:S02]  /*298b0*/  ELECT P6, UR62, PT ;  /* 0x00000000003e782f */ /* 0x000fe400038c0000 */
[----:B------:R-:W-:Y:S01]  /*298c0*/  MOV R14, UR62 ;  /* 0x0000003e000e7c02 */ /* 0x000fe20008000f00 */
[----:B01----:R-:W-:Y:S10]  /*298d0*/  ENDCOLLECTIVE ;  /* 0x000000000000791b */ /* 0x003ff40003800000 */
.L_x_2975:
[----:B------:R-:W-:Y:S05]  /*298e0*/  BSYNC B0 ;  /* 0x0000000000007941 */ /* 0x000fea0003800000 */
.L_x_2974:
[----:B------:R-:W-:Y:S05]  /*298f0*/  BRA `(.L_x_2976) ;  /* 0xffffffd000c07947 */ /* 0x000fea000383ffff */
.L_x_2867:
[----:B0-----:R0:W1:Y:S02]  /*29900*/  SYNCS.PHASECHK.TRANS64.TRYWAIT P0, [R6+URZ], R5 ;  /* 0x00000005060075a7 */ /* 0x001064000800017f */
[----:B-1----:R-:W-:Y:S05]  /*29910*/  @!P0 NANOSLEEP.SYNCS 0x989680 ;  /* 0x009896800000895d */ /* 0x002fea0003900000 */
[----:B------:R-:W1:Y:S02]  /*29920*/  @!P0 SYNCS.PHASECHK.TRANS64 P0, [R6+URZ], R5 ;  /* 0x00000005060085a7 */ /* 0x000e64000800007f */
[----:B-1----:R-:W-:Y:S05]  /*29930*/  @!P0 BRA `(.L_x_2867) ;  /* 0xfffffffc00f08947 */ /* 0x002fea000383ffff */
[----:B------:R-:W-:Y:S05]  /*29940*/  BRA `(.L_x_2977) ;  /* 0xffffffd400007947 */ /* 0x000fea000383ffff */
.L_x_2868:
[----:B-1----:R1:W2:Y:S02]  /*29950*/  SYNCS.PHASECHK.TRANS64.TRYWAIT P0, [R7+URZ], R2 ;  /* 0x00000002070075a7 */ /* 0x0022a4000800017f */
[----:B--2---:R-:W-:Y:S05]  /*29960*/  @!P0 NANOSLEEP.SYNCS 0x989680 ;  /* 0x009896800000895d */ /* 0x004fea0003900000 */
[----:B------:R-:W2:Y:S02]  /*29970*/  @!P0 SYNCS.PHASECHK.TRANS64 P0, [R7+URZ], R2 ;  /* 0x00000002070085a7 */ /* 0x000ea4000800007f */
[----:B--2---:R-:W-:Y:S05]  /*29980*/  @!P0 BRA `(.L_x_2868) ;  /* 0xfffffffc00f08947 */ /* 0x004fea000383ffff */
[----:B------:R-:W-:Y:S05]  /*29990*/  BRA `(.L_x_2978) ;  /* 0xffffffd000f47947 */ /* 0x000fea000383ffff */
.L_x_2870:
[----:B--2---:R2:W3:Y:S02]  /*299a0*/  SYNCS.PHASECHK.TRANS64.TRYWAIT P0, [R4+URZ], R5 ;  /* 0x00000005040075a7 */ /* 0x0044e4000800017f */
[----:B---3--:R-:W-:Y:S05]  /*299b0*/  @!P0 NANOSLEEP.SYNCS 0x989680 ;  /* 0x009896800000895d */ /* 0x008fea0003900000 */
[----:B------:R-:W3:Y:S02]  /*299c0*/  @!P0 SYNCS.PHASECHK.TRANS64 P0, [R4+URZ], R5 ;  /* 0x00000005040085a7 */ /* 0x000ee4000800007f */
[----:B---3--:R-:W-:Y:S05]  /*299d0*/  @!P0 BRA `(.L_x_2870) ;  /* 0xfffffffc00f08947 */ /* 0x008fea000383ffff */
[----:B------:R-:W-:Y:S05]  /*299e0*/  BRA `(.L_x_2979) ;  /* 0xffffffd000f87947 */ /* 0x000fea000383ffff */
.L_x_2980:
        /* <DEDUP_REMOVED lines=9> */
.L_x_2989:


//--------------------- .nv.global.init           --------------------------
	.section	.nv.global.init,"aw",@progbits
.nv.global.init:
	.type		$str$20,@object
	.size		$str$20,($str$21 - $str$20)
$str$20:
        /*0000*/ 	.byte	0x28, 0x61, 0x64, 0x64, 0x72, 0x65, 0x73, 0x73, 0x20, 0x26, 0x20, 0x6d, 0x61, 0x73, 0x6b, 0x29
        /*0010*/ 	.byte	0x20, 0x3d, 0x3d, 0x20, 0x30, 0x00
	.type		$str$21,@object
	.size		$str$21,(__unnamed_11 - $str$21)
$str$21:
        /*0016*/ 	.byte	0x2f, 0x74, 0x6d, 0x70, 0x2f, 0x6f, 0x73, 0x73, 0x5f, 0x6b, 0x65, 0x72, 0x6e, 0x65, 0x6c, 0x73
        /*0026*/ 	.byte	0x5f, 0x73, 0x72, 0x63, 0x2f, 0x66, 0x6c, 0x61, 0x73, 0x68, 0x5f, 0x61, 0x74, 0x74, 0x65, 0x6e
        /*0036*/ 	.byte	0x74, 0x69, 0x6f, 0x6e, 0x2f, 0x63, 0x73, 0x72, 0x63, 0x2f, 0x63, 0x75, 0x74, 0x6c, 0x61, 0x73
        /*0046*/ 	.byte	0x73, 0x2f, 0x69, 0x6e, 0x63, 0x6c, 0x75, 0x64, 0x65, 0x2f, 0x63, 0x75, 0x74, 0x65, 0x2f, 0x70
        /*0056*/ 	.byte	0x6f, 0x69, 0x6e, 0x74, 0x65, 0x72, 0x5f, 0x66, 0x6c, 0x61, 0x67, 0x67, 0x65, 0x64, 0x2e, 0x68
        /*0066*/ 	.byte	0x70, 0x70, 0x00
	.type		__unnamed_11,@object
	.size		__unnamed_11,(__unnamed_4 - __unnamed_11)
__unnamed_11:
        /* <DEDUP_REMOVED lines=25> */
	.type		__unnamed_4,@object
	.size		__unnamed_4,(__unnamed_6 - __unnamed_4)
__unnamed_4:
        /* <DEDUP_REMOVED lines=25> */
	.type		__unnamed_6,@object
	.size		__unnamed_6,(__unnamed_9 - __unnamed_6)
__unnamed_6:
        /* <DEDUP_REMOVED lines=25> */
	.type		__unnamed_9,@object
	.size		__unnamed_9,(__unnamed_5 - __unnamed_9)
__unnamed_9:
        /* <DEDUP_REMOVED lines=29> */
	.type		__unnamed_5,@object
	.size		__unnamed_5,(__unnamed_3 - __unnamed_5)
__unnamed_5:
        /* <DEDUP_REMOVED lines=29> */
	.type		__unnamed_3,@object
	.size		__unnamed_3,(__unnamed_8 - __unnamed_3)
__unnamed_3:
        /* <DEDUP_REMOVED lines=29> */
	.type		__unnamed_8,@object
	.size		__unnamed_8,(__unnamed_10 - __unnamed_8)
__unnamed_8:
        /* <DEDUP_REMOVED lines=29> */
	.type		__unnamed_10,@object
	.size		__unnamed_10,(__unnamed_2 - __unnamed_10)
__unnamed_10:
        /* <DEDUP_REMOVED lines=29> */
	.type		__unnamed_2,@object
	.size		__unnamed_2,(__unnamed_1 - __unnamed_2)
__unnamed_2:
        /* <DEDUP_REMOVED lines=29> */
	.type		__unnamed_1,@object
	.size		__unnamed_1,(__unnamed_7 - __unnamed_1)
__unnamed_1:
        /* <DEDUP_REMOVED lines=29> */
        /*11a5*/ 	.byte	0x5d, 0x00
	.type		__unnamed_7,@object
	.size		__unnamed_7,(.L_6 - __unnamed_7)
__unnamed_7:
        /* <DEDUP_REMOVED lines=30> */
.L_6:


//--------------------- .nv.shared._ZN7cutlass13device_kernelIN5flash11enable_sm90INS1_16FlashAttnFwdSm90INS1_25CollectiveMainloopFwdSm90ILi2EN4cute5tupleIJNS5_1CILi1EEES8_S8_EEENS6_IJNS7_ILi128EEESA_NS7_ILi192EEEEEELi128ENS_10bfloat16_tEfNS_4arch4Sm90ELb0ELb0ELb0ELb0ELb0ELb0ELb0ELb1ELb1ELb1ELb1ELb0EEENS1_21CollectiveEpilogueFwdINS6_IJSA_SA_SA_EEES9_SD_SF_Li256ELb0ELb1ELb1ELb0EEENS1_19SingleTileSchedulerILb0ELb1ELb1ELi128EEEEEEEEEvNT_6ParamsE --------------------------
	.section	.nv.shared._ZN7cutlass13device_kernelIN5flash11enable_sm90INS1_16FlashAttnFwdSm90INS1_25CollectiveMainloopFwdSm90ILi2EN4cute5tupleIJNS5_1CILi1EEES8_S8_EEENS6_IJNS7_ILi128EEESA_NS7_ILi192EEEEEELi128ENS_10bfloat16_tEfNS_4arch4Sm90ELb0ELb0ELb0ELb0ELb0ELb0ELb0ELb1ELb1ELb1ELb1ELb0EEENS1_21CollectiveEpilogueFwdINS6_IJSA_SA_SA_EEES9_SD_SF_Li256ELb0ELb1ELb1ELb0EEENS1_19SingleTileSchedulerILb0ELb1ELb1ELi128EEEEEEEEEvNT_6ParamsE,"aw",@nobits
	.sectionflags	@""
	.align	16
	.zero		1024


//--------------------- .nv.shared.reserved.0     --------------------------
	.section	.nv.shared.reserved.0,"aw",@nobits
	.weak		__nv_reservedSMEM_offset_0_alias
	.size		__nv_reservedSMEM_offset_0_alias, 0, 0
	.other		__nv_reservedSMEM_offset_0_alias,@"STO_CUDA_RESERVED_SHARED STV_DEFAULT"
__nv_reservedSMEM_offset_0_alias:
	.zero		0


//--------------------- .nv.global                --------------------------
	.section	.nv.global,"aw",@nobits
.nv.global:
	.type		_ZN76_INTERNAL_8c384062_40_flash_fwd_hdim192_128_bf16_split_sm90_cu_f3e6f9ee_31864cute1_E,@object
	.size		_ZN76_INTERNAL_8c384062_40_flash_fwd_hdim192_128_bf16_split_sm90_cu_f3e6f9ee_31864cute1_E,(_ZN76_INTERNAL_8c384062_40_flash_fwd_hdim192_128_bf16_split_sm90_cu_f3e6f9ee_31864cuda3std3__45__cpo6cbeginE - _ZN76_INTERNAL_8c384062_40_flash_fwd_hdim192_128_bf16_split_sm90_cu_f3e6f9ee_31864cute1_E)
_ZN76_INTERNAL_8c384062_40_flash_fwd_hdim192_128_bf16_split_sm90_cu_f3e6f9ee_31864cute1_E:
	.zero		1
	.type		_ZN76_INTERNAL_8c384062_40_flash_fwd_hdim192_128_bf16_split_sm90_cu_f3e6f9ee_31864cuda3std3__45__cpo6cbeginE,@object
	.size		_ZN76_INTERNAL_8c384062_40_flash_fwd_hdim192_128_bf16_split_sm90_cu_f3e6f9ee_31864cuda3std3__45__cpo6cbeginE,(_ZN76_INTERNAL_8c384062_40_flash_fwd_hdim192_128_bf16_split_sm90_cu_f3e6f9ee_31864cuda3std3__48in_placeE - _ZN76_INTERNAL_8c384062_40_flash_fwd_hdim192_128_bf16_split_sm90_cu_f3e6f9ee_31864cuda3std3__45__cpo6cbeginE)
_ZN76_INTERNAL_8c384062_40_flash_fwd_hdim192_128_bf16_split_sm90_cu_f3e6f9ee_31864cuda3std3__45__cpo6cbeginE:
	.zero		1
	.type		_ZN76_INTERNAL_8c384062_40_flash_fwd_hdim192_128_bf16_split_sm90_cu_f3e6f9ee_31864cuda3std3__48in_placeE,@object
	.size		_ZN76_INTERNAL_8c384062_40_flash_fwd_hdim192_128_bf16_split_sm90_cu_f3e6f9ee_31864cuda3std3__48in_placeE,(_ZN76_INTERNAL_8c384062_40_flash_fwd_hdim192_128_bf16_split_sm90_cu_f3e6f9ee_31864cuda3std6ranges3__45__cpo9iter_moveE - _ZN76_INTERNAL_8c384062_40_flash_fwd_hdim192_128_bf16_split_sm90_cu_f3e6f9ee_31864cuda3std3__48in_placeE)
_ZN76_INTERNAL_8c384062_40_flash_fwd_hdim192_128_bf16_split_sm90_cu_f3e6f9ee_31864cuda3std3__48in_placeE:
	.zero		1
	.type		_ZN76_INTERNAL_8c384062_40_flash_fwd_hdim192_128_bf16_split_sm90_cu_f3e6f9ee_31864cuda3std6ranges3__45__cpo9iter_moveE,@object
	.size		_ZN76_INTERNAL_8c384062_40_flash_fwd_hdim192_128_bf16_split_sm90_cu_f3e6f9ee_31864cuda3std6ranges3__45__cpo9iter_moveE,(_ZN76_INTERNAL_8c384062_40_flash_fwd_hdim192_128_bf16_split_sm90_cu_f3e6f9ee_31864cuda3std3__45__cpo5beginE - _ZN76_INTERNAL_8c384062_40_flash_fwd_hdim192_128_bf16_split_sm90_cu_f3e6f9ee_31864cuda3std6ranges3__45__cpo9iter_moveE)
_ZN76_INTERNAL_8c384062_40_flash_fwd_hdim192_128_bf16_split_sm90_cu_f3e6f9ee_31864cuda3std6ranges3__45__cpo9iter_moveE:
	.zero		1
	.type		_ZN76_INTERNAL_8c384062_40_flash_fwd_hdim192_128_bf16_split_sm90_cu_f3e6f9ee_31864cuda3std3__45__cpo5beginE,@object
	.size		_ZN76_INTERNAL_8c384062_40_flash_fwd_hdim192_128_bf16_split_sm90_cu_f3e6f9ee_31864cuda3std3__45__cpo5beginE,(_ZN76_INTERNAL_8c384062_40_flash_fwd_hdim192_128_bf16_split_sm90_cu_f3e6f9ee_31864cuda3std3__478_GLOBAL__N__8c384062_40_flash_fwd_hdim192_128_bf16_split_sm90_cu_f3e6f9ee_31866ignoreE - _ZN76_INTERNAL_8c384062_40_flash_fwd_hdim192_128_bf16_split_sm90_cu_f3e6f9ee_31864cuda3std3__45__cpo5beginE)
_ZN76_INTERNAL_8c384062_40_flash_fwd_hdim192_128_bf16_split_sm90_cu_f3e6f9ee_31864cuda3std3__45__cpo5beginE:
	.zero		1
	.type		_ZN76_INTERNAL_8c384062_40_flash_fwd_hdim192_128_bf16_split_sm90_cu_f3e6f9ee_31864cuda3std3__478_GLOBAL__N__8c384062_40_flash_fwd_hdim192_128_bf16_split_sm90_cu_f3e6f9ee_31866ignoreE,@object
	.size		_ZN76_INTERNAL_8c384062_40_flash_fwd_hdim192_128_bf16_split_sm90_cu_f3e6f9ee_31864cuda3std3__478_GLOBAL__N__8c384062_40_flash_fwd_hdim192_128_bf16_split_sm90_cu_f3e6f9ee_31866ignoreE,(_ZN76_INTERNAL_8c384062_40_flash_fwd_hdim192_128_bf16_split_sm90_cu_f3e6f9ee_31864cute7productE - _ZN76_INTERNAL_8c384062_40_flash_fwd_hdim192_128_bf16_split_sm90_cu_f3e6f9ee_31864cuda3std3__478_GLOBAL__N__8c384062_40_flash_fwd_hdim192_128_bf16_split_sm90_cu_f3e6f9ee_31866ignoreE)
_ZN76_INTERNAL_8c384062_40_flash_fwd_hdim192_128_bf16_split_sm90_cu_f3e6f9ee_31864cuda3std3__478_GLOBAL__N__8c384062_40_flash_fwd_hdim192_128_bf16_split_sm90_cu_f3e6f9ee_31866ignoreE:
	.zero		1
	.type		_ZN76_INTERNAL_8c384062_40_flash_fwd_hdim192_128_bf16_split_sm90_cu_f3e6f9ee_31864cute7productE,@object
	.size		_ZN76_INTERNAL_8c384062_40_flash_fwd_hdim192_128_bf16_split_sm90_cu_f3e6f9ee_31864cute7productE,(_ZN76_INTERNAL_8c384062_40_flash_fwd_hdim192_128_bf16_split_sm90_cu_f3e6f9ee_31864cuda3std3__45__cpo3endE - _ZN76_INTERNAL_8c384062_40_flash_fwd_hdim192_128_bf16_split_sm90_cu_f3e6f9ee_31864cute7productE)
_ZN76_INTERNAL_8c384062_40_flash_fwd_hdim192_128_bf16_split_sm90_cu_f3e6f9ee_31864cute7productE:
	.zero		1
	.type		_ZN76_INTERNAL_8c384062_40_flash_fwd_hdim192_128_bf16_split_sm90_cu_f3e6f9ee_31864cuda3std3__45__cpo3endE,@object
	.size		_ZN76_INTERNAL_8c384062_40_flash_fwd_hdim192_128_bf16_split_sm90_cu_f3e6f9ee_31864cuda3std3__45__cpo3endE,(_ZN76_INTERNAL_8c384062_40_flash_fwd_hdim192_128_bf16_split_sm90_cu_f3e6f9ee_31864cuda3std3__419piecewise_constructE - _ZN76_INTERNAL_8c384062_40_flash_fwd_hdim192_128_bf16_split_sm90_cu_f3e6f9ee_31864cuda3std3__45__cpo3endE)
_ZN76_INTERNAL_8c384062_40_flash_fwd_hdim192_128_bf16_split_sm90_cu_f3e6f9ee_31864cuda3std3__45__cpo3endE:
	.zero		1
	.type		_ZN76_INTERNAL_8c384062_40_flash_fwd_hdim192_128_bf16_split_sm90_cu_f3e6f9ee_31864cuda3std3__419piecewise_constructE,@object
	.size		_ZN76_INTERNAL_8c384062_40_flash_fwd_hdim192_128_bf16_split_sm90_cu_f3e6f9ee_31864cuda3std3__419piecewise_constructE,(_ZN76_INTERNAL_8c384062_40_flash_fwd_hdim192_128_bf16_split_sm90_cu_f3e6f9ee_31864cuda3std3__45__cpo4cendE - _ZN76_INTERNAL_8c384062_40_flash_fwd_hdim192_128_bf16_split_sm90_cu_f3e6f9ee_31864cuda3std3__419piecewise_constructE)
_ZN76_INTERNAL_8c384062_40_flash_fwd_hdim192_128_bf16_split_sm90_cu_f3e6f9ee_31864cuda3std3__419piecewise_constructE:
	.zero		1
	.type		_ZN76_INTERNAL_8c384062_40_flash_fwd_hdim192_128_bf16_split_sm90_cu_f3e6f9ee_31864cuda3std3__45__cpo4cendE,@object
	.size		_ZN76_INTERNAL_8c384062_40_flash_fwd_hdim192_128_bf16_split_sm90_cu_f3e6f9ee_31864cuda3std3__45__cpo4cendE,(_ZN76_INTERNAL_8c384062_40_flash_fwd_hdim192_128_bf16_split_sm90_cu_f3e6f9ee_31864cuda3std6ranges3__45__cpo4swapE - _ZN76_INTERNAL_8c384062_40_flash_fwd_hdim192_128_bf16_split_sm90_cu_f3e6f9ee_31864cuda3std3__45__cpo4cendE)
_ZN76_INTERNAL_8c384062_40_flash_fwd_hdim192_128_bf16_split_sm90_cu_f3e6f9ee_31864cuda3std3__45__cpo4cendE:
	.zero		1
	.type		_ZN76_INTERNAL_8c384062_40_flash_fwd_hdim192_128_bf16_split_sm90_cu_f3e6f9ee_31864cuda3std6ranges3__45__cpo4swapE,@object
	.size		_ZN76_INTERNAL_8c384062_40_flash_fwd_hdim192_128_bf16_split_sm90_cu_f3e6f9ee_31864cuda3std6ranges3__45__cpo4swapE,(.L_18 - _ZN76_INTERNAL_8c384062_40_flash_fwd_hdim192_128_bf16_split_sm90_cu_f3e6f9ee_31864cuda3std6ranges3__45__cpo4swapE)
_ZN76_INTERNAL_8c384062_40_flash_fwd_hdim192_128_bf16_split_sm90_cu_f3e6f9ee_31864cuda3std6ranges3__45__cpo4swapE:
	.zero		1
.L_18:


//--------------------- .nv.shared._ZN7cutlass13device_kernelIN5flash11enable_sm90INS1_16FlashAttnFwdSm90INS1_25CollectiveMainloopFwdSm90ILi2EN4cute5tupleIJNS5_1CILi1EEES8_S8_EEENS6_IJNS7_ILi128EEESA_NS7_ILi192EEEEEELi128ENS_10bfloat16_tEfNS_4arch4Sm90ELb0ELb0ELb0ELb1ELb0ELb0ELb0ELb1ELb1ELb1ELb1ELb0EEENS1_21CollectiveEpilogueFwdINS6_IJSA_SA_SA_EEES9_SD_SF_Li256ELb1ELb1ELb1ELb0EEENS1_36VarlenDynamicPersistentTileSchedulerILi128ELi128ELi256ELi128ELb1ELb1ELb1ELb0ELb1ELb1EEEEEEEEEvNT_6ParamsE --------------------------
	.section	.nv.shared._ZN7cutlass13device_kernelIN5flash11enable_sm90INS1_16FlashAttnFwdSm90INS1_25CollectiveMainloopFwdSm90ILi2EN4cute5tupleIJNS5_1CILi1EEES8_S8_EEENS6_IJNS7_ILi128EEESA_NS7_ILi192EEEEEELi128ENS_10bfloat16_tEfNS_4arch4Sm90ELb0ELb0ELb0ELb1ELb0ELb0ELb0ELb1ELb1ELb1ELb1ELb0EEENS1_21CollectiveEpilogueFwdINS6_IJSA_SA_SA_EEES9_SD_SF_Li256ELb1ELb1ELb1ELb0EEENS1_36VarlenDynamicPersistentTileSchedulerILi128ELi128ELi256ELi128ELb1ELb1ELb1ELb0ELb1ELb1EEEEEEEEEvNT_6ParamsE,"aw",@nobits
	.sectionflags	@""
	.align	16
	.zero		1024


//--------------------- .nv.shared._ZN7cutlass13device_kernelIN5flash11enable_sm90INS1_16FlashAttnFwdSm90INS1_25CollectiveMainloopFwdSm90ILi2EN4cute5tupleIJNS5_1CILi1EEES8_S8_EEENS6_IJNS7_ILi128EEESA_NS7_ILi192EEEEEELi128ENS_10bfloat16_tEfNS_4arch4Sm90ELb0ELb0ELb0ELb1ELb0ELb1ELb0ELb1ELb1ELb1ELb1ELb0EEENS1_21CollectiveEpilogueFwdINS6_IJSA_SA_SA_EEES9_SD_SF_Li256ELb1ELb1ELb1ELb0EEENS1_36VarlenDynamicPersistentTileSchedulerILi128ELi128ELi256ELi128ELb1ELb1ELb1ELb0ELb1ELb1EEEEEEEEEvNT_6ParamsE --------------------------
	.section	.nv.shared._ZN7cutlass13device_kernelIN5flash11enable_sm90INS1_16FlashAttnFwdSm90INS1_25CollectiveMainloopFwdSm90ILi2EN4cute5tupleIJNS5_1CILi1EEES8_S8_EEENS6_IJNS7_ILi128EEESA_NS7_ILi192EEEEEELi128ENS_10bfloat16_tEfNS_4arch4Sm90ELb0ELb0ELb0ELb1ELb0ELb1ELb0ELb1ELb1ELb1ELb1ELb0EEENS1_21CollectiveEpilogueFwdINS6_IJSA_SA_SA_EEES9_SD_SF_Li256ELb1ELb1ELb1ELb0EEENS1_36VarlenDynamicPersistentTileSchedulerILi128ELi128ELi256ELi128ELb1ELb1ELb1ELb0ELb1ELb1EEEEEEEEEvNT_6ParamsE,"aw",@nobits
	.sectionflags	@""
	.align	16
	.zero		1024


//--------------------- .nv.shared._ZN7cutlass13device_kernelIN5flash11enable_sm90INS1_16FlashAttnFwdSm90INS1_25CollectiveMainloopFwdSm90ILi2EN4cute5tupleIJNS5_1CILi1EEES8_S8_EEENS6_IJNS7_ILi128EEENS7_ILi96EEENS7_ILi192EEEEEELi128ENS_10bfloat16_tEfNS_4arch4Sm90ELb0ELb1ELb0ELb0ELb0ELb0ELb0ELb1ELb1ELb1ELb1ELb0EEENS1_21CollectiveEpilogueFwdINS6_IJSA_SA_SB_EEES9_SE_SG_Li256ELb0ELb1ELb1ELb0EEENS1_19SingleTileSchedulerILb0ELb1ELb1ELi128EEEEEEEEEvNT_6ParamsE --------------------------
	.section	.nv.shared._ZN7cutlass13device_kernelIN5flash11enable_sm90INS1_16FlashAttnFwdSm90INS1_25CollectiveMainloopFwdSm90ILi2EN4cute5tupleIJNS5_1CILi1EEES8_S8_EEENS6_IJNS7_ILi128EEENS7_ILi96EEENS7_ILi192EEEEEELi128ENS_10bfloat16_tEfNS_4arch4Sm90ELb0ELb1ELb0ELb0ELb0ELb0ELb0ELb1ELb1ELb1ELb1ELb0EEENS1_21CollectiveEpilogueFwdINS6_IJSA_SA_SB_EEES9_SE_SG_Li256ELb0ELb1ELb1ELb0EEENS1_19SingleTileSchedulerILb0ELb1ELb1ELi128EEEEEEEEEvNT_6ParamsE,"aw",@nobits
	.sectionflags	@""
	.align	16
	.zero		1024


//--------------------- .nv.shared._ZN7cutlass13device_kernelIN5flash11enable_sm90INS1_16FlashAttnFwdSm90INS1_25CollectiveMainloopFwdSm90ILi2EN4cute5tupleIJNS5_1CILi1EEES8_S8_EEENS6_IJNS7_ILi128EEENS7_ILi96EEENS7_ILi192EEEEEELi128ENS_10bfloat16_tEfNS_4arch4Sm90ELb0ELb1ELb0ELb1ELb0ELb0ELb0ELb1ELb1ELb1ELb1ELb0EEENS1_21CollectiveEpilogueFwdINS6_IJSA_SA_SB_EEES9_SE_SG_Li256ELb1ELb1ELb1ELb0EEENS1_36VarlenDynamicPersistentTileSchedulerILi128ELi96ELi256ELi128ELb1ELb1ELb1ELb1ELb0ELb1EEEEEEEEEvNT_6ParamsE --------------------------
	.section	.nv.shared._ZN7cutlass13device_kernelIN5flash11enable_sm90INS1_16FlashAttnFwdSm90INS1_25CollectiveMainloopFwdSm90ILi2EN4cute5tupleIJNS5_1CILi1EEES8_S8_EEENS6_IJNS7_ILi128EEENS7_ILi96EEENS7_ILi192EEEEEELi128ENS_10bfloat16_tEfNS_4arch4Sm90ELb0ELb1ELb0ELb1ELb0ELb0ELb0ELb1ELb1ELb1ELb1ELb0EEENS1_21CollectiveEpilogueFwdINS6_IJSA_SA_SB_EEES9_SE_SG_Li256ELb1ELb1ELb1ELb0EEENS1_36VarlenDynamicPersistentTileSchedulerILi128ELi96ELi256ELi128ELb1ELb1ELb1ELb1ELb0ELb1EEEEEEEEEvNT_6ParamsE,"aw",@nobits
	.sectionflags	@""
	.align	16
	.zero		1024


//--------------------- .nv.shared._ZN7cutlass13device_kernelIN5flash11enable_sm90INS1_16FlashAttnFwdSm90INS1_25CollectiveMainloopFwdSm90ILi2EN4cute5tupleIJNS5_1CILi1EEES8_S8_EEENS6_IJNS7_ILi128EEENS7_ILi96EEENS7_ILi192EEEEEELi128ENS_10bfloat16_tEfNS_4arch4Sm90ELb0ELb1ELb0ELb1ELb0ELb1ELb0ELb1ELb1ELb1ELb1ELb0EEENS1_21CollectiveEpilogueFwdINS6_IJSA_SA_SB_EEES9_SE_SG_Li256ELb1ELb1ELb1ELb0EEENS1_36VarlenDynamicPersistentTileSchedulerILi128ELi96ELi256ELi128ELb1ELb1ELb1ELb1ELb0ELb1EEEEEEEEEvNT_6ParamsE --------------------------
	.section	.nv.shared._ZN7cutlass13device_kernelIN5flash11enable_sm90INS1_16FlashAttnFwdSm90INS1_25CollectiveMainloopFwdSm90ILi2EN4cute5tupleIJNS5_1CILi1EEES8_S8_EEENS6_IJNS7_ILi128EEENS7_ILi96EEENS7_ILi192EEEEEELi128ENS_10bfloat16_tEfNS_4arch4Sm90ELb0ELb1ELb0ELb1ELb0ELb1ELb0ELb1ELb1ELb1ELb1ELb0EEENS1_21CollectiveEpilogueFwdINS6_IJSA_SA_SB_EEES9_SE_SG_Li256ELb1ELb1ELb1ELb0EEENS1_36VarlenDynamicPersistentTileSchedulerILi128ELi96ELi256ELi128ELb1ELb1ELb1ELb1ELb0ELb1EEEEEEEEEvNT_6ParamsE,"aw",@nobits
	.sectionflags	@""
	.align	16
	.zero		1024


//--------------------- .nv.shared._ZN7cutlass13device_kernelIN5flash11enable_sm90INS1_16FlashAttnFwdSm90INS1_25CollectiveMainloopFwdSm90ILi2EN4cute5tupleIJNS5_1CILi1EEES8_S8_EEENS6_IJNS7_ILi128EEESA_NS7_ILi192EEEEEELi128ENS_10bfloat16_tEfNS_4arch4Sm90ELb1ELb0ELb0ELb0ELb0ELb0ELb0ELb1ELb1ELb1ELb1ELb0EEENS1_21CollectiveEpilogueFwdINS6_IJSA_SA_SA_EEES9_SD_SF_Li256ELb0ELb1ELb1ELb0EEENS1_19SingleTileSchedulerILb0ELb1ELb1ELi128EEEEEEEEEvNT_6ParamsE --------------------------
	.section	.nv.shared._ZN7cutlass13device_kernelIN5flash11enable_sm90INS1_16FlashAttnFwdSm90INS1_25CollectiveMainloopFwdSm90ILi2EN4cute5tupleIJNS5_1CILi1EEES8_S8_EEENS6_IJNS7_ILi128EEESA_NS7_ILi192EEEEEELi128ENS_10bfloat16_tEfNS_4arch4Sm90ELb1ELb0ELb0ELb0ELb0ELb0ELb0ELb1ELb1ELb1ELb1ELb0EEENS1_21CollectiveEpilogueFwdINS6_IJSA_SA_SA_EEES9_SD_SF_Li256ELb0ELb1ELb1ELb0EEENS1_19SingleTileSchedulerILb0ELb1ELb1ELi128EEEEEEEEEvNT_6ParamsE,"aw",@nobits
	.sectionflags	@""
	.align	16
	.zero		1024


//--------------------- .nv.shared._ZN7cutlass13device_kernelIN5flash11enable_sm90INS1_16FlashAttnFwdSm90INS1_25CollectiveMainloopFwdSm90ILi2EN4cute5tupleIJNS5_1CILi1EEES8_S8_EEENS6_IJNS7_ILi128EEESA_NS7_ILi192EEEEEELi128ENS_10bfloat16_tEfNS_4arch4Sm90ELb1ELb0ELb0ELb1ELb0ELb0ELb0ELb1ELb1ELb1ELb1ELb0EEENS1_21CollectiveEpilogueFwdINS6_IJSA_SA_SA_EEES9_SD_SF_Li256ELb1ELb1ELb1ELb0EEENS1_36VarlenDynamicPersistentTileSchedulerILi128ELi128ELi256ELi128ELb1ELb1ELb1ELb1ELb1ELb1EEEEEEEEEvNT_6ParamsE --------------------------
	.section	.nv.shared._ZN7cutlass13device_kernelIN5flash11enable_sm90INS1_16FlashAttnFwdSm90INS1_25CollectiveMainloopFwdSm90ILi2EN4cute5tupleIJNS5_1CILi1EEES8_S8_EEENS6_IJNS7_ILi128EEESA_NS7_ILi192EEEEEELi128ENS_10bfloat16_tEfNS_4arch4Sm90ELb1ELb0ELb0ELb1ELb0ELb0ELb0ELb1ELb1ELb1ELb1ELb0EEENS1_21CollectiveEpilogueFwdINS6_IJSA_SA_SA_EEES9_SD_SF_Li256ELb1ELb1ELb1ELb0EEENS1_36VarlenDynamicPersistentTileSchedulerILi128ELi128ELi256ELi128ELb1ELb1ELb1ELb1ELb1ELb1EEEEEEEEEvNT_6ParamsE,"aw",@nobits
	.sectionflags	@""
	.align	16
	.zero		1024


//--------------------- .nv.shared._ZN7cutlass13device_kernelIN5flash11enable_sm90INS1_16FlashAttnFwdSm90INS1_25CollectiveMainloopFwdSm90ILi2EN4cute5tupleIJNS5_1CILi1EEES8_S8_EEENS6_IJNS7_ILi128EEESA_NS7_ILi192EEEEEELi128ENS_10bfloat16_tEfNS_4arch4Sm90ELb1ELb0ELb0ELb1ELb0ELb1ELb0ELb1ELb1ELb1ELb1ELb0EEENS1_21CollectiveEpilogueFwdINS6_IJSA_SA_SA_EEES9_SD_SF_Li256ELb1ELb1ELb1ELb0EEENS1_36VarlenDynamicPersistentTileSchedulerILi128ELi128ELi256ELi128ELb1ELb1ELb1ELb1ELb1ELb1EEEEEEEEEvNT_6ParamsE --------------------------
	.section	.nv.shared._ZN7cutlass13device_kernelIN5flash11enable_sm90INS1_16FlashAttnFwdSm90INS1_25CollectiveMainloopFwdSm90ILi2EN4cute5tupleIJNS5_1CILi1EEES8_S8_EEENS6_IJNS7_ILi128EEESA_NS7_ILi192EEEEEELi128ENS_10bfloat16_tEfNS_4arch4Sm90ELb1ELb0ELb0ELb1ELb0ELb1ELb0ELb1ELb1ELb1ELb1ELb0EEENS1_21CollectiveEpilogueFwdINS6_IJSA_SA_SA_EEES9_SD_SF_Li256ELb1ELb1ELb1ELb0EEENS1_36VarlenDynamicPersistentTileSchedulerILi128ELi128ELi256ELi128ELb1ELb1ELb1ELb1ELb1ELb1EEEEEEEEEvNT_6ParamsE,"aw",@nobits
	.sectionflags	@""
	.align	16
	.zero		1024


//--------------------- .nv.constant0._ZN7cutlass13device_kernelIN5flash11enable_sm90INS1_16FlashAttnFwdSm90INS1_25CollectiveMainloopFwdSm90ILi2EN4cute5tupleIJNS5_1CILi1EEES8_S8_EEENS6_IJNS7_ILi128EEESA_NS7_ILi192EEEEEELi128ENS_10bfloat16_tEfNS_4arch4Sm90ELb0ELb0ELb0ELb0ELb0ELb0ELb0ELb1ELb1ELb1ELb1ELb0EEENS1_21CollectiveEpilogueFwdINS6_IJSA_SA_SA_EEES9_SD_SF_Li256ELb0ELb1ELb1ELb0EEENS1_19SingleTileSchedulerILb0ELb1ELb1ELi128EEEEEEEEEvNT_6ParamsE --------------------------
	.section	.nv.constant0._ZN7cutlass13device_kernelIN5flash11enable_sm90INS1_16FlashAttnFwdSm90INS1_25CollectiveMainloopFwdSm90ILi2EN4cute5tupleIJNS5_1CILi1EEES8_S8_EEENS6_IJNS7_ILi128EEESA_NS7_ILi192EEEEEELi128ENS_10bfloat16_tEfNS_4arch4Sm90ELb0ELb0ELb0ELb0ELb0ELb0ELb0ELb1ELb1ELb1ELb1ELb0EEENS1_21CollectiveEpilogueFwdINS6_IJSA_SA_SA_EEES9_SD_SF_Li256ELb0ELb1ELb1ELb0EEENS1_19SingleTileSchedulerILb0ELb1ELb1ELi128EEEEEEEEEvNT_6ParamsE,"a",@progbits
	.sectionflags	@""
	.align	4
.nv.constant0._ZN7cutlass13device_kernelIN5flash11enable_sm90INS1_16FlashAttnFwdSm90INS1_25CollectiveMainloopFwdSm90ILi2EN4cute5tupleIJNS5_1CILi1EEES8_S8_EEENS6_IJNS7_ILi128EEESA_NS7_ILi192EEEEEELi128ENS_10bfloat16_tEfNS_4arch4Sm90ELb0ELb0ELb0ELb0ELb0ELb0ELb0ELb1ELb1ELb1ELb1ELb0EEENS1_21CollectiveEpilogueFwdINS6_IJSA_SA_SA_EEES9_SD_SF_Li256ELb0ELb1ELb1ELb0EEENS1_19SingleTileSchedulerILb0ELb1ELb1ELi128EEEEEEEEEvNT_6ParamsE:
	.zero		3200


//--------------------- .nv.constant0._ZN7cutlass13device_kernelIN5flash11enable_sm90INS1_16FlashAttnFwdSm90INS1_25CollectiveMainloopFwdSm90ILi2EN4cute5tupleIJNS5_1CILi1EEES8_S8_EEENS6_IJNS7_ILi128EEESA_NS7_ILi192EEEEEELi128ENS_10bfloat16_tEfNS_4arch4Sm90ELb0ELb0ELb0ELb1ELb0ELb0ELb0ELb1ELb1ELb1ELb1ELb0EEENS1_21CollectiveEpilogueFwdINS6_IJSA_SA_SA_EEES9_SD_SF_Li256ELb1ELb1ELb1ELb0EEENS1_36VarlenDynamicPersistentTileSchedulerILi128ELi128ELi256ELi128ELb1ELb1ELb1ELb0ELb1ELb1EEEEEEEEEvNT_6ParamsE --------------------------
	.section	.nv.constant0._ZN7cutlass13device_kernelIN5flash11enable_sm90INS1_16FlashAttnFwdSm90INS1_25CollectiveMainloopFwdSm90ILi2EN4cute5tupleIJNS5_1CILi1EEES8_S8_EEENS6_IJNS7_ILi128EEESA_NS7_ILi192EEEEEELi128ENS_10bfloat16_tEfNS_4arch4Sm90ELb0ELb0ELb0ELb1ELb0ELb0ELb0ELb1ELb1ELb1ELb1ELb0EEENS1_21CollectiveEpilogueFwdINS6_IJSA_SA_SA_EEES9_SD_SF_Li256ELb1ELb1ELb1ELb0EEENS1_36VarlenDynamicPersistentTileSchedulerILi128ELi128ELi256ELi128ELb1ELb1ELb1ELb0ELb1ELb1EEEEEEEEEvNT_6ParamsE,"a",@progbits
	.sectionflags	@""
	.align	4
.nv.constant0._ZN7cutlass13device_kernelIN5flash11enable_sm90INS1_16FlashAttnFwdSm90INS1_25CollectiveMainloopFwdSm90ILi2EN4cute5tupleIJNS5_1CILi1EEES8_S8_EEENS6_IJNS7_ILi128EEESA_NS7_ILi192EEEEEELi128ENS_10bfloat16_tEfNS_4arch4Sm90ELb0ELb0ELb0ELb1ELb0ELb0ELb0ELb1ELb1ELb1ELb1ELb0EEENS1_21CollectiveEpilogueFwdINS6_IJSA_SA_SA_EEES9_SD_SF_Li256ELb1ELb1ELb1ELb0EEENS1_36VarlenDynamicPersistentTileSchedulerILi128ELi128ELi256ELi128ELb1ELb1ELb1ELb0ELb1ELb1EEEEEEEEEvNT_6ParamsE:
	.zero		3328


//--------------------- .nv.constant0._ZN7cutlass13device_kernelIN5flash11enable_sm90INS1_16FlashAttnFwdSm90INS1_25CollectiveMainloopFwdSm90ILi2EN4cute5tupleIJNS5_1CILi1EEES8_S8_EEENS6_IJNS7_ILi128EEESA_NS7_ILi192EEEEEELi128ENS_10bfloat16_tEfNS_4arch4Sm90ELb0ELb0ELb0ELb1ELb0ELb1ELb0ELb1ELb1ELb1ELb1ELb0EEENS1_21CollectiveEpilogueFwdINS6_IJSA_SA_SA_EEES9_SD_SF_Li256ELb1ELb1ELb1ELb0EEENS1_36VarlenDynamicPersistentTileSchedulerILi128ELi128ELi256ELi128ELb1ELb1ELb1ELb0ELb1ELb1EEEEEEEEEvNT_6ParamsE --------------------------
	.section	.nv.constant0._ZN7cutlass13device_kernelIN5flash11enable_sm90INS1_16FlashAttnFwdSm90INS1_25CollectiveMainloopFwdSm90ILi2EN4cute5tupleIJNS5_1CILi1EEES8_S8_EEENS6_IJNS7_ILi128EEESA_NS7_ILi192EEEEEELi128ENS_10bfloat16_tEfNS_4arch4Sm90ELb0ELb0ELb0ELb1ELb0ELb1ELb0ELb1ELb1ELb1ELb1ELb0EEENS1_21CollectiveEpilogueFwdINS6_IJSA_SA_SA_EEES9_SD_SF_Li256ELb1ELb1ELb1ELb0EEENS1_36VarlenDynamicPersistentTileSchedulerILi128ELi128ELi256ELi128ELb1ELb1ELb1ELb0ELb1ELb1EEEEEEEEEvNT_6ParamsE,"a",@progbits
	.sectionflags	@""
	.align	4
.nv.constant0._ZN7cutlass13device_kernelIN5flash11enable_sm90INS1_16FlashAttnFwdSm90INS1_25CollectiveMainloopFwdSm90ILi2EN4cute5tupleIJNS5_1CILi1EEES8_S8_EEENS6_IJNS7_ILi128EEESA_NS7_ILi192EEEEEELi128ENS_10bfloat16_tEfNS_4arch4Sm90ELb0ELb0ELb0ELb1ELb0ELb1ELb0ELb1ELb1ELb1ELb1ELb0EEENS1_21CollectiveEpilogueFwdINS6_IJSA_SA_SA_EEES9_SD_SF_Li256ELb1ELb1ELb1ELb0EEENS1_36VarlenDynamicPersistentTileSchedulerILi128ELi128ELi256ELi128ELb1ELb1ELb1ELb0ELb1ELb1EEEEEEEEEvNT_6ParamsE:
	.zero		3328


//--------------------- .nv.constant0._ZN7cutlass13device_kernelIN5flash11enable_sm90INS1_16FlashAttnFwdSm90INS1_25CollectiveMainloopFwdSm90ILi2EN4cute5tupleIJNS5_1CILi1EEES8_S8_EEENS6_IJNS7_ILi128EEENS7_ILi96EEENS7_ILi192EEEEEELi128ENS_10bfloat16_tEfNS_4arch4Sm90ELb0ELb1ELb0ELb0ELb0ELb0ELb0ELb1ELb1ELb1ELb1ELb0EEENS1_21CollectiveEpilogueFwdINS6_IJSA_SA_SB_EEES9_SE_SG_Li256ELb0ELb1ELb1ELb0EEENS1_19SingleTileSchedulerILb0ELb1ELb1ELi128EEEEEEEEEvNT_6ParamsE --------------------------
	.section	.nv.constant0._ZN7cutlass13device_kernelIN5flash11enable_sm90INS1_16FlashAttnFwdSm90INS1_25CollectiveMainloopFwdSm90ILi2EN4cute5tupleIJNS5_1CILi1EEES8_S8_EEENS6_IJNS7_ILi128EEENS7_ILi96EEENS7_ILi192EEEEEELi128ENS_10bfloat16_tEfNS_4arch4Sm90ELb0ELb1ELb0ELb0ELb0ELb0ELb0ELb1ELb1ELb1ELb1ELb0EEENS1_21CollectiveEpilogueFwdINS6_IJSA_SA_SB_EEES9_SE_SG_Li256ELb0ELb1ELb1ELb0EEENS1_19SingleTileSchedulerILb0ELb1ELb1ELi128EEEEEEEEEvNT_6ParamsE,"a",@progbits
	.sectionflags	@""
	.align	4
.nv.constant0._ZN7cutlass13device_kernelIN5flash11enable_sm90INS1_16FlashAttnFwdSm90INS1_25CollectiveMainloopFwdSm90ILi2EN4cute5tupleIJNS5_1CILi1EEES8_S8_EEENS6_IJNS7_ILi128EEENS7_ILi96EEENS7_ILi192EEEEEELi128ENS_10bfloat16_tEfNS_4arch4Sm90ELb0ELb1ELb0ELb0ELb0ELb0ELb0ELb1ELb1ELb1ELb1ELb0EEENS1_21CollectiveEpilogueFwdINS6_IJSA_SA_SB_EEES9_SE_SG_Li256ELb0ELb1ELb1ELb0EEENS1_19SingleTileSchedulerILb0ELb1ELb1ELi128EEEEEEEEEvNT_6ParamsE:
	.zero		3200


//--------------------- .nv.constant0._ZN7cutlass13device_kernelIN5flash11enable_sm90INS1_16FlashAttnFwdSm90INS1_25CollectiveMainloopFwdSm90ILi2EN4cute5tupleIJNS5_1CILi1EEES8_S8_EEENS6_IJNS7_ILi128EEENS7_ILi96EEENS7_ILi192EEEEEELi128ENS_10bfloat16_tEfNS_4arch4Sm90ELb0ELb1ELb0ELb1ELb0ELb0ELb0ELb1ELb1ELb1ELb1ELb0EEENS1_21CollectiveEpilogueFwdINS6_IJSA_SA_SB_EEES9_SE_SG_Li256ELb1ELb1ELb1ELb0EEENS1_36VarlenDynamicPersistentTileSchedulerILi128ELi96ELi256ELi128ELb1ELb1ELb1ELb1ELb0ELb1EEEEEEEEEvNT_6ParamsE --------------------------
	.section	.nv.constant0._ZN7cutlass13device_kernelIN5flash11enable_sm90INS1_16FlashAttnFwdSm90INS1_25CollectiveMainloopFwdSm90ILi2EN4cute5tupleIJNS5_1CILi1EEES8_S8_EEENS6_IJNS7_ILi128EEENS7_ILi96EEENS7_ILi192EEEEEELi128ENS_10bfloat16_tEfNS_4arch4Sm90ELb0ELb1ELb0ELb1ELb0ELb0ELb0ELb1ELb1ELb1ELb1ELb0EEENS1_21CollectiveEpilogueFwdINS6_IJSA_SA_SB_EEES9_SE_SG_Li256ELb1ELb1ELb1ELb0EEENS1_36VarlenDynamicPersistentTileSchedulerILi128ELi96ELi256ELi128ELb1ELb1ELb1ELb1ELb0ELb1EEEEEEEEEvNT_6ParamsE,"a",@progbits
	.sectionflags	@""
	.align	4
.nv.constant0._ZN7cutlass13device_kernelIN5flash11enable_sm90INS1_16FlashAttnFwdSm90INS1_25CollectiveMainloopFwdSm90ILi2EN4cute5tupleIJNS5_1CILi1EEES8_S8_EEENS6_IJNS7_ILi128EEENS7_ILi96EEENS7_ILi192EEEEEELi128ENS_10bfloat16_tEfNS_4arch4Sm90ELb0ELb1ELb0ELb1ELb0ELb0ELb0ELb1ELb1ELb1ELb1ELb0EEENS1_21CollectiveEpilogueFwdINS6_IJSA_SA_SB_EEES9_SE_SG_Li256ELb1ELb1ELb1ELb0EEENS1_36VarlenDynamicPersistentTileSchedulerILi128ELi96ELi256ELi128ELb1ELb1ELb1ELb1ELb0ELb1EEEEEEEEEvNT_6ParamsE:
	.zero		3328


//--------------------- .nv.constant0._ZN7cutlass13device_kernelIN5flash11enable_sm90INS1_16FlashAttnFwdSm90INS1_25CollectiveMainloopFwdSm90ILi2EN4cute5tupleIJNS5_1CILi1EEES8_S8_EEENS6_IJNS7_ILi128EEENS7_ILi96EEENS7_ILi192EEEEEELi128ENS_10bfloat16_tEfNS_4arch4Sm90ELb0ELb1ELb0ELb1ELb0ELb1ELb0ELb1ELb1ELb1ELb1ELb0EEENS1_21CollectiveEpilogueFwdINS6_IJSA_SA_SB_EEES9_SE_SG_Li256ELb1ELb1ELb1ELb0EEENS1_36VarlenDynamicPersistentTileSchedulerILi128ELi96ELi256ELi128ELb1ELb1ELb1ELb1ELb0ELb1EEEEEEEEEvNT_6ParamsE --------------------------
	.section	.nv.constant0._ZN7cutlass13device_kernelIN5flash11enable_sm90INS1_16FlashAttnFwdSm90INS1_25CollectiveMainloopFwdSm90ILi2EN4cute5tupleIJNS5_1CILi1EEES8_S8_EEENS6_IJNS7_ILi128EEENS7_ILi96EEENS7_ILi192EEEEEELi128ENS_10bfloat16_tEfNS_4arch4Sm90ELb0ELb1ELb0ELb1ELb0ELb1ELb0ELb1ELb1ELb1ELb1ELb0EEENS1_21CollectiveEpilogueFwdINS6_IJSA_SA_SB_EEES9_SE_SG_Li256ELb1ELb1ELb1ELb0EEENS1_36VarlenDynamicPersistentTileSchedulerILi128ELi96ELi256ELi128ELb1ELb1ELb1ELb1ELb0ELb1EEEEEEEEEvNT_6ParamsE,"a",@progbits
	.sectionflags	@""
	.align	4
.nv.constant0._ZN7cutlass13device_kernelIN5flash11enable_sm90INS1_16FlashAttnFwdSm90INS1_25CollectiveMainloopFwdSm90ILi2EN4cute5tupleIJNS5_1CILi1EEES8_S8_EEENS6_IJNS7_ILi128EEENS7_ILi96EEENS7_ILi192EEEEEELi128ENS_10bfloat16_tEfNS_4arch4Sm90ELb0ELb1ELb0ELb1ELb0ELb1ELb0ELb1ELb1ELb1ELb1ELb0EEENS1_21CollectiveEpilogueFwdINS6_IJSA_SA_SB_EEES9_SE_SG_Li256ELb1ELb1ELb1ELb0EEENS1_36VarlenDynamicPersistentTileSchedulerILi128ELi96ELi256ELi128ELb1ELb1ELb1ELb1ELb0ELb1EEEEEEEEEvNT_6ParamsE:
	.zero		3328


//--------------------- .nv.constant0._ZN7cutlass13device_kernelIN5flash11enable_sm90INS1_16FlashAttnFwdSm90INS1_25CollectiveMainloopFwdSm90ILi2EN4cute5tupleIJNS5_1CILi1EEES8_S8_EEENS6_IJNS7_ILi128EEESA_NS7_ILi192EEEEEELi128ENS_10bfloat16_tEfNS_4arch4Sm90ELb1ELb0ELb0ELb0ELb0ELb0ELb0ELb1ELb1ELb1ELb1ELb0EEENS1_21CollectiveEpilogueFwdINS6_IJSA_SA_SA_EEES9_SD_SF_Li256ELb0ELb1ELb1ELb0EEENS1_19SingleTileSchedulerILb0ELb1ELb1ELi128EEEEEEEEEvNT_6ParamsE --------------------------
	.section	.nv.constant0._ZN7cutlass13device_kernelIN5flash11enable_sm90INS1_16FlashAttnFwdSm90INS1_25CollectiveMainloopFwdSm90ILi2EN4cute5tupleIJNS5_1CILi1EEES8_S8_EEENS6_IJNS7_ILi128EEESA_NS7_ILi192EEEEEELi128ENS_10bfloat16_tEfNS_4arch4Sm90ELb1ELb0ELb0ELb0ELb0ELb0ELb0ELb1ELb1ELb1ELb1ELb0EEENS1_21CollectiveEpilogueFwdINS6_IJSA_SA_SA_EEES9_SD_SF_Li256ELb0ELb1ELb1ELb0EEENS1_19SingleTileSchedulerILb0ELb1ELb1ELi128EEEEEEEEEvNT_6ParamsE,"a",@progbits
	.sectionflags	@""
	.align	4
.nv.constant0._ZN7cutlass13device_kernelIN5flash11enable_sm90INS1_16FlashAttnFwdSm90INS1_25CollectiveMainloopFwdSm90ILi2EN4cute5tupleIJNS5_1CILi1EEES8_S8_EEENS6_IJNS7_ILi128EEESA_NS7_ILi192EEEEEELi128ENS_10bfloat16_tEfNS_4arch4Sm90ELb1ELb0ELb0ELb0ELb0ELb0ELb0ELb1ELb1ELb1ELb1ELb0EEENS1_21CollectiveEpilogueFwdINS6_IJSA_SA_SA_EEES9_SD_SF_Li256ELb0ELb1ELb1ELb0EEENS1_19SingleTileSchedulerILb0ELb1ELb1ELi128EEEEEEEEEvNT_6ParamsE:
	.zero		3200


//--------------------- .nv.constant0._ZN7cutlass13device_kernelIN5flash11enable_sm90INS1_16FlashAttnFwdSm90INS1_25CollectiveMainloopFwdSm90ILi2EN4cute5tupleIJNS5_1CILi1EEES8_S8_EEENS6_IJNS7_ILi128EEESA_NS7_ILi192EEEEEELi128ENS_10bfloat16_tEfNS_4arch4Sm90ELb1ELb0ELb0ELb1ELb0ELb0ELb0ELb1ELb1ELb1ELb1ELb0EEENS1_21CollectiveEpilogueFwdINS6_IJSA_SA_SA_EEES9_SD_SF_Li256ELb1ELb1ELb1ELb0EEENS1_36VarlenDynamicPersistentTileSchedulerILi128ELi128ELi256ELi128ELb1ELb1ELb1ELb1ELb1ELb1EEEEEEEEEvNT_6ParamsE --------------------------
	.section	.nv.constant0._ZN7cutlass13device_kernelIN5flash11enable_sm90INS1_16FlashAttnFwdSm90INS1_25CollectiveMainloopFwdSm90ILi2EN4cute5tupleIJNS5_1CILi1EEES8_S8_EEENS6_IJNS7_ILi128EEESA_NS7_ILi192EEEEEELi128ENS_10bfloat16_tEfNS_4arch4Sm90ELb1ELb0ELb0ELb1ELb0ELb0ELb0ELb1ELb1ELb1ELb1ELb0EEENS1_21CollectiveEpilogueFwdINS6_IJSA_SA_SA_EEES9_SD_SF_Li256ELb1ELb1ELb1ELb0EEENS1_36VarlenDynamicPersistentTileSchedulerILi128ELi128ELi256ELi128ELb1ELb1ELb1ELb1ELb1ELb1EEEEEEEEEvNT_6ParamsE,"a",@progbits
	.sectionflags	@""
	.align	4
.nv.constant0._ZN7cutlass13device_kernelIN5flash11enable_sm90INS1_16FlashAttnFwdSm90INS1_25CollectiveMainloopFwdSm90ILi2EN4cute5tupleIJNS5_1CILi1EEES8_S8_EEENS6_IJNS7_ILi128EEESA_NS7_ILi192EEEEEELi128ENS_10bfloat16_tEfNS_4arch4Sm90ELb1ELb0ELb0ELb1ELb0ELb0ELb0ELb1ELb1ELb1ELb1ELb0EEENS1_21CollectiveEpilogueFwdINS6_IJSA_SA_SA_EEES9_SD_SF_Li256ELb1ELb1ELb1ELb0EEENS1_36VarlenDynamicPersistentTileSchedulerILi128ELi128ELi256ELi128ELb1ELb1ELb1ELb1ELb1ELb1EEEEEEEEEvNT_6ParamsE:
	.zero		3328


//--------------------- .nv.constant0._ZN7cutlass13device_kernelIN5flash11enable_sm90INS1_16FlashAttnFwdSm90INS1_25CollectiveMainloopFwdSm90ILi2EN4cute5tupleIJNS5_1CILi1EEES8_S8_EEENS6_IJNS7_ILi128EEESA_NS7_ILi192EEEEEELi128ENS_10bfloat16_tEfNS_4arch4Sm90ELb1ELb0ELb0ELb1ELb0ELb1ELb0ELb1ELb1ELb1ELb1ELb0EEENS1_21CollectiveEpilogueFwdINS6_IJSA_SA_SA_EEES9_SD_SF_Li256ELb1ELb1ELb1ELb0EEENS1_36VarlenDynamicPersistentTileSchedulerILi128ELi128ELi256ELi128ELb1ELb1ELb1ELb1ELb1ELb1EEEEEEEEEvNT_6ParamsE --------------------------
	.section	.nv.constant0._ZN7cutlass13device_kernelIN5flash11enable_sm90INS1_16FlashAttnFwdSm90INS1_25CollectiveMainloopFwdSm90ILi2EN4cute5tupleIJNS5_1CILi1EEES8_S8_EEENS6_IJNS7_ILi128EEESA_NS7_ILi192EEEEEELi128ENS_10bfloat16_tEfNS_4arch4Sm90ELb1ELb0ELb0ELb1ELb0ELb1ELb0ELb1ELb1ELb1ELb1ELb0EEENS1_21CollectiveEpilogueFwdINS6_IJSA_SA_SA_EEES9_SD_SF_Li256ELb1ELb1ELb1ELb0EEENS1_36VarlenDynamicPersistentTileSchedulerILi128ELi128ELi256ELi128ELb1ELb1ELb1ELb1ELb1ELb1EEEEEEEEEvNT_6ParamsE,"a",@progbits
	.sectionflags	@""
	.align	4
.nv.constant0._ZN7cutlass13device_kernelIN5flash11enable_sm90INS1_16FlashAttnFwdSm90INS1_25CollectiveMainloopFwdSm90ILi2EN4cute5tupleIJNS5_1CILi1EEES8_S8_EEENS6_IJNS7_ILi128EEESA_NS7_ILi192EEEEEELi128ENS_10bfloat16_tEfNS_4arch4Sm90ELb1ELb0ELb0ELb1ELb0ELb1ELb0ELb1ELb1ELb1ELb1ELb0EEENS1_21CollectiveEpilogueFwdINS6_IJSA_SA_SA_EEES9_SD_SF_Li256ELb1ELb1ELb1ELb0EEENS1_36VarlenDynamicPersistentTileSchedulerILi128ELi128ELi256ELi128ELb1ELb1ELb1ELb1ELb1ELb1EEEEEEEEEvNT_6ParamsE:
	.zero		3328


//--------------------- SYMBOLS --------------------------

	.type		.nv.reservedSmem.offset0,@object
	.size		.nv.reservedSmem.offset0,0x4
	.type		__assertfail,@function
